	.target	sm_90a

	.elftype	@"ET_EXEC"


//--------------------- .note.nv.tkinfo           --------------------------
	.section	.note.nv.tkinfo,"",@"SHT_NOTE"
	.sectionflags	@"SHF_NOTE_NV_TKINFO"
	.tkinfo
        /*0018*/ 	.word	0x00000002
        /*0030*/ 	.string	""
        /*0030*/ 	.string	"ptxas"
        /*0030*/ 	.string	"Cuda compilation tools, release 13.0, V13.0.88"
        /*0030*/ 	.string	"Build cuda_13.0.r13.0/compiler.36424714_0"
        /*0030*/ 	.string	"-arch sm_90a -m 64 "



//--------------------- .note.nv.cuinfo           --------------------------
	.section	.note.nv.cuinfo,"",@"SHT_NOTE"
	.sectionflags	@"SHF_NOTE_NV_CUINFO"
        /*0018*/ 	.short	0x0002
        /*001a*/ 	.short	0x005a
        /*001c*/ 	.short	0x0082
	.zero		2


//--------------------- .nv.info                  --------------------------
	.section	.nv.info,"",@"SHT_CUDA_INFO"
	.align	4


	//----- nvinfo : EIATTR_REGCOUNT
	.align		4
        /*0000*/ 	.byte	0x04, 0x2f
        /*0002*/ 	.short	(.L_25 - .L_24)
	.align		4
.L_24:
        /*0004*/ 	.word	index@(_ZN7cutlass13device_kernelIN5flash11enable_sm90INS1_16FlashAttnFwdSm90INS1_25CollectiveMainloopFwdSm90ILi2EN4cute5tupleIJNS5_1CILi1EEES8_S8_EEENS6_IJNS7_ILi128EEESA_NS7_ILi192EEEEEELi128ENS_10bfloat16_tEfNS_4arch4Sm90ELb1ELb0ELb1ELb1ELb0ELb1ELb0ELb1ELb1ELb1ELb0ELb0EEENS1_21CollectiveEpilogueFwdINS6_IJSA_SA_SA_EEES9_SD_SF_Li256ELb1ELb1ELb0ELb0EEENS1_36VarlenDynamicPersistentTileSchedulerILi128ELi128ELi256ELi128ELb0ELb1ELb1ELb1ELb1ELb1EEEEEEEEEvNT_6ParamsE)
        /*0008*/ 	.word	0x000000a8


	//----- nvinfo : EIATTR_FRAME_SIZE
	.align		4
.L_25:
        /*000c*/ 	.byte	0x04, 0x11
        /*000e*/ 	.short	(.L_27 - .L_26)
	.align		4
.L_26:
        /*0010*/ 	.word	index@(_ZN7cutlass13device_kernelIN5flash11enable_sm90INS1_16FlashAttnFwdSm90INS1_25CollectiveMainloopFwdSm90ILi2EN4cute5tupleIJNS5_1CILi1EEES8_S8_EEENS6_IJNS7_ILi128EEESA_NS7_ILi192EEEEEELi128ENS_10bfloat16_tEfNS_4arch4Sm90ELb1ELb0ELb1ELb1ELb0ELb1ELb0ELb1ELb1ELb1ELb0ELb0EEENS1_21CollectiveEpilogueFwdINS6_IJSA_SA_SA_EEES9_SD_SF_Li256ELb1ELb1ELb0ELb0EEENS1_36VarlenDynamicPersistentTileSchedulerILi128ELi128ELi256ELi128ELb0ELb1ELb1ELb1ELb1ELb1EEEEEEEEEvNT_6ParamsE)
        /*0014*/ 	.word	0x00000078


	//----- nvinfo : EIATTR_REGCOUNT
	.align		4
.L_27:
        /*0018*/ 	.byte	0x04, 0x2f
        /*001a*/ 	.short	(.L_29 - .L_28)
	.align		4
.L_28:
        /*001c*/ 	.word	index@(_ZN7cutlass13device_kernelIN5flash11enable_sm90INS1_16FlashAttnFwdSm90INS1_25CollectiveMainloopFwdSm90ILi2EN4cute5tupleIJNS5_1CILi1EEES8_S8_EEENS6_IJNS7_ILi128EEESA_NS7_ILi192EEEEEELi128ENS_10bfloat16_tEfNS_4arch4Sm90ELb1ELb0ELb1ELb1ELb0ELb0ELb0ELb1ELb1ELb1ELb0ELb0EEENS1_21CollectiveEpilogueFwdINS6_IJSA_SA_SA_EEES9_SD_SF_Li256ELb1ELb1ELb0ELb0EEENS1_36VarlenDynamicPersistentTileSchedulerILi128ELi128ELi256ELi128ELb0ELb1ELb1ELb1ELb1ELb1EEEEEEEEEvNT_6ParamsE)
        /*0020*/ 	.word	0x000000a8


	//----- nvinfo : EIATTR_FRAME_SIZE
	.align		4
.L_29:
        /*0024*/ 	.byte	0x04, 0x11
        /*0026*/ 	.short	(.L_31 - .L_30)
	.align		4
.L_30:
        /*0028*/ 	.word	index@(_ZN7cutlass13device_kernelIN5flash11enable_sm90INS1_16FlashAttnFwdSm90INS1_25CollectiveMainloopFwdSm90ILi2EN4cute5tupleIJNS5_1CILi1EEES8_S8_EEENS6_IJNS7_ILi128EEESA_NS7_ILi192EEEEEELi128ENS_10bfloat16_tEfNS_4arch4Sm90ELb1ELb0ELb1ELb1ELb0ELb0ELb0ELb1ELb1ELb1ELb0ELb0EEENS1_21CollectiveEpilogueFwdINS6_IJSA_SA_SA_EEES9_SD_SF_Li256ELb1ELb1ELb0ELb0EEENS1_36VarlenDynamicPersistentTileSchedulerILi128ELi128ELi256ELi128ELb0ELb1ELb1ELb1ELb1ELb1EEEEEEEEEvNT_6ParamsE)
        /*002c*/ 	.word	0x00000058


	//----- nvinfo : EIATTR_REGCOUNT
	.align		4
.L_31:
        /*0030*/ 	.byte	0x04, 0x2f
        /*0032*/ 	.short	(.L_33 - .L_32)
	.align		4
.L_32:
        /*0034*/ 	.word	index@(_ZN7cutlass13device_kernelIN5flash11enable_sm90INS1_16FlashAttnFwdSm90INS1_25CollectiveMainloopFwdSm90ILi2EN4cute5tupleIJNS5_1CILi1EEES8_S8_EEENS6_IJNS7_ILi128EEESA_NS7_ILi192EEEEEELi128ENS_10bfloat16_tEfNS_4arch4Sm90ELb1ELb0ELb1ELb0ELb0ELb0ELb0ELb1ELb1ELb1ELb0ELb0EEENS1_21CollectiveEpilogueFwdINS6_IJSA_SA_SA_EEES9_SD_SF_Li256ELb0ELb1ELb0ELb0EEENS1_30DynamicPersistentTileSchedulerILi256ELi128ELb0ELb1ELb1EEEEEEEEEvNT_6ParamsE)
        /*0038*/ 	.word	0x000000a8


	//----- nvinfo : EIATTR_FRAME_SIZE
	.align		4
.L_33:
        /*003c*/ 	.byte	0x04, 0x11
        /*003e*/ 	.short	(.L_35 - .L_34)
	.align		4
.L_34:
        /*0040*/ 	.word	index@(_ZN7cutlass13device_kernelIN5flash11enable_sm90INS1_16FlashAttnFwdSm90INS1_25CollectiveMainloopFwdSm90ILi2EN4cute5tupleIJNS5_1CILi1EEES8_S8_EEENS6_IJNS7_ILi128EEESA_NS7_ILi192EEEEEELi128ENS_10bfloat16_tEfNS_4arch4Sm90ELb1ELb0ELb1ELb0ELb0ELb0ELb0ELb1ELb1ELb1ELb0ELb0EEENS1_21CollectiveEpilogueFwdINS6_IJSA_SA_SA_EEES9_SD_SF_Li256ELb0ELb1ELb0ELb0EEENS1_30DynamicPersistentTileSchedulerILi256ELi128ELb0ELb1ELb1EEEEEEEEEvNT_6ParamsE)
        /*0044*/ 	.word	0x00000028


	//----- nvinfo : EIATTR_REGCOUNT
	.align		4
.L_35:
        /*0048*/ 	.byte	0x04, 0x2f
        /*004a*/ 	.short	(.L_37 - .L_36)
	.align		4
.L_36:
        /*004c*/ 	.word	index@(_ZN7cutlass13device_kernelIN5flash11enable_sm90INS1_16FlashAttnFwdSm90INS1_25CollectiveMainloopFwdSm90ILi2EN4cute5tupleIJNS5_1CILi1EEES8_S8_EEENS6_IJNS7_ILi128EEENS7_ILi96EEENS7_ILi192EEEEEELi128ENS_10bfloat16_tEfNS_4arch4Sm90ELb0ELb1ELb1ELb1ELb0ELb1ELb0ELb1ELb1ELb1ELb0ELb0EEENS1_21CollectiveEpilogueFwdINS6_IJSA_SA_SB_EEES9_SE_SG_Li256ELb1ELb1ELb0ELb0EEENS1_36VarlenDynamicPersistentTileSchedulerILi128ELi96ELi256ELi128ELb0ELb1ELb1ELb1ELb0ELb1EEEEEEEEEvNT_6ParamsE)
        /*0050*/ 	.word	0x000000a8


	//----- nvinfo : EIATTR_FRAME_SIZE
	.align		4
.L_37:
        /*0054*/ 	.byte	0x04, 0x11
        /*0056*/ 	.short	(.L_39 - .L_38)
	.align		4
.L_38:
        /*0058*/ 	.word	index@(_ZN7cutlass13device_kernelIN5flash11enable_sm90INS1_16FlashAttnFwdSm90INS1_25CollectiveMainloopFwdSm90ILi2EN4cute5tupleIJNS5_1CILi1EEES8_S8_EEENS6_IJNS7_ILi128EEENS7_ILi96EEENS7_ILi192EEEEEELi128ENS_10bfloat16_tEfNS_4arch4Sm90ELb0ELb1ELb1ELb1ELb0ELb1ELb0ELb1ELb1ELb1ELb0ELb0EEENS1_21CollectiveEpilogueFwdINS6_IJSA_SA_SB_EEES9_SE_SG_Li256ELb1ELb1ELb0ELb0EEENS1_36VarlenDynamicPersistentTileSchedulerILi128ELi96ELi256ELi128ELb0ELb1ELb1ELb1ELb0ELb1EEEEEEEEEvNT_6ParamsE)
        /*005c*/ 	.word	0x00000050


	//----- nvinfo : EIATTR_REGCOUNT
	.align		4
.L_39:
        /*0060*/ 	.byte	0x04, 0x2f
        /*0062*/ 	.short	(.L_41 - .L_40)
	.align		4
.L_40:
        /*0064*/ 	.word	index@(_ZN7cutlass13device_kernelIN5flash11enable_sm90INS1_16FlashAttnFwdSm90INS1_25CollectiveMainloopFwdSm90ILi2EN4cute5tupleIJNS5_1CILi1EEES8_S8_EEENS6_IJNS7_ILi128EEENS7_ILi96EEENS7_ILi192EEEEEELi128ENS_10bfloat16_tEfNS_4arch4Sm90ELb0ELb1ELb1ELb1ELb0ELb0ELb0ELb1ELb1ELb1ELb0ELb0EEENS1_21CollectiveEpilogueFwdINS6_IJSA_SA_SB_EEES9_SE_SG_Li256ELb1ELb1ELb0ELb0EEENS1_36VarlenDynamicPersistentTileSchedulerILi128ELi96ELi256ELi128ELb0ELb1ELb1ELb1ELb0ELb1EEEEEEEEEvNT_6ParamsE)
        /*0068*/ 	.word	0x000000a8


	//----- nvinfo : EIATTR_FRAME_SIZE
	.align		4
.L_41:
        /*006c*/ 	.byte	0x04, 0x11
        /*006e*/ 	.short	(.L_43 - .L_42)
	.align		4
.L_42:
        /*0070*/ 	.word	index@(_ZN7cutlass13device_kernelIN5flash11enable_sm90INS1_16FlashAttnFwdSm90INS1_25CollectiveMainloopFwdSm90ILi2EN4cute5tupleIJNS5_1CILi1EEES8_S8_EEENS6_IJNS7_ILi128EEENS7_ILi96EEENS7_ILi192EEEEEELi128ENS_10bfloat16_tEfNS_4arch4Sm90ELb0ELb1ELb1ELb1ELb0ELb0ELb0ELb1ELb1ELb1ELb0ELb0EEENS1_21CollectiveEpilogueFwdINS6_IJSA_SA_SB_EEES9_SE_SG_Li256ELb1ELb1ELb0ELb0EEENS1_36VarlenDynamicPersistentTileSchedulerILi128ELi96ELi256ELi128ELb0ELb1ELb1ELb1ELb0ELb1EEEEEEEEEvNT_6ParamsE)
        /*0074*/ 	.word	0x00000050


	//----- nvinfo : EIATTR_REGCOUNT
	.align		4
.L_43:
        /*0078*/ 	.byte	0x04, 0x2f
        /*007a*/ 	.short	(.L_45 - .L_44)
	.align		4
.L_44:
        /*007c*/ 	.word	index@(_ZN7cutlass13device_kernelIN5flash11enable_sm90INS1_16FlashAttnFwdSm90INS1_25CollectiveMainloopFwdSm90ILi2EN4cute5tupleIJNS5_1CILi1EEES8_S8_EEENS6_IJNS7_ILi128EEENS7_ILi96EEENS7_ILi192EEEEEELi128ENS_10bfloat16_tEfNS_4arch4Sm90ELb0ELb1ELb1ELb0ELb0ELb0ELb0ELb1ELb1ELb1ELb0ELb0EEENS1_21CollectiveEpilogueFwdINS6_IJSA_SA_SB_EEES9_SE_SG_Li256ELb0ELb1ELb0ELb0EEENS1_30DynamicPersistentTileSchedulerILi256ELi128ELb0ELb1ELb1EEEEEEEEEvNT_6ParamsE)
        /*0080*/ 	.word	0x000000a8


	//----- nvinfo : EIATTR_FRAME_SIZE
	.align		4
.L_45:
        /*0084*/ 	.byte	0x04, 0x11
        /*0086*/ 	.short	(.L_47 - .L_46)
	.align		4
.L_46:
        /*0088*/ 	.word	index@(_ZN7cutlass13device_kernelIN5flash11enable_sm90INS1_16FlashAttnFwdSm90INS1_25CollectiveMainloopFwdSm90ILi2EN4cute5tupleIJNS5_1CILi1EEES8_S8_EEENS6_IJNS7_ILi128EEENS7_ILi96EEENS7_ILi192EEEEEELi128ENS_10bfloat16_tEfNS_4arch4Sm90ELb0ELb1ELb1ELb0ELb0ELb0ELb0ELb1ELb1ELb1ELb0ELb0EEENS1_21CollectiveEpilogueFwdINS6_IJSA_SA_SB_EEES9_SE_SG_Li256ELb0ELb1ELb0ELb0EEENS1_30DynamicPersistentTileSchedulerILi256ELi128ELb0ELb1ELb1EEEEEEEEEvNT_6ParamsE)
        /*008c*/ 	.word	0x00000020


	//----- nvinfo : EIATTR_REGCOUNT
	.align		4
.L_47:
        /*0090*/ 	.byte	0x04, 0x2f
        /*0092*/ 	.short	(.L_49 - .L_48)
	.align		4
.L_48:
        /*0094*/ 	.word	index@(_ZN7cutlass13device_kernelIN5flash11enable_sm90INS1_16FlashAttnFwdSm90INS1_25CollectiveMainloopFwdSm90ILi2EN4cute5tupleIJNS5_1CILi1EEES8_S8_EEENS6_IJNS7_ILi128EEESA_NS7_ILi192EEEEEELi128ENS_10bfloat16_tEfNS_4arch4Sm90ELb0ELb0ELb1ELb1ELb0ELb1ELb0ELb1ELb1ELb1ELb0ELb0EEENS1_21CollectiveEpilogueFwdINS6_IJSA_SA_SA_EEES9_SD_SF_Li256ELb1ELb1ELb0ELb0EEENS1_36VarlenDynamicPersistentTileSchedulerILi128ELi128ELi256ELi128ELb0ELb1ELb1ELb0ELb1ELb1EEEEEEEEEvNT_6ParamsE)
        /*0098*/ 	.word	0x000000a8


	//----- nvinfo : EIATTR_FRAME_SIZE
	.align		4
.L_49:
        /*009c*/ 	.byte	0x04, 0x11
        /*009e*/ 	.short	(.L_51 - .L_50)
	.align		4
.L_50:
        /*00a0*/ 	.word	index@(_ZN7cutlass13device_kernelIN5flash11enable_sm90INS1_16FlashAttnFwdSm90INS1_25CollectiveMainloopFwdSm90ILi2EN4cute5tupleIJNS5_1CILi1EEES8_S8_EEENS6_IJNS7_ILi128EEESA_NS7_ILi192EEEEEELi128ENS_10bfloat16_tEfNS_4arch4Sm90ELb0ELb0ELb1ELb1ELb0ELb1ELb0ELb1ELb1ELb1ELb0ELb0EEENS1_21CollectiveEpilogueFwdINS6_IJSA_SA_SA_EEES9_SD_SF_Li256ELb1ELb1ELb0ELb0EEENS1_36VarlenDynamicPersistentTileSchedulerILi128ELi128ELi256ELi128ELb0ELb1ELb1ELb0ELb1ELb1EEEEEEEEEvNT_6ParamsE)
        /*00a4*/ 	.word	0x00000090


	//----- nvinfo : EIATTR_REGCOUNT
	.align		4
.L_51:
        /*00a8*/ 	.byte	0x04, 0x2f
        /*00aa*/ 	.short	(.L_53 - .L_52)
	.align		4
.L_52:
        /*00ac*/ 	.word	index@(_ZN7cutlass13device_kernelIN5flash11enable_sm90INS1_16FlashAttnFwdSm90INS1_25CollectiveMainloopFwdSm90ILi2EN4cute5tupleIJNS5_1CILi1EEES8_S8_EEENS6_IJNS7_ILi128EEESA_NS7_ILi192EEEEEELi128ENS_10bfloat16_tEfNS_4arch4Sm90ELb0ELb0ELb1ELb1ELb0ELb0ELb0ELb1ELb1ELb1ELb0ELb0EEENS1_21CollectiveEpilogueFwdINS6_IJSA_SA_SA_EEES9_SD_SF_Li256ELb1ELb1ELb0ELb0EEENS1_36VarlenDynamicPersistentTileSchedulerILi128ELi128ELi256ELi128ELb0ELb1ELb1ELb0ELb1ELb1EEEEEEEEEvNT_6ParamsE)
        /*00b0*/ 	.word	0x000000a8


	//----- nvinfo : EIATTR_FRAME_SIZE
	.align		4
.L_53:
        /*00b4*/ 	.byte	0x04, 0x11
        /*00b6*/ 	.short	(.L_55 - .L_54)
	.align		4
.L_54:
        /*00b8*/ 	.word	index@(_ZN7cutlass13device_kernelIN5flash11enable_sm90INS1_16FlashAttnFwdSm90INS1_25CollectiveMainloopFwdSm90ILi2EN4cute5tupleIJNS5_1CILi1EEES8_S8_EEENS6_IJNS7_ILi128EEESA_NS7_ILi192EEEEEELi128ENS_10bfloat16_tEfNS_4arch4Sm90ELb0ELb0ELb1ELb1ELb0ELb0ELb0ELb1ELb1ELb1ELb0ELb0EEENS1_21CollectiveEpilogueFwdINS6_IJSA_SA_SA_EEES9_SD_SF_Li256ELb1ELb1ELb0ELb0EEENS1_36VarlenDynamicPersistentTileSchedulerILi128ELi128ELi256ELi128ELb0ELb1ELb1ELb0ELb1ELb1EEEEEEEEEvNT_6ParamsE)
        /*00bc*/ 	.word	0x00000060


	//----- nvinfo : EIATTR_REGCOUNT
	.align		4
.L_55:
        /*00c0*/ 	.byte	0x04, 0x2f
        /*00c2*/ 	.short	(.L_57 - .L_56)
	.align		4
.L_56:
        /*00c4*/ 	.word	index@(_ZN7cutlass13device_kernelIN5flash11enable_sm90INS1_16FlashAttnFwdSm90INS1_25CollectiveMainloopFwdSm90ILi2EN4cute5tupleIJNS5_1CILi2EEENS7_ILi1EEES9_EEENS6_IJNS7_ILi128EEESB_NS7_ILi192EEEEEELi128ENS_10bfloat16_tEfNS_4arch4Sm90ELb0ELb0ELb1ELb0ELb0ELb0ELb0ELb1ELb1ELb1ELb0ELb0EEENS1_21CollectiveEpilogueFwdINS6_IJSB_SB_SB_EEESA_SE_SG_Li256ELb0ELb1ELb0ELb0EEENS1_29StaticPersistentTileSchedulerILb0EEEEEEEEEvNT_6ParamsE)
        /*00c8*/ 	.word	0x000000a8


	//----- nvinfo : EIATTR_FRAME_SIZE
	.align		4
.L_57:
        /*00cc*/ 	.byte	0x04, 0x11
        /*00ce*/ 	.short	(.L_59 - .L_58)
	.align		4
.L_58:
        /*00d0*/ 	.word	index@(_ZN7cutlass13device_kernelIN5flash11enable_sm90INS1_16FlashAttnFwdSm90INS1_25CollectiveMainloopFwdSm90ILi2EN4cute5tupleIJNS5_1CILi2EEENS7_ILi1EEES9_EEENS6_IJNS7_ILi128EEESB_NS7_ILi192EEEEEELi128ENS_10bfloat16_tEfNS_4arch4Sm90ELb0ELb0ELb1ELb0ELb0ELb0ELb0ELb1ELb1ELb1ELb0ELb0EEENS1_21CollectiveEpilogueFwdINS6_IJSB_SB_SB_EEESA_SE_SG_Li256ELb0ELb1ELb0ELb0EEENS1_29StaticPersistentTileSchedulerILb0EEEEEEEEEvNT_6ParamsE)
        /*00d4*/ 	.word	0x00000038


	//----- nvinfo : EIATTR_REGCOUNT
	.align		4
.L_59:
        /*00d8*/ 	.byte	0x04, 0x2f
        /*00da*/ 	.short	(.L_61 - .L_60)
	.align		4
.L_60:
        /*00dc*/ 	.word	index@(_ZN7cutlass13device_kernelIN5flash11enable_sm90INS1_16FlashAttnFwdSm90INS1_25CollectiveMainloopFwdSm90ILi2EN4cute5tupleIJNS5_1CILi1EEES8_S8_EEENS6_IJNS7_ILi128EEESA_NS7_ILi192EEEEEELi128ENS_10bfloat16_tEfNS_4arch4Sm90ELb0ELb0ELb1ELb0ELb0ELb0ELb0ELb1ELb1ELb1ELb0ELb0EEENS1_21CollectiveEpilogueFwdINS6_IJSA_SA_SA_EEES9_SD_SF_Li256ELb0ELb1ELb0ELb0EEENS1_29StaticPersistentTileSchedulerILb0EEEEEEEEEvNT_6ParamsE)
        /*00e0*/ 	.word	0x000000a8


	//----- nvinfo : EIATTR_FRAME_SIZE
	.align		4
.L_61:
        /*00e4*/ 	.byte	0x04, 0x11
        /*00e6*/ 	.short	(.L_63 - .L_62)
	.align		4
.L_62:
        /*00e8*/ 	.word	index@(_ZN7cutlass13device_kernelIN5flash11enable_sm90INS1_16FlashAttnFwdSm90INS1_25CollectiveMainloopFwdSm90ILi2EN4cute5tupleIJNS5_1CILi1EEES8_S8_EEENS6_IJNS7_ILi128EEESA_NS7_ILi192EEEEEELi128ENS_10bfloat16_tEfNS_4arch4Sm90ELb0ELb0ELb1ELb0ELb0ELb0ELb0ELb1ELb1ELb1ELb0ELb0EEENS1_21CollectiveEpilogueFwdINS6_IJSA_SA_SA_EEES9_SD_SF_Li256ELb0ELb1ELb0ELb0EEENS1_29StaticPersistentTileSchedulerILb0EEEEEEEEEvNT_6ParamsE)
        /*00ec*/ 	.word	0x00000038


	//----- nvinfo : EIATTR_MIN_STACK_SIZE
	.align		4
.L_63:
        /*00f0*/ 	.byte	0x04, 0x12
        /*00f2*/ 	.short	(.L_65 - .L_64)
	.align		4
.L_64:
        /*00f4*/ 	.word	index@(_ZN7cutlass13device_kernelIN5flash11enable_sm90INS1_16FlashAttnFwdSm90INS1_25CollectiveMainloopFwdSm90ILi2EN4cute5tupleIJNS5_1CILi1EEES8_S8_EEENS6_IJNS7_ILi128EEESA_NS7_ILi192EEEEEELi128ENS_10bfloat16_tEfNS_4arch4Sm90ELb0ELb0ELb1ELb0ELb0ELb0ELb0ELb1ELb1ELb1ELb0ELb0EEENS1_21CollectiveEpilogueFwdINS6_IJSA_SA_SA_EEES9_SD_SF_Li256ELb0ELb1ELb0ELb0EEENS1_29StaticPersistentTileSchedulerILb0EEEEEEEEEvNT_6ParamsE)
        /*00f8*/ 	.word	0x00000038


	//----- nvinfo : EIATTR_MIN_STACK_SIZE
	.align		4
.L_65:
        /*00fc*/ 	.byte	0x04, 0x12
        /*00fe*/ 	.short	(.L_67 - .L_66)
	.align		4
.L_66:
        /*0100*/ 	.word	index@(_ZN7cutlass13device_kernelIN5flash11enable_sm90INS1_16FlashAttnFwdSm90INS1_25CollectiveMainloopFwdSm90ILi2EN4cute5tupleIJNS5_1CILi2EEENS7_ILi1EEES9_EEENS6_IJNS7_ILi128EEESB_NS7_ILi192EEEEEELi128ENS_10bfloat16_tEfNS_4arch4Sm90ELb0ELb0ELb1ELb0ELb0ELb0ELb0ELb1ELb1ELb1ELb0ELb0EEENS1_21CollectiveEpilogueFwdINS6_IJSB_SB_SB_EEESA_SE_SG_Li256ELb0ELb1ELb0ELb0EEENS1_29StaticPersistentTileSchedulerILb0EEEEEEEEEvNT_6ParamsE)
        /*0104*/ 	.word	0x00000038


	//----- nvinfo : EIATTR_MIN_STACK_SIZE
	.align		4
.L_67:
        /*0108*/ 	.byte	0x04, 0x12
        /*010a*/ 	.short	(.L_69 - .L_68)
	.align		4
.L_68:
        /*010c*/ 	.word	index@(_ZN7cutlass13device_kernelIN5flash11enable_sm90INS1_16FlashAttnFwdSm90INS1_25CollectiveMainloopFwdSm90ILi2EN4cute5tupleIJNS5_1CILi1EEES8_S8_EEENS6_IJNS7_ILi128EEESA_NS7_ILi192EEEEEELi128ENS_10bfloat16_tEfNS_4arch4Sm90ELb0ELb0ELb1ELb1ELb0ELb0ELb0ELb1ELb1ELb1ELb0ELb0EEENS1_21CollectiveEpilogueFwdINS6_IJSA_SA_SA_EEES9_SD_SF_Li256ELb1ELb1ELb0ELb0EEENS1_36VarlenDynamicPersistentTileSchedulerILi128ELi128ELi256ELi128ELb0ELb1ELb1ELb0ELb1ELb1EEEEEEEEEvNT_6ParamsE)
        /*0110*/ 	.word	0x00000060


	//----- nvinfo : EIATTR_MIN_STACK_SIZE
	.align		4
.L_69:
        /*0114*/ 	.byte	0x04, 0x12
        /*0116*/ 	.short	(.L_71 - .L_70)
	.align		4
.L_70:
        /*0118*/ 	.word	index@(_ZN7cutlass13device_kernelIN5flash11enable_sm90INS1_16FlashAttnFwdSm90INS1_25CollectiveMainloopFwdSm90ILi2EN4cute5tupleIJNS5_1CILi1EEES8_S8_EEENS6_IJNS7_ILi128EEESA_NS7_ILi192EEEEEELi128ENS_10bfloat16_tEfNS_4arch4Sm90ELb0ELb0ELb1ELb1ELb0ELb1ELb0ELb1ELb1ELb1ELb0ELb0EEENS1_21CollectiveEpilogueFwdINS6_IJSA_SA_SA_EEES9_SD_SF_Li256ELb1ELb1ELb0ELb0EEENS1_36VarlenDynamicPersistentTileSchedulerILi128ELi128ELi256ELi128ELb0ELb1ELb1ELb0ELb1ELb1EEEEEEEEEvNT_6ParamsE)
        /*011c*/ 	.word	0x00000090


	//----- nvinfo : EIATTR_MIN_STACK_SIZE
	.align		4
.L_71:
        /*0120*/ 	.byte	0x04, 0x12
        /*0122*/ 	.short	(.L_73 - .L_72)
	.align		4
.L_72:
        /*0124*/ 	.word	index@(_ZN7cutlass13device_kernelIN5flash11enable_sm90INS1_16FlashAttnFwdSm90INS1_25CollectiveMainloopFwdSm90ILi2EN4cute5tupleIJNS5_1CILi1EEES8_S8_EEENS6_IJNS7_ILi128EEENS7_ILi96EEENS7_ILi192EEEEEELi128ENS_10bfloat16_tEfNS_4arch4Sm90ELb0ELb1ELb1ELb0ELb0ELb0ELb0ELb1ELb1ELb1ELb0ELb0EEENS1_21CollectiveEpilogueFwdINS6_IJSA_SA_SB_EEES9_SE_SG_Li256ELb0ELb1ELb0ELb0EEENS1_30DynamicPersistentTileSchedulerILi256ELi128ELb0ELb1ELb1EEEEEEEEEvNT_6ParamsE)
        /*0128*/ 	.word	0x00000020


	//----- nvinfo : EIATTR_MIN_STACK_SIZE
	.align		4
.L_73:
        /*012c*/ 	.byte	0x04, 0x12
        /*012e*/ 	.short	(.L_75 - .L_74)
	.align		4
.L_74:
        /*0130*/ 	.word	index@(_ZN7cutlass13device_kernelIN5flash11enable_sm90INS1_16FlashAttnFwdSm90INS1_25CollectiveMainloopFwdSm90ILi2EN4cute5tupleIJNS5_1CILi1EEES8_S8_EEENS6_IJNS7_ILi128EEENS7_ILi96EEENS7_ILi192EEEEEELi128ENS_10bfloat16_tEfNS_4arch4Sm90ELb0ELb1ELb1ELb1ELb0ELb0ELb0ELb1ELb1ELb1ELb0ELb0EEENS1_21CollectiveEpilogueFwdINS6_IJSA_SA_SB_EEES9_SE_SG_Li256ELb1ELb1ELb0ELb0EEENS1_36VarlenDynamicPersistentTileSchedulerILi128ELi96ELi256ELi128ELb0ELb1ELb1ELb1ELb0ELb1EEEEEEEEEvNT_6ParamsE)
        /*0134*/ 	.word	0x00000050


	//----- nvinfo : EIATTR_MIN_STACK_SIZE
	.align		4
.L_75:
        /*0138*/ 	.byte	0x04, 0x12
        /*013a*/ 	.short	(.L_77 - .L_76)
	.align		4
.L_76:
        /*013c*/ 	.word	index@(_ZN7cutlass13device_kernelIN5flash11enable_sm90INS1_16FlashAttnFwdSm90INS1_25CollectiveMainloopFwdSm90ILi2EN4cute5tupleIJNS5_1CILi1EEES8_S8_EEENS6_IJNS7_ILi128EEENS7_ILi96EEENS7_ILi192EEEEEELi128ENS_10bfloat16_tEfNS_4arch4Sm90ELb0ELb1ELb1ELb1ELb0ELb1ELb0ELb1ELb1ELb1ELb0ELb0EEENS1_21CollectiveEpilogueFwdINS6_IJSA_SA_SB_EEES9_SE_SG_Li256ELb1ELb1ELb0ELb0EEENS1_36VarlenDynamicPersistentTileSchedulerILi128ELi96ELi256ELi128ELb0ELb1ELb1ELb1ELb0ELb1EEEEEEEEEvNT_6ParamsE)
        /*0140*/ 	.word	0x00000050


	//----- nvinfo : EIATTR_MIN_STACK_SIZE
	.align		4
.L_77:
        /*0144*/ 	.byte	0x04, 0x12
        /*0146*/ 	.short	(.L_79 - .L_78)
	.align		4
.L_78:
        /*0148*/ 	.word	index@(_ZN7cutlass13device_kernelIN5flash11enable_sm90INS1_16FlashAttnFwdSm90INS1_25CollectiveMainloopFwdSm90ILi2EN4cute5tupleIJNS5_1CILi1EEES8_S8_EEENS6_IJNS7_ILi128EEESA_NS7_ILi192EEEEEELi128ENS_10bfloat16_tEfNS_4arch4Sm90ELb1ELb0ELb1ELb0ELb0ELb0ELb0ELb1ELb1ELb1ELb0ELb0EEENS1_21CollectiveEpilogueFwdINS6_IJSA_SA_SA_EEES9_SD_SF_Li256ELb0ELb1ELb0ELb0EEENS1_30DynamicPersistentTileSchedulerILi256ELi128ELb0ELb1ELb1EEEEEEEEEvNT_6ParamsE)
        /*014c*/ 	.word	0x00000028


	//----- nvinfo : EIATTR_MIN_STACK_SIZE
	.align		4
.L_79:
        /*0150*/ 	.byte	0x04, 0x12
        /*0152*/ 	.short	(.L_81 - .L_80)
	.align		4
.L_80:
        /*0154*/ 	.word	index@(_ZN7cutlass13device_kernelIN5flash11enable_sm90INS1_16FlashAttnFwdSm90INS1_25CollectiveMainloopFwdSm90ILi2EN4cute5tupleIJNS5_1CILi1EEES8_S8_EEENS6_IJNS7_ILi128EEESA_NS7_ILi192EEEEEELi128ENS_10bfloat16_tEfNS_4arch4Sm90ELb1ELb0ELb1ELb1ELb0ELb0ELb0ELb1ELb1ELb1ELb0ELb0EEENS1_21CollectiveEpilogueFwdINS6_IJSA_SA_SA_EEES9_SD_SF_Li256ELb1ELb1ELb0ELb0EEENS1_36VarlenDynamicPersistentTileSchedulerILi128ELi128ELi256ELi128ELb0ELb1ELb1ELb1ELb1ELb1EEEEEEEEEvNT_6ParamsE)
        /*0158*/ 	.word	0x00000058


	//----- nvinfo : EIATTR_MIN_STACK_SIZE
	.align		4
.L_81:
        /*015c*/ 	.byte	0x04, 0x12
        /*015e*/ 	.short	(.L_83 - .L_82)
	.align		4
.L_82:
        /*0160*/ 	.word	index@(_ZN7cutlass13device_kernelIN5flash11enable_sm90INS1_16FlashAttnFwdSm90INS1_25CollectiveMainloopFwdSm90ILi2EN4cute5tupleIJNS5_1CILi1EEES8_S8_EEENS6_IJNS7_ILi128EEESA_NS7_ILi192EEEEEELi128ENS_10bfloat16_tEfNS_4arch4Sm90ELb1ELb0ELb1ELb1ELb0ELb1ELb0ELb1ELb1ELb1ELb0ELb0EEENS1_21CollectiveEpilogueFwdINS6_IJSA_SA_SA_EEES9_SD_SF_Li256ELb1ELb1ELb0ELb0EEENS1_36VarlenDynamicPersistentTileSchedulerILi128ELi128ELi256ELi128ELb0ELb1ELb1ELb1ELb1ELb1EEEEEEEEEvNT_6ParamsE)
        /*0164*/ 	.word	0x00000078
.L_83:


//--------------------- .nv.compat                --------------------------
	.section	.nv.compat,"",@"SHT_CUDA_COMPAT_INFO"
	.align	4
        /*0000*/ 	.byte	0x02, 0x09, 0x01, 0x00, 0x02, 0x02, 0x04, 0x00, 0x02, 0x05, 0x05, 0x00, 0x03, 0x07, 0x01, 0x01
        /*0010*/ 	.byte	0x02, 0x03, 0x01, 0x00, 0x02, 0x06, 0x01, 0x00, 0x04, 0x0b, 0x08, 0x00, 0x00, 0x00, 0x00, 0x00
        /*0020*/ 	.byte	0x00, 0x00, 0x00, 0x00


//--------------------- .nv.info._ZN7cutlass13device_kernelIN5flash11enable_sm90INS1_16FlashAttnFwdSm90INS1_25CollectiveMainloopFwdSm90ILi2EN4cute5tupleIJNS5_1CILi1EEES8_S8_EEENS6_IJNS7_ILi128EEESA_NS7_ILi192EEEEEELi128ENS_10bfloat16_tEfNS_4arch4Sm90ELb0ELb0ELb1ELb0ELb0ELb0ELb0ELb1ELb1ELb1ELb0ELb0EEENS1_21CollectiveEpilogueFwdINS6_IJSA_SA_SA_EEES9_SD_SF_Li256ELb0ELb1ELb0ELb0EEENS1_29StaticPersistentTileSchedulerILb0EEEEEEEEEvNT_6ParamsE --------------------------
	.section	.nv.info._ZN7cutlass13device_kernelIN5flash11enable_sm90INS1_16FlashAttnFwdSm90INS1_25CollectiveMainloopFwdSm90ILi2EN4cute5tupleIJNS5_1CILi1EEES8_S8_EEENS6_IJNS7_ILi128EEESA_NS7_ILi192EEEEEELi128ENS_10bfloat16_tEfNS_4arch4Sm90ELb0ELb0ELb1ELb0ELb0ELb0ELb0ELb1ELb1ELb1ELb0ELb0EEENS1_21CollectiveEpilogueFwdINS6_IJSA_SA_SA_EEES9_SD_SF_Li256ELb0ELb1ELb0ELb0EEENS1_29StaticPersistentTileSchedulerILb0EEEEEEEEEvNT_6ParamsE,"",@"SHT_CUDA_INFO"
	.sectionflags	@""
	.align	4


	//----- nvinfo : EIATTR_CUDA_API_VERSION
	.align		4
        /*0000*/ 	.byte	0x04, 0x37
        /*0002*/ 	.short	(.L_85 - .L_84)
.L_84:
        /*0004*/ 	.word	0x00000082


	//----- nvinfo : EIATTR_KPARAM_INFO
	.align		4
.L_85:
        /*0008*/ 	.byte	0x04, 0x17
        /*000a*/ 	.short	(.L_87 - .L_86)
.L_86:
        /*000c*/ 	.word	0x00000000
        /*0010*/ 	.short	0x0000
        /*0012*/ 	.short	0x0070
        /*0014*/ 	.byte	0x00, 0xf0, 0x01, 0x28


	//----- nvinfo : EIATTR_SPARSE_MMA_MASK
	.align		4
.L_87:
        /*0018*/ 	.byte	0x03, 0x50
        /*001a*/ 	.short	0x0000


	//----- nvinfo : EIATTR_MAXREG_COUNT
	.align		4
        /*001c*/ 	.byte	0x03, 0x1b
        /*001e*/ 	.short	0x00a8


	//----- nvinfo : EIATTR_NUM_BARRIERS
	.align		4
        /*0020*/ 	.byte	0x02, 0x4c
        /*0022*/ 	.byte	0x09
	.zero		1


	//----- nvinfo : EIATTR_EXTERNS
	.align		4
        /*0024*/ 	.byte	0x04, 0x0f
        /*0026*/ 	.short	(.L_89 - .L_88)


	//   ....[0]....
	.align		4
.L_88:
        /*0028*/ 	.word	index@(__assertfail)


	//----- nvinfo : EIATTR_ANNOTATIONS
	.align		4
.L_89:
        /*002c*/ 	.byte	0x04, 0x55
        /*002e*/ 	.short	(.L_91 - .L_90)


	//   ....[0]....
.L_90:
        /*0030*/ 	.word	0x00000001
        /*0034*/ 	.byte	0x30, 0x09, 0x00, 0x00, 0x01, 0x00, 0x00, 0x00, 0xf0, 0x09, 0x00, 0x00, 0x01, 0x00, 0x00, 0x00
        /* <DEDUP_REMOVED lines=30> */
        /*0224*/ 	.byte	0x60, 0xcb, 0x00, 0x00


	//----- nvinfo : EIATTR_MERCURY_ISA_VERSION
	.align		4
.L_91:
        /*0228*/ 	.byte	0x03, 0x5f
        /*022a*/ 	.short	0x0101


	//----- nvinfo : EIATTR_INT_WARP_WIDE_INSTR_OFFSETS
	.align		4
        /*022c*/ 	.byte	0x04, 0x31
        /*022e*/ 	.short	(.L_93 - .L_92)


	//   ....[0]....
.L_92:
        /*0230*/ 	.word	0x00000120


	//   ....[1]....
        /*0234*/ 	.word	0x00000160


	//   ....[2]....
        /*0238*/ 	.word	0x00000220


	//----- nvinfo : EIATTR_COOP_GROUP_MASK_REGIDS
	.align		4
.L_93:
        /*023c*/ 	.byte	0x04, 0x29
        /*023e*/ 	.short	(.L_95 - .L_94)


	//   ....[0]....
.L_94:
        /*0240*/ 	.word	0xffffffff


	//   ....[1]....
        /*0244*/ 	.word	0xffffffff


	//   ....[2]....
        /*0248*/ 	.word	0xffffffff


	//   ....[3]....
        /*024c*/ 	.word	0xffffffff


	//   ....[4]....
        /*0250*/ 	.word	0xffffffff


	//   ....[5]....
        /*0254*/ 	.word	0xffffffff


	//   ....[6]....
        /*0258*/ 	.word	0xffffffff


	//   ....[7]....
        /*025c*/ 	.word	0xffffffff


	//   ....[8]....
        /*0260*/ 	.word	0xffffffff


	//   ....[9]....
        /*0264*/ 	.word	0xffffffff


	//   ....[10]....
        /*0268*/ 	.word	0xffffffff


	//   ....[11]....
        /*026c*/ 	.word	0xffffffff


	//   ....[12]....
        /*0270*/ 	.word	0xffffffff


	//   ....[13]....
        /*0274*/ 	.word	0xffffffff


	//   ....[14]....
        /*0278*/ 	.word	0xffffffff


	//   ....[15]....
        /*027c*/ 	.word	0xffffffff


	//   ....[16]....
        /*0280*/ 	.word	0xffffffff


	//   ....[17]....
        /*0284*/ 	.word	0xffffffff


	//   ....[18]....
        /*0288*/ 	.word	0xffffffff


	//   ....[19]....
        /*028c*/ 	.word	0xffffffff


	//   ....[20]....
        /*0290*/ 	.word	0xffffffff


	//   ....[21]....
        /*0294*/ 	.word	0xffffffff


	//   ....[22]....
        /*0298*/ 	.word	0xffffffff


	//   ....[23]....
        /*029c*/ 	.word	0xffffffff


	//   ....[24]....
        /*02a0*/ 	.word	0xffffffff


	//   ....[25]....
        /*02a4*/ 	.word	0xffffffff


	//   ....[26]....
        /*02a8*/ 	.word	0xffffffff


	//   ....[27]....
        /*02ac*/ 	.word	0xffffffff


	//   ....[28]....
        /*02b0*/ 	.word	0xffffffff


	//   ....[29]....
        /*02b4*/ 	.word	0xffffffff


	//   ....[30]....
        /*02b8*/ 	.word	0xffffffff


	//   ....[31]....
        /*02bc*/ 	.word	0xffffffff


	//   ....[32]....
        /*02c0*/ 	.word	0xffffffff


	//   ....[33]....
        /*02c4*/ 	.word	0xffffffff


	//   ....[34]....
        /*02c8*/ 	.word	0xffffffff


	//   ....[35]....
        /*02cc*/ 	.word	0xffffffff


	//   ....[36]....
        /*02d0*/ 	.word	0xffffffff


	//   ....[37]....
        /*02d4*/ 	.word	0xffffffff


	//   ....[38]....
        /*02d8*/ 	.word	0xffffffff


	//   ....[39]....
        /*02dc*/ 	.word	0xffffffff


	//   ....[40]....
        /*02e0*/ 	.word	0xffffffff


	//   ....[41]....
        /*02e4*/ 	.word	0xffffffff


	//   ....[42]....
        /*02e8*/ 	.word	0xffffffff


	//   ....[43]....
        /*02ec*/ 	.word	0xffffffff


	//   ....[44]....
        /*02f0*/ 	.word	0xffffffff


	//   ....[45]....
        /*02f4*/ 	.word	0xffffffff


	//   ....[46]....
        /*02f8*/ 	.word	0xffffffff


	//   ....[47]....
        /*02fc*/ 	.word	0xffffffff


	//   ....[48]....
        /*0300*/ 	.word	0xffffffff


	//   ....[49]....
        /*0304*/ 	.word	0xffffffff


	//   ....[50]....
        /*0308*/ 	.word	0x0500000f


	//   ....[51]....
        /*030c*/ 	.word	0x0500000f


	//   ....[52]....
        /*0310*/ 	.word	0x0500000f


	//   ....[53]....
        /*0314*/ 	.word	0x0500000f


	//   ....[54]....
        /*0318*/ 	.word	0x0500000f


	//   ....[55]....
        /*031c*/ 	.word	0x0500000f


	//   ....[56]....
        /*0320*/ 	.word	0x0500000f


	//   ....[57]....
        /*0324*/ 	.word	0x0500000f


	//   ....[58]....
        /*0328*/ 	.word	0x0500000f


	//   ....[59]....
        /*032c*/ 	.word	0x0500000f


	//   ....[60]....
        /*0330*/ 	.word	0x0500000f


	//   ....[61]....
        /*0334*/ 	.word	0x0500000f


	//   ....[62]....
        /*0338*/ 	.word	0x0500000f


	//   ....[63]....
        /*033c*/ 	.word	0x0500000f


	//   ....[64]....
        /*0340*/ 	.word	0x0500000f


	//   ....[65]....
        /*0344*/ 	.word	0x0500000f


	//   ....[66]....
        /*0348*/ 	.word	0x0500000f


	//   ....[67]....
        /*034c*/ 	.word	0x0500000f


	//----- nvinfo : EIATTR_COOP_GROUP_INSTR_OFFSETS
	.align		4
.L_95:
        /*0350*/ 	.byte	0x04, 0x28
        /*0352*/ 	.short	(.L_97 - .L_96)


	//   ....[0]....
.L_96:
        /*0354*/ 	.word	0x00000060


	//   ....[1]....
        /*0358*/ 	.word	0x00000130


	//   ....[2]....
        /*035c*/ 	.word	0x00000230


	//   ....[3]....
        /*0360*/ 	.word	0x000003a0


	//   ....[4]....
        /*0364*/ 	.word	0x00000500


	//   ....[5]....
        /*0368*/ 	.word	0x00000620


	//   ....[6]....
        /*036c*/ 	.word	0x00000780


	//   ....[7]....
        /*0370*/ 	.word	0x00000d60


	//   ....[8]....
        /*0374*/ 	.word	0x00002ab0


	//   ....[9]....
        /*0378*/ 	.word	0x00002b20


	//   ....[10]....
        /*037c*/ 	.word	0x00003160


	//   ....[11]....
        /*0380*/ 	.word	0x000031f0


	//   ....[12]....
        /*0384*/ 	.word	0x000057d0


	//   ....[13]....
        /*0388*/ 	.word	0x00005800


	//   ....[14]....
        /*038c*/ 	.word	0x00005aa0


	//   ....[15]....
        /*0390*/ 	.word	0x00005b40


	//   ....[16]....
        /*0394*/ 	.word	0x00006e70


	//   ....[17]....
        /*0398*/ 	.word	0x00006eb0


	//   ....[18]....
        /*039c*/ 	.word	0x00006fb0


	//   ....[19]....
        /*03a0*/ 	.word	0x00006fc0


	//   ....[20]....
        /*03a4*/ 	.word	0x00008130


	//   ....[21]....
        /*03a8*/ 	.word	0x00008190


	//   ....[22]....
        /*03ac*/ 	.word	0x000081d0


	//   ....[23]....
        /*03b0*/ 	.word	0x00008200


	//   ....[24]....
        /*03b4*/ 	.word	0x00008680


	//   ....[25]....
        /*03b8*/ 	.word	0x000086c0


	//   ....[26]....
        /*03bc*/ 	.word	0x00008790


	//   ....[27]....
        /*03c0*/ 	.word	0x000087b0


	//   ....[28]....
        /*03c4*/ 	.word	0x00008860


	//   ....[29]....
        /*03c8*/ 	.word	0x00008880


	//   ....[30]....
        /*03cc*/ 	.word	0x00008940


	//   ....[31]....
        /*03d0*/ 	.word	0x00008980


	//   ....[32]....
        /*03d4*/ 	.word	0x00009370


	//   ....[33]....
        /*03d8*/ 	.word	0x00009de0


	//   ....[34]....
        /*03dc*/ 	.word	0x00009df0


	//   ....[35]....
        /*03e0*/ 	.word	0x00009e50


	//   ....[36]....
        /*03e4*/ 	.word	0x00009e90


	//   ....[37]....
        /*03e8*/ 	.word	0x00009f60


	//   ....[38]....
        /*03ec*/ 	.word	0x00009fc0


	//   ....[39]....
        /*03f0*/ 	.word	0x0000a060


	//   ....[40]....
        /*03f4*/ 	.word	0x0000a070


	//   ....[41]....
        /*03f8*/ 	.word	0x0000a100


	//   ....[42]....
        /*03fc*/ 	.word	0x0000a110


	//   ....[43]....
        /*0400*/ 	.word	0x0000a1a0


	//   ....[44]....
        /*0404*/ 	.word	0x0000a1b0


	//   ....[45]....
        /*0408*/ 	.word	0x0000a240


	//   ....[46]....
        /*040c*/ 	.word	0x0000a250


	//   ....[47]....
        /*0410*/ 	.word	0x0000a260


	//   ....[48]....
        /*0414*/ 	.word	0x0000a2a0


	//   ....[49]....
        /*0418*/ 	.word	0x0000ca90


	//   ....[50]....
        /*041c*/ 	.word	0x0000cf80


	//   ....[51]....
        /*0420*/ 	.word	0x0000d0f0


	//   ....[52]....
        /*0424*/ 	.word	0x0000d140


	//   ....[53]....
        /*0428*/ 	.word	0x0000d220


	//   ....[54]....
        /*042c*/ 	.word	0x0000d2b0


	//   ....[55]....
        /*0430*/ 	.word	0x0000d3b0


	//   ....[56]....
        /*0434*/ 	.word	0x0000d4d0


	//   ....[57]....
        /*0438*/ 	.word	0x0000d550


	//   ....[58]....
        /*043c*/ 	.word	0x0000d680


	//   ....[59]....
        /*0440*/ 	.word	0x0000d700


	//   ....[60]....
        /*0444*/ 	.word	0x0000d800


	//   ....[61]....
        /*0448*/ 	.word	0x0000d860


	//   ....[62]....
        /*044c*/ 	.word	0x0000d960


	//   ....[63]....
        /*0450*/ 	.word	0x0000d9c0


	//   ....[64]....
        /*0454*/ 	.word	0x0000dab0


	//   ....[65]....
        /*0458*/ 	.word	0x0000db10


	//   ....[66]....
        /*045c*/ 	.word	0x0000dbe0


	//   ....[67]....
        /*0460*/ 	.word	0x0000dfc0


	//----- nvinfo : EIATTR_REG_RECONFIG
	.align		4
.L_97:
        /*0464*/ 	.byte	0x01, 0x54
	.zero		2


	//----- nvinfo : EIATTR_SYSCALL_OFFSETS
	.align		4
        /*0468*/ 	.byte	0x04, 0x46
        /*046a*/ 	.short	(.L_99 - .L_98)


	//   ....[0]....
.L_98:
        /*046c*/ 	.word	0x000010d0


	//   ....[1]....
        /*0470*/ 	.word	0x00008fd0


	//   ....[2]....
        /*0474*/ 	.word	0x00009110


	//   ....[3]....
        /*0478*/ 	.word	0x00009200


	//   ....[4]....
        /*047c*/ 	.word	0x000099b0


	//----- nvinfo : EIATTR_MBARRIER_INSTR_OFFSETS
	.align		4
.L_99:
        /*0480*/ 	.byte	0x04, 0x39
        /*0482*/ 	.short	(.L_101 - .L_100)


	//   ....[0]....
.L_100:
        /*0484*/ 	.word	0x00000250
        /*0488*/ 	.word	0x000000ff
        /*048c*/ 	.word	0x00034800
        /*0490*/ 	.short	0x0100
        /*0492*/ 	.byte	0x08
	.zero		1


	//   ....[1]....
        /*0494*/ 	.word	0x00000260
        /*0498*/ 	.word	0x000000ff
        /*049c*/ 	.word	0x00034820
        /*04a0*/ 	.short	0x0100
        /*04a2*/ 	.byte	0x08
	.zero		1


	//   ....[2]....
        /*04a4*/ 	.word	0x00000350
        /*04a8*/ 	.word	0x000000ff
        /*04ac*/ 	.word	0x00034830
        /*04b0*/ 	.short	0x0100
        /*04b2*/ 	.byte	0x08
	.zero		1


	//   ....[3]....
        /*04b4*/ 	.word	0x00000360
        /*04b8*/ 	.word	0x000000ff
        /*04bc*/ 	.word	0x00034840
        /*04c0*/ 	.short	0x0100
        /*04c2*/ 	.byte	0x08
	.zero		1


	//   ....[4]....
        /*04c4*/ 	.word	0x00000370
        /*04c8*/ 	.word	0x000000ff
        /*04cc*/ 	.word	0x00034838
        /*04d0*/ 	.short	0x0100
        /*04d2*/ 	.byte	0x08
	.zero		1


	//   ....[5]....
        /*04d4*/ 	.word	0x00000380
        /*04d8*/ 	.word	0x000000ff
        /*04dc*/ 	.word	0x00034848
        /*04e0*/ 	.short	0x0100
        /*04e2*/ 	.byte	0x08
	.zero		1


	//   ....[6]....
        /*04e4*/ 	.word	0x000004b0
        /*04e8*/ 	.word	0x000000ff
        /*04ec*/ 	.word	0x00034850
        /*04f0*/ 	.short	0x0100
        /*04f2*/ 	.byte	0x08
	.zero		1


	//   ....[7]....
        /*04f4*/ 	.word	0x000004c0
        /*04f8*/ 	.word	0x000000ff
        /*04fc*/ 	.word	0x00034860
        /*0500*/ 	.short	0x0100
        /*0502*/ 	.byte	0x08
	.zero		1


	//   ....[8]....
        /*0504*/ 	.word	0x000004d0
        /*0508*/ 	.word	0x000000ff
        /*050c*/ 	.word	0x00034858
        /*0510*/ 	.short	0x0100
        /*0512*/ 	.byte	0x08
	.zero		1


	//   ....[9]....
        /*0514*/ 	.word	0x000004e0
        /*0518*/ 	.word	0x000000ff
        /*051c*/ 	.word	0x00034868
        /*0520*/ 	.short	0x0100
        /*0522*/ 	.byte	0x08
	.zero		1


	//   ....[10]....
        /*0524*/ 	.word	0x000005d0
        /*0528*/ 	.word	0x000000ff
        /*052c*/ 	.word	0x00034870
        /*0530*/ 	.short	0x0100
        /*0532*/ 	.byte	0x06
	.zero		1


	//   ....[11]....
        /*0534*/ 	.word	0x000005e0
        /*0538*/ 	.word	0x000000ff
        /*053c*/ 	.word	0x00034880
        /*0540*/ 	.short	0x0100
        /*0542*/ 	.byte	0x06
	.zero		1


	//   ....[12]....
        /*0544*/ 	.word	0x000005f0
        /*0548*/ 	.word	0x000000ff
        /*054c*/ 	.word	0x00034878
        /*0550*/ 	.short	0x0100
        /*0552*/ 	.byte	0x06
	.zero		1


	//   ....[13]....
        /*0554*/ 	.word	0x00000600
        /*0558*/ 	.word	0x000000ff
        /*055c*/ 	.word	0x00034888
        /*0560*/ 	.short	0x0100
        /*0562*/ 	.byte	0x06
	.zero		1


	//   ....[14]....
        /*0564*/ 	.word	0x00000730
        /*0568*/ 	.word	0x000000ff
        /*056c*/ 	.word	0x00034890
        /*0570*/ 	.short	0x0100
        /*0572*/ 	.byte	0x08
	.zero		1


	//   ....[15]....
        /*0574*/ 	.word	0x00000740
        /*0578*/ 	.word	0x000000ff
        /*057c*/ 	.word	0x000348a0
        /*0580*/ 	.short	0x0100
        /*0582*/ 	.byte	0x08
	.zero		1


	//   ....[16]....
        /*0584*/ 	.word	0x00000750
        /*0588*/ 	.word	0x000000ff
        /*058c*/ 	.word	0x00034898
        /*0590*/ 	.short	0x0100
        /*0592*/ 	.byte	0x08
	.zero		1


	//   ....[17]....
        /*0594*/ 	.word	0x00000760
        /*0598*/ 	.word	0x000000ff
        /*059c*/ 	.word	0x000348a8
        /*05a0*/ 	.short	0x0100
        /*05a2*/ 	.byte	0x08
	.zero		1


	//   ....[18]....
        /*05a4*/ 	.word	0x00000890
        /*05a8*/ 	.word	0x000000ff
        /*05ac*/ 	.word	0x000348b0
        /*05b0*/ 	.short	0x0100
        /*05b2*/ 	.byte	0x08
	.zero		1


	//   ....[19]....
        /*05b4*/ 	.word	0x000008a0
        /*05b8*/ 	.word	0x000000ff
        /*05bc*/ 	.word	0x000348c0
        /*05c0*/ 	.short	0x0100
        /*05c2*/ 	.byte	0x08
	.zero		1


	//   ....[20]....
        /*05c4*/ 	.word	0x000008b0
        /*05c8*/ 	.word	0x000000ff
        /*05cc*/ 	.word	0x000348b8
        /*05d0*/ 	.short	0x0100
        /*05d2*/ 	.byte	0x08
	.zero		1


	//   ....[21]....
        /*05d4*/ 	.word	0x000008c0
        /*05d8*/ 	.word	0x000000ff
        /*05dc*/ 	.word	0x000348c8
        /*05e0*/ 	.short	0x0100
        /*05e2*/ 	.byte	0x08
	.zero		1


	//   ....[22]....
        /*05e4*/ 	.word	0x00001110
        /*05e8*/ 	.word	0x000000ff
        /*05ec*/ 	.word	0x00034800
        /*05f0*/ 	.short	0x010a
        /*05f2*/ 	.byte	0x28
	.zero		1


	//   ....[23]....
        /*05f4*/ 	.word	0x00001190
        /*05f8*/ 	.word	0x00000000
        /*05fc*/ 	.word	0x00034830
        /*0600*/ 	.short	0x010a
        /*0602*/ 	.byte	0x3f
	.zero		1


	//   ....[24]....
        /*0604*/ 	.word	0x00001210
        /*0608*/ 	.word	0x00000000
        /*060c*/ 	.word	0x00034830
        /*0610*/ 	.short	0x010a
        /*0612*/ 	.byte	0x3f
	.zero		1


	//   ....[25]....
        /*0614*/ 	.word	0x00002110
        /*0618*/ 	.word	0x00000000
        /*061c*/ 	.word	0x00000000
        /*0620*/ 	.short	0x0101
        /*0622*/ 	.byte	0x3f
	.zero		1


	//   ....[26]....
        /*0624*/ 	.word	0x000040f0
        /*0628*/ 	.word	0x000000ff
        /*062c*/ 	.word	0x00034830
        /*0630*/ 	.short	0x010a
        /*0632*/ 	.byte	0x08
	.zero		1


	//   ....[27]....
        /*0634*/ 	.word	0x00004130
        /*0638*/ 	.word	0x000000ff
        /*063c*/ 	.word	0x00034830
        /*0640*/ 	.short	0x010a
        /*0642*/ 	.byte	0x08
	.zero		1


	//   ....[28]....
        /*0644*/ 	.word	0x00004a10
        /*0648*/ 	.word	0x000000ff
        /*064c*/ 	.word	0x00034850
        /*0650*/ 	.short	0x010a
        /*0652*/ 	.byte	0x09
	.zero		1


	//   ....[29]....
        /*0654*/ 	.word	0x00004a50
        /*0658*/ 	.word	0x000000ff
        /*065c*/ 	.word	0x00034850
        /*0660*/ 	.short	0x010a
        /*0662*/ 	.byte	0x09
	.zero		1


	//   ....[30]....
        /*0664*/ 	.word	0x00006310
        /*0668*/ 	.word	0x00000021
        /*066c*/ 	.word	0x00000000
        /*0670*/ 	.short	0x0101
        /*0672*/ 	.byte	0x3f
	.zero		1


	//   ....[31]....
        /*0674*/ 	.word	0x00006370
        /*0678*/ 	.word	0x0000002a
        /*067c*/ 	.word	0x00000000
        /*0680*/ 	.short	0x0101
        /*0682*/ 	.byte	0x3f
	.zero		1


	//   ....[32]....
        /*0684*/ 	.word	0x00006de0
        /*0688*/ 	.word	0x000000ff
        /*068c*/ 	.word	0x00034850
        /*0690*/ 	.short	0x010a
        /*0692*/ 	.byte	0x0c
	.zero		1


	//   ....[33]....
        /*0694*/ 	.word	0x00006e20
        /*0698*/ 	.word	0x000000ff
        /*069c*/ 	.word	0x00034850
        /*06a0*/ 	.short	0x010a
        /*06a2*/ 	.byte	0x0c
	.zero		1


	//   ....[34]....
        /*06a4*/ 	.word	0x00007a90
        /*06a8*/ 	.word	0x00000069
        /*06ac*/ 	.word	0x00000000
        /*06b0*/ 	.short	0x0101
        /*06b2*/ 	.byte	0x3f
	.zero		1


	//   ....[35]....
        /*06b4*/ 	.word	0x000086a0
        /*06b8*/ 	.word	0x000000ff
        /*06bc*/ 	.word	0x00000000
        /*06c0*/ 	.short	0x0101
        /*06c2*/ 	.byte	0x04
	.zero		1


	//   ....[36]....
        /*06c4*/ 	.word	0x000095a0
        /*06c8*/ 	.word	0x00000000
        /*06cc*/ 	.word	0x00034840
        /*06d0*/ 	.short	0x010a
        /*06d2*/ 	.byte	0x3f
	.zero		1


	//   ....[37]....
        /*06d4*/ 	.word	0x0000a3f0
        /*06d8*/ 	.word	0x000000ff
        /*06dc*/ 	.word	0x00034800
        /*06e0*/ 	.short	0x0107
        /*06e2*/ 	.byte	0x24
	.zero		1


	//   ....[38]....
        /*06e4*/ 	.word	0x0000a460
        /*06e8*/ 	.word	0x000000ff
        /*06ec*/ 	.word	0x00034800
        /*06f0*/ 	.short	0x0101
        /*06f2*/ 	.byte	0x24
	.zero		1


	//   ....[39]....
        /*06f4*/ 	.word	0x0000a490
        /*06f8*/ 	.word	0x000000ff
        /*06fc*/ 	.word	0x00034820
        /*0700*/ 	.short	0x010a
        /*0702*/ 	.byte	0x24
	.zero		1


	//   ....[40]....
        /*0704*/ 	.word	0x0000a7c0
        /*0708*/ 	.word	0x00000003
        /*070c*/ 	.word	0x00034840
        /*0710*/ 	.short	0x010a
        /*0712*/ 	.byte	0x3f
	.zero		1


	//   ....[41]....
        /*0714*/ 	.word	0x0000ac40
        /*0718*/ 	.word	0x00000003
        /*071c*/ 	.word	0x00000060
        /*0720*/ 	.short	0x010a
        /*0722*/ 	.byte	0x3f
	.zero		1


	//   ....[42]....
        /*0724*/ 	.word	0x0000b2a0
        /*0728*/ 	.word	0x00000003
        /*072c*/ 	.word	0x00034840
        /*0730*/ 	.short	0x010a
        /*0732*/ 	.byte	0x3f
	.zero		1


	//   ....[43]....
        /*0734*/ 	.word	0x0000b720
        /*0738*/ 	.word	0x00000002
        /*073c*/ 	.word	0x00000060
        /*0740*/ 	.short	0x010a
        /*0742*/ 	.byte	0x3f
	.zero		1


	//   ....[44]....
        /*0744*/ 	.word	0x0000bcc0
        /*0748*/ 	.word	0x00000002
        /*074c*/ 	.word	0x00034840
        /*0750*/ 	.short	0x010a
        /*0752*/ 	.byte	0x3f
	.zero		1


	//   ....[45]....
        /*0754*/ 	.word	0x0000c140
        /*0758*/ 	.word	0x00000002
        /*075c*/ 	.word	0x00000060
        /*0760*/ 	.short	0x010a
        /*0762*/ 	.byte	0x3f
	.zero		1


	//   ....[46]....
        /*0764*/ 	.word	0x0000c590
        /*0768*/ 	.word	0x00000003
        /*076c*/ 	.word	0x00034860
        /*0770*/ 	.short	0x010a
        /*0772*/ 	.byte	0x3f
	.zero		1


	//   ....[47]....
        /*0774*/ 	.word	0x0000ca10
        /*0778*/ 	.word	0x00000000
        /*077c*/ 	.word	0x00034820
        /*0780*/ 	.short	0x010a
        /*0782*/ 	.byte	0x3f
	.zero		1


	//   ....[48]....
        /*0784*/ 	.word	0x0000cbe0
        /*0788*/ 	.word	0x00000006
        /*078c*/ 	.word	0x00000000
        /*0790*/ 	.short	0x010a
        /*0792*/ 	.byte	0x3f
	.zero		1


	//   ....[49]....
        /*0794*/ 	.word	0x0000cc30
        /*0798*/ 	.word	0x00000003
        /*079c*/ 	.word	0x00000000
        /*07a0*/ 	.short	0x010a
        /*07a2*/ 	.byte	0x3f
	.zero		1


	//   ....[50]....
        /*07a4*/ 	.word	0x0000cc90
        /*07a8*/ 	.word	0x00000012
        /*07ac*/ 	.word	0x00000000
        /*07b0*/ 	.short	0x010a
        /*07b2*/ 	.byte	0x3f
	.zero		1


	//   ....[51]....
        /*07b4*/ 	.word	0x0000ccc0
        /*07b8*/ 	.word	0x00000003
        /*07bc*/ 	.word	0x00000000
        /*07c0*/ 	.short	0x010a
        /*07c2*/ 	.byte	0x3f
	.zero		1


	//   ....[52]....
        /*07c4*/ 	.word	0x0000cd30
        /*07c8*/ 	.word	0x00000003
        /*07cc*/ 	.word	0x00034800
        /*07d0*/ 	.short	0x010a
        /*07d2*/ 	.byte	0x3f
	.zero		1


	//   ....[53]....
        /*07d4*/ 	.word	0x0000cd80
        /*07d8*/ 	.word	0x00000000
        /*07dc*/ 	.word	0x00034830
        /*07e0*/ 	.short	0x010a
        /*07e2*/ 	.byte	0x3f
	.zero		1


	//   ....[54]....
        /*07e4*/ 	.word	0x0000cde0
        /*07e8*/ 	.word	0x0000000c
        /*07ec*/ 	.word	0x00034830
        /*07f0*/ 	.short	0x010a
        /*07f2*/ 	.byte	0x3f
	.zero		1


	//   ....[55]....
        /*07f4*/ 	.word	0x0000ce40
        /*07f8*/ 	.word	0x00000009
        /*07fc*/ 	.word	0x00034850
        /*0800*/ 	.short	0x010a
        /*0802*/ 	.byte	0x3f
	.zero		1


	//   ....[56]....
        /*0804*/ 	.word	0x0000cea0
        /*0808*/ 	.word	0x00000005
        /*080c*/ 	.word	0x00034850
        /*0810*/ 	.short	0x010a
        /*0812*/ 	.byte	0x3f
	.zero		1


	//   ....[57]....
        /*0814*/ 	.word	0x0000d040
        /*0818*/ 	.word	0x00000000
        /*081c*/ 	.word	0x00034840
        /*0820*/ 	.short	0x010a
        /*0822*/ 	.byte	0x3f
	.zero		1


	//   ....[58]....
        /*0824*/ 	.word	0x0000dc60
        /*0828*/ 	.word	0x0000000f
        /*082c*/ 	.word	0x00034820
        /*0830*/ 	.short	0x010a
        /*0832*/ 	.byte	0x3f
	.zero		1


	//   ....[59]....
        /*0834*/ 	.word	0x0000dcb0
        /*0838*/ 	.word	0x00000003
        /*083c*/ 	.word	0x00034840
        /*0840*/ 	.short	0x010a
        /*0842*/ 	.byte	0x3f
	.zero		1


	//   ....[60]....
        /*0844*/ 	.word	0x0000dd00
        /*0848*/ 	.word	0x00000003
        /*084c*/ 	.word	0x00000060
        /*0850*/ 	.short	0x010a
        /*0852*/ 	.byte	0x3f
	.zero		1


	//   ....[61]....
        /*0854*/ 	.word	0x0000dd50
        /*0858*/ 	.word	0x00000003
        /*085c*/ 	.word	0x00034840
        /*0860*/ 	.short	0x010a
        /*0862*/ 	.byte	0x3f
	.zero		1


	//   ....[62]....
        /*0864*/ 	.word	0x0000dda0
        /*0868*/ 	.word	0x00000002
        /*086c*/ 	.word	0x00000060
        /*0870*/ 	.short	0x010a
        /*0872*/ 	.byte	0x3f
	.zero		1


	//   ....[63]....
        /*0874*/ 	.word	0x0000ddf0
        /*0878*/ 	.word	0x00000002
        /*087c*/ 	.word	0x00034840
        /*0880*/ 	.short	0x010a
        /*0882*/ 	.byte	0x3f
	.zero		1


	//   ....[64]....
        /*0884*/ 	.word	0x0000de40
        /*0888*/ 	.word	0x00000002
        /*088c*/ 	.word	0x00000060
        /*0890*/ 	.short	0x010a
        /*0892*/ 	.byte	0x3f
	.zero		1


	//   ....[65]....
        /*0894*/ 	.word	0x0000de90
        /*0898*/ 	.word	0x00000003
        /*089c*/ 	.word	0x00034860
        /*08a0*/ 	.short	0x010a
        /*08a2*/ 	.byte	0x3f
	.zero		1


	//   ....[66]....
        /*08a4*/ 	.word	0x0000dee0
        /*08a8*/ 	.word	0x00000000
        /*08ac*/ 	.word	0x00034820
        /*08b0*/ 	.short	0x010a
        /*08b2*/ 	.byte	0x3f
	.zero		1


	//   ....[67]....
        /*08b4*/ 	.word	0x0000e080
        /*08b8*/ 	.word	0x00000006
        /*08bc*/ 	.word	0x00000000
        /*08c0*/ 	.short	0x010a
        /*08c2*/ 	.byte	0x3f
	.zero		1


	//   ....[68]....
        /*08c4*/ 	.word	0x0000e0d0
        /*08c8*/ 	.word	0x00000003
        /*08cc*/ 	.word	0x00000000
        /*08d0*/ 	.short	0x010a
        /*08d2*/ 	.byte	0x3f
	.zero		1


	//   ....[69]....
        /*08d4*/ 	.word	0x0000e120
        /*08d8*/ 	.word	0x00000012
        /*08dc*/ 	.word	0x00000000
        /*08e0*/ 	.short	0x010a
        /*08e2*/ 	.byte	0x3f
	.zero		1


	//----- nvinfo : EIATTR_NUM_MBARRIERS
	.align		4
.L_101:
        /*08e4*/ 	.byte	0x03, 0x38
        /*08e6*/ 	.short	0x0016


	//----- nvinfo : EIATTR_EXIT_INSTR_OFFSETS
	.align		4
        /*08e8*/ 	.byte	0x04, 0x1c
        /*08ea*/ 	.short	(.L_103 - .L_102)


	//   ....[0]....
.L_102:
        /*08ec*/ 	.word	0x000009e0


	//   ....[1]....
        /*08f0*/ 	.word	0x00008a60


	//   ....[2]....
        /*08f4*/ 	.word	0x0000cd10


	//----- nvinfo : EIATTR_MAX_THREADS
	.align		4
.L_103:
        /*08f8*/ 	.byte	0x04, 0x05
        /*08fa*/ 	.short	(.L_105 - .L_104)
.L_104:
        /*08fc*/ 	.word	0x00000180
        /*0900*/ 	.word	0x00000001
        /*0904*/ 	.word	0x00000001


	//----- nvinfo : EIATTR_CRS_STACK_SIZE
	.align		4
.L_105:
        /*0908*/ 	.byte	0x04, 0x1e
        /*090a*/ 	.short	(.L_107 - .L_106)
.L_106:
        /*090c*/ 	.word	0x00000000


	//----- nvinfo : EIATTR_CBANK_PARAM_SIZE
	.align		4
.L_107:
        /*0910*/ 	.byte	0x03, 0x19
        /*0912*/ 	.short	0x0a70


	//----- nvinfo : EIATTR_PARAM_CBANK
	.align		4
        /*0914*/ 	.byte	0x04, 0x0a
        /*0916*/ 	.short	(.L_109 - .L_108)
	.align		4
.L_108:
        /*0918*/ 	.word	index@(.nv.constant0._ZN7cutlass13device_kernelIN5flash11enable_sm90INS1_16FlashAttnFwdSm90INS1_25CollectiveMainloopFwdSm90ILi2EN4cute5tupleIJNS5_1CILi1EEES8_S8_EEENS6_IJNS7_ILi128EEESA_NS7_ILi192EEEEEELi128ENS_10bfloat16_tEfNS_4arch4Sm90ELb0ELb0ELb1ELb0ELb0ELb0ELb0ELb1ELb1ELb1ELb0ELb0EEENS1_21CollectiveEpilogueFwdINS6_IJSA_SA_SA_EEES9_SD_SF_Li256ELb0ELb1ELb0ELb0EEENS1_29StaticPersistentTileSchedulerILb0EEEEEEEEEvNT_6ParamsE)
        /*091c*/ 	.short	0x0210
        /*091e*/ 	.short	0x0a70


	//----- nvinfo : EIATTR_SW_WAR
	.align		4
.L_109:
        /*0920*/ 	.byte	0x04, 0x36
        /*0922*/ 	.short	(.L_111 - .L_110)
.L_110:
        /*0924*/ 	.word	0x00000008
.L_111:


//--------------------- .nv.info._ZN7cutlass13device_kernelIN5flash11enable_sm90INS1_16FlashAttnFwdSm90INS1_25CollectiveMainloopFwdSm90ILi2EN4cute5tupleIJNS5_1CILi2EEENS7_ILi1EEES9_EEENS6_IJNS7_ILi128EEESB_NS7_ILi192EEEEEELi128ENS_10bfloat16_tEfNS_4arch4Sm90ELb0ELb0ELb1ELb0ELb0ELb0ELb0ELb1ELb1ELb1ELb0ELb0EEENS1_21CollectiveEpilogueFwdINS6_IJSB_SB_SB_EEESA_SE_SG_Li256ELb0ELb1ELb0ELb0EEENS1_29StaticPersistentTileSchedulerILb0EEEEEEEEEvNT_6ParamsE --------------------------
	.section	.nv.info._ZN7cutlass13device_kernelIN5flash11enable_sm90INS1_16FlashAttnFwdSm90INS1_25CollectiveMainloopFwdSm90ILi2EN4cute5tupleIJNS5_1CILi2EEENS7_ILi1EEES9_EEENS6_IJNS7_ILi128EEESB_NS7_ILi192EEEEEELi128ENS_10bfloat16_tEfNS_4arch4Sm90ELb0ELb0ELb1ELb0ELb0ELb0ELb0ELb1ELb1ELb1ELb0ELb0EEENS1_21CollectiveEpilogueFwdINS6_IJSB_SB_SB_EEESA_SE_SG_Li256ELb0ELb1ELb0ELb0EEENS1_29StaticPersistentTileSchedulerILb0EEEEEEEEEvNT_6ParamsE,"",@"SHT_CUDA_INFO"
	.sectionflags	@""
	.align	4


	//----- nvinfo : EIATTR_CUDA_API_VERSION
	.align		4
        /*0000*/ 	.byte	0x04, 0x37
        /*0002*/ 	.short	(.L_113 - .L_112)
.L_112:
        /*0004*/ 	.word	0x00000082


	//----- nvinfo : EIATTR_KPARAM_INFO
	.align		4
.L_113:
        /*0008*/ 	.byte	0x04, 0x17
        /*000a*/ 	.short	(.L_115 - .L_114)
.L_114:
        /*000c*/ 	.word	0x00000000
        /*0010*/ 	.short	0x0000
        /*0012*/ 	.short	0x0070
        /*0014*/ 	.byte	0x00, 0xf0, 0x01, 0x28


	//----- nvinfo : EIATTR_SPARSE_MMA_MASK
	.align		4
.L_115:
        /*0018*/ 	.byte	0x03, 0x50
        /*001a*/ 	.short	0x0000


	//----- nvinfo : EIATTR_MAXREG_COUNT
	.align		4
        /*001c*/ 	.byte	0x03, 0x1b
        /*001e*/ 	.short	0x00a8


	//----- nvinfo : EIATTR_NUM_BARRIERS
	.align		4
        /*0020*/ 	.byte	0x02, 0x4c
        /*0022*/ 	.byte	0x09
	.zero		1


	//----- nvinfo : EIATTR_EXTERNS
	.align		4
        /*0024*/ 	.byte	0x04, 0x0f
        /*0026*/ 	.short	(.L_117 - .L_116)


	//   ....[0]....
	.align		4
.L_116:
        /*0028*/ 	.word	index@(__assertfail)


	//----- nvinfo : EIATTR_ANNOTATIONS
	.align		4
.L_117:
        /*002c*/ 	.byte	0x04, 0x55
        /*002e*/ 	.short	(.L_119 - .L_118)


	//   ....[0]....
.L_118:
        /* <DEDUP_REMOVED lines=31> */


	//----- nvinfo : EIATTR_MERCURY_ISA_VERSION
	.align		4
.L_119:
        /*0208*/ 	.byte	0x03, 0x5f
        /*020a*/ 	.short	0x0101


	//----- nvinfo : EIATTR_INT_WARP_WIDE_INSTR_OFFSETS
	.align		4
        /*020c*/ 	.byte	0x04, 0x31
        /*020e*/ 	.short	(.L_121 - .L_120)


	//   ....[0]....
.L_120:
        /*0210*/ 	.word	0x00000130


	//   ....[1]....
        /*0214*/ 	.word	0x00000170


	//   ....[2]....
        /*0218*/ 	.word	0x000001e0


	//----- nvinfo : EIATTR_COOP_GROUP_MASK_REGIDS
	.align		4
.L_121:
        /*021c*/ 	.byte	0x04, 0x29
        /*021e*/ 	.short	(.L_123 - .L_122)


	//   ....[0]....
.L_122:
        /*0220*/ 	.word	0xffffffff


	//   ....[1]....
        /*0224*/ 	.word	0xffffffff


	//   ....[2]....
        /*0228*/ 	.word	0xffffffff


	//   ....[3]....
        /*022c*/ 	.word	0xffffffff


	//   ....[4]....
        /*0230*/ 	.word	0xffffffff


	//   ....[5]....
        /*0234*/ 	.word	0xffffffff


	//   ....[6]....
        /*0238*/ 	.word	0xffffffff


	//   ....[7]....
        /*023c*/ 	.word	0xffffffff


	//   ....[8]....
        /*0240*/ 	.word	0xffffffff


	//   ....[9]....
        /*0244*/ 	.word	0xffffffff


	//   ....[10]....
        /*0248*/ 	.word	0xffffffff


	//   ....[11]....
        /*024c*/ 	.word	0xffffffff


	//   ....[12]....
        /*0250*/ 	.word	0xffffffff


	//   ....[13]....
        /*0254*/ 	.word	0xffffffff


	//   ....[14]....
        /*0258*/ 	.word	0xffffffff


	//   ....[15]....
        /*025c*/ 	.word	0xffffffff


	//   ....[16]....
        /*0260*/ 	.word	0xffffffff


	//   ....[17]....
        /*0264*/ 	.word	0xffffffff


	//   ....[18]....
        /*0268*/ 	.word	0xffffffff


	//   ....[19]....
        /*026c*/ 	.word	0xffffffff


	//   ....[20]....
        /*0270*/ 	.word	0xffffffff


	//   ....[21]....
        /*0274*/ 	.word	0xffffffff


	//   ....[22]....
        /*0278*/ 	.word	0xffffffff


	//   ....[23]....
        /*027c*/ 	.word	0xffffffff


	//   ....[24]....
        /*0280*/ 	.word	0xffffffff


	//   ....[25]....
        /*0284*/ 	.word	0xffffffff


	//   ....[26]....
        /*0288*/ 	.word	0xffffffff


	//   ....[27]....
        /*028c*/ 	.word	0xffffffff


	//   ....[28]....
        /*0290*/ 	.word	0xffffffff


	//   ....[29]....
        /*0294*/ 	.word	0xffffffff


	//   ....[30]....
        /*0298*/ 	.word	0xffffffff


	//   ....[31]....
        /*029c*/ 	.word	0xffffffff


	//   ....[32]....
        /*02a0*/ 	.word	0xffffffff


	//   ....[33]....
        /*02a4*/ 	.word	0xffffffff


	//   ....[34]....
        /*02a8*/ 	.word	0xffffffff


	//   ....[35]....
        /*02ac*/ 	.word	0xffffffff


	//   ....[36]....
        /*02b0*/ 	.word	0xffffffff


	//   ....[37]....
        /*02b4*/ 	.word	0xffffffff


	//   ....[38]....
        /*02b8*/ 	.word	0xffffffff


	//   ....[39]....
        /*02bc*/ 	.word	0xffffffff


	//   ....[40]....
        /*02c0*/ 	.word	0xffffffff


	//   ....[41]....
        /*02c4*/ 	.word	0xffffffff


	//   ....[42]....
        /*02c8*/ 	.word	0xffffffff


	//   ....[43]....
        /*02cc*/ 	.word	0xffffffff


	//   ....[44]....
        /*02d0*/ 	.word	0xffffffff


	//   ....[45]....
        /*02d4*/ 	.word	0xffffffff


	//   ....[46]....
        /*02d8*/ 	.word	0xffffffff


	//   ....[47]....
        /*02dc*/ 	.word	0xffffffff


	//   ....[48]....
        /*02e0*/ 	.word	0xffffffff


	//   ....[49]....
        /*02e4*/ 	.word	0xffffffff


	//   ....[50]....
        /*02e8*/ 	.word	0xffffffff


	//   ....[51]....
        /*02ec*/ 	.word	0x0500000f


	//   ....[52]....
        /*02f0*/ 	.word	0x0500000f


	//   ....[53]....
        /*02f4*/ 	.word	0x0500000f


	//   ....[54]....
        /*02f8*/ 	.word	0x0500000f


	//   ....[55]....
        /*02fc*/ 	.word	0x0500000f


	//   ....[56]....
        /*0300*/ 	.word	0x0500000f


	//   ....[57]....
        /*0304*/ 	.word	0x0500000f


	//   ....[58]....
        /*0308*/ 	.word	0x0500000f


	//   ....[59]....
        /*030c*/ 	.word	0x0500000f


	//   ....[60]....
        /*0310*/ 	.word	0x0500000f


	//   ....[61]....
        /*0314*/ 	.word	0x0500000f


	//   ....[62]....
        /*0318*/ 	.word	0x0500000f


	//   ....[63]....
        /*031c*/ 	.word	0x0500000f


	//   ....[64]....
        /*0320*/ 	.word	0x0500000f


	//   ....[65]....
        /*0324*/ 	.word	0x0500000f


	//   ....[66]....
        /*0328*/ 	.word	0x0500000f


	//   ....[67]....
        /*032c*/ 	.word	0x0500000f


	//   ....[68]....
        /*0330*/ 	.word	0x0500000f


	//----- nvinfo : EIATTR_COOP_GROUP_INSTR_OFFSETS
	.align		4
.L_123:
        /*0334*/ 	.byte	0x04, 0x28
        /*0336*/ 	.short	(.L_125 - .L_124)


	//   ....[0]....
.L_124:
        /*0338*/ 	.word	0x00000060


	//   ....[1]....
        /*033c*/ 	.word	0x00000140


	//   ....[2]....
        /*0340*/ 	.word	0x00000190


	//   ....[3]....
        /*0344*/ 	.word	0x000003d0


	//   ....[4]....
        /*0348*/ 	.word	0x00000600


	//   ....[5]....
        /*034c*/ 	.word	0x00000830


	//   ....[6]....
        /*0350*/ 	.word	0x00000ac0


	//   ....[7]....
        /*0354*/ 	.word	0x00000dd0


	//   ....[8]....
        /*0358*/ 	.word	0x000012c0


	//   ....[9]....
        /*035c*/ 	.word	0x00002de0


	//   ....[10]....
        /*0360*/ 	.word	0x00002e60


	//   ....[11]....
        /*0364*/ 	.word	0x000034a0


	//   ....[12]....
        /*0368*/ 	.word	0x00003540


	//   ....[13]....
        /*036c*/ 	.word	0x00005ae0


	//   ....[14]....
        /*0370*/ 	.word	0x00005b10


	//   ....[15]....
        /*0374*/ 	.word	0x00005b40


	//   ....[16]....
        /*0378*/ 	.word	0x00005b60


	//   ....[17]....
        /*037c*/ 	.word	0x00007070


	//   ....[18]....
        /*0380*/ 	.word	0x000070a0


	//   ....[19]....
        /*0384*/ 	.word	0x00007160


	//   ....[20]....
        /*0388*/ 	.word	0x00007170


	//   ....[21]....
        /*038c*/ 	.word	0x00008210


	//   ....[22]....
        /*0390*/ 	.word	0x00008240


	//   ....[23]....
        /*0394*/ 	.word	0x00008270


	//   ....[24]....
        /*0398*/ 	.word	0x000082d0


	//   ....[25]....
        /*039c*/ 	.word	0x00008910


	//   ....[26]....
        /*03a0*/ 	.word	0x00008940


	//   ....[27]....
        /*03a4*/ 	.word	0x00008a10


	//   ....[28]....
        /*03a8*/ 	.word	0x00008a30


	//   ....[29]....
        /*03ac*/ 	.word	0x00008ae0


	//   ....[30]....
        /*03b0*/ 	.word	0x00008b00


	//   ....[31]....
        /*03b4*/ 	.word	0x00008bc0


	//   ....[32]....
        /*03b8*/ 	.word	0x00008c00


	//   ....[33]....
        /*03bc*/ 	.word	0x000096c0


	//   ....[34]....
        /*03c0*/ 	.word	0x0000a1f0


	//   ....[35]....
        /*03c4*/ 	.word	0x0000a220


	//   ....[36]....
        /*03c8*/ 	.word	0x0000a310


	//   ....[37]....
        /*03cc*/ 	.word	0x0000a320


	//   ....[38]....
        /*03d0*/ 	.word	0x0000a3d0


	//   ....[39]....
        /*03d4*/ 	.word	0x0000a3e0


	//   ....[40]....
        /*03d8*/ 	.word	0x0000a490


	//   ....[41]....
        /*03dc*/ 	.word	0x0000a4a0


	//   ....[42]....
        /*03e0*/ 	.word	0x0000a550


	//   ....[43]....
        /*03e4*/ 	.word	0x0000a560


	//   ....[44]....
        /*03e8*/ 	.word	0x0000a610


	//   ....[45]....
        /*03ec*/ 	.word	0x0000a620


	//   ....[46]....
        /*03f0*/ 	.word	0x0000a6c0


	//   ....[47]....
        /*03f4*/ 	.word	0x0000a6d0


	//   ....[48]....
        /*03f8*/ 	.word	0x0000a6e0


	//   ....[49]....
        /*03fc*/ 	.word	0x0000a6f0


	//   ....[50]....
        /*0400*/ 	.word	0x0000d310


	//   ....[51]....
        /*0404*/ 	.word	0x0000d820


	//   ....[52]....
        /*0408*/ 	.word	0x0000d990


	//   ....[53]....
        /*040c*/ 	.word	0x0000d9f0


	//   ....[54]....
        /*0410*/ 	.word	0x0000dab0


	//   ....[55]....
        /*0414*/ 	.word	0x0000dbd0


	//   ....[56]....
        /*0418*/ 	.word	0x0000dc30


	//   ....[57]....
        /*041c*/ 	.word	0x0000dd50


	//   ....[58]....
        /*0420*/ 	.word	0x0000ddb0


	//   ....[59]....
        /*0424*/ 	.word	0x0000ded0


	//   ....[60]....
        /*0428*/ 	.word	0x0000df30


	//   ....[61]....
        /*042c*/ 	.word	0x0000e050


	//   ....[62]....
        /*0430*/ 	.word	0x0000e0b0


	//   ....[63]....
        /*0434*/ 	.word	0x0000e1d0


	//   ....[64]....
        /*0438*/ 	.word	0x0000e230


	//   ....[65]....
        /*043c*/ 	.word	0x0000e340


	//   ....[66]....
        /*0440*/ 	.word	0x0000e3a0


	//   ....[67]....
        /*0444*/ 	.word	0x0000e440


	//   ....[68]....
        /*0448*/ 	.word	0x0000e850


	//----- nvinfo : EIATTR_REG_RECONFIG
	.align		4
.L_125:
        /*044c*/ 	.byte	0x01, 0x54
	.zero		2


	//----- nvinfo : EIATTR_SYSCALL_OFFSETS
	.align		4
        /*0450*/ 	.byte	0x04, 0x46
        /*0452*/ 	.short	(.L_127 - .L_126)


	//   ....[0]....
.L_126:
        /*0454*/ 	.word	0x00001630


	//   ....[1]....
        /*0458*/ 	.word	0x000092f0


	//   ....[2]....
        /*045c*/ 	.word	0x00009430


	//   ....[3]....
        /*0460*/ 	.word	0x00009520


	//   ....[4]....
        /*0464*/ 	.word	0x00009da0


	//----- nvinfo : EIATTR_MBARRIER_INSTR_OFFSETS
	.align		4
.L_127:
        /*0468*/ 	.byte	0x04, 0x39
        /*046a*/ 	.short	(.L_129 - .L_128)


	//   ....[0]....
.L_128:
        /*046c*/ 	.word	0x00000270
        /*0470*/ 	.word	0x000000ff
        /*0474*/ 	.word	0x00034800
        /*0478*/ 	.short	0x0100
        /*047a*/ 	.byte	0x08
	.zero		1


	//   ....[1]....
        /*047c*/ 	.word	0x00000280
        /*0480*/ 	.word	0x000000ff
        /*0484*/ 	.word	0x00034820
        /*0488*/ 	.short	0x0100
        /*048a*/ 	.byte	0x08
	.zero		1


	//   ....[2]....
        /*048c*/ 	.word	0x00000370
        /*0490*/ 	.word	0x000000ff
        /*0494*/ 	.word	0x00034830
        /*0498*/ 	.short	0x0100
        /*049a*/ 	.byte	0x08
	.zero		1


	//   ....[3]....
        /*049c*/ 	.word	0x00000380
        /*04a0*/ 	.word	0x000000ff
        /*04a4*/ 	.word	0x00034840
        /*04a8*/ 	.short	0x0100
        /*04aa*/ 	.byte	0x08
	.zero		1


	//   ....[4]....
        /*04ac*/ 	.word	0x00000390
        /*04b0*/ 	.word	0x000000ff
        /*04b4*/ 	.word	0x00034838
        /*04b8*/ 	.short	0x0100
        /*04ba*/ 	.byte	0x08
	.zero		1


	//   ....[5]....
        /*04bc*/ 	.word	0x000003a0
        /*04c0*/ 	.word	0x000000ff
        /*04c4*/ 	.word	0x00034848
        /*04c8*/ 	.short	0x0100
        /*04ca*/ 	.byte	0x08
	.zero		1


	//   ....[6]....
        /*04cc*/ 	.word	0x000005b0
        /*04d0*/ 	.word	0x000000ff
        /*04d4*/ 	.word	0x00034850
        /*04d8*/ 	.short	0x0100
        /*04da*/ 	.byte	0x08
	.zero		1


	//   ....[7]....
        /*04dc*/ 	.word	0x000005c0
        /*04e0*/ 	.word	0x000000ff
        /*04e4*/ 	.word	0x00034860
        /*04e8*/ 	.short	0x0100
        /*04ea*/ 	.byte	0x08
	.zero		1


	//   ....[8]....
        /*04ec*/ 	.word	0x000005d0
        /*04f0*/ 	.word	0x000000ff
        /*04f4*/ 	.word	0x00034858
        /*04f8*/ 	.short	0x0100
        /*04fa*/ 	.byte	0x08
	.zero		1


	//   ....[9]....
        /*04fc*/ 	.word	0x000005e0
        /*0500*/ 	.word	0x000000ff
        /*0504*/ 	.word	0x00034868
        /*0508*/ 	.short	0x0100
        /*050a*/ 	.byte	0x08
	.zero		1


	//   ....[10]....
        /*050c*/ 	.word	0x000007e0
        /*0510*/ 	.word	0x000000ff
        /*0514*/ 	.word	0x00034870
        /*0518*/ 	.short	0x0100
        /*051a*/ 	.byte	0x08
	.zero		1


	//   ....[11]....
        /*051c*/ 	.word	0x000007f0
        /*0520*/ 	.word	0x000000ff
        /*0524*/ 	.word	0x00034880
        /*0528*/ 	.short	0x0100
        /*052a*/ 	.byte	0x08
	.zero		1


	//   ....[12]....
        /*052c*/ 	.word	0x00000800
        /*0530*/ 	.word	0x000000ff
        /*0534*/ 	.word	0x00034878
        /*0538*/ 	.short	0x0100
        /*053a*/ 	.byte	0x08
	.zero		1


	//   ....[13]....
        /*053c*/ 	.word	0x00000810
        /*0540*/ 	.word	0x000000ff
        /*0544*/ 	.word	0x00034888
        /*0548*/ 	.short	0x0100
        /*054a*/ 	.byte	0x08
	.zero		1


	//   ....[14]....
        /*054c*/ 	.word	0x00000a70
        /*0550*/ 	.word	0x000000ff
        /*0554*/ 	.word	0x00034890
        /*0558*/ 	.short	0x0100
        /*055a*/ 	.byte	0x08
	.zero		1


	//   ....[15]....
        /*055c*/ 	.word	0x00000a80
        /*0560*/ 	.word	0x000000ff
        /*0564*/ 	.word	0x000348a0
        /*0568*/ 	.short	0x0100
        /*056a*/ 	.byte	0x08
	.zero		1


	//   ....[16]....
        /*056c*/ 	.word	0x00000a90
        /*0570*/ 	.word	0x000000ff
        /*0574*/ 	.word	0x00034898
        /*0578*/ 	.short	0x0100
        /*057a*/ 	.byte	0x08
	.zero		1


	//   ....[17]....
        /*057c*/ 	.word	0x00000aa0
        /*0580*/ 	.word	0x000000ff
        /*0584*/ 	.word	0x000348a8
        /*0588*/ 	.short	0x0100
        /*058a*/ 	.byte	0x08
	.zero		1


	//   ....[18]....
        /*058c*/ 	.word	0x00000d30
        /*0590*/ 	.word	0x000000ff
        /*0594*/ 	.word	0x000348b0
        /*0598*/ 	.short	0x0100
        /*059a*/ 	.byte	0x08
	.zero		1


	//   ....[19]....
        /*059c*/ 	.word	0x00000d40
        /*05a0*/ 	.word	0x000000ff
        /*05a4*/ 	.word	0x000348c0
        /*05a8*/ 	.short	0x0100
        /*05aa*/ 	.byte	0x08
	.zero		1


	//   ....[20]....
        /*05ac*/ 	.word	0x00000d50
        /*05b0*/ 	.word	0x000000ff
        /*05b4*/ 	.word	0x000348b8
        /*05b8*/ 	.short	0x0100
        /*05ba*/ 	.byte	0x08
	.zero		1


	//   ....[21]....
        /*05bc*/ 	.word	0x00000d60
        /*05c0*/ 	.word	0x000000ff
        /*05c4*/ 	.word	0x000348c8
        /*05c8*/ 	.short	0x0100
        /*05ca*/ 	.byte	0x08
	.zero		1


	//   ....[22]....
        /*05cc*/ 	.word	0x00001670
        /*05d0*/ 	.word	0x000000ff
        /*05d4*/ 	.word	0x00034800
        /*05d8*/ 	.short	0x010a
        /*05da*/ 	.byte	0x28
	.zero		1


	//   ....[23]....
        /*05dc*/ 	.word	0x00001710
        /*05e0*/ 	.word	0x00000000
        /*05e4*/ 	.word	0x00034830
        /*05e8*/ 	.short	0x010a
        /*05ea*/ 	.byte	0x3f
	.zero		1


	//   ....[24]....
        /*05ec*/ 	.word	0x00001750
        /*05f0*/ 	.word	0x00000000
        /*05f4*/ 	.word	0x00034830
        /*05f8*/ 	.short	0x010a
        /*05fa*/ 	.byte	0x3f
	.zero		1


	//   ....[25]....
        /*05fc*/ 	.word	0x00003b10
        /*0600*/ 	.word	0x00000003
        /*0604*/ 	.word	0x00000000
        /*0608*/ 	.short	0x0101
        /*060a*/ 	.byte	0x3f
	.zero		1


	//   ....[26]....
        /*060c*/ 	.word	0x00004280
        /*0610*/ 	.word	0x000000ff
        /*0614*/ 	.word	0x00034830
        /*0618*/ 	.short	0x010a
        /*061a*/ 	.byte	0x08
	.zero		1


	//   ....[27]....
        /*061c*/ 	.word	0x000042c0
        /*0620*/ 	.word	0x000000ff
        /*0624*/ 	.word	0x00034830
        /*0628*/ 	.short	0x010a
        /*062a*/ 	.byte	0x08
	.zero		1


	//   ....[28]....
        /*062c*/ 	.word	0x00004ba0
        /*0630*/ 	.word	0x000000ff
        /*0634*/ 	.word	0x00034850
        /*0638*/ 	.short	0x010a
        /*063a*/ 	.byte	0x09
	.zero		1


	//   ....[29]....
        /*063c*/ 	.word	0x00004be0
        /*0640*/ 	.word	0x000000ff
        /*0644*/ 	.word	0x00034850
        /*0648*/ 	.short	0x010a
        /*064a*/ 	.byte	0x09
	.zero		1


	//   ....[30]....
        /*064c*/ 	.word	0x00006660
        /*0650*/ 	.word	0x00000003
        /*0654*/ 	.word	0x00000000
        /*0658*/ 	.short	0x0101
        /*065a*/ 	.byte	0x3f
	.zero		1


	//   ....[31]....
        /*065c*/ 	.word	0x00006970
        /*0660*/ 	.word	0x0000002e
        /*0664*/ 	.word	0x00000000
        /*0668*/ 	.short	0x0101
        /*066a*/ 	.byte	0x3f
	.zero		1


	//   ....[32]....
        /*066c*/ 	.word	0x00006fc0
        /*0670*/ 	.word	0x000000ff
        /*0674*/ 	.word	0x00034850
        /*0678*/ 	.short	0x010a
        /*067a*/ 	.byte	0x09
	.zero		1


	//   ....[33]....
        /*067c*/ 	.word	0x00007000
        /*0680*/ 	.word	0x000000ff
        /*0684*/ 	.word	0x00034850
        /*0688*/ 	.short	0x010a
        /*068a*/ 	.byte	0x09
	.zero		1


	//   ....[34]....
        /*068c*/ 	.word	0x000077d0
        /*0690*/ 	.word	0x00000006
        /*0694*/ 	.word	0x00000000
        /*0698*/ 	.short	0x0101
        /*069a*/ 	.byte	0x3f
	.zero		1


	//   ....[35]....
        /*069c*/ 	.word	0x000088f0
        /*06a0*/ 	.word	0x000000ff
        /*06a4*/ 	.word	0x00000000
        /*06a8*/ 	.short	0x0101
        /*06aa*/ 	.byte	0x05
	.zero		1


	//   ....[36]....
        /*06ac*/ 	.word	0x00008950
        /*06b0*/ 	.word	0x000000ff
        /*06b4*/ 	.word	0x00000000
        /*06b8*/ 	.short	0x0101
        /*06ba*/ 	.byte	0x04
	.zero		1


	//   ....[37]....
        /*06bc*/ 	.word	0x000098d0
        /*06c0*/ 	.word	0x00000002
        /*06c4*/ 	.word	0x00034840
        /*06c8*/ 	.short	0x010a
        /*06ca*/ 	.byte	0x3f
	.zero		1


	//   ....[38]....
        /*06cc*/ 	.word	0x0000a860
        /*06d0*/ 	.word	0x000000ff
        /*06d4*/ 	.word	0x00034800
        /*06d8*/ 	.short	0x0107
        /*06da*/ 	.byte	0x24
	.zero		1


	//   ....[39]....
        /*06dc*/ 	.word	0x0000a8d0
        /*06e0*/ 	.word	0x000000ff
        /*06e4*/ 	.word	0x00034800
        /*06e8*/ 	.short	0x0101
        /*06ea*/ 	.byte	0x24
	.zero		1


	//   ....[40]....
        /*06ec*/ 	.word	0x0000a8f0
        /*06f0*/ 	.word	0x000000ff
        /*06f4*/ 	.word	0x00034820
        /*06f8*/ 	.short	0x010a
        /*06fa*/ 	.byte	0x24
	.zero		1


	//   ....[41]....
        /*06fc*/ 	.word	0x0000ac00
        /*0700*/ 	.word	0x00000003
        /*0704*/ 	.word	0x00034840
        /*0708*/ 	.short	0x010a
        /*070a*/ 	.byte	0x3f
	.zero		1


	//   ....[42]....
        /*070c*/ 	.word	0x0000b140
        /*0710*/ 	.word	0x00000002
        /*0714*/ 	.word	0x00034860
        /*0718*/ 	.short	0x010a
        /*071a*/ 	.byte	0x3f
	.zero		1


	//   ....[43]....
        /*071c*/ 	.word	0x0000b800
        /*0720*/ 	.word	0x00000003
        /*0724*/ 	.word	0x00034840
        /*0728*/ 	.short	0x010a
        /*072a*/ 	.byte	0x3f
	.zero		1


	//   ....[44]....
        /*072c*/ 	.word	0x0000bd40
        /*0730*/ 	.word	0x00000002
        /*0734*/ 	.word	0x00034860
        /*0738*/ 	.short	0x010a
        /*073a*/ 	.byte	0x3f
	.zero		1


	//   ....[45]....
        /*073c*/ 	.word	0x0000c360
        /*0740*/ 	.word	0x00000003
        /*0744*/ 	.word	0x00034840
        /*0748*/ 	.short	0x010a
        /*074a*/ 	.byte	0x3f
	.zero		1


	//   ....[46]....
        /*074c*/ 	.word	0x0000c890
        /*0750*/ 	.word	0x00000002
        /*0754*/ 	.word	0x00034860
        /*0758*/ 	.short	0x010a
        /*075a*/ 	.byte	0x3f
	.zero		1


	//   ....[47]....
        /*075c*/ 	.word	0x0000cd30
        /*0760*/ 	.word	0x00000000
        /*0764*/ 	.word	0x00034860
        /*0768*/ 	.short	0x010a
        /*076a*/ 	.byte	0x3f
	.zero		1


	//   ....[48]....
        /*076c*/ 	.word	0x0000d290
        /*0770*/ 	.word	0x00000000
        /*0774*/ 	.word	0x00034820
        /*0778*/ 	.short	0x010a
        /*077a*/ 	.byte	0x3f
	.zero		1


	//   ....[49]....
        /*077c*/ 	.word	0x0000d4a0
        /*0780*/ 	.word	0x00000006
        /*0784*/ 	.word	0x00000000
        /*0788*/ 	.short	0x010a
        /*078a*/ 	.byte	0x3f
	.zero		1


	//   ....[50]....
        /*078c*/ 	.word	0x0000d4d0
        /*0790*/ 	.word	0x00000007
        /*0794*/ 	.word	0x00000000
        /*0798*/ 	.short	0x010a
        /*079a*/ 	.byte	0x3f
	.zero		1


	//   ....[51]....
        /*079c*/ 	.word	0x0000d530
        /*07a0*/ 	.word	0x00000004
        /*07a4*/ 	.word	0x00000000
        /*07a8*/ 	.short	0x010a
        /*07aa*/ 	.byte	0x3f
	.zero		1


	//   ....[52]....
        /*07ac*/ 	.word	0x0000d560
        /*07b0*/ 	.word	0x00000003
        /*07b4*/ 	.word	0x00000000
        /*07b8*/ 	.short	0x010a
        /*07ba*/ 	.byte	0x3f
	.zero		1


	//   ....[53]....
        /*07bc*/ 	.word	0x0000d5d0
        /*07c0*/ 	.word	0x00000003
        /*07c4*/ 	.word	0x00034800
        /*07c8*/ 	.short	0x010a
        /*07ca*/ 	.byte	0x3f
	.zero		1


	//   ....[54]....
        /*07cc*/ 	.word	0x0000d620
        /*07d0*/ 	.word	0x00000000
        /*07d4*/ 	.word	0x00034830
        /*07d8*/ 	.short	0x010a
        /*07da*/ 	.byte	0x3f
	.zero		1


	//   ....[55]....
        /*07dc*/ 	.word	0x0000d680
        /*07e0*/ 	.word	0x0000000c
        /*07e4*/ 	.word	0x00034830
        /*07e8*/ 	.short	0x010a
        /*07ea*/ 	.byte	0x3f
	.zero		1


	//   ....[56]....
        /*07ec*/ 	.word	0x0000d6e0
        /*07f0*/ 	.word	0x00000009
        /*07f4*/ 	.word	0x00034850
        /*07f8*/ 	.short	0x010a
        /*07fa*/ 	.byte	0x3f
	.zero		1


	//   ....[57]....
        /*07fc*/ 	.word	0x0000d740
        /*0800*/ 	.word	0x00000005
        /*0804*/ 	.word	0x00034850
        /*0808*/ 	.short	0x010a
        /*080a*/ 	.byte	0x3f
	.zero		1


	//   ....[58]....
        /*080c*/ 	.word	0x0000d8e0
        /*0810*/ 	.word	0x00000002
        /*0814*/ 	.word	0x00034840
        /*0818*/ 	.short	0x010a
        /*081a*/ 	.byte	0x3f
	.zero		1


	//   ....[59]....
        /*081c*/ 	.word	0x0000e4f0
        /*0820*/ 	.word	0x00000003
        /*0824*/ 	.word	0x00034820
        /*0828*/ 	.short	0x010a
        /*082a*/ 	.byte	0x3f
	.zero		1


	//   ....[60]....
        /*082c*/ 	.word	0x0000e540
        /*0830*/ 	.word	0x00000003
        /*0834*/ 	.word	0x00034840
        /*0838*/ 	.short	0x010a
        /*083a*/ 	.byte	0x3f
	.zero		1


	//   ....[61]....
        /*083c*/ 	.word	0x0000e590
        /*0840*/ 	.word	0x00000002
        /*0844*/ 	.word	0x00034860
        /*0848*/ 	.short	0x010a
        /*084a*/ 	.byte	0x3f
	.zero		1


	//   ....[62]....
        /*084c*/ 	.word	0x0000e5e0
        /*0850*/ 	.word	0x00000003
        /*0854*/ 	.word	0x00034840
        /*0858*/ 	.short	0x010a
        /*085a*/ 	.byte	0x3f
	.zero		1


	//   ....[63]....
        /*085c*/ 	.word	0x0000e630
        /*0860*/ 	.word	0x00000002
        /*0864*/ 	.word	0x00034860
        /*0868*/ 	.short	0x010a
        /*086a*/ 	.byte	0x3f
	.zero		1


	//   ....[64]....
        /*086c*/ 	.word	0x0000e680
        /*0870*/ 	.word	0x00000003
        /*0874*/ 	.word	0x00034840
        /*0878*/ 	.short	0x010a
        /*087a*/ 	.byte	0x3f
	.zero		1


	//   ....[65]....
        /*087c*/ 	.word	0x0000e6d0
        /*0880*/ 	.word	0x00000002
        /*0884*/ 	.word	0x00034860
        /*0888*/ 	.short	0x010a
        /*088a*/ 	.byte	0x3f
	.zero		1


	//   ....[66]....
        /*088c*/ 	.word	0x0000e720
        /*0890*/ 	.word	0x00000000
        /*0894*/ 	.word	0x00034860
        /*0898*/ 	.short	0x010a
        /*089a*/ 	.byte	0x3f
	.zero		1


	//   ....[67]....
        /*089c*/ 	.word	0x0000e770
        /*08a0*/ 	.word	0x00000000
        /*08a4*/ 	.word	0x00034820
        /*08a8*/ 	.short	0x010a
        /*08aa*/ 	.byte	0x3f
	.zero		1


	//   ....[68]....
        /*08ac*/ 	.word	0x0000e910
        /*08b0*/ 	.word	0x00000006
        /*08b4*/ 	.word	0x00000000
        /*08b8*/ 	.short	0x010a
        /*08ba*/ 	.byte	0x3f
	.zero		1


	//   ....[69]....
        /*08bc*/ 	.word	0x0000e960
        /*08c0*/ 	.word	0x00000007
        /*08c4*/ 	.word	0x00000000
        /*08c8*/ 	.short	0x010a
        /*08ca*/ 	.byte	0x3f
	.zero		1


	//   ....[70]....
        /*08cc*/ 	.word	0x0000e9b0
        /*08d0*/ 	.word	0x00000004
        /*08d4*/ 	.word	0x00000000
        /*08d8*/ 	.short	0x010a
        /*08da*/ 	.byte	0x3f
	.zero		1


	//----- nvinfo : EIATTR_NUM_MBARRIERS
	.align		4
.L_129:
        /*08dc*/ 	.byte	0x03, 0x38
        /*08de*/ 	.short	0x0016


	//----- nvinfo : EIATTR_EXIT_INSTR_OFFSETS
	.align		4
        /*08e0*/ 	.byte	0x04, 0x1c
        /*08e2*/ 	.short	(.L_131 - .L_130)


	//   ....[0]....
.L_130:
        /*08e4*/ 	.word	0x00000f20


	//   ....[1]....
        /*08e8*/ 	.word	0x00008ce0


	//   ....[2]....
        /*08ec*/ 	.word	0x0000d5b0


	//----- nvinfo : EIATTR_MAX_THREADS
	.align		4
.L_131:
        /*08f0*/ 	.byte	0x04, 0x05
        /*08f2*/ 	.short	(.L_133 - .L_132)
.L_132:
        /*08f4*/ 	.word	0x00000180
        /*08f8*/ 	.word	0x00000001
        /*08fc*/ 	.word	0x00000001


	//----- nvinfo : EIATTR_CRS_STACK_SIZE
	.align		4
.L_133:
        /*0900*/ 	.byte	0x04, 0x1e
        /*0902*/ 	.short	(.L_135 - .L_134)
.L_134:
        /*0904*/ 	.word	0x00000000


	//----- nvinfo : EIATTR_CBANK_PARAM_SIZE
	.align		4
.L_135:
        /*0908*/ 	.byte	0x03, 0x19
        /*090a*/ 	.short	0x0a70


	//----- nvinfo : EIATTR_PARAM_CBANK
	.align		4
        /*090c*/ 	.byte	0x04, 0x0a
        /*090e*/ 	.short	(.L_137 - .L_136)
	.align		4
.L_136:
        /*0910*/ 	.word	index@(.nv.constant0._ZN7cutlass13device_kernelIN5flash11enable_sm90INS1_16FlashAttnFwdSm90INS1_25CollectiveMainloopFwdSm90ILi2EN4cute5tupleIJNS5_1CILi2EEENS7_ILi1EEES9_EEENS6_IJNS7_ILi128EEESB_NS7_ILi192EEEEEELi128ENS_10bfloat16_tEfNS_4arch4Sm90ELb0ELb0ELb1ELb0ELb0ELb0ELb0ELb1ELb1ELb1ELb0ELb0EEENS1_21CollectiveEpilogueFwdINS6_IJSB_SB_SB_EEESA_SE_SG_Li256ELb0ELb1ELb0ELb0EEENS1_29StaticPersistentTileSchedulerILb0EEEEEEEEEvNT_6ParamsE)
        /*0914*/ 	.short	0x0210
        /*0916*/ 	.short	0x0a70


	//----- nvinfo : EIATTR_SW_WAR
	.align		4
.L_137:
        /*0918*/ 	.byte	0x04, 0x36
        /*091a*/ 	.short	(.L_139 - .L_138)
.L_138:
        /*091c*/ 	.word	0x00000008
.L_139:


//--------------------- .nv.info._ZN7cutlass13device_kernelIN5flash11enable_sm90INS1_16FlashAttnFwdSm90INS1_25CollectiveMainloopFwdSm90ILi2EN4cute5tupleIJNS5_1CILi1EEES8_S8_EEENS6_IJNS7_ILi128EEESA_NS7_ILi192EEEEEELi128ENS_10bfloat16_tEfNS_4arch4Sm90ELb0ELb0ELb1ELb1ELb0ELb0ELb0ELb1ELb1ELb1ELb0ELb0EEENS1_21CollectiveEpilogueFwdINS6_IJSA_SA_SA_EEES9_SD_SF_Li256ELb1ELb1ELb0ELb0EEENS1_36VarlenDynamicPersistentTileSchedulerILi128ELi128ELi256ELi128ELb0ELb1ELb1ELb0ELb1ELb1EEEEEEEEEvNT_6ParamsE --------------------------
	.section	.nv.info._ZN7cutlass13device_kernelIN5flash11enable_sm90INS1_16FlashAttnFwdSm90INS1_25CollectiveMainloopFwdSm90ILi2EN4cute5tupleIJNS5_1CILi1EEES8_S8_EEENS6_IJNS7_ILi128EEESA_NS7_ILi192EEEEEELi128ENS_10bfloat16_tEfNS_4arch4Sm90ELb0ELb0ELb1ELb1ELb0ELb0ELb0ELb1ELb1ELb1ELb0ELb0EEENS1_21CollectiveEpilogueFwdINS6_IJSA_SA_SA_EEES9_SD_SF_Li256ELb1ELb1ELb0ELb0EEENS1_36VarlenDynamicPersistentTileSchedulerILi128ELi128ELi256ELi128ELb0ELb1ELb1ELb0ELb1ELb1EEEEEEEEEvNT_6ParamsE,"",@"SHT_CUDA_INFO"
	.sectionflags	@""
	.align	4


	//----- nvinfo : EIATTR_CUDA_API_VERSION
	.align		4
        /*0000*/ 	.byte	0x04, 0x37
        /*0002*/ 	.short	(.L_141 - .L_140)
.L_140:
        /*0004*/ 	.word	0x00000082


	//----- nvinfo : EIATTR_KPARAM_INFO
	.align		4
.L_141:
        /*0008*/ 	.byte	0x04, 0x17
        /*000a*/ 	.short	(.L_143 - .L_142)
.L_142:
        /*000c*/ 	.word	0x00000000
        /*0010*/ 	.short	0x0000
        /*0012*/ 	.short	0x0070
        /*0014*/ 	.byte	0x00, 0xf0, 0x01, 0x2a


	//----- nvinfo : EIATTR_SPARSE_MMA_MASK
	.align		4
.L_143:
        /*0018*/ 	.byte	0x03, 0x50
        /*001a*/ 	.short	0x0000


	//----- nvinfo : EIATTR_MAXREG_COUNT
	.align		4
        /*001c*/ 	.byte	0x03, 0x1b
        /*001e*/ 	.short	0x00a8


	//----- nvinfo : EIATTR_NUM_BARRIERS
	.align		4
        /*0020*/ 	.byte	0x02, 0x4c
        /*0022*/ 	.byte	0x09
	.zero		1


	//----- nvinfo : EIATTR_EXTERNS
	.align		4
        /*0024*/ 	.byte	0x04, 0x0f
        /*0026*/ 	.short	(.L_145 - .L_144)


	//   ....[0]....
	.align		4
.L_144:
        /*0028*/ 	.word	index@(__assertfail)


	//----- nvinfo : EIATTR_ANNOTATIONS
	.align		4
.L_145:
        /*002c*/ 	.byte	0x04, 0x55
        /*002e*/ 	.short	(.L_147 - .L_146)


	//   ....[0]....
.L_146:
        /* <DEDUP_REMOVED lines=75> */
        /*04d4*/ 	.byte	0x10, 0x06, 0x01, 0x00, 0x01, 0x00, 0x00, 0x00, 0x00, 0x12, 0x01, 0x00


	//----- nvinfo : EIATTR_MERCURY_ISA_VERSION
	.align		4
.L_147:
        /*04e0*/ 	.byte	0x03, 0x5f
        /*04e2*/ 	.short	0x0101


	//----- nvinfo : EIATTR_UNUSED_LOAD_BYTE_OFFSET
	.align		4
        /*04e4*/ 	.byte	0x04, 0x44
        /*04e6*/ 	.short	(.L_149 - .L_148)


	//   ....[0]....
.L_148:
        /*04e8*/ 	.word	0x00000a10
        /*04ec*/ 	.word	0x0000fff0


	//   ....[1]....
        /*04f0*/ 	.word	0x00007de0
        /*04f4*/ 	.word	0x0000fff0


	//----- nvinfo : EIATTR_INT_WARP_WIDE_INSTR_OFFSETS
	.align		4
.L_149:
        /*04f8*/ 	.byte	0x04, 0x31
        /*04fa*/ 	.short	(.L_151 - .L_150)


	//   ....[0]....
.L_150:
        /*04fc*/ 	.word	0x00000130


	//   ....[1]....
        /*0500*/ 	.word	0x00000170


	//   ....[2]....
        /*0504*/ 	.word	0x000001e0


	//   ....[3]....
        /*0508*/ 	.word	0x0000b1c0


	//   ....[4]....
        /*050c*/ 	.word	0x0000b260


	//   ....[5]....
        /*0510*/ 	.word	0x0000ef00


	//   ....[6]....
        /*0514*/ 	.word	0x0000ef70


	//----- nvinfo : EIATTR_COOP_GROUP_MASK_REGIDS
	.align		4
.L_151:
        /*0518*/ 	.byte	0x04, 0x29
        /*051a*/ 	.short	(.L_153 - .L_152)


	//   ....[0]....
.L_152:
        /*051c*/ 	.word	0xffffffff


	//   ....[1]....
        /*0520*/ 	.word	0xffffffff


	//   ....[2]....
        /*0524*/ 	.word	0xffffffff


	//   ....[3]....
        /*0528*/ 	.word	0xffffffff


	//   ....[4]....
        /*052c*/ 	.word	0xffffffff


	//   ....[5]....
        /*0530*/ 	.word	0xffffffff


	//   ....[6]....
        /*0534*/ 	.word	0xffffffff


	//   ....[7]....
        /*0538*/ 	.word	0xffffffff


	//   ....[8]....
        /*053c*/ 	.word	0xffffffff


	//   ....[9]....
        /*0540*/ 	.word	0xffffffff


	//   ....[10]....
        /*0544*/ 	.word	0xffffffff


	//   ....[11]....
        /*0548*/ 	.word	0xffffffff


	//   ....[12]....
        /*054c*/ 	.word	0xffffffff


	//   ....[13]....
        /*0550*/ 	.word	0xffffffff


	//   ....[14]....
        /*0554*/ 	.word	0xffffffff


	//   ....[15]....
        /*0558*/ 	.word	0xffffffff


	//   ....[16]....
        /*055c*/ 	.word	0xffffffff


	//   ....[17]....
        /*0560*/ 	.word	0xffffffff


	//   ....[18]....
        /*0564*/ 	.word	0xffffffff


	//   ....[19]....
        /*0568*/ 	.word	0xffffffff


	//   ....[20]....
        /*056c*/ 	.word	0xffffffff


	//   ....[21]....
        /*0570*/ 	.word	0xffffffff


	//   ....[22]....
        /*0574*/ 	.word	0xffffffff


	//   ....[23]....
        /*0578*/ 	.word	0xffffffff


	//   ....[24]....
        /*057c*/ 	.word	0xffffffff


	//   ....[25]....
        /*0580*/ 	.word	0xffffffff


	//   ....[26]....
        /*0584*/ 	.word	0xffffffff


	//   ....[27]....
        /*0588*/ 	.word	0xffffffff


	//   ....[28]....
        /*058c*/ 	.word	0xffffffff


	//   ....[29]....
        /*0590*/ 	.word	0xffffffff


	//   ....[30]....
        /*0594*/ 	.word	0xffffffff


	//   ....[31]....
        /*0598*/ 	.word	0xffffffff


	//   ....[32]....
        /*059c*/ 	.word	0xffffffff


	//   ....[33]....
        /*05a0*/ 	.word	0xffffffff


	//   ....[34]....
        /*05a4*/ 	.word	0xffffffff


	//   ....[35]....
        /*05a8*/ 	.word	0xffffffff


	//   ....[36]....
        /*05ac*/ 	.word	0xffffffff


	//   ....[37]....
        /*05b0*/ 	.word	0xffffffff


	//   ....[38]....
        /*05b4*/ 	.word	0xffffffff


	//   ....[39]....
        /*05b8*/ 	.word	0xffffffff


	//   ....[40]....
        /*05bc*/ 	.word	0xffffffff


	//   ....[41]....
        /*05c0*/ 	.word	0xffffffff


	//   ....[42]....
        /*05c4*/ 	.word	0xffffffff


	//   ....[43]....
        /*05c8*/ 	.word	0xffffffff


	//   ....[44]....
        /*05cc*/ 	.word	0xffffffff


	//   ....[45]....
        /*05d0*/ 	.word	0xffffffff


	//   ....[46]....
        /*05d4*/ 	.word	0xffffffff


	//   ....[47]....
        /*05d8*/ 	.word	0xffffffff


	//   ....[48]....
        /*05dc*/ 	.word	0xffffffff


	//   ....[49]....
        /*05e0*/ 	.word	0xffffffff


	//   ....[50]....
        /*05e4*/ 	.word	0xffffffff


	//   ....[51]....
        /*05e8*/ 	.word	0xffffffff


	//   ....[52]....
        /*05ec*/ 	.word	0xffffffff


	//   ....[53]....
        /*05f0*/ 	.word	0xffffffff


	//   ....[54]....
        /*05f4*/ 	.word	0xffffffff


	//   ....[55]....
        /*05f8*/ 	.word	0xffffffff


	//   ....[56]....
        /*05fc*/ 	.word	0xffffffff


	//   ....[57]....
        /*0600*/ 	.word	0xffffffff


	//   ....[58]....
        /*0604*/ 	.word	0xffffffff


	//   ....[59]....
        /*0608*/ 	.word	0xffffffff


	//   ....[60]....
        /*060c*/ 	.word	0xffffffff


	//   ....[61]....
        /*0610*/ 	.word	0xffffffff


	//   ....[62]....
        /*0614*/ 	.word	0xffffffff


	//   ....[63]....
        /*0618*/ 	.word	0xffffffff


	//   ....[64]....
        /*061c*/ 	.word	0xffffffff


	//   ....[65]....
        /*0620*/ 	.word	0xffffffff


	//   ....[66]....
        /*0624*/ 	.word	0xffffffff


	//   ....[67]....
        /*0628*/ 	.word	0xffffffff


	//   ....[68]....
        /*062c*/ 	.word	0xffffffff


	//   ....[69]....
        /*0630*/ 	.word	0xffffffff


	//   ....[70]....
        /*0634*/ 	.word	0xffffffff


	//   ....[71]....
        /*0638*/ 	.word	0xffffffff


	//   ....[72]....
        /*063c*/ 	.word	0xffffffff


	//   ....[73]....
        /*0640*/ 	.word	0xffffffff


	//   ....[74]....
        /*0644*/ 	.word	0xffffffff


	//   ....[75]....
        /*0648*/ 	.word	0xffffffff


	//   ....[76]....
        /*064c*/ 	.word	0xffffffff


	//   ....[77]....
        /*0650*/ 	.word	0xffffffff


	//   ....[78]....
        /*0654*/ 	.word	0xffffffff


	//   ....[79]....
        /*0658*/ 	.word	0xffffffff


	//   ....[80]....
        /*065c*/ 	.word	0xffffffff


	//   ....[81]....
        /*0660*/ 	.word	0xffffffff


	//   ....[82]....
        /*0664*/ 	.word	0xffffffff


	//   ....[83]....
        /*0668*/ 	.word	0xffffffff


	//   ....[84]....
        /*066c*/ 	.word	0xffffffff


	//   ....[85]....
        /*0670*/ 	.word	0xffffffff


	//   ....[86]....
        /*0674*/ 	.word	0xffffffff


	//   ....[87]....
        /*0678*/ 	.word	0xffffffff


	//   ....[88]....
        /*067c*/ 	.word	0xffffffff


	//   ....[89]....
        /*0680*/ 	.word	0xffffffff


	//   ....[90]....
        /*0684*/ 	.word	0xffffffff


	//   ....[91]....
        /*0688*/ 	.word	0x0500000f


	//   ....[92]....
        /*068c*/ 	.word	0x0500000f


	//   ....[93]....
        /*0690*/ 	.word	0x0500000f


	//   ....[94]....
        /*0694*/ 	.word	0x0500000f


	//   ....[95]....
        /*0698*/ 	.word	0x0500000f


	//   ....[96]....
        /*069c*/ 	.word	0x0500000f


	//   ....[97]....
        /*06a0*/ 	.word	0x0500000f


	//   ....[98]....
        /*06a4*/ 	.word	0x0500000f


	//   ....[99]....
        /*06a8*/ 	.word	0x0500000f


	//   ....[100]....
        /*06ac*/ 	.word	0x0500000f


	//   ....[101]....
        /*06b0*/ 	.word	0x0500000f


	//   ....[102]....
        /*06b4*/ 	.word	0x0500000f


	//   ....[103]....
        /*06b8*/ 	.word	0x0500000f


	//   ....[104]....
        /*06bc*/ 	.word	0x0500000f


	//   ....[105]....
        /*06c0*/ 	.word	0x0500000f


	//   ....[106]....
        /*06c4*/ 	.word	0x0500000f


	//   ....[107]....
        /*06c8*/ 	.word	0x0500000f


	//   ....[108]....
        /*06cc*/ 	.word	0x0500000f


	//   ....[109]....
        /*06d0*/ 	.word	0x0500000f


	//   ....[110]....
        /*06d4*/ 	.word	0x0500000f


	//   ....[111]....
        /*06d8*/ 	.word	0x0500000f


	//   ....[112]....
        /*06dc*/ 	.word	0x0500000f


	//   ....[113]....
        /*06e0*/ 	.word	0x0500000f


	//   ....[114]....
        /*06e4*/ 	.word	0x0500000f


	//   ....[115]....
        /*06e8*/ 	.word	0x0500000f


	//   ....[116]....
        /*06ec*/ 	.word	0x0500000f


	//   ....[117]....
        /*06f0*/ 	.word	0x0500000f


	//   ....[118]....
        /*06f4*/ 	.word	0x0500000f


	//   ....[119]....
        /*06f8*/ 	.word	0x0500000f


	//   ....[120]....
        /*06fc*/ 	.word	0x0500000f


	//   ....[121]....
        /*0700*/ 	.word	0x0500000f


	//   ....[122]....
        /*0704*/ 	.word	0x0500000f


	//   ....[123]....
        /*0708*/ 	.word	0x0500000f


	//   ....[124]....
        /*070c*/ 	.word	0x0500000f


	//   ....[125]....
        /*0710*/ 	.word	0x0500000f


	//----- nvinfo : EIATTR_COOP_GROUP_INSTR_OFFSETS
	.align		4
.L_153:
        /*0714*/ 	.byte	0x04, 0x28
        /*0716*/ 	.short	(.L_155 - .L_154)


	//   ....[0]....
.L_154:
        /*0718*/ 	.word	0x00000060


	//   ....[1]....
        /*071c*/ 	.word	0x00000140


	//   ....[2]....
        /*0720*/ 	.word	0x00000190


	//   ....[3]....
        /*0724*/ 	.word	0x000003c0


	//   ....[4]....
        /*0728*/ 	.word	0x00000520


	//   ....[5]....
        /*072c*/ 	.word	0x00000640


	//   ....[6]....
        /*0730*/ 	.word	0x000007a0


	//   ....[7]....
        /*0734*/ 	.word	0x00001440


	//   ....[8]....
        /*0738*/ 	.word	0x00002ff0


	//   ....[9]....
        /*073c*/ 	.word	0x00003020


	//   ....[10]....
        /*0740*/ 	.word	0x000036d0


	//   ....[11]....
        /*0744*/ 	.word	0x00003730


	//   ....[12]....
        /*0748*/ 	.word	0x00005bc0


	//   ....[13]....
        /*074c*/ 	.word	0x00005bf0


	//   ....[14]....
        /*0750*/ 	.word	0x000060d0


	//   ....[15]....
        /*0754*/ 	.word	0x00006140


	//   ....[16]....
        /*0758*/ 	.word	0x000073e0


	//   ....[17]....
        /*075c*/ 	.word	0x00007430


	//   ....[18]....
        /*0760*/ 	.word	0x00007510


	//   ....[19]....
        /*0764*/ 	.word	0x00007520


	//   ....[20]....
        /*0768*/ 	.word	0x00008a00


	//   ....[21]....
        /*076c*/ 	.word	0x00008a40


	//   ....[22]....
        /*0770*/ 	.word	0x00008a80


	//   ....[23]....
        /*0774*/ 	.word	0x00008ab0


	//   ....[24]....
        /*0778*/ 	.word	0x00009000


	//   ....[25]....
        /*077c*/ 	.word	0x00009040


	//   ....[26]....
        /*0780*/ 	.word	0x00009110


	//   ....[27]....
        /*0784*/ 	.word	0x00009130


	//   ....[28]....
        /*0788*/ 	.word	0x00009200


	//   ....[29]....
        /*078c*/ 	.word	0x00009220


	//   ....[30]....
        /*0790*/ 	.word	0x00009300


	//   ....[31]....
        /*0794*/ 	.word	0x00009320


	//   ....[32]....
        /*0798*/ 	.word	0x00009cc0


	//   ....[33]....
        /*079c*/ 	.word	0x00009ce0


	//   ....[34]....
        /*07a0*/ 	.word	0x00009db0


	//   ....[35]....
        /*07a4*/ 	.word	0x00009dd0


	//   ....[36]....
        /*07a8*/ 	.word	0x00009ea0


	//   ....[37]....
        /*07ac*/ 	.word	0x00009ec0


	//   ....[38]....
        /*07b0*/ 	.word	0x00009fa0


	//   ....[39]....
        /*07b4*/ 	.word	0x00009fc0


	//   ....[40]....
        /*07b8*/ 	.word	0x0000a100


	//   ....[41]....
        /*07bc*/ 	.word	0x0000a2f0


	//   ....[42]....
        /*07c0*/ 	.word	0x0000a320


	//   ....[43]....
        /*07c4*/ 	.word	0x0000a350


	//   ....[44]....
        /*07c8*/ 	.word	0x0000a380


	//   ....[45]....
        /*07cc*/ 	.word	0x0000a3b0


	//   ....[46]....
        /*07d0*/ 	.word	0x0000a3e0


	//   ....[47]....
        /*07d4*/ 	.word	0x0000a560


	//   ....[48]....
        /*07d8*/ 	.word	0x0000a590


	//   ....[49]....
        /*07dc*/ 	.word	0x0000a5c0


	//   ....[50]....
        /*07e0*/ 	.word	0x0000a5f0


	//   ....[51]....
        /*07e4*/ 	.word	0x0000a620


	//   ....[52]....
        /*07e8*/ 	.word	0x0000a650


	//   ....[53]....
        /*07ec*/ 	.word	0x0000a6f0


	//   ....[54]....
        /*07f0*/ 	.word	0x0000a720


	//   ....[55]....
        /*07f4*/ 	.word	0x0000a7b0


	//   ....[56]....
        /*07f8*/ 	.word	0x0000b7f0


	//   ....[57]....
        /*07fc*/ 	.word	0x0000c460


	//   ....[58]....
        /*0800*/ 	.word	0x0000c490


	//   ....[59]....
        /*0804*/ 	.word	0x0000c4d0


	//   ....[60]....
        /*0808*/ 	.word	0x0000c500


	//   ....[61]....
        /*080c*/ 	.word	0x0000c5d0


	//   ....[62]....
        /*0810*/ 	.word	0x0000c630


	//   ....[63]....
        /*0814*/ 	.word	0x0000c6d0


	//   ....[64]....
        /*0818*/ 	.word	0x0000c6e0


	//   ....[65]....
        /*081c*/ 	.word	0x0000c780


	//   ....[66]....
        /*0820*/ 	.word	0x0000c790


	//   ....[67]....
        /*0824*/ 	.word	0x0000c830


	//   ....[68]....
        /*0828*/ 	.word	0x0000c840


	//   ....[69]....
        /*082c*/ 	.word	0x0000c8c0


	//   ....[70]....
        /*0830*/ 	.word	0x0000c8f0


	//   ....[71]....
        /*0834*/ 	.word	0x0000c900


	//   ....[72]....
        /*0838*/ 	.word	0x0000c920


	//   ....[73]....
        /*083c*/ 	.word	0x0000f640


	//   ....[74]....
        /*0840*/ 	.word	0x0000f6a0


	//   ....[75]....
        /*0844*/ 	.word	0x0000f6d0


	//   ....[76]....
        /*0848*/ 	.word	0x0000f700


	//   ....[77]....
        /*084c*/ 	.word	0x0000f730


	//   ....[78]....
        /*0850*/ 	.word	0x0000f760


	//   ....[79]....
        /*0854*/ 	.word	0x0000f790


	//   ....[80]....
        /*0858*/ 	.word	0x0000f7a0


	//   ....[81]....
        /*085c*/ 	.word	0x0000f930


	//   ....[82]....
        /*0860*/ 	.word	0x0000f960


	//   ....[83]....
        /*0864*/ 	.word	0x0000f990


	//   ....[84]....
        /*0868*/ 	.word	0x0000f9c0


	//   ....[85]....
        /*086c*/ 	.word	0x0000f9f0


	//   ....[86]....
        /*0870*/ 	.word	0x0000fa20


	//   ....[87]....
        /*0874*/ 	.word	0x0000fae0


	//   ....[88]....
        /*0878*/ 	.word	0x0000fb00


	//   ....[89]....
        /*087c*/ 	.word	0x0000fb70


	//   ....[90]....
        /*0880*/ 	.word	0x00010000


	//   ....[91]....
        /*0884*/ 	.word	0x00010500


	//   ....[92]....
        /*0888*/ 	.word	0x00010680


	//   ....[93]....
        /*088c*/ 	.word	0x000106d0


	//   ....[94]....
        /*0890*/ 	.word	0x00010890


	//   ....[95]....
        /*0894*/ 	.word	0x000108e0


	//   ....[96]....
        /*0898*/ 	.word	0x00010a10


	//   ....[97]....
        /*089c*/ 	.word	0x00010a60


	//   ....[98]....
        /*08a0*/ 	.word	0x00010ba0


	//   ....[99]....
        /*08a4*/ 	.word	0x00010bf0


	//   ....[100]....
        /*08a8*/ 	.word	0x00010d20


	//   ....[101]....
        /*08ac*/ 	.word	0x00010d70


	//   ....[102]....
        /*08b0*/ 	.word	0x00010ea0


	//   ....[103]....
        /*08b4*/ 	.word	0x00010ef0


	//   ....[104]....
        /*08b8*/ 	.word	0x00011010


	//   ....[105]....
        /*08bc*/ 	.word	0x00011060


	//   ....[106]....
        /*08c0*/ 	.word	0x00011170


	//   ....[107]....
        /*08c4*/ 	.word	0x000111c0


	//   ....[108]....
        /*08c8*/ 	.word	0x000114f0


	//   ....[109]....
        /*08cc*/ 	.word	0x00011590


	//   ....[110]....
        /*08d0*/ 	.word	0x000116c0


	//   ....[111]....
        /*08d4*/ 	.word	0x00011740


	//   ....[112]....
        /*08d8*/ 	.word	0x000117c0


	//   ....[113]....
        /*08dc*/ 	.word	0x00011840


	//   ....[114]....
        /*08e0*/ 	.word	0x000118c0


	//   ....[115]....
        /*08e4*/ 	.word	0x00011950


	//   ....[116]....
        /*08e8*/ 	.word	0x000119f0


	//   ....[117]....
        /*08ec*/ 	.word	0x00011a90


	//   ....[118]....
        /*08f0*/ 	.word	0x00011b10


	//   ....[119]....
        /*08f4*/ 	.word	0x00011b90


	//   ....[120]....
        /*08f8*/ 	.word	0x00011c10


	//   ....[121]....
        /*08fc*/ 	.word	0x00011ca0


	//   ....[122]....
        /*0900*/ 	.word	0x00011d20


	//   ....[123]....
        /*0904*/ 	.word	0x00011dc0


	//   ....[124]....
        /*0908*/ 	.word	0x00011e50


	//   ....[125]....
        /*090c*/ 	.word	0x00011f80


	//----- nvinfo : EIATTR_REG_RECONFIG
	.align		4
.L_155:
        /*0910*/ 	.byte	0x01, 0x54
	.zero		2


	//----- nvinfo : EIATTR_SYSCALL_OFFSETS
	.align		4
        /*0914*/ 	.byte	0x04, 0x46
        /*0916*/ 	.short	(.L_157 - .L_156)


	//   ....[0]....
.L_156:
        /*0918*/ 	.word	0x00001630


	//   ....[1]....
        /*091c*/ 	.word	0x0000b3d0


	//   ....[2]....
        /*0920*/ 	.word	0x0000b530


	//   ....[3]....
        /*0924*/ 	.word	0x0000b630


	//   ....[4]....
        /*0928*/ 	.word	0x0000c030


	//----- nvinfo : EIATTR_MBARRIER_INSTR_OFFSETS
	.align		4
.L_157:
        /*092c*/ 	.byte	0x04, 0x39
        /*092e*/ 	.short	(.L_159 - .L_158)


	//   ....[0]....
.L_158:
        /*0930*/ 	.word	0x00000270
        /*0934*/ 	.word	0x000000ff
        /*0938*/ 	.word	0x00034800
        /*093c*/ 	.short	0x0100
        /*093e*/ 	.byte	0x08
	.zero		1


	//   ....[1]....
        /*0940*/ 	.word	0x00000280
        /*0944*/ 	.word	0x000000ff
        /*0948*/ 	.word	0x00034820
        /*094c*/ 	.short	0x0100
        /*094e*/ 	.byte	0x08
	.zero		1


	//   ....[2]....
        /*0950*/ 	.word	0x00000370
        /*0954*/ 	.word	0x000000ff
        /*0958*/ 	.word	0x00034830
        /*095c*/ 	.short	0x0100
        /*095e*/ 	.byte	0x08
	.zero		1


	//   ....[3]....
        /*0960*/ 	.word	0x00000380
        /*0964*/ 	.word	0x000000ff
        /*0968*/ 	.word	0x00034840
        /*096c*/ 	.short	0x0100
        /*096e*/ 	.byte	0x08
	.zero		1


	//   ....[4]....
        /*0970*/ 	.word	0x00000390
        /*0974*/ 	.word	0x000000ff
        /*0978*/ 	.word	0x00034838
        /*097c*/ 	.short	0x0100
        /*097e*/ 	.byte	0x08
	.zero		1


	//   ....[5]....
        /*0980*/ 	.word	0x000003a0
        /*0984*/ 	.word	0x000000ff
        /*0988*/ 	.word	0x00034848
        /*098c*/ 	.short	0x0100
        /*098e*/ 	.byte	0x08
	.zero		1


	//   ....[6]....
        /*0990*/ 	.word	0x000004d0
        /*0994*/ 	.word	0x000000ff
        /*0998*/ 	.word	0x00034850
        /*099c*/ 	.short	0x0100
        /*099e*/ 	.byte	0x08
	.zero		1


	//   ....[7]....
        /*09a0*/ 	.word	0x000004e0
        /*09a4*/ 	.word	0x000000ff
        /*09a8*/ 	.word	0x00034860
        /*09ac*/ 	.short	0x0100
        /*09ae*/ 	.byte	0x08
	.zero		1


	//   ....[8]....
        /*09b0*/ 	.word	0x000004f0
        /*09b4*/ 	.word	0x000000ff
        /*09b8*/ 	.word	0x00034858
        /*09bc*/ 	.short	0x0100
        /*09be*/ 	.byte	0x08
	.zero		1


	//   ....[9]....
        /*09c0*/ 	.word	0x00000500
        /*09c4*/ 	.word	0x000000ff
        /*09c8*/ 	.word	0x00034868
        /*09cc*/ 	.short	0x0100
        /*09ce*/ 	.byte	0x08
	.zero		1


	//   ....[10]....
        /*09d0*/ 	.word	0x000005f0
        /*09d4*/ 	.word	0x000000ff
        /*09d8*/ 	.word	0x00034870
        /*09dc*/ 	.short	0x0100
        /*09de*/ 	.byte	0x06
	.zero		1


	//   ....[11]....
        /*09e0*/ 	.word	0x00000600
        /*09e4*/ 	.word	0x000000ff
        /*09e8*/ 	.word	0x00034880
        /*09ec*/ 	.short	0x0100
        /*09ee*/ 	.byte	0x06
	.zero		1


	//   ....[12]....
        /*09f0*/ 	.word	0x00000610
        /*09f4*/ 	.word	0x000000ff
        /*09f8*/ 	.word	0x00034878
        /*09fc*/ 	.short	0x0100
        /*09fe*/ 	.byte	0x06
	.zero		1


	//   ....[13]....
        /*0a00*/ 	.word	0x00000620
        /*0a04*/ 	.word	0x000000ff
        /*0a08*/ 	.word	0x00034888
        /*0a0c*/ 	.short	0x0100
        /*0a0e*/ 	.byte	0x06
	.zero		1


	//   ....[14]....
        /*0a10*/ 	.word	0x00000750
        /*0a14*/ 	.word	0x000000ff
        /*0a18*/ 	.word	0x00034890
        /*0a1c*/ 	.short	0x0100
        /*0a1e*/ 	.byte	0x08
	.zero		1


	//   ....[15]....
        /*0a20*/ 	.word	0x00000760
        /*0a24*/ 	.word	0x000000ff
        /*0a28*/ 	.word	0x000348a0
        /*0a2c*/ 	.short	0x0100
        /*0a2e*/ 	.byte	0x08
	.zero		1


	//   ....[16]....
        /*0a30*/ 	.word	0x00000770
        /*0a34*/ 	.word	0x000000ff
        /*0a38*/ 	.word	0x00034898
        /*0a3c*/ 	.short	0x0100
        /*0a3e*/ 	.byte	0x08
	.zero		1


	//   ....[17]....
        /*0a40*/ 	.word	0x00000780
        /*0a44*/ 	.word	0x000000ff
        /*0a48*/ 	.word	0x000348a8
        /*0a4c*/ 	.short	0x0100
        /*0a4e*/ 	.byte	0x08
	.zero		1


	//   ....[18]....
        /*0a50*/ 	.word	0x000008b0
        /*0a54*/ 	.word	0x000000ff
        /*0a58*/ 	.word	0x000348b0
        /*0a5c*/ 	.short	0x0100
        /*0a5e*/ 	.byte	0x08
	.zero		1


	//   ....[19]....
        /*0a60*/ 	.word	0x000008c0
        /*0a64*/ 	.word	0x000000ff
        /*0a68*/ 	.word	0x000348c0
        /*0a6c*/ 	.short	0x0100
        /*0a6e*/ 	.byte	0x08
	.zero		1


	//   ....[20]....
        /*0a70*/ 	.word	0x000008d0
        /*0a74*/ 	.word	0x000000ff
        /*0a78*/ 	.word	0x000348b8
        /*0a7c*/ 	.short	0x0100
        /*0a7e*/ 	.byte	0x08
	.zero		1


	//   ....[21]....
        /*0a80*/ 	.word	0x000008e0
        /*0a84*/ 	.word	0x000000ff
        /*0a88*/ 	.word	0x000348c8
        /*0a8c*/ 	.short	0x0100
        /*0a8e*/ 	.byte	0x08
	.zero		1


	//   ....[22]....
        /*0a90*/ 	.word	0x00001700
        /*0a94*/ 	.word	0x00000000
        /*0a98*/ 	.word	0x00034800
        /*0a9c*/ 	.short	0x010a
        /*0a9e*/ 	.byte	0x3f
	.zero		1


	//   ....[23]....
        /*0aa0*/ 	.word	0x00001770
        /*0aa4*/ 	.word	0x00000003
        /*0aa8*/ 	.word	0x00034830
        /*0aac*/ 	.short	0x010a
        /*0aae*/ 	.byte	0x3f
	.zero		1


	//   ....[24]....
        /*0ab0*/ 	.word	0x000017e0
        /*0ab4*/ 	.word	0x00000003
        /*0ab8*/ 	.word	0x00034830
        /*0abc*/ 	.short	0x010a
        /*0abe*/ 	.byte	0x3f
	.zero		1


	//   ....[25]....
        /*0ac0*/ 	.word	0x00002660
        /*0ac4*/ 	.word	0x00000003
        /*0ac8*/ 	.word	0x00000000
        /*0acc*/ 	.short	0x0101
        /*0ace*/ 	.byte	0x3f
	.zero		1


	//   ....[26]....
        /*0ad0*/ 	.word	0x000046a0
        /*0ad4*/ 	.word	0x000000ff
        /*0ad8*/ 	.word	0x00034830
        /*0adc*/ 	.short	0x010a
        /*0ade*/ 	.byte	0x07
	.zero		1


	//   ....[27]....
        /*0ae0*/ 	.word	0x000046e0
        /*0ae4*/ 	.word	0x000000ff
        /*0ae8*/ 	.word	0x00034830
        /*0aec*/ 	.short	0x010a
        /*0aee*/ 	.byte	0x07
	.zero		1


	//   ....[28]....
        /*0af0*/ 	.word	0x00004fb0
        /*0af4*/ 	.word	0x0000000a
        /*0af8*/ 	.word	0x00034850
        /*0afc*/ 	.short	0x010a
        /*0afe*/ 	.byte	0x3f
	.zero		1


	//   ....[29]....
        /*0b00*/ 	.word	0x00004ff0
        /*0b04*/ 	.word	0x0000000a
        /*0b08*/ 	.word	0x00034850
        /*0b0c*/ 	.short	0x010a
        /*0b0e*/ 	.byte	0x3f
	.zero		1


	//   ....[30]....
        /*0b10*/ 	.word	0x00006880
        /*0b14*/ 	.word	0x0000001f
        /*0b18*/ 	.word	0x00000000
        /*0b1c*/ 	.short	0x0101
        /*0b1e*/ 	.byte	0x3f
	.zero		1


	//   ....[31]....
        /*0b20*/ 	.word	0x000068c0
        /*0b24*/ 	.word	0x00000023
        /*0b28*/ 	.word	0x00000000
        /*0b2c*/ 	.short	0x0101
        /*0b2e*/ 	.byte	0x3f
	.zero		1


	//   ....[32]....
        /*0b30*/ 	.word	0x00007340
        /*0b34*/ 	.word	0x00000014
        /*0b38*/ 	.word	0x00034850
        /*0b3c*/ 	.short	0x010a
        /*0b3e*/ 	.byte	0x3f
	.zero		1


	//   ....[33]....
        /*0b40*/ 	.word	0x00007380
        /*0b44*/ 	.word	0x00000014
        /*0b48*/ 	.word	0x00034850
        /*0b4c*/ 	.short	0x010a
        /*0b4e*/ 	.byte	0x3f
	.zero		1


	//   ....[34]....
        /*0b50*/ 	.word	0x00007990
        /*0b54*/ 	.word	0x00000007
        /*0b58*/ 	.word	0x00000000
        /*0b5c*/ 	.short	0x0101
        /*0b5e*/ 	.byte	0x3f
	.zero		1


	//   ....[35]....
        /*0b60*/ 	.word	0x00009030
        /*0b64*/ 	.word	0x0000001c
        /*0b68*/ 	.word	0x00000000
        /*0b6c*/ 	.short	0x0101
        /*0b6e*/ 	.byte	0x3f
	.zero		1


	//   ....[36]....
        /*0b70*/ 	.word	0x0000ba80
        /*0b74*/ 	.word	0x00000000
        /*0b78*/ 	.word	0x00034840
        /*0b7c*/ 	.short	0x010a
        /*0b7e*/ 	.byte	0x3f
	.zero		1


	//   ....[37]....
        /*0b80*/ 	.word	0x0000cac0
        /*0b84*/ 	.word	0x0000000a
        /*0b88*/ 	.word	0x00034800
        /*0b8c*/ 	.short	0x0107
        /*0b8e*/ 	.byte	0x3f
	.zero		1


	//   ....[38]....
        /*0b90*/ 	.word	0x0000cbd0
        /*0b94*/ 	.word	0x00000002
        /*0b98*/ 	.word	0x00034800
        /*0b9c*/ 	.short	0x0101
        /*0b9e*/ 	.byte	0x3f
	.zero		1


	//   ....[39]....
        /*0ba0*/ 	.word	0x0000cbf0
        /*0ba4*/ 	.word	0x00000002
        /*0ba8*/ 	.word	0x00034820
        /*0bac*/ 	.short	0x010a
        /*0bae*/ 	.byte	0x3f
	.zero		1


	//   ....[40]....
        /*0bb0*/ 	.word	0x0000cf80
        /*0bb4*/ 	.word	0x00000003
        /*0bb8*/ 	.word	0x00034840
        /*0bbc*/ 	.short	0x010a
        /*0bbe*/ 	.byte	0x3f
	.zero		1


	//   ....[41]....
        /*0bc0*/ 	.word	0x0000d430
        /*0bc4*/ 	.word	0x00000003
        /*0bc8*/ 	.word	0x00000060
        /*0bcc*/ 	.short	0x010a
        /*0bce*/ 	.byte	0x3f
	.zero		1


	//   ....[42]....
        /*0bd0*/ 	.word	0x0000db30
        /*0bd4*/ 	.word	0x00000003
        /*0bd8*/ 	.word	0x00034840
        /*0bdc*/ 	.short	0x010a
        /*0bde*/ 	.byte	0x3f
	.zero		1


	//   ....[43]....
        /*0be0*/ 	.word	0x0000dfe0
        /*0be4*/ 	.word	0x00000002
        /*0be8*/ 	.word	0x00000060
        /*0bec*/ 	.short	0x010a
        /*0bee*/ 	.byte	0x3f
	.zero		1


	//   ....[44]....
        /*0bf0*/ 	.word	0x0000e610
        /*0bf4*/ 	.word	0x00000002
        /*0bf8*/ 	.word	0x00034840
        /*0bfc*/ 	.short	0x010a
        /*0bfe*/ 	.byte	0x3f
	.zero		1


	//   ....[45]....
        /*0c00*/ 	.word	0x0000eac0
        /*0c04*/ 	.word	0x00000002
        /*0c08*/ 	.word	0x00000060
        /*0c0c*/ 	.short	0x010a
        /*0c0e*/ 	.byte	0x3f
	.zero		1


	//   ....[46]....
        /*0c10*/ 	.word	0x0000f080
        /*0c14*/ 	.word	0x00000000
        /*0c18*/ 	.word	0x00034860
        /*0c1c*/ 	.short	0x010a
        /*0c1e*/ 	.byte	0x3f
	.zero		1


	//   ....[47]....
        /*0c20*/ 	.word	0x0000ff80
        /*0c24*/ 	.word	0x00000000
        /*0c28*/ 	.word	0x00034820
        /*0c2c*/ 	.short	0x010a
        /*0c2e*/ 	.byte	0x3f
	.zero		1


	//   ....[48]....
        /*0c30*/ 	.word	0x00010160
        /*0c34*/ 	.word	0x00000006
        /*0c38*/ 	.word	0x00000000
        /*0c3c*/ 	.short	0x010a
        /*0c3e*/ 	.byte	0x3f
	.zero		1


	//   ....[49]....
        /*0c40*/ 	.word	0x000101d0
        /*0c44*/ 	.word	0x00000007
        /*0c48*/ 	.word	0x00000000
        /*0c4c*/ 	.short	0x010a
        /*0c4e*/ 	.byte	0x3f
	.zero		1


	//   ....[50]....
        /*0c50*/ 	.word	0x00010240
        /*0c54*/ 	.word	0x00000004
        /*0c58*/ 	.word	0x00000000
        /*0c5c*/ 	.short	0x010a
        /*0c5e*/ 	.byte	0x3f
	.zero		1


	//   ....[51]....
        /*0c60*/ 	.word	0x00010270
        /*0c64*/ 	.word	0x00000003
        /*0c68*/ 	.word	0x00000000
        /*0c6c*/ 	.short	0x010a
        /*0c6e*/ 	.byte	0x3f
	.zero		1


	//   ....[52]....
        /*0c70*/ 	.word	0x000102d0
        /*0c74*/ 	.word	0x00000000
        /*0c78*/ 	.word	0x00034800
        /*0c7c*/ 	.short	0x010a
        /*0c7e*/ 	.byte	0x3f
	.zero		1


	//   ....[53]....
        /*0c80*/ 	.word	0x00010320
        /*0c84*/ 	.word	0x00000003
        /*0c88*/ 	.word	0x00034830
        /*0c8c*/ 	.short	0x010a
        /*0c8e*/ 	.byte	0x3f
	.zero		1


	//   ....[54]....
        /*0c90*/ 	.word	0x00010380
        /*0c94*/ 	.word	0x00000009
        /*0c98*/ 	.word	0x00034830
        /*0c9c*/ 	.short	0x010a
        /*0c9e*/ 	.byte	0x3f
	.zero		1


	//   ....[55]....
        /*0ca0*/ 	.word	0x000103d0
        /*0ca4*/ 	.word	0x0000000a
        /*0ca8*/ 	.word	0x00034850
        /*0cac*/ 	.short	0x010a
        /*0cae*/ 	.byte	0x3f
	.zero		1


	//   ....[56]....
        /*0cb0*/ 	.word	0x00010420
        /*0cb4*/ 	.word	0x00000014
        /*0cb8*/ 	.word	0x00034850
        /*0cbc*/ 	.short	0x010a
        /*0cbe*/ 	.byte	0x3f
	.zero		1


	//   ....[57]....
        /*0cc0*/ 	.word	0x000105c0
        /*0cc4*/ 	.word	0x00000000
        /*0cc8*/ 	.word	0x00034840
        /*0ccc*/ 	.short	0x010a
        /*0cce*/ 	.byte	0x3f
	.zero		1


	//   ....[58]....
        /*0cd0*/ 	.word	0x00011210
        /*0cd4*/ 	.word	0x00000002
        /*0cd8*/ 	.word	0x00034820
        /*0cdc*/ 	.short	0x010a
        /*0cde*/ 	.byte	0x3f
	.zero		1


	//   ....[59]....
        /*0ce0*/ 	.word	0x00011260
        /*0ce4*/ 	.word	0x00000003
        /*0ce8*/ 	.word	0x00034840
        /*0cec*/ 	.short	0x010a
        /*0cee*/ 	.byte	0x3f
	.zero		1


	//   ....[60]....
        /*0cf0*/ 	.word	0x000112b0
        /*0cf4*/ 	.word	0x00000003
        /*0cf8*/ 	.word	0x00000060
        /*0cfc*/ 	.short	0x010a
        /*0cfe*/ 	.byte	0x3f
	.zero		1


	//   ....[61]....
        /*0d00*/ 	.word	0x00011300
        /*0d04*/ 	.word	0x00000003
        /*0d08*/ 	.word	0x00034840
        /*0d0c*/ 	.short	0x010a
        /*0d0e*/ 	.byte	0x3f
	.zero		1


	//   ....[62]....
        /*0d10*/ 	.word	0x00011350
        /*0d14*/ 	.word	0x00000002
        /*0d18*/ 	.word	0x00000060
        /*0d1c*/ 	.short	0x010a
        /*0d1e*/ 	.byte	0x3f
	.zero		1


	//   ....[63]....
        /*0d20*/ 	.word	0x000113a0
        /*0d24*/ 	.word	0x00000002
        /*0d28*/ 	.word	0x00034840
        /*0d2c*/ 	.short	0x010a
        /*0d2e*/ 	.byte	0x3f
	.zero		1


	//   ....[64]....
        /*0d30*/ 	.word	0x000113f0
        /*0d34*/ 	.word	0x00000002
        /*0d38*/ 	.word	0x00000060
        /*0d3c*/ 	.short	0x010a
        /*0d3e*/ 	.byte	0x3f
	.zero		1


	//   ....[65]....
        /*0d40*/ 	.word	0x00011440
        /*0d44*/ 	.word	0x00000000
        /*0d48*/ 	.word	0x00034860
        /*0d4c*/ 	.short	0x010a
        /*0d4e*/ 	.byte	0x3f
	.zero		1


	//   ....[66]....
        /*0d50*/ 	.word	0x00011ea0
        /*0d54*/ 	.word	0x00000000
        /*0d58*/ 	.word	0x00034820
        /*0d5c*/ 	.short	0x010a
        /*0d5e*/ 	.byte	0x3f
	.zero		1


	//   ....[67]....
        /*0d60*/ 	.word	0x00012040
        /*0d64*/ 	.word	0x00000006
        /*0d68*/ 	.word	0x00000000
        /*0d6c*/ 	.short	0x010a
        /*0d6e*/ 	.byte	0x3f
	.zero		1


	//   ....[68]....
        /*0d70*/ 	.word	0x00012090
        /*0d74*/ 	.word	0x00000007
        /*0d78*/ 	.word	0x00000000
        /*0d7c*/ 	.short	0x010a
        /*0d7e*/ 	.byte	0x3f
	.zero		1


	//   ....[69]....
        /*0d80*/ 	.word	0x000120e0
        /*0d84*/ 	.word	0x00000004
        /*0d88*/ 	.word	0x00000000
        /*0d8c*/ 	.short	0x010a
        /*0d8e*/ 	.byte	0x3f
	.zero		1


	//----- nvinfo : EIATTR_NUM_MBARRIERS
	.align		4
.L_159:
        /*0d90*/ 	.byte	0x03, 0x38
        /*0d92*/ 	.short	0x0016


	//----- nvinfo : EIATTR_EXIT_INSTR_OFFSETS
	.align		4
        /*0d94*/ 	.byte	0x04, 0x1c
        /*0d96*/ 	.short	(.L_161 - .L_160)


	//   ....[0]....
.L_160:
        /*0d98*/ 	.word	0x00000a50


	//   ....[1]....
        /*0d9c*/ 	.word	0x0000a0c0


	//   ....[2]....
        /*0da0*/ 	.word	0x000102c0


	//----- nvinfo : EIATTR_MAX_THREADS
	.align		4
.L_161:
        /*0da4*/ 	.byte	0x04, 0x05
        /*0da6*/ 	.short	(.L_163 - .L_162)
.L_162:
        /*0da8*/ 	.word	0x00000180
        /*0dac*/ 	.word	0x00000001
        /*0db0*/ 	.word	0x00000001


	//----- nvinfo : EIATTR_CRS_STACK_SIZE
	.align		4
.L_163:
        /*0db4*/ 	.byte	0x04, 0x1e
        /*0db6*/ 	.short	(.L_165 - .L_164)
.L_164:
        /*0db8*/ 	.word	0x00000000


	//----- nvinfo : EIATTR_CBANK_PARAM_SIZE
	.align		4
.L_165:
        /*0dbc*/ 	.byte	0x03, 0x19
        /*0dbe*/ 	.short	0x0af0


	//----- nvinfo : EIATTR_PARAM_CBANK
	.align		4
        /*0dc0*/ 	.byte	0x04, 0x0a
        /*0dc2*/ 	.short	(.L_167 - .L_166)
	.align		4
.L_166:
        /*0dc4*/ 	.word	index@(.nv.constant0._ZN7cutlass13device_kernelIN5flash11enable_sm90INS1_16FlashAttnFwdSm90INS1_25CollectiveMainloopFwdSm90ILi2EN4cute5tupleIJNS5_1CILi1EEES8_S8_EEENS6_IJNS7_ILi128EEESA_NS7_ILi192EEEEEELi128ENS_10bfloat16_tEfNS_4arch4Sm90ELb0ELb0ELb1ELb1ELb0ELb0ELb0ELb1ELb1ELb1ELb0ELb0EEENS1_21CollectiveEpilogueFwdINS6_IJSA_SA_SA_EEES9_SD_SF_Li256ELb1ELb1ELb0ELb0EEENS1_36VarlenDynamicPersistentTileSchedulerILi128ELi128ELi256ELi128ELb0ELb1ELb1ELb0ELb1ELb1EEEEEEEEEvNT_6ParamsE)
        /*0dc8*/ 	.short	0x0210
        /*0dca*/ 	.short	0x0af0


	//----- nvinfo : EIATTR_SW_WAR
	.align		4
.L_167:
        /*0dcc*/ 	.byte	0x04, 0x36
        /*0dce*/ 	.short	(.L_169 - .L_168)
.L_168:
        /*0dd0*/ 	.word	0x00000008
.L_169:


//--------------------- .nv.info._ZN7cutlass13device_kernelIN5flash11enable_sm90INS1_16FlashAttnFwdSm90INS1_25CollectiveMainloopFwdSm90ILi2EN4cute5tupleIJNS5_1CILi1EEES8_S8_EEENS6_IJNS7_ILi128EEESA_NS7_ILi192EEEEEELi128ENS_10bfloat16_tEfNS_4arch4Sm90ELb0ELb0ELb1ELb1ELb0ELb1ELb0ELb1ELb1ELb1ELb0ELb0EEENS1_21CollectiveEpilogueFwdINS6_IJSA_SA_SA_EEES9_SD_SF_Li256ELb1ELb1ELb0ELb0EEENS1_36VarlenDynamicPersistentTileSchedulerILi128ELi128ELi256ELi128ELb0ELb1ELb1ELb0ELb1ELb1EEEEEEEEEvNT_6ParamsE --------------------------
	.section	.nv.info._ZN7cutlass13device_kernelIN5flash11enable_sm90INS1_16FlashAttnFwdSm90INS1_25CollectiveMainloopFwdSm90ILi2EN4cute5tupleIJNS5_1CILi1EEES8_S8_EEENS6_IJNS7_ILi128EEESA_NS7_ILi192EEEEEELi128ENS_10bfloat16_tEfNS_4arch4Sm90ELb0ELb0ELb1ELb1ELb0ELb1ELb0ELb1ELb1ELb1ELb0ELb0EEENS1_21CollectiveEpilogueFwdINS6_IJSA_SA_SA_EEES9_SD_SF_Li256ELb1ELb1ELb0ELb0EEENS1_36VarlenDynamicPersistentTileSchedulerILi128ELi128ELi256ELi128ELb0ELb1ELb1ELb0ELb1ELb1EEEEEEEEEvNT_6ParamsE,"",@"SHT_CUDA_INFO"
	.sectionflags	@""
	.align	4


	//----- nvinfo : EIATTR_CUDA_API_VERSION
	.align		4
        /*0000*/ 	.byte	0x04, 0x37
        /*0002*/ 	.short	(.L_171 - .L_170)
.L_170:
        /*0004*/ 	.word	0x00000082


	//----- nvinfo : EIATTR_KPARAM_INFO
	.align		4
.L_171:
        /*0008*/ 	.byte	0x04, 0x17
        /*000a*/ 	.short	(.L_173 - .L_172)
.L_172:
        /*000c*/ 	.word	0x00000000
        /*0010*/ 	.short	0x0000
        /*0012*/ 	.short	0x0070
        /*0014*/ 	.byte	0x00, 0xf0, 0x01, 0x2a


	//----- nvinfo : EIATTR_SPARSE_MMA_MASK
	.align		4
.L_173:
        /*0018*/ 	.byte	0x03, 0x50
        /*001a*/ 	.short	0x0000


	//----- nvinfo : EIATTR_MAXREG_COUNT
	.align		4
        /*001c*/ 	.byte	0x03, 0x1b
        /*001e*/ 	.short	0x00a8


	//----- nvinfo : EIATTR_NUM_BARRIERS
	.align		4
        /*0020*/ 	.byte	0x02, 0x4c
        /*0022*/ 	.byte	0x10
	.zero		1


	//----- nvinfo : EIATTR_EXTERNS
	.align		4
        /*0024*/ 	.byte	0x04, 0x0f
        /*0026*/ 	.short	(.L_175 - .L_174)


	//   ....[0]....
	.align		4
.L_174:
        /*0028*/ 	.word	index@(__assertfail)


	//----- nvinfo : EIATTR_ANNOTATIONS
	.align		4
.L_175:
        /*002c*/ 	.byte	0x04, 0x55
        /*002e*/ 	.short	(.L_177 - .L_176)


	//   ....[0]....
.L_176:
        /* <DEDUP_REMOVED lines=109> */


	//----- nvinfo : EIATTR_MERCURY_ISA_VERSION
	.align		4
.L_177:
        /*06e8*/ 	.byte	0x03, 0x5f
        /*06ea*/ 	.short	0x0101


	//----- nvinfo : EIATTR_UNUSED_LOAD_BYTE_OFFSET
	.align		4
        /*06ec*/ 	.byte	0x04, 0x44
        /*06ee*/ 	.short	(.L_179 - .L_178)


	//   ....[0]....
.L_178:
        /*06f0*/ 	.word	0x00000ab0
        /*06f4*/ 	.word	0x0000fff0


	//   ....[1]....
        /*06f8*/ 	.word	0x00017610
        /*06fc*/ 	.word	0x0000fff0


	//----- nvinfo : EIATTR_INT_WARP_WIDE_INSTR_OFFSETS
	.align		4
.L_179:
        /*0700*/ 	.byte	0x04, 0x31
        /*0702*/ 	.short	(.L_181 - .L_180)


	//   ....[0]....
.L_180:
        /*0704*/ 	.word	0x00000190


	//   ....[1]....
        /*0708*/ 	.word	0x000001d0


	//   ....[2]....
        /*070c*/ 	.word	0x00000240


	//   ....[3]....
        /*0710*/ 	.word	0x0001bbb0


	//   ....[4]....
        /*0714*/ 	.word	0x0001bc40


	//   ....[5]....
        /*0718*/ 	.word	0x0001f8c0


	//   ....[6]....
        /*071c*/ 	.word	0x0001f920


	//----- nvinfo : EIATTR_COOP_GROUP_MASK_REGIDS
	.align		4
.L_181:
        /*0720*/ 	.byte	0x04, 0x29
        /*0722*/ 	.short	(.L_183 - .L_182)


	//   ....[0]....
.L_182:
        /*0724*/ 	.word	0xffffffff


	//   ....[1]....
        /*0728*/ 	.word	0xffffffff


	//   ....[2]....
        /*072c*/ 	.word	0xffffffff


	//   ....[3]....
        /*0730*/ 	.word	0xffffffff


	//   ....[4]....
        /*0734*/ 	.word	0xffffffff


	//   ....[5]....
        /*0738*/ 	.word	0xffffffff


	//   ....[6]....
        /*073c*/ 	.word	0xffffffff


	//   ....[7]....
        /*0740*/ 	.word	0xffffffff


	//   ....[8]....
        /*0744*/ 	.word	0xffffffff


	//   ....[9]....
        /*0748*/ 	.word	0xffffffff


	//   ....[10]....
        /*074c*/ 	.word	0xffffffff


	//   ....[11]....
        /*0750*/ 	.word	0xffffffff


	//   ....[12]....
        /*0754*/ 	.word	0xffffffff


	//   ....[13]....
        /*0758*/ 	.word	0xffffffff


	//   ....[14]....
        /*075c*/ 	.word	0xffffffff


	//   ....[15]....
        /*0760*/ 	.word	0xffffffff


	//   ....[16]....
        /*0764*/ 	.word	0xffffffff


	//   ....[17]....
        /*0768*/ 	.word	0xffffffff


	//   ....[18]....
        /*076c*/ 	.word	0xffffffff


	//   ....[19]....
        /*0770*/ 	.word	0xffffffff


	//   ....[20]....
        /*0774*/ 	.word	0xffffffff


	//   ....[21]....
        /*0778*/ 	.word	0xffffffff


	//   ....[22]....
        /*077c*/ 	.word	0xffffffff


	//   ....[23]....
        /*0780*/ 	.word	0xffffffff


	//   ....[24]....
        /*0784*/ 	.word	0xffffffff


	//   ....[25]....
        /*0788*/ 	.word	0xffffffff


	//   ....[26]....
        /*078c*/ 	.word	0xffffffff


	//   ....[27]....
        /*0790*/ 	.word	0xffffffff


	//   ....[28]....
        /*0794*/ 	.word	0xffffffff


	//   ....[29]....
        /*0798*/ 	.word	0xffffffff


	//   ....[30]....
        /*079c*/ 	.word	0xffffffff


	//   ....[31]....
        /*07a0*/ 	.word	0xffffffff


	//   ....[32]....
        /*07a4*/ 	.word	0xffffffff


	//   ....[33]....
        /*07a8*/ 	.word	0xffffffff


	//   ....[34]....
        /*07ac*/ 	.word	0xffffffff


	//   ....[35]....
        /*07b0*/ 	.word	0xffffffff


	//   ....[36]....
        /*07b4*/ 	.word	0xffffffff


	//   ....[37]....
        /*07b8*/ 	.word	0xffffffff


	//   ....[38]....
        /*07bc*/ 	.word	0xffffffff


	//   ....[39]....
        /*07c0*/ 	.word	0xffffffff


	//   ....[40]....
        /*07c4*/ 	.word	0xffffffff


	//   ....[41]....
        /*07c8*/ 	.word	0xffffffff


	//   ....[42]....
        /*07cc*/ 	.word	0xffffffff


	//   ....[43]....
        /*07d0*/ 	.word	0xffffffff


	//   ....[44]....
        /*07d4*/ 	.word	0xffffffff


	//   ....[45]....
        /*07d8*/ 	.word	0xffffffff


	//   ....[46]....
        /*07dc*/ 	.word	0xffffffff


	//   ....[47]....
        /*07e0*/ 	.word	0xffffffff


	//   ....[48]....
        /*07e4*/ 	.word	0xffffffff


	//   ....[49]....
        /*07e8*/ 	.word	0xffffffff


	//   ....[50]....
        /*07ec*/ 	.word	0xffffffff


	//   ....[51]....
        /*07f0*/ 	.word	0xffffffff


	//   ....[52]....
        /*07f4*/ 	.word	0xffffffff


	//   ....[53]....
        /*07f8*/ 	.word	0xffffffff


	//   ....[54]....
        /*07fc*/ 	.word	0xffffffff


	//   ....[55]....
        /*0800*/ 	.word	0xffffffff


	//   ....[56]....
        /*0804*/ 	.word	0xffffffff


	//   ....[57]....
        /*0808*/ 	.word	0xffffffff


	//   ....[58]....
        /*080c*/ 	.word	0xffffffff


	//   ....[59]....
        /*0810*/ 	.word	0xffffffff


	//   ....[60]....
        /*0814*/ 	.word	0xffffffff


	//   ....[61]....
        /*0818*/ 	.word	0xffffffff


	//   ....[62]....
        /*081c*/ 	.word	0xffffffff


	//   ....[63]....
        /*0820*/ 	.word	0xffffffff


	//   ....[64]....
        /*0824*/ 	.word	0xffffffff


	//   ....[65]....
        /*0828*/ 	.word	0xffffffff


	//   ....[66]....
        /*082c*/ 	.word	0xffffffff


	//   ....[67]....
        /*0830*/ 	.word	0xffffffff


	//   ....[68]....
        /*0834*/ 	.word	0xffffffff


	//   ....[69]....
        /*0838*/ 	.word	0xffffffff


	//   ....[70]....
        /*083c*/ 	.word	0xffffffff


	//   ....[71]....
        /*0840*/ 	.word	0xffffffff


	//   ....[72]....
        /*0844*/ 	.word	0xffffffff


	//   ....[73]....
        /*0848*/ 	.word	0xffffffff


	//   ....[74]....
        /*084c*/ 	.word	0xffffffff


	//   ....[75]....
        /*0850*/ 	.word	0xffffffff


	//   ....[76]....
        /*0854*/ 	.word	0xffffffff


	//   ....[77]....
        /*0858*/ 	.word	0xffffffff


	//   ....[78]....
        /*085c*/ 	.word	0xffffffff


	//   ....[79]....
        /*0860*/ 	.word	0xffffffff


	//   ....[80]....
        /*0864*/ 	.word	0xffffffff


	//   ....[81]....
        /*0868*/ 	.word	0xffffffff


	//   ....[82]....
        /*086c*/ 	.word	0xffffffff


	//   ....[83]....
        /*0870*/ 	.word	0xffffffff


	//   ....[84]....
        /*0874*/ 	.word	0xffffffff


	//   ....[85]....
        /*0878*/ 	.word	0xffffffff


	//   ....[86]....
        /*087c*/ 	.word	0xffffffff


	//   ....[87]....
        /*0880*/ 	.word	0xffffffff


	//   ....[88]....
        /*0884*/ 	.word	0xffffffff


	//   ....[89]....
        /*0888*/ 	.word	0xffffffff


	//   ....[90]....
        /*088c*/ 	.word	0xffffffff


	//   ....[91]....
        /*0890*/ 	.word	0xffffffff


	//   ....[92]....
        /*0894*/ 	.word	0xffffffff


	//   ....[93]....
        /*0898*/ 	.word	0xffffffff


	//   ....[94]....
        /*089c*/ 	.word	0xffffffff


	//   ....[95]....
        /*08a0*/ 	.word	0xffffffff


	//   ....[96]....
        /*08a4*/ 	.word	0xffffffff


	//   ....[97]....
        /*08a8*/ 	.word	0xffffffff


	//   ....[98]....
        /*08ac*/ 	.word	0xffffffff


	//   ....[99]....
        /*08b0*/ 	.word	0xffffffff


	//   ....[100]....
        /*08b4*/ 	.word	0x0500000f


	//   ....[101]....
        /*08b8*/ 	.word	0x0500000f


	//   ....[102]....
        /*08bc*/ 	.word	0x0500000f


	//   ....[103]....
        /*08c0*/ 	.word	0x0500000f


	//   ....[104]....
        /*08c4*/ 	.word	0x0500000f


	//   ....[105]....
        /*08c8*/ 	.word	0x0500000f


	//   ....[106]....
        /*08cc*/ 	.word	0x0500000f


	//   ....[107]....
        /*08d0*/ 	.word	0x0500000f


	//   ....[108]....
        /*08d4*/ 	.word	0x0500000f


	//   ....[109]....
        /*08d8*/ 	.word	0x0500000f


	//   ....[110]....
        /*08dc*/ 	.word	0x0500000f


	//   ....[111]....
        /*08e0*/ 	.word	0x0500000f


	//   ....[112]....
        /*08e4*/ 	.word	0x0500000f


	//   ....[113]....
        /*08e8*/ 	.word	0x0500000f


	//   ....[114]....
        /*08ec*/ 	.word	0x0500000f


	//   ....[115]....
        /*08f0*/ 	.word	0x0500000f


	//   ....[116]....
        /*08f4*/ 	.word	0x0500000f


	//   ....[117]....
        /*08f8*/ 	.word	0x0500000f


	//   ....[118]....
        /*08fc*/ 	.word	0x0500000f


	//   ....[119]....
        /*0900*/ 	.word	0x0500000f


	//   ....[120]....
        /*0904*/ 	.word	0x0500000f


	//   ....[121]....
        /*0908*/ 	.word	0x0500000f


	//   ....[122]....
        /*090c*/ 	.word	0x0500000f


	//   ....[123]....
        /*0910*/ 	.word	0x0500000f


	//   ....[124]....
        /*0914*/ 	.word	0x0500000f


	//   ....[125]....
        /*0918*/ 	.word	0x0500000f


	//   ....[126]....
        /*091c*/ 	.word	0x0500000f


	//   ....[127]....
        /*0920*/ 	.word	0x0500000f


	//   ....[128]....
        /*0924*/ 	.word	0x0500000f


	//   ....[129]....
        /*0928*/ 	.word	0x0500000f


	//   ....[130]....
        /*092c*/ 	.word	0x0500000f


	//   ....[131]....
        /*0930*/ 	.word	0x0500000f


	//   ....[132]....
        /*0934*/ 	.word	0x0500000f


	//   ....[133]....
        /*0938*/ 	.word	0x0500000f


	//   ....[134]....
        /*093c*/ 	.word	0x0500000f


	//   ....[135]....
        /*0940*/ 	.word	0x0500000f


	//   ....[136]....
        /*0944*/ 	.word	0x0500000f


	//   ....[137]....
        /*0948*/ 	.word	0x0500000f


	//   ....[138]....
        /*094c*/ 	.word	0x0500000f


	//   ....[139]....
        /*0950*/ 	.word	0x0500000f


	//   ....[140]....
        /*0954*/ 	.word	0x0500000f


	//   ....[141]....
        /*0958*/ 	.word	0x0500000f


	//   ....[142]....
        /*095c*/ 	.word	0x0500000f


	//   ....[143]....
        /*0960*/ 	.word	0x0500000f


	//----- nvinfo : EIATTR_COOP_GROUP_INSTR_OFFSETS
	.align		4
.L_183:
        /*0964*/ 	.byte	0x04, 0x28
        /*0966*/ 	.short	(.L_185 - .L_184)


	//   ....[0]....
.L_184:
        /*0968*/ 	.word	0x00000070


	//   ....[1]....
        /*096c*/ 	.word	0x000001a0


	//   ....[2]....
        /*0970*/ 	.word	0x000001f0


	//   ....[3]....
        /*0974*/ 	.word	0x00000420


	//   ....[4]....
        /*0978*/ 	.word	0x00000580


	//   ....[5]....
        /*097c*/ 	.word	0x000006a0


	//   ....[6]....
        /*0980*/ 	.word	0x00000800


	//   ....[7]....
        /*0984*/ 	.word	0x0000ac50


	//   ....[8]....
        /*0988*/ 	.word	0x0000b1c0


	//   ....[9]....
        /*098c*/ 	.word	0x0000b1d0


	//   ....[10]....
        /*0990*/ 	.word	0x0000b1e0


	//   ....[11]....
        /*0994*/ 	.word	0x0000b1f0


	//   ....[12]....
        /*0998*/ 	.word	0x0000dc40


	//   ....[13]....
        /*099c*/ 	.word	0x0000dc50


	//   ....[14]....
        /*09a0*/ 	.word	0x0000dc60


	//   ....[15]....
        /*09a4*/ 	.word	0x0000dc70


	//   ....[16]....
        /*09a8*/ 	.word	0x000124f0


	//   ....[17]....
        /*09ac*/ 	.word	0x00012530


	//   ....[18]....
        /*09b0*/ 	.word	0x00012b90


	//   ....[19]....
        /*09b4*/ 	.word	0x00012c40


	//   ....[20]....
        /*09b8*/ 	.word	0x00015300


	//   ....[21]....
        /*09bc*/ 	.word	0x000153b0


	//   ....[22]....
        /*09c0*/ 	.word	0x000159a0


	//   ....[23]....
        /*09c4*/ 	.word	0x00015a10


	//   ....[24]....
        /*09c8*/ 	.word	0x00016c40


	//   ....[25]....
        /*09cc*/ 	.word	0x00016f70


	//   ....[26]....
        /*09d0*/ 	.word	0x00016fa0


	//   ....[27]....
        /*09d4*/ 	.word	0x00017080


	//   ....[28]....
        /*09d8*/ 	.word	0x00018060


	//   ....[29]....
        /*09dc*/ 	.word	0x000180a0


	//   ....[30]....
        /*09e0*/ 	.word	0x000180e0


	//   ....[31]....
        /*09e4*/ 	.word	0x00018120


	//   ....[32]....
        /*09e8*/ 	.word	0x00018690


	//   ....[33]....
        /*09ec*/ 	.word	0x000186b0


	//   ....[34]....
        /*09f0*/ 	.word	0x00018770


	//   ....[35]....
        /*09f4*/ 	.word	0x00018790


	//   ....[36]....
        /*09f8*/ 	.word	0x00018850


	//   ....[37]....
        /*09fc*/ 	.word	0x00018870


	//   ....[38]....
        /*0a00*/ 	.word	0x00018940


	//   ....[39]....
        /*0a04*/ 	.word	0x00018960


	//   ....[40]....
        /*0a08*/ 	.word	0x00019190


	//   ....[41]....
        /*0a0c*/ 	.word	0x000191b0


	//   ....[42]....
        /*0a10*/ 	.word	0x00019270


	//   ....[43]....
        /*0a14*/ 	.word	0x00019290


	//   ....[44]....
        /*0a18*/ 	.word	0x00019350


	//   ....[45]....
        /*0a1c*/ 	.word	0x00019370


	//   ....[46]....
        /*0a20*/ 	.word	0x00019440


	//   ....[47]....
        /*0a24*/ 	.word	0x00019460


	//   ....[48]....
        /*0a28*/ 	.word	0x000195b0


	//   ....[49]....
        /*0a2c*/ 	.word	0x00019780


	//   ....[50]....
        /*0a30*/ 	.word	0x000197b0


	//   ....[51]....
        /*0a34*/ 	.word	0x000197e0


	//   ....[52]....
        /*0a38*/ 	.word	0x00019810


	//   ....[53]....
        /*0a3c*/ 	.word	0x00019840


	//   ....[54]....
        /*0a40*/ 	.word	0x00019870


	//   ....[55]....
        /*0a44*/ 	.word	0x000199e0


	//   ....[56]....
        /*0a48*/ 	.word	0x00019a10


	//   ....[57]....
        /*0a4c*/ 	.word	0x00019a40


	//   ....[58]....
        /*0a50*/ 	.word	0x00019a70


	//   ....[59]....
        /*0a54*/ 	.word	0x00019aa0


	//   ....[60]....
        /*0a58*/ 	.word	0x00019ad0


	//   ....[61]....
        /*0a5c*/ 	.word	0x00019b60


	//   ....[62]....
        /*0a60*/ 	.word	0x00019b90


	//   ....[63]....
        /*0a64*/ 	.word	0x00019c20


	//   ....[64]....
        /*0a68*/ 	.word	0x0001a780


	//   ....[65]....
        /*0a6c*/ 	.word	0x0001c1c0


	//   ....[66]....
        /*0a70*/ 	.word	0x0001ce80


	//   ....[67]....
        /*0a74*/ 	.word	0x0001cec0


	//   ....[68]....
        /*0a78*/ 	.word	0x0001cee0


	//   ....[69]....
        /*0a7c*/ 	.word	0x0001cf00


	//   ....[70]....
        /*0a80*/ 	.word	0x0001cfd0


	//   ....[71]....
        /*0a84*/ 	.word	0x0001d030


	//   ....[72]....
        /*0a88*/ 	.word	0x0001d0d0


	//   ....[73]....
        /*0a8c*/ 	.word	0x0001d0e0


	//   ....[74]....
        /*0a90*/ 	.word	0x0001d180


	//   ....[75]....
        /*0a94*/ 	.word	0x0001d190


	//   ....[76]....
        /*0a98*/ 	.word	0x0001d230


	//   ....[77]....
        /*0a9c*/ 	.word	0x0001d240


	//   ....[78]....
        /*0aa0*/ 	.word	0x0001d2c0


	//   ....[79]....
        /*0aa4*/ 	.word	0x0001d2f0


	//   ....[80]....
        /*0aa8*/ 	.word	0x0001d340


	//   ....[81]....
        /*0aac*/ 	.word	0x0001d380


	//   ....[82]....
        /*0ab0*/ 	.word	0x0001ffe0


	//   ....[83]....
        /*0ab4*/ 	.word	0x00020010


	//   ....[84]....
        /*0ab8*/ 	.word	0x00020050


	//   ....[85]....
        /*0abc*/ 	.word	0x00020080


	//   ....[86]....
        /*0ac0*/ 	.word	0x000200b0


	//   ....[87]....
        /*0ac4*/ 	.word	0x000200e0


	//   ....[88]....
        /*0ac8*/ 	.word	0x00020110


	//   ....[89]....
        /*0acc*/ 	.word	0x00020140


	//   ....[90]....
        /*0ad0*/ 	.word	0x000202c0


	//   ....[91]....
        /*0ad4*/ 	.word	0x000202f0


	//   ....[92]....
        /*0ad8*/ 	.word	0x00020320


	//   ....[93]....
        /*0adc*/ 	.word	0x00020350


	//   ....[94]....
        /*0ae0*/ 	.word	0x00020380


	//   ....[95]....
        /*0ae4*/ 	.word	0x000203b0


	//   ....[96]....
        /*0ae8*/ 	.word	0x00020470


	//   ....[97]....
        /*0aec*/ 	.word	0x00020490


	//   ....[98]....
        /*0af0*/ 	.word	0x00020500


	//   ....[99]....
        /*0af4*/ 	.word	0x00020990


	//   ....[100]....
        /*0af8*/ 	.word	0x00020df0


	//   ....[101]....
        /*0afc*/ 	.word	0x00020e80


	//   ....[102]....
        /*0b00*/ 	.word	0x00020ed0


	//   ....[103]....
        /*0b04*/ 	.word	0x00020f20


	//   ....[104]....
        /*0b08*/ 	.word	0x00021010


	//   ....[105]....
        /*0b0c*/ 	.word	0x000210a0


	//   ....[106]....
        /*0b10*/ 	.word	0x00021100


	//   ....[107]....
        /*0b14*/ 	.word	0x00021160


	//   ....[108]....
        /*0b18*/ 	.word	0x000213b0


	//   ....[109]....
        /*0b1c*/ 	.word	0x000216a0


	//   ....[110]....
        /*0b20*/ 	.word	0x00021810


	//   ....[111]....
        /*0b24*/ 	.word	0x00021860


	//   ....[112]....
        /*0b28*/ 	.word	0x000218e0


	//   ....[113]....
        /*0b2c*/ 	.word	0x00021930


	//   ....[114]....
        /*0b30*/ 	.word	0x00021ad0


	//   ....[115]....
        /*0b34*/ 	.word	0x00021b70


	//   ....[116]....
        /*0b38*/ 	.word	0x00021c40


	//   ....[117]....
        /*0b3c*/ 	.word	0x00021d50


	//   ....[118]....
        /*0b40*/ 	.word	0x00021db0


	//   ....[119]....
        /*0b44*/ 	.word	0x00021ec0


	//   ....[120]....
        /*0b48*/ 	.word	0x00021f20


	//   ....[121]....
        /*0b4c*/ 	.word	0x00022030


	//   ....[122]....
        /*0b50*/ 	.word	0x00022090


	//   ....[123]....
        /*0b54*/ 	.word	0x00022180


	//   ....[124]....
        /*0b58*/ 	.word	0x00022200


	//   ....[125]....
        /*0b5c*/ 	.word	0x000222e0


	//   ....[126]....
        /*0b60*/ 	.word	0x00022650


	//   ....[127]....
        /*0b64*/ 	.word	0x000226f0


	//   ....[128]....
        /*0b68*/ 	.word	0x00022810


	//   ....[129]....
        /*0b6c*/ 	.word	0x00022890


	//   ....[130]....
        /*0b70*/ 	.word	0x00022910


	//   ....[131]....
        /*0b74*/ 	.word	0x00022990


	//   ....[132]....
        /*0b78*/ 	.word	0x00022a10


	//   ....[133]....
        /*0b7c*/ 	.word	0x00022aa0


	//   ....[134]....
        /*0b80*/ 	.word	0x00022b40


	//   ....[135]....
        /*0b84*/ 	.word	0x00022bf0


	//   ....[136]....
        /*0b88*/ 	.word	0x00022c70


	//   ....[137]....
        /*0b8c*/ 	.word	0x00022cf0


	//   ....[138]....
        /*0b90*/ 	.word	0x00022d70


	//   ....[139]....
        /*0b94*/ 	.word	0x00022e00


	//   ....[140]....
        /*0b98*/ 	.word	0x00022e80


	//   ....[141]....
        /*0b9c*/ 	.word	0x00022f20


	//   ....[142]....
        /*0ba0*/ 	.word	0x00022fb0


	//   ....[143]....
        /*0ba4*/ 	.word	0x000230e0


	//----- nvinfo : EIATTR_REG_RECONFIG
	.align		4
.L_185:
        /*0ba8*/ 	.byte	0x01, 0x54
	.zero		2


	//----- nvinfo : EIATTR_SYSCALL_OFFSETS
	.align		4
        /*0bac*/ 	.byte	0x04, 0x46
        /*0bae*/ 	.short	(.L_187 - .L_186)


	//   ....[0]....
.L_186:
        /*0bb0*/ 	.word	0x00001aa0


	//   ....[1]....
        /*0bb4*/ 	.word	0x00001bf0


	//   ....[2]....
        /*0bb8*/ 	.word	0x0000adf0


	//   ....[3]....
        /*0bbc*/ 	.word	0x0000b140


	//   ....[4]....
        /*0bc0*/ 	.word	0x0001bdb0


	//   ....[5]....
        /*0bc4*/ 	.word	0x0001bf10


	//   ....[6]....
        /*0bc8*/ 	.word	0x0001c010


	//   ....[7]....
        /*0bcc*/ 	.word	0x0001ca30


	//----- nvinfo : EIATTR_MBARRIER_INSTR_OFFSETS
	.align		4
.L_187:
        /*0bd0*/ 	.byte	0x04, 0x39
        /*0bd2*/ 	.short	(.L_189 - .L_188)


	//   ....[0]....
.L_188:
        /*0bd4*/ 	.word	0x000002d0
        /*0bd8*/ 	.word	0x000000ff
        /*0bdc*/ 	.word	0x00034800
        /*0be0*/ 	.short	0x0100
        /*0be2*/ 	.byte	0x08
	.zero		1


	//   ....[1]....
        /*0be4*/ 	.word	0x000002e0
        /*0be8*/ 	.word	0x000000ff
        /*0bec*/ 	.word	0x00034820
        /*0bf0*/ 	.short	0x0100
        /*0bf2*/ 	.byte	0x08
	.zero		1


	//   ....[2]....
        /*0bf4*/ 	.word	0x000003d0
        /*0bf8*/ 	.word	0x000000ff
        /*0bfc*/ 	.word	0x00034830
        /*0c00*/ 	.short	0x0100
        /*0c02*/ 	.byte	0x08
	.zero		1


	//   ....[3]....
        /*0c04*/ 	.word	0x000003e0
        /*0c08*/ 	.word	0x000000ff
        /*0c0c*/ 	.word	0x00034840
        /*0c10*/ 	.short	0x0100
        /*0c12*/ 	.byte	0x08
	.zero		1


	//   ....[4]....
        /*0c14*/ 	.word	0x000003f0
        /*0c18*/ 	.word	0x000000ff
        /*0c1c*/ 	.word	0x00034838
        /*0c20*/ 	.short	0x0100
        /*0c22*/ 	.byte	0x08
	.zero		1


	//   ....[5]....
        /*0c24*/ 	.word	0x00000400
        /*0c28*/ 	.word	0x000000ff
        /*0c2c*/ 	.word	0x00034848
        /*0c30*/ 	.short	0x0100
        /*0c32*/ 	.byte	0x08
	.zero		1


	//   ....[6]....
        /*0c34*/ 	.word	0x00000530
        /*0c38*/ 	.word	0x000000ff
        /*0c3c*/ 	.word	0x00034850
        /*0c40*/ 	.short	0x0100
        /*0c42*/ 	.byte	0x08
	.zero		1


	//   ....[7]....
        /*0c44*/ 	.word	0x00000540
        /*0c48*/ 	.word	0x000000ff
        /*0c4c*/ 	.word	0x00034860
        /*0c50*/ 	.short	0x0100
        /*0c52*/ 	.byte	0x08
	.zero		1


	//   ....[8]....
        /*0c54*/ 	.word	0x00000550
        /*0c58*/ 	.word	0x000000ff
        /*0c5c*/ 	.word	0x00034858
        /*0c60*/ 	.short	0x0100
        /*0c62*/ 	.byte	0x08
	.zero		1


	//   ....[9]....
        /*0c64*/ 	.word	0x00000560
        /*0c68*/ 	.word	0x000000ff
        /*0c6c*/ 	.word	0x00034868
        /*0c70*/ 	.short	0x0100
        /*0c72*/ 	.byte	0x08
	.zero		1


	//   ....[10]....
        /*0c74*/ 	.word	0x00000650
        /*0c78*/ 	.word	0x000000ff
        /*0c7c*/ 	.word	0x00034870
        /*0c80*/ 	.short	0x0100
        /*0c82*/ 	.byte	0x06
	.zero		1


	//   ....[11]....
        /*0c84*/ 	.word	0x00000660
        /*0c88*/ 	.word	0x000000ff
        /*0c8c*/ 	.word	0x00034880
        /*0c90*/ 	.short	0x0100
        /*0c92*/ 	.byte	0x06
	.zero		1


	//   ....[12]....
        /*0c94*/ 	.word	0x00000670
        /*0c98*/ 	.word	0x000000ff
        /*0c9c*/ 	.word	0x00034878
        /*0ca0*/ 	.short	0x0100
        /*0ca2*/ 	.byte	0x06
	.zero		1


	//   ....[13]....
        /*0ca4*/ 	.word	0x00000680
        /*0ca8*/ 	.word	0x000000ff
        /*0cac*/ 	.word	0x00034888
        /*0cb0*/ 	.short	0x0100
        /*0cb2*/ 	.byte	0x06
	.zero		1


	//   ....[14]....
        /*0cb4*/ 	.word	0x000007b0
        /*0cb8*/ 	.word	0x000000ff
        /*0cbc*/ 	.word	0x00034890
        /*0cc0*/ 	.short	0x0100
        /*0cc2*/ 	.byte	0x08
	.zero		1


	//   ....[15]....
        /*0cc4*/ 	.word	0x000007c0
        /*0cc8*/ 	.word	0x000000ff
        /*0ccc*/ 	.word	0x000348a0
        /*0cd0*/ 	.short	0x0100
        /*0cd2*/ 	.byte	0x08
	.zero		1


	//   ....[16]....
        /*0cd4*/ 	.word	0x000007d0
        /*0cd8*/ 	.word	0x000000ff
        /*0cdc*/ 	.word	0x00034898
        /*0ce0*/ 	.short	0x0100
        /*0ce2*/ 	.byte	0x08
	.zero		1


	//   ....[17]....
        /*0ce4*/ 	.word	0x000007e0
        /*0ce8*/ 	.word	0x000000ff
        /*0cec*/ 	.word	0x000348a8
        /*0cf0*/ 	.short	0x0100
        /*0cf2*/ 	.byte	0x08
	.zero		1


	//   ....[18]....
        /*0cf4*/ 	.word	0x00000910
        /*0cf8*/ 	.word	0x000000ff
        /*0cfc*/ 	.word	0x000348b0
        /*0d00*/ 	.short	0x0100
        /*0d02*/ 	.byte	0x08
	.zero		1


	//   ....[19]....
        /*0d04*/ 	.word	0x00000920
        /*0d08*/ 	.word	0x000000ff
        /*0d0c*/ 	.word	0x000348c0
        /*0d10*/ 	.short	0x0100
        /*0d12*/ 	.byte	0x08
	.zero		1


	//   ....[20]....
        /*0d14*/ 	.word	0x00000930
        /*0d18*/ 	.word	0x000000ff
        /*0d1c*/ 	.word	0x000348b8
        /*0d20*/ 	.short	0x0100
        /*0d22*/ 	.byte	0x08
	.zero		1


	//   ....[21]....
        /*0d24*/ 	.word	0x00000940
        /*0d28*/ 	.word	0x000000ff
        /*0d2c*/ 	.word	0x000348c8
        /*0d30*/ 	.short	0x0100
        /*0d32*/ 	.byte	0x08
	.zero		1


	//   ....[22]....
        /*0d34*/ 	.word	0x00003800
        /*0d38*/ 	.word	0x00000003
        /*0d3c*/ 	.word	0x00034890
        /*0d40*/ 	.short	0x010a
        /*0d42*/ 	.byte	0x3f
	.zero		1


	//   ....[23]....
        /*0d44*/ 	.word	0x00006da0
        /*0d48*/ 	.word	0x00000003
        /*0d4c*/ 	.word	0x00034890
        /*0d50*/ 	.short	0x010a
        /*0d52*/ 	.byte	0x3f
	.zero		1


	//   ....[24]....
        /*0d54*/ 	.word	0x0000a060
        /*0d58*/ 	.word	0x00000003
        /*0d5c*/ 	.word	0x00034890
        /*0d60*/ 	.short	0x010a
        /*0d62*/ 	.byte	0x3f
	.zero		1


	//   ....[25]....
        /*0d64*/ 	.word	0x0000a430
        /*0d68*/ 	.word	0x00000028
        /*0d6c*/ 	.word	0x00000000
        /*0d70*/ 	.short	0x0101
        /*0d72*/ 	.byte	0x3f
	.zero		1


	//   ....[26]....
        /*0d74*/ 	.word	0x0000a470
        /*0d78*/ 	.word	0x00000003
        /*0d7c*/ 	.word	0x000348b0
        /*0d80*/ 	.short	0x010a
        /*0d82*/ 	.byte	0x3f
	.zero		1


	//   ....[27]....
        /*0d84*/ 	.word	0x0000a900
        /*0d88*/ 	.word	0x00000003
        /*0d8c*/ 	.word	0x00000000
        /*0d90*/ 	.short	0x0101
        /*0d92*/ 	.byte	0x3f
	.zero		1


	//   ....[28]....
        /*0d94*/ 	.word	0x0000ae70
        /*0d98*/ 	.word	0x00000002
        /*0d9c*/ 	.word	0x00034800
        /*0da0*/ 	.short	0x010a
        /*0da2*/ 	.byte	0x3f
	.zero		1


	//   ....[29]....
        /*0da4*/ 	.word	0x0000aec0
        /*0da8*/ 	.word	0x00000002
        /*0dac*/ 	.word	0x00034800
        /*0db0*/ 	.short	0x010a
        /*0db2*/ 	.byte	0x3f
	.zero		1


	//   ....[30]....
        /*0db4*/ 	.word	0x0000b850
        /*0db8*/ 	.word	0x00000002
        /*0dbc*/ 	.word	0x00034800
        /*0dc0*/ 	.short	0x010a
        /*0dc2*/ 	.byte	0x3f
	.zero		1


	//   ....[31]....
        /*0dc4*/ 	.word	0x0000e110
        /*0dc8*/ 	.word	0x00000002
        /*0dcc*/ 	.word	0x00034800
        /*0dd0*/ 	.short	0x010a
        /*0dd2*/ 	.byte	0x3f
	.zero		1


	//   ....[32]....
        /*0dd4*/ 	.word	0x000108a0
        /*0dd8*/ 	.word	0x00000000
        /*0ddc*/ 	.word	0x00034830
        /*0de0*/ 	.short	0x010a
        /*0de2*/ 	.byte	0x3f
	.zero		1


	//   ....[33]....
        /*0de4*/ 	.word	0x00010920
        /*0de8*/ 	.word	0x00000000
        /*0dec*/ 	.word	0x00034830
        /*0df0*/ 	.short	0x010a
        /*0df2*/ 	.byte	0x3f
	.zero		1


	//   ....[34]....
        /*0df4*/ 	.word	0x000131d0
        /*0df8*/ 	.word	0x00000003
        /*0dfc*/ 	.word	0x00000000
        /*0e00*/ 	.short	0x0101
        /*0e02*/ 	.byte	0x3f
	.zero		1


	//   ....[35]....
        /*0e04*/ 	.word	0x00013af0
        /*0e08*/ 	.word	0x0000000a
        /*0e0c*/ 	.word	0x00034830
        /*0e10*/ 	.short	0x010a
        /*0e12*/ 	.byte	0x3f
	.zero		1


	//   ....[36]....
        /*0e14*/ 	.word	0x00013b70
        /*0e18*/ 	.word	0x0000000a
        /*0e1c*/ 	.word	0x00034830
        /*0e20*/ 	.short	0x010a
        /*0e22*/ 	.byte	0x3f
	.zero		1


	//   ....[37]....
        /*0e24*/ 	.word	0x000146c0
        /*0e28*/ 	.word	0x0000000d
        /*0e2c*/ 	.word	0x00034850
        /*0e30*/ 	.short	0x010a
        /*0e32*/ 	.byte	0x3f
	.zero		1


	//   ....[38]....
        /*0e34*/ 	.word	0x00014710
        /*0e38*/ 	.word	0x0000000d
        /*0e3c*/ 	.word	0x00034850
        /*0e40*/ 	.short	0x010a
        /*0e42*/ 	.byte	0x3f
	.zero		1


	//   ....[39]....
        /*0e44*/ 	.word	0x00016030
        /*0e48*/ 	.word	0x00000014
        /*0e4c*/ 	.word	0x00000000
        /*0e50*/ 	.short	0x0101
        /*0e52*/ 	.byte	0x3f
	.zero		1


	//   ....[40]....
        /*0e54*/ 	.word	0x00016090
        /*0e58*/ 	.word	0x0000000d
        /*0e5c*/ 	.word	0x00000000
        /*0e60*/ 	.short	0x0101
        /*0e62*/ 	.byte	0x3f
	.zero		1


	//   ....[41]....
        /*0e64*/ 	.word	0x00016b40
        /*0e68*/ 	.word	0x00000008
        /*0e6c*/ 	.word	0x00034850
        /*0e70*/ 	.short	0x010a
        /*0e72*/ 	.byte	0x3f
	.zero		1


	//   ....[42]....
        /*0e74*/ 	.word	0x00016be0
        /*0e78*/ 	.word	0x00000008
        /*0e7c*/ 	.word	0x00034850
        /*0e80*/ 	.short	0x010a
        /*0e82*/ 	.byte	0x3f
	.zero		1


	//   ....[43]....
        /*0e84*/ 	.word	0x000171c0
        /*0e88*/ 	.word	0x0000000b
        /*0e8c*/ 	.word	0x00000000
        /*0e90*/ 	.short	0x0101
        /*0e92*/ 	.byte	0x3f
	.zero		1


	//   ....[44]....
        /*0e94*/ 	.word	0x00018680
        /*0e98*/ 	.word	0x00000000
        /*0e9c*/ 	.word	0x00000000
        /*0ea0*/ 	.short	0x0101
        /*0ea2*/ 	.byte	0x3f
	.zero		1


	//   ....[45]....
        /*0ea4*/ 	.word	0x0001a870
        /*0ea8*/ 	.word	0x00000004
        /*0eac*/ 	.word	0x00034820
        /*0eb0*/ 	.short	0x010a
        /*0eb2*/ 	.byte	0x3f
	.zero		1


	//   ....[46]....
        /*0eb4*/ 	.word	0x0001a950
        /*0eb8*/ 	.word	0x00000004
        /*0ebc*/ 	.word	0x000348a0
        /*0ec0*/ 	.short	0x010a
        /*0ec2*/ 	.byte	0x3f
	.zero		1


	//   ....[47]....
        /*0ec4*/ 	.word	0x0001ad90
        /*0ec8*/ 	.word	0x00000004
        /*0ecc*/ 	.word	0x000348c0
        /*0ed0*/ 	.short	0x010a
        /*0ed2*/ 	.byte	0x3f
	.zero		1


	//   ....[48]....
        /*0ed4*/ 	.word	0x0001b2b0
        /*0ed8*/ 	.word	0x00000006
        /*0edc*/ 	.word	0x000348a0
        /*0ee0*/ 	.short	0x010a
        /*0ee2*/ 	.byte	0x3f
	.zero		1


	//   ....[49]....
        /*0ee4*/ 	.word	0x0001b6e0
        /*0ee8*/ 	.word	0x00000006
        /*0eec*/ 	.word	0x000348c0
        /*0ef0*/ 	.short	0x010a
        /*0ef2*/ 	.byte	0x3f
	.zero		1


	//   ....[50]....
        /*0ef4*/ 	.word	0x0001c460
        /*0ef8*/ 	.word	0x00000000
        /*0efc*/ 	.word	0x00034840
        /*0f00*/ 	.short	0x010a
        /*0f02*/ 	.byte	0x3f
	.zero		1


	//   ....[51]....
        /*0f04*/ 	.word	0x0001d4b0
        /*0f08*/ 	.word	0x0000000a
        /*0f0c*/ 	.word	0x00034800
        /*0f10*/ 	.short	0x0107
        /*0f12*/ 	.byte	0x3f
	.zero		1


	//   ....[52]....
        /*0f14*/ 	.word	0x0001d5c0
        /*0f18*/ 	.word	0x00000002
        /*0f1c*/ 	.word	0x00034800
        /*0f20*/ 	.short	0x0101
        /*0f22*/ 	.byte	0x3f
	.zero		1


	//   ....[53]....
        /*0f24*/ 	.word	0x0001d5e0
        /*0f28*/ 	.word	0x00000002
        /*0f2c*/ 	.word	0x00034820
        /*0f30*/ 	.short	0x010a
        /*0f32*/ 	.byte	0x3f
	.zero		1


	//   ....[54]....
        /*0f34*/ 	.word	0x0001d960
        /*0f38*/ 	.word	0x00000003
        /*0f3c*/ 	.word	0x00034840
        /*0f40*/ 	.short	0x010a
        /*0f42*/ 	.byte	0x3f
	.zero		1


	//   ....[55]....
        /*0f44*/ 	.word	0x0001de10
        /*0f48*/ 	.word	0x00000003
        /*0f4c*/ 	.word	0x00000060
        /*0f50*/ 	.short	0x010a
        /*0f52*/ 	.byte	0x3f
	.zero		1


	//   ....[56]....
        /*0f54*/ 	.word	0x0001e500
        /*0f58*/ 	.word	0x00000003
        /*0f5c*/ 	.word	0x00034840
        /*0f60*/ 	.short	0x010a
        /*0f62*/ 	.byte	0x3f
	.zero		1


	//   ....[57]....
        /*0f64*/ 	.word	0x0001e9b0
        /*0f68*/ 	.word	0x00000002
        /*0f6c*/ 	.word	0x00000060
        /*0f70*/ 	.short	0x010a
        /*0f72*/ 	.byte	0x3f
	.zero		1


	//   ....[58]....
        /*0f74*/ 	.word	0x0001efd0
        /*0f78*/ 	.word	0x00000002
        /*0f7c*/ 	.word	0x00034840
        /*0f80*/ 	.short	0x010a
        /*0f82*/ 	.byte	0x3f
	.zero		1


	//   ....[59]....
        /*0f84*/ 	.word	0x0001f480
        /*0f88*/ 	.word	0x00000002
        /*0f8c*/ 	.word	0x00000060
        /*0f90*/ 	.short	0x010a
        /*0f92*/ 	.byte	0x3f
	.zero		1


	//   ....[60]....
        /*0f94*/ 	.word	0x0001fa30
        /*0f98*/ 	.word	0x00000000
        /*0f9c*/ 	.word	0x00034860
        /*0fa0*/ 	.short	0x010a
        /*0fa2*/ 	.byte	0x3f
	.zero		1


	//   ....[61]....
        /*0fa4*/ 	.word	0x00020910
        /*0fa8*/ 	.word	0x00000000
        /*0fac*/ 	.word	0x00034820
        /*0fb0*/ 	.short	0x010a
        /*0fb2*/ 	.byte	0x3f
	.zero		1


	//   ....[62]....
        /*0fb4*/ 	.word	0x00020ae0
        /*0fb8*/ 	.word	0x00000006
        /*0fbc*/ 	.word	0x00000000
        /*0fc0*/ 	.short	0x010a
        /*0fc2*/ 	.byte	0x3f
	.zero		1


	//   ....[63]....
        /*0fc4*/ 	.word	0x00020b50
        /*0fc8*/ 	.word	0x00000007
        /*0fcc*/ 	.word	0x00000000
        /*0fd0*/ 	.short	0x010a
        /*0fd2*/ 	.byte	0x3f
	.zero		1


	//   ....[64]....
        /*0fd4*/ 	.word	0x00020bc0
        /*0fd8*/ 	.word	0x00000004
        /*0fdc*/ 	.word	0x00000000
        /*0fe0*/ 	.short	0x010a
        /*0fe2*/ 	.byte	0x3f
	.zero		1


	//   ....[65]....
        /*0fe4*/ 	.word	0x00020bf0
        /*0fe8*/ 	.word	0x00000003
        /*0fec*/ 	.word	0x00000000
        /*0ff0*/ 	.short	0x010a
        /*0ff2*/ 	.byte	0x3f
	.zero		1


	//   ....[66]....
        /*0ff4*/ 	.word	0x00020c50
        /*0ff8*/ 	.word	0x00000003
        /*0ffc*/ 	.word	0x00034890
        /*1000*/ 	.short	0x010a
        /*1002*/ 	.byte	0x3f
	.zero		1


	//   ....[67]....
        /*1004*/ 	.word	0x00020ca0
        /*1008*/ 	.word	0x00000003
        /*100c*/ 	.word	0x00034890
        /*1010*/ 	.short	0x010a
        /*1012*/ 	.byte	0x3f
	.zero		1


	//   ....[68]....
        /*1014*/ 	.word	0x00020cf0
        /*1018*/ 	.word	0x00000003
        /*101c*/ 	.word	0x00034890
        /*1020*/ 	.short	0x010a
        /*1022*/ 	.byte	0x3f
	.zero		1


	//   ....[69]....
        /*1024*/ 	.word	0x00020d40
        /*1028*/ 	.word	0x00000003
        /*102c*/ 	.word	0x000348b0
        /*1030*/ 	.short	0x010a
        /*1032*/ 	.byte	0x3f
	.zero		1


	//   ....[70]....
        /*1034*/ 	.word	0x00020f60
        /*1038*/ 	.word	0x00000002
        /*103c*/ 	.word	0x00034800
        /*1040*/ 	.short	0x010a
        /*1042*/ 	.byte	0x3f
	.zero		1


	//   ....[71]....
        /*1044*/ 	.word	0x00021190
        /*1048*/ 	.word	0x00000002
        /*104c*/ 	.word	0x00034800
        /*1050*/ 	.short	0x010a
        /*1052*/ 	.byte	0x3f
	.zero		1


	//   ....[72]....
        /*1054*/ 	.word	0x000211e0
        /*1058*/ 	.word	0x00000000
        /*105c*/ 	.word	0x00034830
        /*1060*/ 	.short	0x010a
        /*1062*/ 	.byte	0x3f
	.zero		1


	//   ....[73]....
        /*1064*/ 	.word	0x00021230
        /*1068*/ 	.word	0x0000000a
        /*106c*/ 	.word	0x00034830
        /*1070*/ 	.short	0x010a
        /*1072*/ 	.byte	0x3f
	.zero		1


	//   ....[74]....
        /*1074*/ 	.word	0x00021280
        /*1078*/ 	.word	0x0000000d
        /*107c*/ 	.word	0x00034850
        /*1080*/ 	.short	0x010a
        /*1082*/ 	.byte	0x3f
	.zero		1


	//   ....[75]....
        /*1084*/ 	.word	0x000212d0
        /*1088*/ 	.word	0x00000008
        /*108c*/ 	.word	0x00034850
        /*1090*/ 	.short	0x010a
        /*1092*/ 	.byte	0x3f
	.zero		1


	//   ....[76]....
        /*1094*/ 	.word	0x00021480
        /*1098*/ 	.word	0x00000003
        /*109c*/ 	.word	0x00034820
        /*10a0*/ 	.short	0x010a
        /*10a2*/ 	.byte	0x3f
	.zero		1


	//   ....[77]....
        /*10a4*/ 	.word	0x000214d0
        /*10a8*/ 	.word	0x00000004
        /*10ac*/ 	.word	0x000348a0
        /*10b0*/ 	.short	0x010a
        /*10b2*/ 	.byte	0x3f
	.zero		1


	//   ....[78]....
        /*10b4*/ 	.word	0x00021520
        /*10b8*/ 	.word	0x00000004
        /*10bc*/ 	.word	0x000348c0
        /*10c0*/ 	.short	0x010a
        /*10c2*/ 	.byte	0x3f
	.zero		1


	//   ....[79]....
        /*10c4*/ 	.word	0x00021570
        /*10c8*/ 	.word	0x00000006
        /*10cc*/ 	.word	0x000348a0
        /*10d0*/ 	.short	0x010a
        /*10d2*/ 	.byte	0x3f
	.zero		1


	//   ....[80]....
        /*10d4*/ 	.word	0x000215c0
        /*10d8*/ 	.word	0x00000006
        /*10dc*/ 	.word	0x000348c0
        /*10e0*/ 	.short	0x010a
        /*10e2*/ 	.byte	0x3f
	.zero		1


	//   ....[81]....
        /*10e4*/ 	.word	0x00021760
        /*10e8*/ 	.word	0x00000000
        /*10ec*/ 	.word	0x00034840
        /*10f0*/ 	.short	0x010a
        /*10f2*/ 	.byte	0x3f
	.zero		1


	//   ....[82]....
        /*10f4*/ 	.word	0x00022370
        /*10f8*/ 	.word	0x00000002
        /*10fc*/ 	.word	0x00034820
        /*1100*/ 	.short	0x010a
        /*1102*/ 	.byte	0x3f
	.zero		1


	//   ....[83]....
        /*1104*/ 	.word	0x000223c0
        /*1108*/ 	.word	0x00000003
        /*110c*/ 	.word	0x00034840
        /*1110*/ 	.short	0x010a
        /*1112*/ 	.byte	0x3f
	.zero		1


	//   ....[84]....
        /*1114*/ 	.word	0x00022410
        /*1118*/ 	.word	0x00000003
        /*111c*/ 	.word	0x00000060
        /*1120*/ 	.short	0x010a
        /*1122*/ 	.byte	0x3f
	.zero		1


	//   ....[85]....
        /*1124*/ 	.word	0x00022460
        /*1128*/ 	.word	0x00000003
        /*112c*/ 	.word	0x00034840
        /*1130*/ 	.short	0x010a
        /*1132*/ 	.byte	0x3f
	.zero		1


	//   ....[86]....
        /*1134*/ 	.word	0x000224b0
        /*1138*/ 	.word	0x00000002
        /*113c*/ 	.word	0x00000060
        /*1140*/ 	.short	0x010a
        /*1142*/ 	.byte	0x3f
	.zero		1


	//   ....[87]....
        /*1144*/ 	.word	0x00022500
        /*1148*/ 	.word	0x00000002
        /*114c*/ 	.word	0x00034840
        /*1150*/ 	.short	0x010a
        /*1152*/ 	.byte	0x3f
	.zero		1


	//   ....[88]....
        /*1154*/ 	.word	0x00022550
        /*1158*/ 	.word	0x00000002
        /*115c*/ 	.word	0x00000060
        /*1160*/ 	.short	0x010a
        /*1162*/ 	.byte	0x3f
	.zero		1


	//   ....[89]....
        /*1164*/ 	.word	0x000225a0
        /*1168*/ 	.word	0x00000000
        /*116c*/ 	.word	0x00034860
        /*1170*/ 	.short	0x010a
        /*1172*/ 	.byte	0x3f
	.zero		1


	//   ....[90]....
        /*1174*/ 	.word	0x00023000
        /*1178*/ 	.word	0x00000000
        /*117c*/ 	.word	0x00034820
        /*1180*/ 	.short	0x010a
        /*1182*/ 	.byte	0x3f
	.zero		1


	//   ....[91]....
        /*1184*/ 	.word	0x000231a0
        /*1188*/ 	.word	0x00000006
        /*118c*/ 	.word	0x00000000
        /*1190*/ 	.short	0x010a
        /*1192*/ 	.byte	0x3f
	.zero		1


	//   ....[92]....
        /*1194*/ 	.word	0x000231f0
        /*1198*/ 	.word	0x00000007
        /*119c*/ 	.word	0x00000000
        /*11a0*/ 	.short	0x010a
        /*11a2*/ 	.byte	0x3f
	.zero		1


	//   ....[93]....
        /*11a4*/ 	.word	0x00023240
        /*11a8*/ 	.word	0x00000004
        /*11ac*/ 	.word	0x00000000
        /*11b0*/ 	.short	0x010a
        /*11b2*/ 	.byte	0x3f
	.zero		1


	//----- nvinfo : EIATTR_NUM_MBARRIERS
	.align		4
.L_189:
        /*11b4*/ 	.byte	0x03, 0x38
        /*11b6*/ 	.short	0x0016


	//----- nvinfo : EIATTR_EXIT_INSTR_OFFSETS
	.align		4
        /*11b8*/ 	.byte	0x04, 0x1c
        /*11ba*/ 	.short	(.L_191 - .L_190)


	//   ....[0]....
.L_190:
        /*11bc*/ 	.word	0x00020c40


	//----- nvinfo : EIATTR_MAX_THREADS
	.align		4
.L_191:
        /*11c0*/ 	.byte	0x04, 0x05
        /*11c2*/ 	.short	(.L_193 - .L_192)
.L_192:
        /*11c4*/ 	.word	0x00000180
        /*11c8*/ 	.word	0x00000001
        /*11cc*/ 	.word	0x00000001


	//----- nvinfo : EIATTR_CRS_STACK_SIZE
	.align		4
.L_193:
        /*11d0*/ 	.byte	0x04, 0x1e
        /*11d2*/ 	.short	(.L_195 - .L_194)
.L_194:
        /*11d4*/ 	.word	0x00000000


	//----- nvinfo : EIATTR_CBANK_PARAM_SIZE
	.align		4
.L_195:
        /*11d8*/ 	.byte	0x03, 0x19
        /*11da*/ 	.short	0x0af0


	//----- nvinfo : EIATTR_PARAM_CBANK
	.align		4
        /*11dc*/ 	.byte	0x04, 0x0a
        /*11de*/ 	.short	(.L_197 - .L_196)
	.align		4
.L_196:
        /*11e0*/ 	.word	index@(.nv.constant0._ZN7cutlass13device_kernelIN5flash11enable_sm90INS1_16FlashAttnFwdSm90INS1_25CollectiveMainloopFwdSm90ILi2EN4cute5tupleIJNS5_1CILi1EEES8_S8_EEENS6_IJNS7_ILi128EEESA_NS7_ILi192EEEEEELi128ENS_10bfloat16_tEfNS_4arch4Sm90ELb0ELb0ELb1ELb1ELb0ELb1ELb0ELb1ELb1ELb1ELb0ELb0EEENS1_21CollectiveEpilogueFwdINS6_IJSA_SA_SA_EEES9_SD_SF_Li256ELb1ELb1ELb0ELb0EEENS1_36VarlenDynamicPersistentTileSchedulerILi128ELi128ELi256ELi128ELb0ELb1ELb1ELb0ELb1ELb1EEEEEEEEEvNT_6ParamsE)
        /*11e4*/ 	.short	0x0210
        /*11e6*/ 	.short	0x0af0


	//----- nvinfo : EIATTR_SW_WAR
	.align		4
.L_197:
        /*11e8*/ 	.byte	0x04, 0x36
        /*11ea*/ 	.short	(.L_199 - .L_198)
.L_198:
        /*11ec*/ 	.word	0x00000008
.L_199:


//--------------------- .nv.info._ZN7cutlass13device_kernelIN5flash11enable_sm90INS1_16FlashAttnFwdSm90INS1_25CollectiveMainloopFwdSm90ILi2EN4cute5tupleIJNS5_1CILi1EEES8_S8_EEENS6_IJNS7_ILi128EEENS7_ILi96EEENS7_ILi192EEEEEELi128ENS_10bfloat16_tEfNS_4arch4Sm90ELb0ELb1ELb1ELb0ELb0ELb0ELb0ELb1ELb1ELb1ELb0ELb0EEENS1_21CollectiveEpilogueFwdINS6_IJSA_SA_SB_EEES9_SE_SG_Li256ELb0ELb1ELb0ELb0EEENS1_30DynamicPersistentTileSchedulerILi256ELi128ELb0ELb1ELb1EEEEEEEEEvNT_6ParamsE --------------------------
	.section	.nv.info._ZN7cutlass13device_kernelIN5flash11enable_sm90INS1_16FlashAttnFwdSm90INS1_25CollectiveMainloopFwdSm90ILi2EN4cute5tupleIJNS5_1CILi1EEES8_S8_EEENS6_IJNS7_ILi128EEENS7_ILi96EEENS7_ILi192EEEEEELi128ENS_10bfloat16_tEfNS_4arch4Sm90ELb0ELb1ELb1ELb0ELb0ELb0ELb0ELb1ELb1ELb1ELb0ELb0EEENS1_21CollectiveEpilogueFwdINS6_IJSA_SA_SB_EEES9_SE_SG_Li256ELb0ELb1ELb0ELb0EEENS1_30DynamicPersistentTileSchedulerILi256ELi128ELb0ELb1ELb1EEEEEEEEEvNT_6ParamsE,"",@"SHT_CUDA_INFO"
	.sectionflags	@""
	.align	4


	//----- nvinfo : EIATTR_CUDA_API_VERSION
	.align		4
        /*0000*/ 	.byte	0x04, 0x37
        /*0002*/ 	.short	(.L_201 - .L_200)
.L_200:
        /*0004*/ 	.word	0x00000082


	//----- nvinfo : EIATTR_KPARAM_INFO
	.align		4
.L_201:
        /*0008*/ 	.byte	0x04, 0x17
        /*000a*/ 	.short	(.L_203 - .L_202)
.L_202:
        /*000c*/ 	.word	0x00000000
        /*0010*/ 	.short	0x0000
        /*0012*/ 	.short	0x0070
        /*0014*/ 	.byte	0x00, 0xf0, 0x01, 0x2a


	//----- nvinfo : EIATTR_SPARSE_MMA_MASK
	.align		4
.L_203:
        /*0018*/ 	.byte	0x03, 0x50
        /*001a*/ 	.short	0x0000


	//----- nvinfo : EIATTR_MAXREG_COUNT
	.align		4
        /*001c*/ 	.byte	0x03, 0x1b
        /*001e*/ 	.short	0x00a8


	//----- nvinfo : EIATTR_NUM_BARRIERS
	.align		4
        /*0020*/ 	.byte	0x02, 0x4c
        /*0022*/ 	.byte	0x09
	.zero		1


	//----- nvinfo : EIATTR_EXTERNS
	.align		4
        /*0024*/ 	.byte	0x04, 0x0f
        /*0026*/ 	.short	(.L_205 - .L_204)


	//   ....[0]....
	.align		4
.L_204:
        /*0028*/ 	.word	index@(__assertfail)


	//----- nvinfo : EIATTR_ANNOTATIONS
	.align		4
.L_205:
        /*002c*/ 	.byte	0x04, 0x55
        /*002e*/ 	.short	(.L_207 - .L_206)


	//   ....[0]....
.L_206:
        /* <DEDUP_REMOVED lines=28> */


	//----- nvinfo : EIATTR_MERCURY_ISA_VERSION
	.align		4
.L_207:
        /*01d8*/ 	.byte	0x03, 0x5f
        /*01da*/ 	.short	0x0101


	//----- nvinfo : EIATTR_INT_WARP_WIDE_INSTR_OFFSETS
	.align		4
        /*01dc*/ 	.byte	0x04, 0x31
        /*01de*/ 	.short	(.L_209 - .L_208)


	//   ....[0]....
.L_208:
        /*01e0*/ 	.word	0x00000130


	//   ....[1]....
        /*01e4*/ 	.word	0x00000170


	//   ....[2]....
        /*01e8*/ 	.word	0x000001e0


	//   ....[3]....
        /*01ec*/ 	.word	0x00010d00


	//   ....[4]....
        /*01f0*/ 	.word	0x00010da0


	//   ....[5]....
        /*01f4*/ 	.word	0x00014640


	//   ....[6]....
        /*01f8*/ 	.word	0x000146e0


	//----- nvinfo : EIATTR_COOP_GROUP_MASK_REGIDS
	.align		4
.L_209:
        /*01fc*/ 	.byte	0x04, 0x29
        /*01fe*/ 	.short	(.L_211 - .L_210)


	//   ....[0]....
.L_210:
        /*0200*/ 	.word	0xffffffff


	//   ....[1]....
        /*0204*/ 	.word	0xffffffff


	//   ....[2]....
        /*0208*/ 	.word	0xffffffff


	//   ....[3]....
        /*020c*/ 	.word	0xffffffff


	//   ....[4]....
        /*0210*/ 	.word	0xffffffff


	//   ....[5]....
        /*0214*/ 	.word	0xffffffff


	//   ....[6]....
        /*0218*/ 	.word	0xffffffff


	//   ....[7]....
        /*021c*/ 	.word	0xffffffff


	//   ....[8]....
        /*0220*/ 	.word	0xffffffff


	//   ....[9]....
        /*0224*/ 	.word	0xffffffff


	//   ....[10]....
        /*0228*/ 	.word	0xffffffff


	//   ....[11]....
        /*022c*/ 	.word	0xffffffff


	//   ....[12]....
        /*0230*/ 	.word	0xffffffff


	//   ....[13]....
        /*0234*/ 	.word	0xffffffff


	//   ....[14]....
        /*0238*/ 	.word	0xffffffff


	//   ....[15]....
        /*023c*/ 	.word	0xffffffff


	//   ....[16]....
        /*0240*/ 	.word	0xffffffff


	//   ....[17]....
        /*0244*/ 	.word	0xffffffff


	//   ....[18]....
        /*0248*/ 	.word	0xffffffff


	//   ....[19]....
        /*024c*/ 	.word	0xffffffff


	//   ....[20]....
        /*0250*/ 	.word	0xffffffff


	//   ....[21]....
        /*0254*/ 	.word	0xffffffff


	//   ....[22]....
        /*0258*/ 	.word	0xffffffff


	//   ....[23]....
        /*025c*/ 	.word	0xffffffff


	//   ....[24]....
        /*0260*/ 	.word	0xffffffff


	//   ....[25]....
        /*0264*/ 	.word	0xffffffff


	//   ....[26]....
        /*0268*/ 	.word	0xffffffff


	//   ....[27]....
        /*026c*/ 	.word	0xffffffff


	//   ....[28]....
        /*0270*/ 	.word	0xffffffff


	//   ....[29]....
        /*0274*/ 	.word	0xffffffff


	//   ....[30]....
        /*0278*/ 	.word	0xffffffff


	//   ....[31]....
        /*027c*/ 	.word	0xffffffff


	//   ....[32]....
        /*0280*/ 	.word	0xffffffff


	//   ....[33]....
        /*0284*/ 	.word	0xffffffff


	//   ....[34]....
        /*0288*/ 	.word	0xffffffff


	//   ....[35]....
        /*028c*/ 	.word	0xffffffff


	//   ....[36]....
        /*0290*/ 	.word	0xffffffff


	//   ....[37]....
        /*0294*/ 	.word	0xffffffff


	//   ....[38]....
        /*0298*/ 	.word	0xffffffff


	//   ....[39]....
        /*029c*/ 	.word	0xffffffff


	//   ....[40]....
        /*02a0*/ 	.word	0xffffffff


	//   ....[41]....
        /*02a4*/ 	.word	0xffffffff


	//   ....[42]....
        /*02a8*/ 	.word	0xffffffff


	//   ....[43]....
        /*02ac*/ 	.word	0xffffffff


	//   ....[44]....
        /*02b0*/ 	.word	0xffffffff


	//   ....[45]....
        /*02b4*/ 	.word	0xffffffff


	//   ....[46]....
        /*02b8*/ 	.word	0xffffffff


	//   ....[47]....
        /*02bc*/ 	.word	0xffffffff


	//   ....[48]....
        /*02c0*/ 	.word	0xffffffff


	//   ....[49]....
        /*02c4*/ 	.word	0xffffffff


	//   ....[50]....
        /*02c8*/ 	.word	0xffffffff


	//   ....[51]....
        /*02cc*/ 	.word	0xffffffff


	//   ....[52]....
        /*02d0*/ 	.word	0xffffffff


	//   ....[53]....
        /*02d4*/ 	.word	0xffffffff


	//   ....[54]....
        /*02d8*/ 	.word	0xffffffff


	//   ....[55]....
        /*02dc*/ 	.word	0xffffffff


	//   ....[56]....
        /*02e0*/ 	.word	0xffffffff


	//   ....[57]....
        /*02e4*/ 	.word	0xffffffff


	//   ....[58]....
        /*02e8*/ 	.word	0xffffffff


	//   ....[59]....
        /*02ec*/ 	.word	0xffffffff


	//   ....[60]....
        /*02f0*/ 	.word	0xffffffff


	//   ....[61]....
        /*02f4*/ 	.word	0xffffffff


	//   ....[62]....
        /*02f8*/ 	.word	0xffffffff


	//   ....[63]....
        /*02fc*/ 	.word	0xffffffff


	//   ....[64]....
        /*0300*/ 	.word	0xffffffff


	//   ....[65]....
        /*0304*/ 	.word	0xffffffff


	//   ....[66]....
        /*0308*/ 	.word	0xffffffff


	//   ....[67]....
        /*030c*/ 	.word	0xffffffff


	//   ....[68]....
        /*0310*/ 	.word	0xffffffff


	//   ....[69]....
        /*0314*/ 	.word	0xffffffff


	//   ....[70]....
        /*0318*/ 	.word	0xffffffff


	//   ....[71]....
        /*031c*/ 	.word	0xffffffff


	//   ....[72]....
        /*0320*/ 	.word	0xffffffff


	//   ....[73]....
        /*0324*/ 	.word	0xffffffff


	//   ....[74]....
        /*0328*/ 	.word	0x0500000f


	//   ....[75]....
        /*032c*/ 	.word	0x0500000f


	//   ....[76]....
        /*0330*/ 	.word	0x0500000f


	//   ....[77]....
        /*0334*/ 	.word	0x0500000f


	//   ....[78]....
        /*0338*/ 	.word	0x0500000f


	//   ....[79]....
        /*033c*/ 	.word	0x0500000f


	//   ....[80]....
        /*0340*/ 	.word	0x0500000f


	//   ....[81]....
        /*0344*/ 	.word	0x0500000f


	//   ....[82]....
        /*0348*/ 	.word	0x0500000f


	//   ....[83]....
        /*034c*/ 	.word	0x0500000f


	//   ....[84]....
        /*0350*/ 	.word	0x0500000f


	//   ....[85]....
        /*0354*/ 	.word	0x0500000f


	//   ....[86]....
        /*0358*/ 	.word	0x0500000f


	//   ....[87]....
        /*035c*/ 	.word	0x0500000f


	//   ....[88]....
        /*0360*/ 	.word	0x0500000f


	//   ....[89]....
        /*0364*/ 	.word	0x0500000f


	//   ....[90]....
        /*0368*/ 	.word	0x0500000f


	//   ....[91]....
        /*036c*/ 	.word	0x0500000f


	//   ....[92]....
        /*0370*/ 	.word	0x0500000f


	//----- nvinfo : EIATTR_COOP_GROUP_INSTR_OFFSETS
	.align		4
.L_211:
        /*0374*/ 	.byte	0x04, 0x28
        /*0376*/ 	.short	(.L_213 - .L_212)


	//   ....[0]....
.L_212:
        /*0378*/ 	.word	0x00000060


	//   ....[1]....
        /*037c*/ 	.word	0x00000140


	//   ....[2]....
        /*0380*/ 	.word	0x00000190


	//   ....[3]....
        /*0384*/ 	.word	0x000003c0


	//   ....[4]....
        /*0388*/ 	.word	0x00000520


	//   ....[5]....
        /*038c*/ 	.word	0x00000640


	//   ....[6]....
        /*0390*/ 	.word	0x000007a0


	//   ....[7]....
        /*0394*/ 	.word	0x000017a0


	//   ....[8]....
        /*0398*/ 	.word	0x000022f0


	//   ....[9]....
        /*039c*/ 	.word	0x00002a70


	//   ....[10]....
        /*03a0*/ 	.word	0x000038b0


	//   ....[11]....
        /*03a4*/ 	.word	0x00003960


	//   ....[12]....
        /*03a8*/ 	.word	0x00003d60


	//   ....[13]....
        /*03ac*/ 	.word	0x00003e40


	//   ....[14]....
        /*03b0*/ 	.word	0x00005e40


	//   ....[15]....
        /*03b4*/ 	.word	0x00006790


	//   ....[16]....
        /*03b8*/ 	.word	0x00006e00


	//   ....[17]....
        /*03bc*/ 	.word	0x00006f10


	//   ....[18]....
        /*03c0*/ 	.word	0x00007500


	//   ....[19]....
        /*03c4*/ 	.word	0x00007570


	//   ....[20]....
        /*03c8*/ 	.word	0x00009450


	//   ....[21]....
        /*03cc*/ 	.word	0x00009480


	//   ....[22]....
        /*03d0*/ 	.word	0x000098e0


	//   ....[23]....
        /*03d4*/ 	.word	0x00009940


	//   ....[24]....
        /*03d8*/ 	.word	0x0000b360


	//   ....[25]....
        /*03dc*/ 	.word	0x0000bf60


	//   ....[26]....
        /*03e0*/ 	.word	0x0000c6a0


	//   ....[27]....
        /*03e4*/ 	.word	0x0000c7b0


	//   ....[28]....
        /*03e8*/ 	.word	0x0000cd90


	//   ....[29]....
        /*03ec*/ 	.word	0x0000cde0


	//   ....[30]....
        /*03f0*/ 	.word	0x0000dc60


	//   ....[31]....
        /*03f4*/ 	.word	0x0000dc90


	//   ....[32]....
        /*03f8*/ 	.word	0x0000dd90


	//   ....[33]....
        /*03fc*/ 	.word	0x0000dda0


	//   ....[34]....
        /*0400*/ 	.word	0x0000ee30


	//   ....[35]....
        /*0404*/ 	.word	0x0000ee90


	//   ....[36]....
        /*0408*/ 	.word	0x0000eef0


	//   ....[37]....
        /*040c*/ 	.word	0x0000f060


	//   ....[38]....
        /*0410*/ 	.word	0x0000f420


	//   ....[39]....
        /*0414*/ 	.word	0x0000f430


	//   ....[40]....
        /*0418*/ 	.word	0x0000f500


	//   ....[41]....
        /*041c*/ 	.word	0x0000f520


	//   ....[42]....
        /*0420*/ 	.word	0x0000f5f0


	//   ....[43]....
        /*0424*/ 	.word	0x0000f610


	//   ....[44]....
        /*0428*/ 	.word	0x0000f6f0


	//   ....[45]....
        /*042c*/ 	.word	0x0000f710


	//   ....[46]....
        /*0430*/ 	.word	0x0000fda0


	//   ....[47]....
        /*0434*/ 	.word	0x0000fdb0


	//   ....[48]....
        /*0438*/ 	.word	0x0000fe80


	//   ....[49]....
        /*043c*/ 	.word	0x0000fea0


	//   ....[50]....
        /*0440*/ 	.word	0x0000ff70


	//   ....[51]....
        /*0444*/ 	.word	0x0000ff90


	//   ....[52]....
        /*0448*/ 	.word	0x00010070


	//   ....[53]....
        /*044c*/ 	.word	0x00010090


	//   ....[54]....
        /*0450*/ 	.word	0x00010200


	//   ....[55]....
        /*0454*/ 	.word	0x00011340


	//   ....[56]....
        /*0458*/ 	.word	0x00011dd0


	//   ....[57]....
        /*045c*/ 	.word	0x00011e00


	//   ....[58]....
        /*0460*/ 	.word	0x00011ed0


	//   ....[59]....
        /*0464*/ 	.word	0x00011ef0


	//   ....[60]....
        /*0468*/ 	.word	0x00011f90


	//   ....[61]....
        /*046c*/ 	.word	0x00011fb0


	//   ....[62]....
        /*0470*/ 	.word	0x00012050


	//   ....[63]....
        /*0474*/ 	.word	0x00012070


	//   ....[64]....
        /*0478*/ 	.word	0x00012110


	//   ....[65]....
        /*047c*/ 	.word	0x00012130


	//   ....[66]....
        /*0480*/ 	.word	0x000121d0


	//   ....[67]....
        /*0484*/ 	.word	0x000121f0


	//   ....[68]....
        /*0488*/ 	.word	0x00012290


	//   ....[69]....
        /*048c*/ 	.word	0x000122b0


	//   ....[70]....
        /*0490*/ 	.word	0x000122c0


	//   ....[71]....
        /*0494*/ 	.word	0x000122d0


	//   ....[72]....
        /*0498*/ 	.word	0x00014c40


	//   ....[73]....
        /*049c*/ 	.word	0x00014e30


	//   ....[74]....
        /*04a0*/ 	.word	0x00015480


	//   ....[75]....
        /*04a4*/ 	.word	0x00015600


	//   ....[76]....
        /*04a8*/ 	.word	0x00015660


	//   ....[77]....
        /*04ac*/ 	.word	0x000157c0


	//   ....[78]....
        /*04b0*/ 	.word	0x00015810


	//   ....[79]....
        /*04b4*/ 	.word	0x00015930


	//   ....[80]....
        /*04b8*/ 	.word	0x000159a0


	//   ....[81]....
        /*04bc*/ 	.word	0x00015ac0


	//   ....[82]....
        /*04c0*/ 	.word	0x00015b30


	//   ....[83]....
        /*04c4*/ 	.word	0x00015c50


	//   ....[84]....
        /*04c8*/ 	.word	0x00015cc0


	//   ....[85]....
        /*04cc*/ 	.word	0x00015de0


	//   ....[86]....
        /*04d0*/ 	.word	0x00015e50


	//   ....[87]....
        /*04d4*/ 	.word	0x00015f70


	//   ....[88]....
        /*04d8*/ 	.word	0x00015fe0


	//   ....[89]....
        /*04dc*/ 	.word	0x00016100


	//   ....[90]....
        /*04e0*/ 	.word	0x00016150


	//   ....[91]....
        /*04e4*/ 	.word	0x00016470


	//   ....[92]....
        /*04e8*/ 	.word	0x00016590


	//----- nvinfo : EIATTR_REG_RECONFIG
	.align		4
.L_213:
        /*04ec*/ 	.byte	0x01, 0x54
	.zero		2


	//----- nvinfo : EIATTR_SYSCALL_OFFSETS
	.align		4
        /*04f0*/ 	.byte	0x04, 0x46
        /*04f2*/ 	.short	(.L_215 - .L_214)


	//   ....[0]....
.L_214:
        /*04f4*/ 	.word	0x00001980


	//   ....[1]....
        /*04f8*/ 	.word	0x00010f10


	//   ....[2]....
        /*04fc*/ 	.word	0x00011060


	//   ....[3]....
        /*0500*/ 	.word	0x00011150


	//   ....[4]....
        /*0504*/ 	.word	0x000119a0


	//----- nvinfo : EIATTR_MBARRIER_INSTR_OFFSETS
	.align		4
.L_215:
        /*0508*/ 	.byte	0x04, 0x39
        /*050a*/ 	.short	(.L_217 - .L_216)


	//   ....[0]....
.L_216:
        /*050c*/ 	.word	0x00000270
        /*0510*/ 	.word	0x000000ff
        /*0514*/ 	.word	0x0002a800
        /*0518*/ 	.short	0x0100
        /*051a*/ 	.byte	0x08
	.zero		1


	//   ....[1]....
        /*051c*/ 	.word	0x00000280
        /*0520*/ 	.word	0x000000ff
        /*0524*/ 	.word	0x0002a820
        /*0528*/ 	.short	0x0100
        /*052a*/ 	.byte	0x08
	.zero		1


	//   ....[2]....
        /*052c*/ 	.word	0x00000370
        /*0530*/ 	.word	0x000000ff
        /*0534*/ 	.word	0x0002a830
        /*0538*/ 	.short	0x0100
        /*053a*/ 	.byte	0x08
	.zero		1


	//   ....[3]....
        /*053c*/ 	.word	0x00000380
        /*0540*/ 	.word	0x000000ff
        /*0544*/ 	.word	0x0002a840
        /*0548*/ 	.short	0x0100
        /*054a*/ 	.byte	0x08
	.zero		1


	//   ....[4]....
        /*054c*/ 	.word	0x00000390
        /*0550*/ 	.word	0x000000ff
        /*0554*/ 	.word	0x0002a838
        /*0558*/ 	.short	0x0100
        /*055a*/ 	.byte	0x08
	.zero		1


	//   ....[5]....
        /*055c*/ 	.word	0x000003a0
        /*0560*/ 	.word	0x000000ff
        /*0564*/ 	.word	0x0002a848
        /*0568*/ 	.short	0x0100
        /*056a*/ 	.byte	0x08
	.zero		1


	//   ....[6]....
        /*056c*/ 	.word	0x000004d0
        /*0570*/ 	.word	0x000000ff
        /*0574*/ 	.word	0x0002a850
        /*0578*/ 	.short	0x0100
        /*057a*/ 	.byte	0x08
	.zero		1


	//   ....[7]....
        /*057c*/ 	.word	0x000004e0
        /*0580*/ 	.word	0x000000ff
        /*0584*/ 	.word	0x0002a860
        /*0588*/ 	.short	0x0100
        /*058a*/ 	.byte	0x08
	.zero		1


	//   ....[8]....
        /*058c*/ 	.word	0x000004f0
        /*0590*/ 	.word	0x000000ff
        /*0594*/ 	.word	0x0002a858
        /*0598*/ 	.short	0x0100
        /*059a*/ 	.byte	0x08
	.zero		1


	//   ....[9]....
        /*059c*/ 	.word	0x00000500
        /*05a0*/ 	.word	0x000000ff
        /*05a4*/ 	.word	0x0002a868
        /*05a8*/ 	.short	0x0100
        /*05aa*/ 	.byte	0x08
	.zero		1


	//   ....[10]....
        /*05ac*/ 	.word	0x000005f0
        /*05b0*/ 	.word	0x000000ff
        /*05b4*/ 	.word	0x0002a870
        /*05b8*/ 	.short	0x0100
        /*05ba*/ 	.byte	0x06
	.zero		1


	//   ....[11]....
        /*05bc*/ 	.word	0x00000600
        /*05c0*/ 	.word	0x000000ff
        /*05c4*/ 	.word	0x0002a880
        /*05c8*/ 	.short	0x0100
        /*05ca*/ 	.byte	0x06
	.zero		1


	//   ....[12]....
        /*05cc*/ 	.word	0x00000610
        /*05d0*/ 	.word	0x000000ff
        /*05d4*/ 	.word	0x0002a878
        /*05d8*/ 	.short	0x0100
        /*05da*/ 	.byte	0x06
	.zero		1


	//   ....[13]....
        /*05dc*/ 	.word	0x00000620
        /*05e0*/ 	.word	0x000000ff
        /*05e4*/ 	.word	0x0002a888
        /*05e8*/ 	.short	0x0100
        /*05ea*/ 	.byte	0x06
	.zero		1


	//   ....[14]....
        /*05ec*/ 	.word	0x00000750
        /*05f0*/ 	.word	0x000000ff
        /*05f4*/ 	.word	0x0002a890
        /*05f8*/ 	.short	0x0100
        /*05fa*/ 	.byte	0x08
	.zero		1


	//   ....[15]....
        /*05fc*/ 	.word	0x00000760
        /*0600*/ 	.word	0x000000ff
        /*0604*/ 	.word	0x0002a8a0
        /*0608*/ 	.short	0x0100
        /*060a*/ 	.byte	0x08
	.zero		1


	//   ....[16]....
        /*060c*/ 	.word	0x00000770
        /*0610*/ 	.word	0x000000ff
        /*0614*/ 	.word	0x0002a898
        /*0618*/ 	.short	0x0100
        /*061a*/ 	.byte	0x08
	.zero		1


	//   ....[17]....
        /*061c*/ 	.word	0x00000780
        /*0620*/ 	.word	0x000000ff
        /*0624*/ 	.word	0x0002a8a8
        /*0628*/ 	.short	0x0100
        /*062a*/ 	.byte	0x08
	.zero		1


	//   ....[18]....
        /*062c*/ 	.word	0x000008b0
        /*0630*/ 	.word	0x000000ff
        /*0634*/ 	.word	0x0002a8b0
        /*0638*/ 	.short	0x0100
        /*063a*/ 	.byte	0x08
	.zero		1


	//   ....[19]....
        /*063c*/ 	.word	0x000008c0
        /*0640*/ 	.word	0x000000ff
        /*0644*/ 	.word	0x0002a8c0
        /*0648*/ 	.short	0x0100
        /*064a*/ 	.byte	0x08
	.zero		1


	//   ....[20]....
        /*064c*/ 	.word	0x000008d0
        /*0650*/ 	.word	0x000000ff
        /*0654*/ 	.word	0x0002a8b8
        /*0658*/ 	.short	0x0100
        /*065a*/ 	.byte	0x08
	.zero		1


	//   ....[21]....
        /*065c*/ 	.word	0x000008e0
        /*0660*/ 	.word	0x000000ff
        /*0664*/ 	.word	0x0002a8c8
        /*0668*/ 	.short	0x0100
        /*066a*/ 	.byte	0x08
	.zero		1


	//   ....[22]....
        /*066c*/ 	.word	0x000019f0
        /*0670*/ 	.word	0x000000ff
        /*0674*/ 	.word	0x0002a800
        /*0678*/ 	.short	0x010a
        /*067a*/ 	.byte	0x26
	.zero		1


	//   ....[23]....
        /*067c*/ 	.word	0x00001a70
        /*0680*/ 	.word	0x00000015
        /*0684*/ 	.word	0x0002a830
        /*0688*/ 	.short	0x010a
        /*068a*/ 	.byte	0x3f
	.zero		1


	//   ....[24]....
        /*068c*/ 	.word	0x00001b10
        /*0690*/ 	.word	0x00000015
        /*0694*/ 	.word	0x0002a830
        /*0698*/ 	.short	0x010a
        /*069a*/ 	.byte	0x3f
	.zero		1


	//   ....[25]....
        /*069c*/ 	.word	0x00002340
        /*06a0*/ 	.word	0x00000009
        /*06a4*/ 	.word	0x00000000
        /*06a8*/ 	.short	0x0101
        /*06aa*/ 	.byte	0x3f
	.zero		1


	//   ....[26]....
        /*06ac*/ 	.word	0x00004c20
        /*06b0*/ 	.word	0x000000ff
        /*06b4*/ 	.word	0x0002a830
        /*06b8*/ 	.short	0x010a
        /*06ba*/ 	.byte	0x07
	.zero		1


	//   ....[27]....
        /*06bc*/ 	.word	0x00004c60
        /*06c0*/ 	.word	0x000000ff
        /*06c4*/ 	.word	0x0002a830
        /*06c8*/ 	.short	0x010a
        /*06ca*/ 	.byte	0x07
	.zero		1


	//   ....[28]....
        /*06cc*/ 	.word	0x00005520
        /*06d0*/ 	.word	0x000000ff
        /*06d4*/ 	.word	0x0002a850
        /*06d8*/ 	.short	0x010a
        /*06da*/ 	.byte	0x0e
	.zero		1


	//   ....[29]....
        /*06dc*/ 	.word	0x00005560
        /*06e0*/ 	.word	0x000000ff
        /*06e4*/ 	.word	0x0002a850
        /*06e8*/ 	.short	0x010a
        /*06ea*/ 	.byte	0x0e
	.zero		1


	//   ....[30]....
        /*06ec*/ 	.word	0x00005ee0
        /*06f0*/ 	.word	0x00000067
        /*06f4*/ 	.word	0x00000000
        /*06f8*/ 	.short	0x0101
        /*06fa*/ 	.byte	0x3f
	.zero		1


	//   ....[31]....
        /*06fc*/ 	.word	0x00007b60
        /*0700*/ 	.word	0x00000062
        /*0704*/ 	.word	0x00000000
        /*0708*/ 	.short	0x0101
        /*070a*/ 	.byte	0x3f
	.zero		1


	//   ....[32]....
        /*070c*/ 	.word	0x00008240
        /*0710*/ 	.word	0x000000ff
        /*0714*/ 	.word	0x0002a830
        /*0718*/ 	.short	0x010a
        /*071a*/ 	.byte	0x06
	.zero		1


	//   ....[33]....
        /*071c*/ 	.word	0x00008280
        /*0720*/ 	.word	0x000000ff
        /*0724*/ 	.word	0x0002a830
        /*0728*/ 	.short	0x010a
        /*072a*/ 	.byte	0x06
	.zero		1


	//   ....[34]....
        /*072c*/ 	.word	0x00008b40
        /*0730*/ 	.word	0x000000ff
        /*0734*/ 	.word	0x0002a850
        /*0738*/ 	.short	0x010a
        /*073a*/ 	.byte	0x0a
	.zero		1


	//   ....[35]....
        /*073c*/ 	.word	0x00008b80
        /*0740*/ 	.word	0x000000ff
        /*0744*/ 	.word	0x0002a850
        /*0748*/ 	.short	0x010a
        /*074a*/ 	.byte	0x0a
	.zero		1


	//   ....[36]....
        /*074c*/ 	.word	0x0000a100
        /*0750*/ 	.word	0x0000000d
        /*0754*/ 	.word	0x00000000
        /*0758*/ 	.short	0x0101
        /*075a*/ 	.byte	0x3f
	.zero		1


	//   ....[37]....
        /*075c*/ 	.word	0x0000a160
        /*0760*/ 	.word	0x00000014
        /*0764*/ 	.word	0x00000000
        /*0768*/ 	.short	0x0101
        /*076a*/ 	.byte	0x3f
	.zero		1


	//   ....[38]....
        /*076c*/ 	.word	0x0000a4d0
        /*0770*/ 	.word	0x000000ff
        /*0774*/ 	.word	0x0002a830
        /*0778*/ 	.short	0x010a
        /*077a*/ 	.byte	0x06
	.zero		1


	//   ....[39]....
        /*077c*/ 	.word	0x0000a510
        /*0780*/ 	.word	0x000000ff
        /*0784*/ 	.word	0x0002a830
        /*0788*/ 	.short	0x010a
        /*078a*/ 	.byte	0x06
	.zero		1


	//   ....[40]....
        /*078c*/ 	.word	0x0000add0
        /*0790*/ 	.word	0x000000ff
        /*0794*/ 	.word	0x0002a850
        /*0798*/ 	.short	0x010a
        /*079a*/ 	.byte	0x0a
	.zero		1


	//   ....[41]....
        /*079c*/ 	.word	0x0000ae10
        /*07a0*/ 	.word	0x000000ff
        /*07a4*/ 	.word	0x0002a850
        /*07a8*/ 	.short	0x010a
        /*07aa*/ 	.byte	0x0a
	.zero		1


	//   ....[42]....
        /*07ac*/ 	.word	0x0000b7a0
        /*07b0*/ 	.word	0x00000066
        /*07b4*/ 	.word	0x00000000
        /*07b8*/ 	.short	0x0101
        /*07ba*/ 	.byte	0x3f
	.zero		1


	//   ....[43]....
        /*07bc*/ 	.word	0x0000d120
        /*07c0*/ 	.word	0x0000005e
        /*07c4*/ 	.word	0x00000000
        /*07c8*/ 	.short	0x0101
        /*07ca*/ 	.byte	0x3f
	.zero		1


	//   ....[44]....
        /*07cc*/ 	.word	0x0000dbd0
        /*07d0*/ 	.word	0x000000ff
        /*07d4*/ 	.word	0x0002a850
        /*07d8*/ 	.short	0x010a
        /*07da*/ 	.byte	0x05
	.zero		1


	//   ....[45]....
        /*07dc*/ 	.word	0x0000dc10
        /*07e0*/ 	.word	0x000000ff
        /*07e4*/ 	.word	0x0002a850
        /*07e8*/ 	.short	0x010a
        /*07ea*/ 	.byte	0x05
	.zero		1


	//   ....[46]....
        /*07ec*/ 	.word	0x0000e0b0
        /*07f0*/ 	.word	0x00000002
        /*07f4*/ 	.word	0x00000000
        /*07f8*/ 	.short	0x0101
        /*07fa*/ 	.byte	0x3f
	.zero		1


	//   ....[47]....
        /*07fc*/ 	.word	0x0000f410
        /*0800*/ 	.word	0x00000010
        /*0804*/ 	.word	0x00000000
        /*0808*/ 	.short	0x0101
        /*080a*/ 	.byte	0x3f
	.zero		1


	//   ....[48]....
        /*080c*/ 	.word	0x00011560
        /*0810*/ 	.word	0x00000000
        /*0814*/ 	.word	0x0002a840
        /*0818*/ 	.short	0x010a
        /*081a*/ 	.byte	0x3f
	.zero		1


	//   ....[49]....
        /*081c*/ 	.word	0x00012440
        /*0820*/ 	.word	0x00000011
        /*0824*/ 	.word	0x0002a800
        /*0828*/ 	.short	0x0107
        /*082a*/ 	.byte	0x3f
	.zero		1


	//   ....[50]....
        /*082c*/ 	.word	0x00012550
        /*0830*/ 	.word	0x00000011
        /*0834*/ 	.word	0x0002a800
        /*0838*/ 	.short	0x0101
        /*083a*/ 	.byte	0x3f
	.zero		1


	//   ....[51]....
        /*083c*/ 	.word	0x00012570
        /*0840*/ 	.word	0x00000011
        /*0844*/ 	.word	0x0002a820
        /*0848*/ 	.short	0x010a
        /*084a*/ 	.byte	0x3f
	.zero		1


	//   ....[52]....
        /*084c*/ 	.word	0x000128b0
        /*0850*/ 	.word	0x00000003
        /*0854*/ 	.word	0x0002a840
        /*0858*/ 	.short	0x010a
        /*085a*/ 	.byte	0x3f
	.zero		1


	//   ....[53]....
        /*085c*/ 	.word	0x00012d30
        /*0860*/ 	.word	0x00000003
        /*0864*/ 	.word	0x00000060
        /*0868*/ 	.short	0x010a
        /*086a*/ 	.byte	0x3f
	.zero		1


	//   ....[54]....
        /*086c*/ 	.word	0x000133a0
        /*0870*/ 	.word	0x00000003
        /*0874*/ 	.word	0x0002a840
        /*0878*/ 	.short	0x010a
        /*087a*/ 	.byte	0x3f
	.zero		1


	//   ....[55]....
        /*087c*/ 	.word	0x00013820
        /*0880*/ 	.word	0x00000002
        /*0884*/ 	.word	0x00000060
        /*0888*/ 	.short	0x010a
        /*088a*/ 	.byte	0x3f
	.zero		1


	//   ....[56]....
        /*088c*/ 	.word	0x00013dd0
        /*0890*/ 	.word	0x00000002
        /*0894*/ 	.word	0x0002a840
        /*0898*/ 	.short	0x010a
        /*089a*/ 	.byte	0x3f
	.zero		1


	//   ....[57]....
        /*089c*/ 	.word	0x00014250
        /*08a0*/ 	.word	0x00000002
        /*08a4*/ 	.word	0x00000060
        /*08a8*/ 	.short	0x010a
        /*08aa*/ 	.byte	0x3f
	.zero		1


	//   ....[58]....
        /*08ac*/ 	.word	0x000147b0
        /*08b0*/ 	.word	0x00000002
        /*08b4*/ 	.word	0x0002a860
        /*08b8*/ 	.short	0x010a
        /*08ba*/ 	.byte	0x3f
	.zero		1


	//   ....[59]....
        /*08bc*/ 	.word	0x00014db0
        /*08c0*/ 	.word	0x00000000
        /*08c4*/ 	.word	0x0002a820
        /*08c8*/ 	.short	0x010a
        /*08ca*/ 	.byte	0x3f
	.zero		1


	//   ....[60]....
        /*08cc*/ 	.word	0x00014fa0
        /*08d0*/ 	.word	0x00000006
        /*08d4*/ 	.word	0x00000000
        /*08d8*/ 	.short	0x010a
        /*08da*/ 	.byte	0x3f
	.zero		1


	//   ....[61]....
        /*08dc*/ 	.word	0x00014ff0
        /*08e0*/ 	.word	0x00000003
        /*08e4*/ 	.word	0x00000000
        /*08e8*/ 	.short	0x010a
        /*08ea*/ 	.byte	0x3f
	.zero		1


	//   ....[62]....
        /*08ec*/ 	.word	0x00015050
        /*08f0*/ 	.word	0x00000012
        /*08f4*/ 	.word	0x00000000
        /*08f8*/ 	.short	0x010a
        /*08fa*/ 	.byte	0x3f
	.zero		1


	//   ....[63]....
        /*08fc*/ 	.word	0x00015080
        /*0900*/ 	.word	0x00000003
        /*0904*/ 	.word	0x00000000
        /*0908*/ 	.short	0x010a
        /*090a*/ 	.byte	0x3f
	.zero		1


	//   ....[64]....
        /*090c*/ 	.word	0x000150f0
        /*0910*/ 	.word	0x00000003
        /*0914*/ 	.word	0x0002a800
        /*0918*/ 	.short	0x010a
        /*091a*/ 	.byte	0x3f
	.zero		1


	//   ....[65]....
        /*091c*/ 	.word	0x00015140
        /*0920*/ 	.word	0x00000015
        /*0924*/ 	.word	0x0002a830
        /*0928*/ 	.short	0x010a
        /*092a*/ 	.byte	0x3f
	.zero		1


	//   ....[66]....
        /*092c*/ 	.word	0x000151a0
        /*0930*/ 	.word	0x0000000e
        /*0934*/ 	.word	0x0002a830
        /*0938*/ 	.short	0x010a
        /*093a*/ 	.byte	0x3f
	.zero		1


	//   ....[67]....
        /*093c*/ 	.word	0x00015200
        /*0940*/ 	.word	0x0000000b
        /*0944*/ 	.word	0x0002a850
        /*0948*/ 	.short	0x010a
        /*094a*/ 	.byte	0x3f
	.zero		1


	//   ....[68]....
        /*094c*/ 	.word	0x00015260
        /*0950*/ 	.word	0x00000008
        /*0954*/ 	.word	0x0002a830
        /*0958*/ 	.short	0x010a
        /*095a*/ 	.byte	0x3f
	.zero		1


	//   ....[69]....
        /*095c*/ 	.word	0x000152c0
        /*0960*/ 	.word	0x00000007
        /*0964*/ 	.word	0x0002a850
        /*0968*/ 	.short	0x010a
        /*096a*/ 	.byte	0x3f
	.zero		1


	//   ....[70]....
        /*096c*/ 	.word	0x00015320
        /*0970*/ 	.word	0x00000008
        /*0974*/ 	.word	0x0002a830
        /*0978*/ 	.short	0x010a
        /*097a*/ 	.byte	0x3f
	.zero		1


	//   ....[71]....
        /*097c*/ 	.word	0x00015380
        /*0980*/ 	.word	0x00000007
        /*0984*/ 	.word	0x0002a850
        /*0988*/ 	.short	0x010a
        /*098a*/ 	.byte	0x3f
	.zero		1


	//   ....[72]....
        /*098c*/ 	.word	0x000153e0
        /*0990*/ 	.word	0x00000005
        /*0994*/ 	.word	0x0002a850
        /*0998*/ 	.short	0x010a
        /*099a*/ 	.byte	0x3f
	.zero		1


	//   ....[73]....
        /*099c*/ 	.word	0x00015530
        /*09a0*/ 	.word	0x00000000
        /*09a4*/ 	.word	0x0002a840
        /*09a8*/ 	.short	0x010a
        /*09aa*/ 	.byte	0x3f
	.zero		1


	//   ....[74]....
        /*09ac*/ 	.word	0x00016190
        /*09b0*/ 	.word	0x00000011
        /*09b4*/ 	.word	0x0002a820
        /*09b8*/ 	.short	0x010a
        /*09ba*/ 	.byte	0x3f
	.zero		1


	//   ....[75]....
        /*09bc*/ 	.word	0x000161e0
        /*09c0*/ 	.word	0x00000003
        /*09c4*/ 	.word	0x0002a840
        /*09c8*/ 	.short	0x010a
        /*09ca*/ 	.byte	0x3f
	.zero		1


	//   ....[76]....
        /*09cc*/ 	.word	0x00016230
        /*09d0*/ 	.word	0x00000003
        /*09d4*/ 	.word	0x00000060
        /*09d8*/ 	.short	0x010a
        /*09da*/ 	.byte	0x3f
	.zero		1


	//   ....[77]....
        /*09dc*/ 	.word	0x00016280
        /*09e0*/ 	.word	0x00000003
        /*09e4*/ 	.word	0x0002a840
        /*09e8*/ 	.short	0x010a
        /*09ea*/ 	.byte	0x3f
	.zero		1


	//   ....[78]....
        /*09ec*/ 	.word	0x000162d0
        /*09f0*/ 	.word	0x00000002
        /*09f4*/ 	.word	0x00000060
        /*09f8*/ 	.short	0x010a
        /*09fa*/ 	.byte	0x3f
	.zero		1


	//   ....[79]....
        /*09fc*/ 	.word	0x00016320
        /*0a00*/ 	.word	0x00000002
        /*0a04*/ 	.word	0x0002a840
        /*0a08*/ 	.short	0x010a
        /*0a0a*/ 	.byte	0x3f
	.zero		1


	//   ....[80]....
        /*0a0c*/ 	.word	0x00016370
        /*0a10*/ 	.word	0x00000002
        /*0a14*/ 	.word	0x00000060
        /*0a18*/ 	.short	0x010a
        /*0a1a*/ 	.byte	0x3f
	.zero		1


	//   ....[81]....
        /*0a1c*/ 	.word	0x000163c0
        /*0a20*/ 	.word	0x00000002
        /*0a24*/ 	.word	0x0002a860
        /*0a28*/ 	.short	0x010a
        /*0a2a*/ 	.byte	0x3f
	.zero		1


	//   ....[82]....
        /*0a2c*/ 	.word	0x000164b0
        /*0a30*/ 	.word	0x00000000
        /*0a34*/ 	.word	0x0002a820
        /*0a38*/ 	.short	0x010a
        /*0a3a*/ 	.byte	0x3f
	.zero		1


	//   ....[83]....
        /*0a3c*/ 	.word	0x00016650
        /*0a40*/ 	.word	0x00000006
        /*0a44*/ 	.word	0x00000000
        /*0a48*/ 	.short	0x010a
        /*0a4a*/ 	.byte	0x3f
	.zero		1


	//   ....[84]....
        /*0a4c*/ 	.word	0x000166a0
        /*0a50*/ 	.word	0x00000003
        /*0a54*/ 	.word	0x00000000
        /*0a58*/ 	.short	0x010a
        /*0a5a*/ 	.byte	0x3f
	.zero		1


	//   ....[85]....
        /*0a5c*/ 	.word	0x000166f0
        /*0a60*/ 	.word	0x00000012
        /*0a64*/ 	.word	0x00000000
        /*0a68*/ 	.short	0x010a
        /*0a6a*/ 	.byte	0x3f
	.zero		1


	//----- nvinfo : EIATTR_NUM_MBARRIERS
	.align		4
.L_217:
        /*0a6c*/ 	.byte	0x03, 0x38
        /*0a6e*/ 	.short	0x0016


	//----- nvinfo : EIATTR_EXIT_INSTR_OFFSETS
	.align		4
        /*0a70*/ 	.byte	0x04, 0x1c
        /*0a72*/ 	.short	(.L_219 - .L_218)


	//   ....[0]....
.L_218:
        /*0a74*/ 	.word	0x00000a10


	//   ....[1]....
        /*0a78*/ 	.word	0x00010190


	//   ....[2]....
        /*0a7c*/ 	.word	0x000150d0


	//----- nvinfo : EIATTR_MAX_THREADS
	.align		4
.L_219:
        /*0a80*/ 	.byte	0x04, 0x05
        /*0a82*/ 	.short	(.L_221 - .L_220)
.L_220:
        /*0a84*/ 	.word	0x00000180
        /*0a88*/ 	.word	0x00000001
        /*0a8c*/ 	.word	0x00000001


	//----- nvinfo : EIATTR_CRS_STACK_SIZE
	.align		4
.L_221:
        /*0a90*/ 	.byte	0x04, 0x1e
        /*0a92*/ 	.short	(.L_223 - .L_222)
.L_222:
        /*0a94*/ 	.word	0x00000000


	//----- nvinfo : EIATTR_CBANK_PARAM_SIZE
	.align		4
.L_223:
        /*0a98*/ 	.byte	0x03, 0x19
        /*0a9a*/ 	.short	0x0af0


	//----- nvinfo : EIATTR_PARAM_CBANK
	.align		4
        /*0a9c*/ 	.byte	0x04, 0x0a
        /*0a9e*/ 	.short	(.L_225 - .L_224)
	.align		4
.L_224:
        /*0aa0*/ 	.word	index@(.nv.constant0._ZN7cutlass13device_kernelIN5flash11enable_sm90INS1_16FlashAttnFwdSm90INS1_25CollectiveMainloopFwdSm90ILi2EN4cute5tupleIJNS5_1CILi1EEES8_S8_EEENS6_IJNS7_ILi128EEENS7_ILi96EEENS7_ILi192EEEEEELi128ENS_10bfloat16_tEfNS_4arch4Sm90ELb0ELb1ELb1ELb0ELb0ELb0ELb0ELb1ELb1ELb1ELb0ELb0EEENS1_21CollectiveEpilogueFwdINS6_IJSA_SA_SB_EEES9_SE_SG_Li256ELb0ELb1ELb0ELb0EEENS1_30DynamicPersistentTileSchedulerILi256ELi128ELb0ELb1ELb1EEEEEEEEEvNT_6ParamsE)
        /*0aa4*/ 	.short	0x0210
        /*0aa6*/ 	.short	0x0af0


	//----- nvinfo : EIATTR_SW_WAR
	.align		4
.L_225:
        /*0aa8*/ 	.byte	0x04, 0x36
        /*0aaa*/ 	.short	(.L_227 - .L_226)
.L_226:
        /*0aac*/ 	.word	0x00000008
.L_227:


//--------------------- .nv.info._ZN7cutlass13device_kernelIN5flash11enable_sm90INS1_16FlashAttnFwdSm90INS1_25CollectiveMainloopFwdSm90ILi2EN4cute5tupleIJNS5_1CILi1EEES8_S8_EEENS6_IJNS7_ILi128EEENS7_ILi96EEENS7_ILi192EEEEEELi128ENS_10bfloat16_tEfNS_4arch4Sm90ELb0ELb1ELb1ELb1ELb0ELb0ELb0ELb1ELb1ELb1ELb0ELb0EEENS1_21CollectiveEpilogueFwdINS6_IJSA_SA_SB_EEES9_SE_SG_Li256ELb1ELb1ELb0ELb0EEENS1_36VarlenDynamicPersistentTileSchedulerILi128ELi96ELi256ELi128ELb0ELb1ELb1ELb1ELb0ELb1EEEEEEEEEvNT_6ParamsE --------------------------
	.section	.nv.info._ZN7cutlass13device_kernelIN5flash11enable_sm90INS1_16FlashAttnFwdSm90INS1_25CollectiveMainloopFwdSm90ILi2EN4cute5tupleIJNS5_1CILi1EEES8_S8_EEENS6_IJNS7_ILi128EEENS7_ILi96EEENS7_ILi192EEEEEELi128ENS_10bfloat16_tEfNS_4arch4Sm90ELb0ELb1ELb1ELb1ELb0ELb0ELb0ELb1ELb1ELb1ELb0ELb0EEENS1_21CollectiveEpilogueFwdINS6_IJSA_SA_SB_EEES9_SE_SG_Li256ELb1ELb1ELb0ELb0EEENS1_36VarlenDynamicPersistentTileSchedulerILi128ELi96ELi256ELi128ELb0ELb1ELb1ELb1ELb0ELb1EEEEEEEEEvNT_6ParamsE,"",@"SHT_CUDA_INFO"
	.sectionflags	@""
	.align	4


	//----- nvinfo : EIATTR_CUDA_API_VERSION
	.align		4
        /*0000*/ 	.byte	0x04, 0x37
        /*0002*/ 	.short	(.L_229 - .L_228)
.L_228:
        /*0004*/ 	.word	0x00000082


	//----- nvinfo : EIATTR_KPARAM_INFO
	.align		4
.L_229:
        /*0008*/ 	.byte	0x04, 0x17
        /*000a*/ 	.short	(.L_231 - .L_230)
.L_230:
        /*000c*/ 	.word	0x00000000
        /*0010*/ 	.short	0x0000
        /*0012*/ 	.short	0x0070
        /*0014*/ 	.byte	0x00, 0xf0, 0x01, 0x2a


	//----- nvinfo : EIATTR_SPARSE_MMA_MASK
	.align		4
.L_231:
        /*0018*/ 	.byte	0x03, 0x50
        /*001a*/ 	.short	0x0000


	//----- nvinfo : EIATTR_MAXREG_COUNT
	.align		4
        /*001c*/ 	.byte	0x03, 0x1b
        /*001e*/ 	.short	0x00a8


	//----- nvinfo : EIATTR_NUM_BARRIERS
	.align		4
        /*0020*/ 	.byte	0x02, 0x4c
        /*0022*/ 	.byte	0x09
	.zero		1


	//----- nvinfo : EIATTR_EXTERNS
	.align		4
        /*0024*/ 	.byte	0x04, 0x0f
        /*0026*/ 	.short	(.L_233 - .L_232)


	//   ....[0]....
	.align		4
.L_232:
        /*0028*/ 	.word	index@(__assertfail)


	//----- nvinfo : EIATTR_ANNOTATIONS
	.align		4
.L_233:
        /*002c*/ 	.byte	0x04, 0x55
        /*002e*/ 	.short	(.L_235 - .L_234)


	//   ....[0]....
.L_234:
        /* <DEDUP_REMOVED lines=63> */


	//----- nvinfo : EIATTR_MERCURY_ISA_VERSION
	.align		4
.L_235:
        /*0410*/ 	.byte	0x03, 0x5f
        /*0412*/ 	.short	0x0101


	//----- nvinfo : EIATTR_UNUSED_LOAD_BYTE_OFFSET
	.align		4
        /*0414*/ 	.byte	0x04, 0x44
        /*0416*/ 	.short	(.L_237 - .L_236)


	//   ....[0]....
.L_236:
        /*0418*/ 	.word	0x00000a10
        /*041c*/ 	.word	0x0000fff0


	//   ....[1]....
        /*0420*/ 	.word	0x0000e540
        /*0424*/ 	.word	0x0000fff0


	//----- nvinfo : EIATTR_INT_WARP_WIDE_INSTR_OFFSETS
	.align		4
.L_237:
        /*0428*/ 	.byte	0x04, 0x31
        /*042a*/ 	.short	(.L_239 - .L_238)


	//   ....[0]....
.L_238:
        /*042c*/ 	.word	0x00000130


	//   ....[1]....
        /*0430*/ 	.word	0x00000170


	//   ....[2]....
        /*0434*/ 	.word	0x000001e0


	//   ....[3]....
        /*0438*/ 	.word	0x00011c40


	//   ....[4]....
        /*043c*/ 	.word	0x00011ce0


	//   ....[5]....
        /*0440*/ 	.word	0x00015910


	//   ....[6]....
        /*0444*/ 	.word	0x00015980


	//----- nvinfo : EIATTR_COOP_GROUP_MASK_REGIDS
	.align		4
.L_239:
        /*0448*/ 	.byte	0x04, 0x29
        /*044a*/ 	.short	(.L_241 - .L_240)


	//   ....[0]....
.L_240:
        /*044c*/ 	.word	0xffffffff


	//   ....[1]....
        /*0450*/ 	.word	0xffffffff


	//   ....[2]....
        /*0454*/ 	.word	0xffffffff


	//   ....[3]....
        /*0458*/ 	.word	0xffffffff


	//   ....[4]....
        /*045c*/ 	.word	0xffffffff


	//   ....[5]....
        /*0460*/ 	.word	0xffffffff


	//   ....[6]....
        /*0464*/ 	.word	0xffffffff


	//   ....[7]....
        /*0468*/ 	.word	0xffffffff


	//   ....[8]....
        /*046c*/ 	.word	0xffffffff


	//   ....[9]....
        /*0470*/ 	.word	0xffffffff


	//   ....[10]....
        /*0474*/ 	.word	0xffffffff


	//   ....[11]....
        /*0478*/ 	.word	0xffffffff


	//   ....[12]....
        /*047c*/ 	.word	0xffffffff


	//   ....[13]....
        /*0480*/ 	.word	0xffffffff


	//   ....[14]....
        /*0484*/ 	.word	0xffffffff


	//   ....[15]....
        /*0488*/ 	.word	0xffffffff


	//   ....[16]....
        /*048c*/ 	.word	0xffffffff


	//   ....[17]....
        /*0490*/ 	.word	0xffffffff


	//   ....[18]....
        /*0494*/ 	.word	0xffffffff


	//   ....[19]....
        /*0498*/ 	.word	0xffffffff


	//   ....[20]....
        /*049c*/ 	.word	0xffffffff


	//   ....[21]....
        /*04a0*/ 	.word	0xffffffff


	//   ....[22]....
        /*04a4*/ 	.word	0xffffffff


	//   ....[23]....
        /*04a8*/ 	.word	0xffffffff


	//   ....[24]....
        /*04ac*/ 	.word	0xffffffff


	//   ....[25]....
        /*04b0*/ 	.word	0xffffffff


	//   ....[26]....
        /*04b4*/ 	.word	0xffffffff


	//   ....[27]....
        /*04b8*/ 	.word	0xffffffff


	//   ....[28]....
        /*04bc*/ 	.word	0xffffffff


	//   ....[29]....
        /*04c0*/ 	.word	0xffffffff


	//   ....[30]....
        /*04c4*/ 	.word	0xffffffff


	//   ....[31]....
        /*04c8*/ 	.word	0xffffffff


	//   ....[32]....
        /*04cc*/ 	.word	0xffffffff


	//   ....[33]....
        /*04d0*/ 	.word	0xffffffff


	//   ....[34]....
        /*04d4*/ 	.word	0xffffffff


	//   ....[35]....
        /*04d8*/ 	.word	0xffffffff


	//   ....[36]....
        /*04dc*/ 	.word	0xffffffff


	//   ....[37]....
        /*04e0*/ 	.word	0xffffffff


	//   ....[38]....
        /*04e4*/ 	.word	0xffffffff


	//   ....[39]....
        /*04e8*/ 	.word	0xffffffff


	//   ....[40]....
        /*04ec*/ 	.word	0xffffffff


	//   ....[41]....
        /*04f0*/ 	.word	0xffffffff


	//   ....[42]....
        /*04f4*/ 	.word	0xffffffff


	//   ....[43]....
        /*04f8*/ 	.word	0xffffffff


	//   ....[44]....
        /*04fc*/ 	.word	0xffffffff


	//   ....[45]....
        /*0500*/ 	.word	0xffffffff


	//   ....[46]....
        /*0504*/ 	.word	0xffffffff


	//   ....[47]....
        /*0508*/ 	.word	0xffffffff


	//   ....[48]....
        /*050c*/ 	.word	0xffffffff


	//   ....[49]....
        /*0510*/ 	.word	0xffffffff


	//   ....[50]....
        /*0514*/ 	.word	0xffffffff


	//   ....[51]....
        /*0518*/ 	.word	0xffffffff


	//   ....[52]....
        /*051c*/ 	.word	0xffffffff


	//   ....[53]....
        /*0520*/ 	.word	0xffffffff


	//   ....[54]....
        /*0524*/ 	.word	0xffffffff


	//   ....[55]....
        /*0528*/ 	.word	0xffffffff


	//   ....[56]....
        /*052c*/ 	.word	0xffffffff


	//   ....[57]....
        /*0530*/ 	.word	0xffffffff


	//   ....[58]....
        /*0534*/ 	.word	0xffffffff


	//   ....[59]....
        /*0538*/ 	.word	0xffffffff


	//   ....[60]....
        /*053c*/ 	.word	0xffffffff


	//   ....[61]....
        /*0540*/ 	.word	0xffffffff


	//   ....[62]....
        /*0544*/ 	.word	0xffffffff


	//   ....[63]....
        /*0548*/ 	.word	0xffffffff


	//   ....[64]....
        /*054c*/ 	.word	0xffffffff


	//   ....[65]....
        /*0550*/ 	.word	0xffffffff


	//   ....[66]....
        /*0554*/ 	.word	0xffffffff


	//   ....[67]....
        /*0558*/ 	.word	0xffffffff


	//   ....[68]....
        /*055c*/ 	.word	0xffffffff


	//   ....[69]....
        /*0560*/ 	.word	0xffffffff


	//   ....[70]....
        /*0564*/ 	.word	0xffffffff


	//   ....[71]....
        /*0568*/ 	.word	0xffffffff


	//   ....[72]....
        /*056c*/ 	.word	0xffffffff


	//   ....[73]....
        /*0570*/ 	.word	0xffffffff


	//   ....[74]....
        /*0574*/ 	.word	0xffffffff


	//   ....[75]....
        /*0578*/ 	.word	0xffffffff


	//   ....[76]....
        /*057c*/ 	.word	0xffffffff


	//   ....[77]....
        /*0580*/ 	.word	0xffffffff


	//   ....[78]....
        /*0584*/ 	.word	0xffffffff


	//   ....[79]....
        /*0588*/ 	.word	0xffffffff


	//   ....[80]....
        /*058c*/ 	.word	0xffffffff


	//   ....[81]....
        /*0590*/ 	.word	0xffffffff


	//   ....[82]....
        /*0594*/ 	.word	0xffffffff


	//   ....[83]....
        /*0598*/ 	.word	0xffffffff


	//   ....[84]....
        /*059c*/ 	.word	0xffffffff


	//   ....[85]....
        /*05a0*/ 	.word	0xffffffff


	//   ....[86]....
        /*05a4*/ 	.word	0xffffffff


	//   ....[87]....
        /*05a8*/ 	.word	0xffffffff


	//   ....[88]....
        /*05ac*/ 	.word	0xffffffff


	//   ....[89]....
        /*05b0*/ 	.word	0xffffffff


	//   ....[90]....
        /*05b4*/ 	.word	0xffffffff


	//   ....[91]....
        /*05b8*/ 	.word	0xffffffff


	//   ....[92]....
        /*05bc*/ 	.word	0xffffffff


	//   ....[93]....
        /*05c0*/ 	.word	0xffffffff


	//   ....[94]....
        /*05c4*/ 	.word	0xffffffff


	//   ....[95]....
        /*05c8*/ 	.word	0xffffffff


	//   ....[96]....
        /*05cc*/ 	.word	0xffffffff


	//   ....[97]....
        /*05d0*/ 	.word	0xffffffff


	//   ....[98]....
        /*05d4*/ 	.word	0xffffffff


	//   ....[99]....
        /*05d8*/ 	.word	0xffffffff


	//   ....[100]....
        /*05dc*/ 	.word	0xffffffff


	//   ....[101]....
        /*05e0*/ 	.word	0xffffffff


	//   ....[102]....
        /*05e4*/ 	.word	0xffffffff


	//   ....[103]....
        /*05e8*/ 	.word	0xffffffff


	//   ....[104]....
        /*05ec*/ 	.word	0xffffffff


	//   ....[105]....
        /*05f0*/ 	.word	0x0500000f


	//   ....[106]....
        /*05f4*/ 	.word	0x0500000f


	//   ....[107]....
        /*05f8*/ 	.word	0x0500000f


	//   ....[108]....
        /*05fc*/ 	.word	0x0500000f


	//   ....[109]....
        /*0600*/ 	.word	0x0500000f


	//   ....[110]....
        /*0604*/ 	.word	0x0500000f


	//   ....[111]....
        /*0608*/ 	.word	0x0500000f


	//   ....[112]....
        /*060c*/ 	.word	0x0500000f


	//   ....[113]....
        /*0610*/ 	.word	0x0500000f


	//   ....[114]....
        /*0614*/ 	.word	0x0500000f


	//   ....[115]....
        /*0618*/ 	.word	0x0500000f


	//   ....[116]....
        /*061c*/ 	.word	0x0500000f


	//   ....[117]....
        /*0620*/ 	.word	0x0500000f


	//   ....[118]....
        /*0624*/ 	.word	0x0500000f


	//   ....[119]....
        /*0628*/ 	.word	0x0500000f


	//   ....[120]....
        /*062c*/ 	.word	0x0500000f


	//   ....[121]....
        /*0630*/ 	.word	0x0500000f


	//   ....[122]....
        /*0634*/ 	.word	0x0500000f


	//   ....[123]....
        /*0638*/ 	.word	0x0500000f


	//   ....[124]....
        /*063c*/ 	.word	0x0500000f


	//   ....[125]....
        /*0640*/ 	.word	0x0500000f


	//   ....[126]....
        /*0644*/ 	.word	0x0500000f


	//   ....[127]....
        /*0648*/ 	.word	0x0500000f


	//   ....[128]....
        /*064c*/ 	.word	0x0500000f


	//   ....[129]....
        /*0650*/ 	.word	0x0500000f


	//   ....[130]....
        /*0654*/ 	.word	0x0500000f


	//   ....[131]....
        /*0658*/ 	.word	0x0500000f


	//   ....[132]....
        /*065c*/ 	.word	0x0500000f


	//   ....[133]....
        /*0660*/ 	.word	0x0500000f


	//   ....[134]....
        /*0664*/ 	.word	0x0500000f


	//   ....[135]....
        /*0668*/ 	.word	0x0500000f


	//   ....[136]....
        /*066c*/ 	.word	0x0500000f


	//   ....[137]....
        /*0670*/ 	.word	0x0500000f


	//   ....[138]....
        /*0674*/ 	.word	0x0500000f


	//   ....[139]....
        /*0678*/ 	.word	0x0500000f


	//----- nvinfo : EIATTR_COOP_GROUP_INSTR_OFFSETS
	.align		4
.L_241:
        /*067c*/ 	.byte	0x04, 0x28
        /*067e*/ 	.short	(.L_243 - .L_242)


	//   ....[0]....
.L_242:
        /*0680*/ 	.word	0x00000060


	//   ....[1]....
        /*0684*/ 	.word	0x00000140


	//   ....[2]....
        /*0688*/ 	.word	0x00000190


	//   ....[3]....
        /*068c*/ 	.word	0x000003c0


	//   ....[4]....
        /*0690*/ 	.word	0x00000520


	//   ....[5]....
        /*0694*/ 	.word	0x00000640


	//   ....[6]....
        /*0698*/ 	.word	0x000007a0


	//   ....[7]....
        /*069c*/ 	.word	0x00001830


	//   ....[8]....
        /*06a0*/ 	.word	0x000022a0


	//   ....[9]....
        /*06a4*/ 	.word	0x00002ab0


	//   ....[10]....
        /*06a8*/ 	.word	0x00003810


	//   ....[11]....
        /*06ac*/ 	.word	0x00003900


	//   ....[12]....
        /*06b0*/ 	.word	0x00003da0


	//   ....[13]....
        /*06b4*/ 	.word	0x00003e90


	//   ....[14]....
        /*06b8*/ 	.word	0x00005ab0


	//   ....[15]....
        /*06bc*/ 	.word	0x000067c0


	//   ....[16]....
        /*06c0*/ 	.word	0x00006e30


	//   ....[17]....
        /*06c4*/ 	.word	0x00006f40


	//   ....[18]....
        /*06c8*/ 	.word	0x00007540


	//   ....[19]....
        /*06cc*/ 	.word	0x000075b0


	//   ....[20]....
        /*06d0*/ 	.word	0x00009480


	//   ....[21]....
        /*06d4*/ 	.word	0x000094b0


	//   ....[22]....
        /*06d8*/ 	.word	0x00009900


	//   ....[23]....
        /*06dc*/ 	.word	0x00009960


	//   ....[24]....
        /*06e0*/ 	.word	0x0000b380


	//   ....[25]....
        /*06e4*/ 	.word	0x0000bf90


	//   ....[26]....
        /*06e8*/ 	.word	0x0000c6d0


	//   ....[27]....
        /*06ec*/ 	.word	0x0000c7e0


	//   ....[28]....
        /*06f0*/ 	.word	0x0000cdc0


	//   ....[29]....
        /*06f4*/ 	.word	0x0000ce10


	//   ....[30]....
        /*06f8*/ 	.word	0x0000dc90


	//   ....[31]....
        /*06fc*/ 	.word	0x0000dcc0


	//   ....[32]....
        /*0700*/ 	.word	0x0000ddc0


	//   ....[33]....
        /*0704*/ 	.word	0x0000ddd0


	//   ....[34]....
        /*0708*/ 	.word	0x0000efc0


	//   ....[35]....
        /*070c*/ 	.word	0x0000f000


	//   ....[36]....
        /*0710*/ 	.word	0x0000f040


	//   ....[37]....
        /*0714*/ 	.word	0x0000f080


	//   ....[38]....
        /*0718*/ 	.word	0x0000f5f0


	//   ....[39]....
        /*071c*/ 	.word	0x0000f630


	//   ....[40]....
        /*0720*/ 	.word	0x0000f700


	//   ....[41]....
        /*0724*/ 	.word	0x0000f720


	//   ....[42]....
        /*0728*/ 	.word	0x0000f7f0


	//   ....[43]....
        /*072c*/ 	.word	0x0000f810


	//   ....[44]....
        /*0730*/ 	.word	0x0000f8f0


	//   ....[45]....
        /*0734*/ 	.word	0x0000f910


	//   ....[46]....
        /*0738*/ 	.word	0x00010170


	//   ....[47]....
        /*073c*/ 	.word	0x00010190


	//   ....[48]....
        /*0740*/ 	.word	0x00010260


	//   ....[49]....
        /*0744*/ 	.word	0x00010280


	//   ....[50]....
        /*0748*/ 	.word	0x00010350


	//   ....[51]....
        /*074c*/ 	.word	0x00010370


	//   ....[52]....
        /*0750*/ 	.word	0x00010450


	//   ....[53]....
        /*0754*/ 	.word	0x00010470


	//   ....[54]....
        /*0758*/ 	.word	0x000105d0


	//   ....[55]....
        /*075c*/ 	.word	0x000107c0


	//   ....[56]....
        /*0760*/ 	.word	0x000107f0


	//   ....[57]....
        /*0764*/ 	.word	0x00010820


	//   ....[58]....
        /*0768*/ 	.word	0x00010850


	//   ....[59]....
        /*076c*/ 	.word	0x00010880


	//   ....[60]....
        /*0770*/ 	.word	0x000108b0


	//   ....[61]....
        /*0774*/ 	.word	0x00010a30


	//   ....[62]....
        /*0778*/ 	.word	0x00010a60


	//   ....[63]....
        /*077c*/ 	.word	0x00010a90


	//   ....[64]....
        /*0780*/ 	.word	0x00010ac0


	//   ....[65]....
        /*0784*/ 	.word	0x00010af0


	//   ....[66]....
        /*0788*/ 	.word	0x00010b20


	//   ....[67]....
        /*078c*/ 	.word	0x00010bd0


	//   ....[68]....
        /*0790*/ 	.word	0x00010c30


	//   ....[69]....
        /*0794*/ 	.word	0x00010cc0


	//   ....[70]....
        /*0798*/ 	.word	0x00012220


	//   ....[71]....
        /*079c*/ 	.word	0x00012e70


	//   ....[72]....
        /*07a0*/ 	.word	0x00012ec0


	//   ....[73]....
        /*07a4*/ 	.word	0x00012ee0


	//   ....[74]....
        /*07a8*/ 	.word	0x00012f20


	//   ....[75]....
        /*07ac*/ 	.word	0x00013050


	//   ....[76]....
        /*07b0*/ 	.word	0x00013060


	//   ....[77]....
        /*07b4*/ 	.word	0x00013100


	//   ....[78]....
        /*07b8*/ 	.word	0x00013110


	//   ....[79]....
        /*07bc*/ 	.word	0x000131b0


	//   ....[80]....
        /*07c0*/ 	.word	0x000131c0


	//   ....[81]....
        /*07c4*/ 	.word	0x00013260


	//   ....[82]....
        /*07c8*/ 	.word	0x00013270


	//   ....[83]....
        /*07cc*/ 	.word	0x000132f0


	//   ....[84]....
        /*07d0*/ 	.word	0x00013320


	//   ....[85]....
        /*07d4*/ 	.word	0x00013340


	//   ....[86]....
        /*07d8*/ 	.word	0x00013350


	//   ....[87]....
        /*07dc*/ 	.word	0x00016030


	//   ....[88]....
        /*07e0*/ 	.word	0x00016090


	//   ....[89]....
        /*07e4*/ 	.word	0x000160c0


	//   ....[90]....
        /*07e8*/ 	.word	0x000160d0


	//   ....[91]....
        /*07ec*/ 	.word	0x00016100


	//   ....[92]....
        /*07f0*/ 	.word	0x00016130


	//   ....[93]....
        /*07f4*/ 	.word	0x00016160


	//   ....[94]....
        /*07f8*/ 	.word	0x00016190


	//   ....[95]....
        /*07fc*/ 	.word	0x00016320


	//   ....[96]....
        /*0800*/ 	.word	0x00016350


	//   ....[97]....
        /*0804*/ 	.word	0x00016380


	//   ....[98]....
        /*0808*/ 	.word	0x000163b0


	//   ....[99]....
        /*080c*/ 	.word	0x000163e0


	//   ....[100]....
        /*0810*/ 	.word	0x00016410


	//   ....[101]....
        /*0814*/ 	.word	0x000164d0


	//   ....[102]....
        /*0818*/ 	.word	0x000164f0


	//   ....[103]....
        /*081c*/ 	.word	0x00016560


	//   ....[104]....
        /*0820*/ 	.word	0x00016c40


	//   ....[105]....
        /*0824*/ 	.word	0x000172f0


	//   ....[106]....
        /*0828*/ 	.word	0x000174c0


	//   ....[107]....
        /*082c*/ 	.word	0x00017510


	//   ....[108]....
        /*0830*/ 	.word	0x00017640


	//   ....[109]....
        /*0834*/ 	.word	0x00017690


	//   ....[110]....
        /*0838*/ 	.word	0x000177d0


	//   ....[111]....
        /*083c*/ 	.word	0x00017840


	//   ....[112]....
        /*0840*/ 	.word	0x00017970


	//   ....[113]....
        /*0844*/ 	.word	0x000179c0


	//   ....[114]....
        /*0848*/ 	.word	0x00017af0


	//   ....[115]....
        /*084c*/ 	.word	0x00017b40


	//   ....[116]....
        /*0850*/ 	.word	0x00017c70


	//   ....[117]....
        /*0854*/ 	.word	0x00017cc0


	//   ....[118]....
        /*0858*/ 	.word	0x00017dd0


	//   ....[119]....
        /*085c*/ 	.word	0x00017e40


	//   ....[120]....
        /*0860*/ 	.word	0x00017f50


	//   ....[121]....
        /*0864*/ 	.word	0x00017fa0


	//   ....[122]....
        /*0868*/ 	.word	0x000182d0


	//   ....[123]....
        /*086c*/ 	.word	0x00018370


	//   ....[124]....
        /*0870*/ 	.word	0x000184a0


	//   ....[125]....
        /*0874*/ 	.word	0x00018510


	//   ....[126]....
        /*0878*/ 	.word	0x00018590


	//   ....[127]....
        /*087c*/ 	.word	0x00018610


	//   ....[128]....
        /*0880*/ 	.word	0x00018690


	//   ....[129]....
        /*0884*/ 	.word	0x00018720


	//   ....[130]....
        /*0888*/ 	.word	0x000187c0


	//   ....[131]....
        /*088c*/ 	.word	0x00018860


	//   ....[132]....
        /*0890*/ 	.word	0x000188d0


	//   ....[133]....
        /*0894*/ 	.word	0x00018940


	//   ....[134]....
        /*0898*/ 	.word	0x000189b0


	//   ....[135]....
        /*089c*/ 	.word	0x00018a30


	//   ....[136]....
        /*08a0*/ 	.word	0x00018ab0


	//   ....[137]....
        /*08a4*/ 	.word	0x00018b50


	//   ....[138]....
        /*08a8*/ 	.word	0x00018be0


	//   ....[139]....
        /*08ac*/ 	.word	0x00018d10


	//----- nvinfo : EIATTR_REG_RECONFIG
	.align		4
.L_243:
        /*08b0*/ 	.byte	0x01, 0x54
	.zero		2


	//----- nvinfo : EIATTR_SYSCALL_OFFSETS
	.align		4
        /*08b4*/ 	.byte	0x04, 0x46
        /*08b6*/ 	.short	(.L_245 - .L_244)


	//   ....[0]....
.L_244:
        /*08b8*/ 	.word	0x00001a10


	//   ....[1]....
        /*08bc*/ 	.word	0x00011e50


	//   ....[2]....
        /*08c0*/ 	.word	0x00011fa0


	//   ....[3]....
        /*08c4*/ 	.word	0x00012090


	//   ....[4]....
        /*08c8*/ 	.word	0x000129d0


	//----- nvinfo : EIATTR_MBARRIER_INSTR_OFFSETS
	.align		4
.L_245:
        /*08cc*/ 	.byte	0x04, 0x39
        /*08ce*/ 	.short	(.L_247 - .L_246)


	//   ....[0]....
.L_246:
        /*08d0*/ 	.word	0x00000270
        /*08d4*/ 	.word	0x000000ff
        /*08d8*/ 	.word	0x0002a800
        /*08dc*/ 	.short	0x0100
        /*08de*/ 	.byte	0x08
	.zero		1


	//   ....[1]....
        /*08e0*/ 	.word	0x00000280
        /*08e4*/ 	.word	0x000000ff
        /*08e8*/ 	.word	0x0002a820
        /*08ec*/ 	.short	0x0100
        /*08ee*/ 	.byte	0x08
	.zero		1


	//   ....[2]....
        /*08f0*/ 	.word	0x00000370
        /*08f4*/ 	.word	0x000000ff
        /*08f8*/ 	.word	0x0002a830
        /*08fc*/ 	.short	0x0100
        /*08fe*/ 	.byte	0x08
	.zero		1


	//   ....[3]....
        /*0900*/ 	.word	0x00000380
        /*0904*/ 	.word	0x000000ff
        /*0908*/ 	.word	0x0002a840
        /*090c*/ 	.short	0x0100
        /*090e*/ 	.byte	0x08
	.zero		1


	//   ....[4]....
        /*0910*/ 	.word	0x00000390
        /*0914*/ 	.word	0x000000ff
        /*0918*/ 	.word	0x0002a838
        /*091c*/ 	.short	0x0100
        /*091e*/ 	.byte	0x08
	.zero		1


	//   ....[5]....
        /*0920*/ 	.word	0x000003a0
        /*0924*/ 	.word	0x000000ff
        /*0928*/ 	.word	0x0002a848
        /*092c*/ 	.short	0x0100
        /*092e*/ 	.byte	0x08
	.zero		1


	//   ....[6]....
        /*0930*/ 	.word	0x000004d0
        /*0934*/ 	.word	0x000000ff
        /*0938*/ 	.word	0x0002a850
        /*093c*/ 	.short	0x0100
        /*093e*/ 	.byte	0x08
	.zero		1


	//   ....[7]....
        /*0940*/ 	.word	0x000004e0
        /*0944*/ 	.word	0x000000ff
        /*0948*/ 	.word	0x0002a860
        /*094c*/ 	.short	0x0100
        /*094e*/ 	.byte	0x08
	.zero		1


	//   ....[8]....
        /*0950*/ 	.word	0x000004f0
        /*0954*/ 	.word	0x000000ff
        /*0958*/ 	.word	0x0002a858
        /*095c*/ 	.short	0x0100
        /*095e*/ 	.byte	0x08
	.zero		1


	//   ....[9]....
        /*0960*/ 	.word	0x00000500
        /*0964*/ 	.word	0x000000ff
        /*0968*/ 	.word	0x0002a868
        /*096c*/ 	.short	0x0100
        /*096e*/ 	.byte	0x08
	.zero		1


	//   ....[10]....
        /*0970*/ 	.word	0x000005f0
        /*0974*/ 	.word	0x000000ff
        /*0978*/ 	.word	0x0002a870
        /*097c*/ 	.short	0x0100
        /*097e*/ 	.byte	0x06
	.zero		1


	//   ....[11]....
        /*0980*/ 	.word	0x00000600
        /*0984*/ 	.word	0x000000ff
        /*0988*/ 	.word	0x0002a880
        /*098c*/ 	.short	0x0100
        /*098e*/ 	.byte	0x06
	.zero		1


	//   ....[12]....
        /*0990*/ 	.word	0x00000610
        /*0994*/ 	.word	0x000000ff
        /*0998*/ 	.word	0x0002a878
        /*099c*/ 	.short	0x0100
        /*099e*/ 	.byte	0x06
	.zero		1


	//   ....[13]....
        /*09a0*/ 	.word	0x00000620
        /*09a4*/ 	.word	0x000000ff
        /*09a8*/ 	.word	0x0002a888
        /*09ac*/ 	.short	0x0100
        /*09ae*/ 	.byte	0x06
	.zero		1


	//   ....[14]....
        /*09b0*/ 	.word	0x00000750
        /*09b4*/ 	.word	0x000000ff
        /*09b8*/ 	.word	0x0002a890
        /*09bc*/ 	.short	0x0100
        /*09be*/ 	.byte	0x08
	.zero		1


	//   ....[15]....
        /*09c0*/ 	.word	0x00000760
        /*09c4*/ 	.word	0x000000ff
        /*09c8*/ 	.word	0x0002a8a0
        /*09cc*/ 	.short	0x0100
        /*09ce*/ 	.byte	0x08
	.zero		1


	//   ....[16]....
        /*09d0*/ 	.word	0x00000770
        /*09d4*/ 	.word	0x000000ff
        /*09d8*/ 	.word	0x0002a898
        /*09dc*/ 	.short	0x0100
        /*09de*/ 	.byte	0x08
	.zero		1


	//   ....[17]....
        /*09e0*/ 	.word	0x00000780
        /*09e4*/ 	.word	0x000000ff
        /*09e8*/ 	.word	0x0002a8a8
        /*09ec*/ 	.short	0x0100
        /*09ee*/ 	.byte	0x08
	.zero		1


	//   ....[18]....
        /*09f0*/ 	.word	0x000008b0
        /*09f4*/ 	.word	0x000000ff
        /*09f8*/ 	.word	0x0002a8b0
        /*09fc*/ 	.short	0x0100
        /*09fe*/ 	.byte	0x08
	.zero		1


	//   ....[19]....
        /*0a00*/ 	.word	0x000008c0
        /*0a04*/ 	.word	0x000000ff
        /*0a08*/ 	.word	0x0002a8c0
        /*0a0c*/ 	.short	0x0100
        /*0a0e*/ 	.byte	0x08
	.zero		1


	//   ....[20]....
        /*0a10*/ 	.word	0x000008d0
        /*0a14*/ 	.word	0x000000ff
        /*0a18*/ 	.word	0x0002a8b8
        /*0a1c*/ 	.short	0x0100
        /*0a1e*/ 	.byte	0x08
	.zero		1


	//   ....[21]....
        /*0a20*/ 	.word	0x000008e0
        /*0a24*/ 	.word	0x000000ff
        /*0a28*/ 	.word	0x0002a8c8
        /*0a2c*/ 	.short	0x0100
        /*0a2e*/ 	.byte	0x08
	.zero		1


	//   ....[22]....
        /*0a30*/ 	.word	0x00001a80
        /*0a34*/ 	.word	0x000000ff
        /*0a38*/ 	.word	0x0002a800
        /*0a3c*/ 	.short	0x010a
        /*0a3e*/ 	.byte	0x26
	.zero		1


	//   ....[23]....
        /*0a40*/ 	.word	0x00001b00
        /*0a44*/ 	.word	0x0000000f
        /*0a48*/ 	.word	0x0002a830
        /*0a4c*/ 	.short	0x010a
        /*0a4e*/ 	.byte	0x3f
	.zero		1


	//   ....[24]....
        /*0a50*/ 	.word	0x00001b60
        /*0a54*/ 	.word	0x0000000f
        /*0a58*/ 	.word	0x0002a830
        /*0a5c*/ 	.short	0x010a
        /*0a5e*/ 	.byte	0x3f
	.zero		1


	//   ....[25]....
        /*0a60*/ 	.word	0x000022c0
        /*0a64*/ 	.word	0x0000000e
        /*0a68*/ 	.word	0x00000000
        /*0a6c*/ 	.short	0x0101
        /*0a6e*/ 	.byte	0x3f
	.zero		1


	//   ....[26]....
        /*0a70*/ 	.word	0x00004c60
        /*0a74*/ 	.word	0x000000ff
        /*0a78*/ 	.word	0x0002a830
        /*0a7c*/ 	.short	0x010a
        /*0a7e*/ 	.byte	0x07
	.zero		1


	//   ....[27]....
        /*0a80*/ 	.word	0x00004ca0
        /*0a84*/ 	.word	0x000000ff
        /*0a88*/ 	.word	0x0002a830
        /*0a8c*/ 	.short	0x010a
        /*0a8e*/ 	.byte	0x07
	.zero		1


	//   ....[28]....
        /*0a90*/ 	.word	0x00005560
        /*0a94*/ 	.word	0x000000ff
        /*0a98*/ 	.word	0x0002a850
        /*0a9c*/ 	.short	0x010a
        /*0a9e*/ 	.byte	0x0e
	.zero		1


	//   ....[29]....
        /*0aa0*/ 	.word	0x000055a0
        /*0aa4*/ 	.word	0x000000ff
        /*0aa8*/ 	.word	0x0002a850
        /*0aac*/ 	.short	0x010a
        /*0aae*/ 	.byte	0x0e
	.zero		1


	//   ....[30]....
        /*0ab0*/ 	.word	0x00005f30
        /*0ab4*/ 	.word	0x00000067
        /*0ab8*/ 	.word	0x00000000
        /*0abc*/ 	.short	0x0101
        /*0abe*/ 	.byte	0x3f
	.zero		1


	//   ....[31]....
        /*0ac0*/ 	.word	0x000079a0
        /*0ac4*/ 	.word	0x0000005e
        /*0ac8*/ 	.word	0x00000000
        /*0acc*/ 	.short	0x0101
        /*0ace*/ 	.byte	0x3f
	.zero		1


	//   ....[32]....
        /*0ad0*/ 	.word	0x00008270
        /*0ad4*/ 	.word	0x000000ff
        /*0ad8*/ 	.word	0x0002a830
        /*0adc*/ 	.short	0x010a
        /*0ade*/ 	.byte	0x06
	.zero		1


	//   ....[33]....
        /*0ae0*/ 	.word	0x000082b0
        /*0ae4*/ 	.word	0x000000ff
        /*0ae8*/ 	.word	0x0002a830
        /*0aec*/ 	.short	0x010a
        /*0aee*/ 	.byte	0x06
	.zero		1


	//   ....[34]....
        /*0af0*/ 	.word	0x00008b70
        /*0af4*/ 	.word	0x000000ff
        /*0af8*/ 	.word	0x0002a850
        /*0afc*/ 	.short	0x010a
        /*0afe*/ 	.byte	0x0a
	.zero		1


	//   ....[35]....
        /*0b00*/ 	.word	0x00008bb0
        /*0b04*/ 	.word	0x000000ff
        /*0b08*/ 	.word	0x0002a850
        /*0b0c*/ 	.short	0x010a
        /*0b0e*/ 	.byte	0x0a
	.zero		1


	//   ....[36]....
        /*0b10*/ 	.word	0x0000a110
        /*0b14*/ 	.word	0x0000000e
        /*0b18*/ 	.word	0x00000000
        /*0b1c*/ 	.short	0x0101
        /*0b1e*/ 	.byte	0x3f
	.zero		1


	//   ....[37]....
        /*0b20*/ 	.word	0x0000a1b0
        /*0b24*/ 	.word	0x0000000e
        /*0b28*/ 	.word	0x00000000
        /*0b2c*/ 	.short	0x0101
        /*0b2e*/ 	.byte	0x3f
	.zero		1


	//   ....[38]....
        /*0b30*/ 	.word	0x0000a4f0
        /*0b34*/ 	.word	0x000000ff
        /*0b38*/ 	.word	0x0002a830
        /*0b3c*/ 	.short	0x010a
        /*0b3e*/ 	.byte	0x06
	.zero		1


	//   ....[39]....
        /*0b40*/ 	.word	0x0000a530
        /*0b44*/ 	.word	0x000000ff
        /*0b48*/ 	.word	0x0002a830
        /*0b4c*/ 	.short	0x010a
        /*0b4e*/ 	.byte	0x06
	.zero		1


	//   ....[40]....
        /*0b50*/ 	.word	0x0000adf0
        /*0b54*/ 	.word	0x000000ff
        /*0b58*/ 	.word	0x0002a850
        /*0b5c*/ 	.short	0x010a
        /*0b5e*/ 	.byte	0x0a
	.zero		1


	//   ....[41]....
        /*0b60*/ 	.word	0x0000ae30
        /*0b64*/ 	.word	0x000000ff
        /*0b68*/ 	.word	0x0002a850
        /*0b6c*/ 	.short	0x010a
        /*0b6e*/ 	.byte	0x0a
	.zero		1


	//   ....[42]....
        /*0b70*/ 	.word	0x0000b7d0
        /*0b74*/ 	.word	0x00000066
        /*0b78*/ 	.word	0x00000000
        /*0b7c*/ 	.short	0x0101
        /*0b7e*/ 	.byte	0x3f
	.zero		1


	//   ....[43]....
        /*0b80*/ 	.word	0x0000d150
        /*0b84*/ 	.word	0x0000005e
        /*0b88*/ 	.word	0x00000000
        /*0b8c*/ 	.short	0x0101
        /*0b8e*/ 	.byte	0x3f
	.zero		1


	//   ....[44]....
        /*0b90*/ 	.word	0x0000dc00
        /*0b94*/ 	.word	0x000000ff
        /*0b98*/ 	.word	0x0002a850
        /*0b9c*/ 	.short	0x010a
        /*0b9e*/ 	.byte	0x05
	.zero		1


	//   ....[45]....
        /*0ba0*/ 	.word	0x0000dc40
        /*0ba4*/ 	.word	0x000000ff
        /*0ba8*/ 	.word	0x0002a850
        /*0bac*/ 	.short	0x010a
        /*0bae*/ 	.byte	0x05
	.zero		1


	//   ....[46]....
        /*0bb0*/ 	.word	0x0000e120
        /*0bb4*/ 	.word	0x0000000a
        /*0bb8*/ 	.word	0x00000000
        /*0bbc*/ 	.short	0x0101
        /*0bbe*/ 	.byte	0x3f
	.zero		1


	//   ....[47]....
        /*0bc0*/ 	.word	0x0000f620
        /*0bc4*/ 	.word	0x00000003
        /*0bc8*/ 	.word	0x00000000
        /*0bcc*/ 	.short	0x0101
        /*0bce*/ 	.byte	0x3f
	.zero		1


	//   ....[48]....
        /*0bd0*/ 	.word	0x000124c0
        /*0bd4*/ 	.word	0x00000000
        /*0bd8*/ 	.word	0x0002a840
        /*0bdc*/ 	.short	0x010a
        /*0bde*/ 	.byte	0x3f
	.zero		1


	//   ....[49]....
        /*0be0*/ 	.word	0x000134f0
        /*0be4*/ 	.word	0x0000000a
        /*0be8*/ 	.word	0x0002a800
        /*0bec*/ 	.short	0x0107
        /*0bee*/ 	.byte	0x3f
	.zero		1


	//   ....[50]....
        /*0bf0*/ 	.word	0x00013600
        /*0bf4*/ 	.word	0x00000002
        /*0bf8*/ 	.word	0x0002a800
        /*0bfc*/ 	.short	0x0101
        /*0bfe*/ 	.byte	0x3f
	.zero		1


	//   ....[51]....
        /*0c00*/ 	.word	0x00013620
        /*0c04*/ 	.word	0x00000002
        /*0c08*/ 	.word	0x0002a820
        /*0c0c*/ 	.short	0x010a
        /*0c0e*/ 	.byte	0x3f
	.zero		1


	//   ....[52]....
        /*0c10*/ 	.word	0x000139b0
        /*0c14*/ 	.word	0x00000003
        /*0c18*/ 	.word	0x0002a840
        /*0c1c*/ 	.short	0x010a
        /*0c1e*/ 	.byte	0x3f
	.zero		1


	//   ....[53]....
        /*0c20*/ 	.word	0x00013e60
        /*0c24*/ 	.word	0x00000003
        /*0c28*/ 	.word	0x00000060
        /*0c2c*/ 	.short	0x010a
        /*0c2e*/ 	.byte	0x3f
	.zero		1


	//   ....[54]....
        /*0c30*/ 	.word	0x00014560
        /*0c34*/ 	.word	0x00000003
        /*0c38*/ 	.word	0x0002a840
        /*0c3c*/ 	.short	0x010a
        /*0c3e*/ 	.byte	0x3f
	.zero		1


	//   ....[55]....
        /*0c40*/ 	.word	0x00014a10
        /*0c44*/ 	.word	0x00000002
        /*0c48*/ 	.word	0x00000060
        /*0c4c*/ 	.short	0x010a
        /*0c4e*/ 	.byte	0x3f
	.zero		1


	//   ....[56]....
        /*0c50*/ 	.word	0x00015030
        /*0c54*/ 	.word	0x00000002
        /*0c58*/ 	.word	0x0002a840
        /*0c5c*/ 	.short	0x010a
        /*0c5e*/ 	.byte	0x3f
	.zero		1


	//   ....[57]....
        /*0c60*/ 	.word	0x000154e0
        /*0c64*/ 	.word	0x00000002
        /*0c68*/ 	.word	0x00000060
        /*0c6c*/ 	.short	0x010a
        /*0c6e*/ 	.byte	0x3f
	.zero		1


	//   ....[58]....
        /*0c70*/ 	.word	0x00015a90
        /*0c74*/ 	.word	0x00000000
        /*0c78*/ 	.word	0x0002a860
        /*0c7c*/ 	.short	0x010a
        /*0c7e*/ 	.byte	0x3f
	.zero		1


	//   ....[59]....
        /*0c80*/ 	.word	0x00016bc0
        /*0c84*/ 	.word	0x00000000
        /*0c88*/ 	.word	0x0002a820
        /*0c8c*/ 	.short	0x010a
        /*0c8e*/ 	.byte	0x3f
	.zero		1


	//   ....[60]....
        /*0c90*/ 	.word	0x00016da0
        /*0c94*/ 	.word	0x00000006
        /*0c98*/ 	.word	0x00000000
        /*0c9c*/ 	.short	0x010a
        /*0c9e*/ 	.byte	0x3f
	.zero		1


	//   ....[61]....
        /*0ca0*/ 	.word	0x00016e10
        /*0ca4*/ 	.word	0x00000007
        /*0ca8*/ 	.word	0x00000000
        /*0cac*/ 	.short	0x010a
        /*0cae*/ 	.byte	0x3f
	.zero		1


	//   ....[62]....
        /*0cb0*/ 	.word	0x00016e80
        /*0cb4*/ 	.word	0x00000004
        /*0cb8*/ 	.word	0x00000000
        /*0cbc*/ 	.short	0x010a
        /*0cbe*/ 	.byte	0x3f
	.zero		1


	//   ....[63]....
        /*0cc0*/ 	.word	0x00016eb0
        /*0cc4*/ 	.word	0x00000003
        /*0cc8*/ 	.word	0x00000000
        /*0ccc*/ 	.short	0x010a
        /*0cce*/ 	.byte	0x3f
	.zero		1


	//   ....[64]....
        /*0cd0*/ 	.word	0x00016f20
        /*0cd4*/ 	.word	0x00000003
        /*0cd8*/ 	.word	0x0002a800
        /*0cdc*/ 	.short	0x010a
        /*0cde*/ 	.byte	0x3f
	.zero		1


	//   ....[65]....
        /*0ce0*/ 	.word	0x00016f70
        /*0ce4*/ 	.word	0x0000000f
        /*0ce8*/ 	.word	0x0002a830
        /*0cec*/ 	.short	0x010a
        /*0cee*/ 	.byte	0x3f
	.zero		1


	//   ....[66]....
        /*0cf0*/ 	.word	0x00016fd0
        /*0cf4*/ 	.word	0x0000000c
        /*0cf8*/ 	.word	0x0002a830
        /*0cfc*/ 	.short	0x010a
        /*0cfe*/ 	.byte	0x3f
	.zero		1


	//   ....[67]....
        /*0d00*/ 	.word	0x00017030
        /*0d04*/ 	.word	0x0000000b
        /*0d08*/ 	.word	0x0002a850
        /*0d0c*/ 	.short	0x010a
        /*0d0e*/ 	.byte	0x3f
	.zero		1


	//   ....[68]....
        /*0d10*/ 	.word	0x00017090
        /*0d14*/ 	.word	0x00000008
        /*0d18*/ 	.word	0x0002a830
        /*0d1c*/ 	.short	0x010a
        /*0d1e*/ 	.byte	0x3f
	.zero		1


	//   ....[69]....
        /*0d20*/ 	.word	0x000170f0
        /*0d24*/ 	.word	0x00000007
        /*0d28*/ 	.word	0x0002a850
        /*0d2c*/ 	.short	0x010a
        /*0d2e*/ 	.byte	0x3f
	.zero		1


	//   ....[70]....
        /*0d30*/ 	.word	0x00017150
        /*0d34*/ 	.word	0x00000008
        /*0d38*/ 	.word	0x0002a830
        /*0d3c*/ 	.short	0x010a
        /*0d3e*/ 	.byte	0x3f
	.zero		1


	//   ....[71]....
        /*0d40*/ 	.word	0x000171b0
        /*0d44*/ 	.word	0x00000007
        /*0d48*/ 	.word	0x0002a850
        /*0d4c*/ 	.short	0x010a
        /*0d4e*/ 	.byte	0x3f
	.zero		1


	//   ....[72]....
        /*0d50*/ 	.word	0x00017210
        /*0d54*/ 	.word	0x00000005
        /*0d58*/ 	.word	0x0002a850
        /*0d5c*/ 	.short	0x010a
        /*0d5e*/ 	.byte	0x3f
	.zero		1


	//   ....[73]....
        /*0d60*/ 	.word	0x000173b0
        /*0d64*/ 	.word	0x00000000
        /*0d68*/ 	.word	0x0002a840
        /*0d6c*/ 	.short	0x010a
        /*0d6e*/ 	.byte	0x3f
	.zero		1


	//   ....[74]....
        /*0d70*/ 	.word	0x00017ff0
        /*0d74*/ 	.word	0x00000002
        /*0d78*/ 	.word	0x0002a820
        /*0d7c*/ 	.short	0x010a
        /*0d7e*/ 	.byte	0x3f
	.zero		1


	//   ....[75]....
        /*0d80*/ 	.word	0x00018040
        /*0d84*/ 	.word	0x00000003
        /*0d88*/ 	.word	0x0002a840
        /*0d8c*/ 	.short	0x010a
        /*0d8e*/ 	.byte	0x3f
	.zero		1


	//   ....[76]....
        /*0d90*/ 	.word	0x00018090
        /*0d94*/ 	.word	0x00000003
        /*0d98*/ 	.word	0x00000060
        /*0d9c*/ 	.short	0x010a
        /*0d9e*/ 	.byte	0x3f
	.zero		1


	//   ....[77]....
        /*0da0*/ 	.word	0x000180e0
        /*0da4*/ 	.word	0x00000003
        /*0da8*/ 	.word	0x0002a840
        /*0dac*/ 	.short	0x010a
        /*0dae*/ 	.byte	0x3f
	.zero		1


	//   ....[78]....
        /*0db0*/ 	.word	0x00018130
        /*0db4*/ 	.word	0x00000002
        /*0db8*/ 	.word	0x00000060
        /*0dbc*/ 	.short	0x010a
        /*0dbe*/ 	.byte	0x3f
	.zero		1


	//   ....[79]....
        /*0dc0*/ 	.word	0x00018180
        /*0dc4*/ 	.word	0x00000002
        /*0dc8*/ 	.word	0x0002a840
        /*0dcc*/ 	.short	0x010a
        /*0dce*/ 	.byte	0x3f
	.zero		1


	//   ....[80]....
        /*0dd0*/ 	.word	0x000181d0
        /*0dd4*/ 	.word	0x00000002
        /*0dd8*/ 	.word	0x00000060
        /*0ddc*/ 	.short	0x010a
        /*0dde*/ 	.byte	0x3f
	.zero		1


	//   ....[81]....
        /*0de0*/ 	.word	0x00018220
        /*0de4*/ 	.word	0x00000000
        /*0de8*/ 	.word	0x0002a860
        /*0dec*/ 	.short	0x010a
        /*0dee*/ 	.byte	0x3f
	.zero		1


	//   ....[82]....
        /*0df0*/ 	.word	0x00018c30
        /*0df4*/ 	.word	0x00000000
        /*0df8*/ 	.word	0x0002a820
        /*0dfc*/ 	.short	0x010a
        /*0dfe*/ 	.byte	0x3f
	.zero		1


	//   ....[83]....
        /*0e00*/ 	.word	0x00018dd0
        /*0e04*/ 	.word	0x00000006
        /*0e08*/ 	.word	0x00000000
        /*0e0c*/ 	.short	0x010a
        /*0e0e*/ 	.byte	0x3f
	.zero		1


	//   ....[84]....
        /*0e10*/ 	.word	0x00018e20
        /*0e14*/ 	.word	0x00000007
        /*0e18*/ 	.word	0x00000000
        /*0e1c*/ 	.short	0x010a
        /*0e1e*/ 	.byte	0x3f
	.zero		1


	//   ....[85]....
        /*0e20*/ 	.word	0x00018e70
        /*0e24*/ 	.word	0x00000004
        /*0e28*/ 	.word	0x00000000
        /*0e2c*/ 	.short	0x010a
        /*0e2e*/ 	.byte	0x3f
	.zero		1


	//----- nvinfo : EIATTR_NUM_MBARRIERS
	.align		4
.L_247:
        /*0e30*/ 	.byte	0x03, 0x38
        /*0e32*/ 	.short	0x0016


	//----- nvinfo : EIATTR_EXIT_INSTR_OFFSETS
	.align		4
        /*0e34*/ 	.byte	0x04, 0x1c
        /*0e36*/ 	.short	(.L_249 - .L_248)


	//   ....[0]....
.L_248:
        /*0e38*/ 	.word	0x00000a50


	//   ....[1]....
        /*0e3c*/ 	.word	0x00010570


	//   ....[2]....
        /*0e40*/ 	.word	0x00016f00


	//----- nvinfo : EIATTR_MAX_THREADS
	.align		4
.L_249:
        /*0e44*/ 	.byte	0x04, 0x05
        /*0e46*/ 	.short	(.L_251 - .L_250)
.L_250:
        /*0e48*/ 	.word	0x00000180
        /*0e4c*/ 	.word	0x00000001
        /*0e50*/ 	.word	0x00000001


	//----- nvinfo : EIATTR_CRS_STACK_SIZE
	.align		4
.L_251:
        /*0e54*/ 	.byte	0x04, 0x1e
        /*0e56*/ 	.short	(.L_253 - .L_252)
.L_252:
        /*0e58*/ 	.word	0x00000000


	//----- nvinfo : EIATTR_CBANK_PARAM_SIZE
	.align		4
.L_253:
        /*0e5c*/ 	.byte	0x03, 0x19
        /*0e5e*/ 	.short	0x0af0


	//----- nvinfo : EIATTR_PARAM_CBANK
	.align		4
        /*0e60*/ 	.byte	0x04, 0x0a
        /*0e62*/ 	.short	(.L_255 - .L_254)
	.align		4
.L_254:
        /*0e64*/ 	.word	index@(.nv.constant0._ZN7cutlass13device_kernelIN5flash11enable_sm90INS1_16FlashAttnFwdSm90INS1_25CollectiveMainloopFwdSm90ILi2EN4cute5tupleIJNS5_1CILi1EEES8_S8_EEENS6_IJNS7_ILi128EEENS7_ILi96EEENS7_ILi192EEEEEELi128ENS_10bfloat16_tEfNS_4arch4Sm90ELb0ELb1ELb1ELb1ELb0ELb0ELb0ELb1ELb1ELb1ELb0ELb0EEENS1_21CollectiveEpilogueFwdINS6_IJSA_SA_SB_EEES9_SE_SG_Li256ELb1ELb1ELb0ELb0EEENS1_36VarlenDynamicPersistentTileSchedulerILi128ELi96ELi256ELi128ELb0ELb1ELb1ELb1ELb0ELb1EEEEEEEEEvNT_6ParamsE)
        /*0e68*/ 	.short	0x0210
        /*0e6a*/ 	.short	0x0af0


	//----- nvinfo : EIATTR_SW_WAR
	.align		4
.L_255:
        /*0e6c*/ 	.byte	0x04, 0x36
        /*0e6e*/ 	.short	(.L_257 - .L_256)
.L_256:
        /*0e70*/ 	.word	0x00000008
.L_257:


//--------------------- .nv.info._ZN7cutlass13device_kernelIN5flash11enable_sm90INS1_16FlashAttnFwdSm90INS1_25CollectiveMainloopFwdSm90ILi2EN4cute5tupleIJNS5_1CILi1EEES8_S8_EEENS6_IJNS7_ILi128EEENS7_ILi96EEENS7_ILi192EEEEEELi128ENS_10bfloat16_tEfNS_4arch4Sm90ELb0ELb1ELb1ELb1ELb0ELb1ELb0ELb1ELb1ELb1ELb0ELb0EEENS1_21CollectiveEpilogueFwdINS6_IJSA_SA_SB_EEES9_SE_SG_Li256ELb1ELb1ELb0ELb0EEENS1_36VarlenDynamicPersistentTileSchedulerILi128ELi96ELi256ELi128ELb0ELb1ELb1ELb1ELb0ELb1EEEEEEEEEvNT_6ParamsE --------------------------
	.section	.nv.info._ZN7cutlass13device_kernelIN5flash11enable_sm90INS1_16FlashAttnFwdSm90INS1_25CollectiveMainloopFwdSm90ILi2EN4cute5tupleIJNS5_1CILi1EEES8_S8_EEENS6_IJNS7_ILi128EEENS7_ILi96EEENS7_ILi192EEEEEELi128ENS_10bfloat16_tEfNS_4arch4Sm90ELb0ELb1ELb1ELb1ELb0ELb1ELb0ELb1ELb1ELb1ELb0ELb0EEENS1_21CollectiveEpilogueFwdINS6_IJSA_SA_SB_EEES9_SE_SG_Li256ELb1ELb1ELb0ELb0EEENS1_36VarlenDynamicPersistentTileSchedulerILi128ELi96ELi256ELi128ELb0ELb1ELb1ELb1ELb0ELb1EEEEEEEEEvNT_6ParamsE,"",@"SHT_CUDA_INFO"
	.sectionflags	@""
	.align	4


	//----- nvinfo : EIATTR_CUDA_API_VERSION
	.align		4
        /*0000*/ 	.byte	0x04, 0x37
        /*0002*/ 	.short	(.L_259 - .L_258)
.L_258:
        /*0004*/ 	.word	0x00000082


	//----- nvinfo : EIATTR_KPARAM_INFO
	.align		4
.L_259:
        /*0008*/ 	.byte	0x04, 0x17
        /*000a*/ 	.short	(.L_261 - .L_260)
.L_260:
        /*000c*/ 	.word	0x00000000
        /*0010*/ 	.short	0x0000
        /*0012*/ 	.short	0x0070
        /*0014*/ 	.byte	0x00, 0xf0, 0x01, 0x2a


	//----- nvinfo : EIATTR_SPARSE_MMA_MASK
	.align		4
.L_261:
        /*0018*/ 	.byte	0x03, 0x50
        /*001a*/ 	.short	0x0000


	//----- nvinfo : EIATTR_MAXREG_COUNT
	.align		4
        /*001c*/ 	.byte	0x03, 0x1b
        /*001e*/ 	.short	0x00a8


	//----- nvinfo : EIATTR_NUM_BARRIERS
	.align		4
        /*0020*/ 	.byte	0x02, 0x4c
        /*0022*/ 	.byte	0x10
	.zero		1


	//----- nvinfo : EIATTR_EXTERNS
	.align		4
        /*0024*/ 	.byte	0x04, 0x0f
        /*0026*/ 	.short	(.L_263 - .L_262)


	//   ....[0]....
	.align		4
.L_262:
        /*0028*/ 	.word	index@(__assertfail)


	//----- nvinfo : EIATTR_ANNOTATIONS
	.align		4
.L_263:
        /*002c*/ 	.byte	0x04, 0x55
        /*002e*/ 	.short	(.L_265 - .L_264)


	//   ....[0]....
.L_264:
        /* <DEDUP_REMOVED lines=97> */


	//----- nvinfo : EIATTR_MERCURY_ISA_VERSION
	.align		4
.L_265:
        /*0630*/ 	.byte	0x03, 0x5f
        /*0632*/ 	.short	0x0101


	//----- nvinfo : EIATTR_UNUSED_LOAD_BYTE_OFFSET
	.align		4
        /*0634*/ 	.byte	0x04, 0x44
        /*0636*/ 	.short	(.L_267 - .L_266)


	//   ....[0]....
.L_266:
        /*0638*/ 	.word	0x00000a80
        /*063c*/ 	.word	0x0000fff0


	//   ....[1]....
        /*0640*/ 	.word	0x00020780
        /*0644*/ 	.word	0x0000fff0


	//----- nvinfo : EIATTR_INT_WARP_WIDE_INSTR_OFFSETS
	.align		4
.L_267:
        /*0648*/ 	.byte	0x04, 0x31
        /*064a*/ 	.short	(.L_269 - .L_268)


	//   ....[0]....
.L_268:
        /*064c*/ 	.word	0x00000190


	//   ....[1]....
        /*0650*/ 	.word	0x000001d0


	//   ....[2]....
        /*0654*/ 	.word	0x00000240


	//   ....[3]....
        /*0658*/ 	.word	0x00025860


	//   ....[4]....
        /*065c*/ 	.word	0x00025900


	//   ....[5]....
        /*0660*/ 	.word	0x00029520


	//   ....[6]....
        /*0664*/ 	.word	0x00029590


	//----- nvinfo : EIATTR_COOP_GROUP_MASK_REGIDS
	.align		4
.L_269:
        /*0668*/ 	.byte	0x04, 0x29
        /*066a*/ 	.short	(.L_271 - .L_270)


	//   ....[0]....
.L_270:
        /*066c*/ 	.word	0xffffffff


	//   ....[1]....
        /*0670*/ 	.word	0xffffffff


	//   ....[2]....
        /*0674*/ 	.word	0xffffffff


	//   ....[3]....
        /*0678*/ 	.word	0xffffffff


	//   ....[4]....
        /*067c*/ 	.word	0xffffffff


	//   ....[5]....
        /*0680*/ 	.word	0xffffffff


	//   ....[6]....
        /*0684*/ 	.word	0xffffffff


	//   ....[7]....
        /*0688*/ 	.word	0xffffffff


	//   ....[8]....
        /*068c*/ 	.word	0xffffffff


	//   ....[9]....
        /*0690*/ 	.word	0xffffffff


	//   ....[10]....
        /*0694*/ 	.word	0xffffffff


	//   ....[11]....
        /*0698*/ 	.word	0xffffffff


	//   ....[12]....
        /*069c*/ 	.word	0xffffffff


	//   ....[13]....
        /*06a0*/ 	.word	0xffffffff


	//   ....[14]....
        /*06a4*/ 	.word	0xffffffff


	//   ....[15]....
        /*06a8*/ 	.word	0xffffffff


	//   ....[16]....
        /*06ac*/ 	.word	0xffffffff


	//   ....[17]....
        /*06b0*/ 	.word	0xffffffff


	//   ....[18]....
        /*06b4*/ 	.word	0xffffffff


	//   ....[19]....
        /*06b8*/ 	.word	0xffffffff


	//   ....[20]....
        /*06bc*/ 	.word	0xffffffff


	//   ....[21]....
        /*06c0*/ 	.word	0xffffffff


	//   ....[22]....
        /*06c4*/ 	.word	0xffffffff


	//   ....[23]....
        /*06c8*/ 	.word	0xffffffff


	//   ....[24]....
        /*06cc*/ 	.word	0xffffffff


	//   ....[25]....
        /*06d0*/ 	.word	0xffffffff


	//   ....[26]....
        /*06d4*/ 	.word	0xffffffff


	//   ....[27]....
        /*06d8*/ 	.word	0xffffffff


	//   ....[28]....
        /*06dc*/ 	.word	0xffffffff


	//   ....[29]....
        /*06e0*/ 	.word	0xffffffff


	//   ....[30]....
        /*06e4*/ 	.word	0xffffffff


	//   ....[31]....
        /*06e8*/ 	.word	0xffffffff


	//   ....[32]....
        /*06ec*/ 	.word	0xffffffff


	//   ....[33]....
        /*06f0*/ 	.word	0xffffffff


	//   ....[34]....
        /*06f4*/ 	.word	0xffffffff


	//   ....[35]....
        /*06f8*/ 	.word	0xffffffff


	//   ....[36]....
        /*06fc*/ 	.word	0xffffffff


	//   ....[37]....
        /*0700*/ 	.word	0xffffffff


	//   ....[38]....
        /*0704*/ 	.word	0xffffffff


	//   ....[39]....
        /*0708*/ 	.word	0xffffffff


	//   ....[40]....
        /*070c*/ 	.word	0xffffffff


	//   ....[41]....
        /*0710*/ 	.word	0xffffffff


	//   ....[42]....
        /*0714*/ 	.word	0xffffffff


	//   ....[43]....
        /*0718*/ 	.word	0xffffffff


	//   ....[44]....
        /*071c*/ 	.word	0xffffffff


	//   ....[45]....
        /*0720*/ 	.word	0xffffffff


	//   ....[46]....
        /*0724*/ 	.word	0xffffffff


	//   ....[47]....
        /*0728*/ 	.word	0xffffffff


	//   ....[48]....
        /*072c*/ 	.word	0xffffffff


	//   ....[49]....
        /*0730*/ 	.word	0xffffffff


	//   ....[50]....
        /*0734*/ 	.word	0xffffffff


	//   ....[51]....
        /*0738*/ 	.word	0xffffffff


	//   ....[52]....
        /*073c*/ 	.word	0xffffffff


	//   ....[53]....
        /*0740*/ 	.word	0xffffffff


	//   ....[54]....
        /*0744*/ 	.word	0xffffffff


	//   ....[55]....
        /*0748*/ 	.word	0xffffffff


	//   ....[56]....
        /*074c*/ 	.word	0xffffffff


	//   ....[57]....
        /*0750*/ 	.word	0xffffffff


	//   ....[58]....
        /*0754*/ 	.word	0xffffffff


	//   ....[59]....
        /*0758*/ 	.word	0xffffffff


	//   ....[60]....
        /*075c*/ 	.word	0xffffffff


	//   ....[61]....
        /*0760*/ 	.word	0xffffffff


	//   ....[62]....
        /*0764*/ 	.word	0xffffffff


	//   ....[63]....
        /*0768*/ 	.word	0xffffffff


	//   ....[64]....
        /*076c*/ 	.word	0xffffffff


	//   ....[65]....
        /*0770*/ 	.word	0xffffffff


	//   ....[66]....
        /*0774*/ 	.word	0xffffffff


	//   ....[67]....
        /*0778*/ 	.word	0xffffffff


	//   ....[68]....
        /*077c*/ 	.word	0xffffffff


	//   ....[69]....
        /*0780*/ 	.word	0xffffffff


	//   ....[70]....
        /*0784*/ 	.word	0xffffffff


	//   ....[71]....
        /*0788*/ 	.word	0xffffffff


	//   ....[72]....
        /*078c*/ 	.word	0xffffffff


	//   ....[73]....
        /*0790*/ 	.word	0xffffffff


	//   ....[74]....
        /*0794*/ 	.word	0xffffffff


	//   ....[75]....
        /*0798*/ 	.word	0xffffffff


	//   ....[76]....
        /*079c*/ 	.word	0xffffffff


	//   ....[77]....
        /*07a0*/ 	.word	0xffffffff


	//   ....[78]....
        /*07a4*/ 	.word	0xffffffff


	//   ....[79]....
        /*07a8*/ 	.word	0xffffffff


	//   ....[80]....
        /*07ac*/ 	.word	0xffffffff


	//   ....[81]....
        /*07b0*/ 	.word	0xffffffff


	//   ....[82]....
        /*07b4*/ 	.word	0xffffffff


	//   ....[83]....
        /*07b8*/ 	.word	0xffffffff


	//   ....[84]....
        /*07bc*/ 	.word	0xffffffff


	//   ....[85]....
        /*07c0*/ 	.word	0xffffffff


	//   ....[86]....
        /*07c4*/ 	.word	0xffffffff


	//   ....[87]....
        /*07c8*/ 	.word	0xffffffff


	//   ....[88]....
        /*07cc*/ 	.word	0xffffffff


	//   ....[89]....
        /*07d0*/ 	.word	0xffffffff


	//   ....[90]....
        /*07d4*/ 	.word	0xffffffff


	//   ....[91]....
        /*07d8*/ 	.word	0xffffffff


	//   ....[92]....
        /*07dc*/ 	.word	0xffffffff


	//   ....[93]....
        /*07e0*/ 	.word	0xffffffff


	//   ....[94]....
        /*07e4*/ 	.word	0xffffffff


	//   ....[95]....
        /*07e8*/ 	.word	0xffffffff


	//   ....[96]....
        /*07ec*/ 	.word	0xffffffff


	//   ....[97]....
        /*07f0*/ 	.word	0xffffffff


	//   ....[98]....
        /*07f4*/ 	.word	0xffffffff


	//   ....[99]....
        /*07f8*/ 	.word	0xffffffff


	//   ....[100]....
        /*07fc*/ 	.word	0xffffffff


	//   ....[101]....
        /*0800*/ 	.word	0xffffffff


	//   ....[102]....
        /*0804*/ 	.word	0xffffffff


	//   ....[103]....
        /*0808*/ 	.word	0xffffffff


	//   ....[104]....
        /*080c*/ 	.word	0xffffffff


	//   ....[105]....
        /*0810*/ 	.word	0xffffffff


	//   ....[106]....
        /*0814*/ 	.word	0xffffffff


	//   ....[107]....
        /*0818*/ 	.word	0xffffffff


	//   ....[108]....
        /*081c*/ 	.word	0xffffffff


	//   ....[109]....
        /*0820*/ 	.word	0xffffffff


	//   ....[110]....
        /*0824*/ 	.word	0xffffffff


	//   ....[111]....
        /*0828*/ 	.word	0xffffffff


	//   ....[112]....
        /*082c*/ 	.word	0xffffffff


	//   ....[113]....
        /*0830*/ 	.word	0xffffffff


	//   ....[114]....
        /*0834*/ 	.word	0xffffffff


	//   ....[115]....
        /*0838*/ 	.word	0xffffffff


	//   ....[116]....
        /*083c*/ 	.word	0xffffffff


	//   ....[117]....
        /*0840*/ 	.word	0xffffffff


	//   ....[118]....
        /*0844*/ 	.word	0xffffffff


	//   ....[119]....
        /*0848*/ 	.word	0xffffffff


	//   ....[120]....
        /*084c*/ 	.word	0xffffffff


	//   ....[121]....
        /*0850*/ 	.word	0xffffffff


	//   ....[122]....
        /*0854*/ 	.word	0x0500000f


	//   ....[123]....
        /*0858*/ 	.word	0x0500000f


	//   ....[124]....
        /*085c*/ 	.word	0x0500000f


	//   ....[125]....
        /*0860*/ 	.word	0x0500000f


	//   ....[126]....
        /*0864*/ 	.word	0x0500000f


	//   ....[127]....
        /*0868*/ 	.word	0x0500000f


	//   ....[128]....
        /*086c*/ 	.word	0x0500000f


	//   ....[129]....
        /*0870*/ 	.word	0x0500000f


	//   ....[130]....
        /*0874*/ 	.word	0x0500000f


	//   ....[131]....
        /*0878*/ 	.word	0x0500000f


	//   ....[132]....
        /*087c*/ 	.word	0x0500000f


	//   ....[133]....
        /*0880*/ 	.word	0x0500000f


	//   ....[134]....
        /*0884*/ 	.word	0x0500000f


	//   ....[135]....
        /*0888*/ 	.word	0x0500000f


	//   ....[136]....
        /*088c*/ 	.word	0x0500000f


	//   ....[137]....
        /*0890*/ 	.word	0x0500000f


	//   ....[138]....
        /*0894*/ 	.word	0x0500000f


	//   ....[139]....
        /*0898*/ 	.word	0x0500000f


	//   ....[140]....
        /*089c*/ 	.word	0x0500000f


	//   ....[141]....
        /*08a0*/ 	.word	0x0500000f


	//   ....[142]....
        /*08a4*/ 	.word	0x0500000f


	//   ....[143]....
        /*08a8*/ 	.word	0x0500000f


	//   ....[144]....
        /*08ac*/ 	.word	0x0500000f


	//   ....[145]....
        /*08b0*/ 	.word	0x0500000f


	//   ....[146]....
        /*08b4*/ 	.word	0x0500000f


	//   ....[147]....
        /*08b8*/ 	.word	0x0500000f


	//   ....[148]....
        /*08bc*/ 	.word	0x0500000f


	//   ....[149]....
        /*08c0*/ 	.word	0x0500000f


	//   ....[150]....
        /*08c4*/ 	.word	0x0500000f


	//   ....[151]....
        /*08c8*/ 	.word	0x0500000f


	//   ....[152]....
        /*08cc*/ 	.word	0x0500000f


	//   ....[153]....
        /*08d0*/ 	.word	0x0500000f


	//   ....[154]....
        /*08d4*/ 	.word	0x0500000f


	//   ....[155]....
        /*08d8*/ 	.word	0x0500000f


	//   ....[156]....
        /*08dc*/ 	.word	0x0500000f


	//   ....[157]....
        /*08e0*/ 	.word	0x0500000f


	//   ....[158]....
        /*08e4*/ 	.word	0x0500000f


	//   ....[159]....
        /*08e8*/ 	.word	0x0500000f


	//   ....[160]....
        /*08ec*/ 	.word	0x0500000f


	//   ....[161]....
        /*08f0*/ 	.word	0x0500000f


	//   ....[162]....
        /*08f4*/ 	.word	0x0500000f


	//   ....[163]....
        /*08f8*/ 	.word	0x0500000f


	//   ....[164]....
        /*08fc*/ 	.word	0x0500000f


	//   ....[165]....
        /*0900*/ 	.word	0x0500000f


	//   ....[166]....
        /*0904*/ 	.word	0x0500000f


	//   ....[167]....
        /*0908*/ 	.word	0x0500000f


	//   ....[168]....
        /*090c*/ 	.word	0x0500000f


	//   ....[169]....
        /*0910*/ 	.word	0x0500000f


	//   ....[170]....
        /*0914*/ 	.word	0x0500000f


	//   ....[171]....
        /*0918*/ 	.word	0x0500000f


	//   ....[172]....
        /*091c*/ 	.word	0x0500000f


	//   ....[173]....
        /*0920*/ 	.word	0x0500000f


	//----- nvinfo : EIATTR_COOP_GROUP_INSTR_OFFSETS
	.align		4
.L_271:
        /*0924*/ 	.byte	0x04, 0x28
        /*0926*/ 	.short	(.L_273 - .L_272)


	//   ....[0]....
.L_272:
        /*0928*/ 	.word	0x00000060


	//   ....[1]....
        /*092c*/ 	.word	0x000001a0


	//   ....[2]....
        /*0930*/ 	.word	0x000001f0


	//   ....[3]....
        /*0934*/ 	.word	0x00000420


	//   ....[4]....
        /*0938*/ 	.word	0x00000580


	//   ....[5]....
        /*093c*/ 	.word	0x000006a0


	//   ....[6]....
        /*0940*/ 	.word	0x00000800


	//   ....[7]....
        /*0944*/ 	.word	0x0000b570


	//   ....[8]....
        /*0948*/ 	.word	0x0000bc70


	//   ....[9]....
        /*094c*/ 	.word	0x0000bc80


	//   ....[10]....
        /*0950*/ 	.word	0x0000bc90


	//   ....[11]....
        /*0954*/ 	.word	0x0000bca0


	//   ....[12]....
        /*0958*/ 	.word	0x0000c520


	//   ....[13]....
        /*095c*/ 	.word	0x0000c530


	//   ....[14]....
        /*0960*/ 	.word	0x0000c540


	//   ....[15]....
        /*0964*/ 	.word	0x0000c550


	//   ....[16]....
        /*0968*/ 	.word	0x0000f640


	//   ....[17]....
        /*096c*/ 	.word	0x0000f650


	//   ....[18]....
        /*0970*/ 	.word	0x0000f660


	//   ....[19]....
        /*0974*/ 	.word	0x0000f670


	//   ....[20]....
        /*0978*/ 	.word	0x0000fcf0


	//   ....[21]....
        /*097c*/ 	.word	0x0000fd00


	//   ....[22]....
        /*0980*/ 	.word	0x0000fd10


	//   ....[23]....
        /*0984*/ 	.word	0x0000fd20


	//   ....[24]....
        /*0988*/ 	.word	0x00013b40


	//   ....[25]....
        /*098c*/ 	.word	0x000140b0


	//   ....[26]....
        /*0990*/ 	.word	0x00014d50


	//   ....[27]....
        /*0994*/ 	.word	0x00014e60


	//   ....[28]....
        /*0998*/ 	.word	0x000153b0


	//   ....[29]....
        /*099c*/ 	.word	0x00015470


	//   ....[30]....
        /*09a0*/ 	.word	0x00017840


	//   ....[31]....
        /*09a4*/ 	.word	0x00017af0


	//   ....[32]....
        /*09a8*/ 	.word	0x00018b20


	//   ....[33]....
        /*09ac*/ 	.word	0x00018be0


	//   ....[34]....
        /*09b0*/ 	.word	0x00018dd0


	//   ....[35]....
        /*09b4*/ 	.word	0x00018f00


	//   ....[36]....
        /*09b8*/ 	.word	0x0001b3b0


	//   ....[37]....
        /*09bc*/ 	.word	0x0001b3d0


	//   ....[38]....
        /*09c0*/ 	.word	0x0001b690


	//   ....[39]....
        /*09c4*/ 	.word	0x0001b6f0


	//   ....[40]....
        /*09c8*/ 	.word	0x0001d870


	//   ....[41]....
        /*09cc*/ 	.word	0x0001db20


	//   ....[42]....
        /*09d0*/ 	.word	0x0001eb20


	//   ....[43]....
        /*09d4*/ 	.word	0x0001eb70


	//   ....[44]....
        /*09d8*/ 	.word	0x0001eef0


	//   ....[45]....
        /*09dc*/ 	.word	0x0001ef60


	//   ....[46]....
        /*09e0*/ 	.word	0x0001feb0


	//   ....[47]....
        /*09e4*/ 	.word	0x0001fef0


	//   ....[48]....
        /*09e8*/ 	.word	0x0001fff0


	//   ....[49]....
        /*09ec*/ 	.word	0x00020220


	//   ....[50]....
        /*09f0*/ 	.word	0x000211f0


	//   ....[51]....
        /*09f4*/ 	.word	0x00021230


	//   ....[52]....
        /*09f8*/ 	.word	0x00021270


	//   ....[53]....
        /*09fc*/ 	.word	0x000212b0


	//   ....[54]....
        /*0a00*/ 	.word	0x00021850


	//   ....[55]....
        /*0a04*/ 	.word	0x00021860


	//   ....[56]....
        /*0a08*/ 	.word	0x00021930


	//   ....[57]....
        /*0a0c*/ 	.word	0x00021950


	//   ....[58]....
        /*0a10*/ 	.word	0x00021a20


	//   ....[59]....
        /*0a14*/ 	.word	0x00021a40


	//   ....[60]....
        /*0a18*/ 	.word	0x00021b20


	//   ....[61]....
        /*0a1c*/ 	.word	0x00021b40


	//   ....[62]....
        /*0a20*/ 	.word	0x000223b0


	//   ....[63]....
        /*0a24*/ 	.word	0x000223d0


	//   ....[64]....
        /*0a28*/ 	.word	0x000224a0


	//   ....[65]....
        /*0a2c*/ 	.word	0x000224c0


	//   ....[66]....
        /*0a30*/ 	.word	0x00022590


	//   ....[67]....
        /*0a34*/ 	.word	0x000225b0


	//   ....[68]....
        /*0a38*/ 	.word	0x00022690


	//   ....[69]....
        /*0a3c*/ 	.word	0x000226b0


	//   ....[70]....
        /*0a40*/ 	.word	0x00022810


	//   ....[71]....
        /*0a44*/ 	.word	0x000229f0


	//   ....[72]....
        /*0a48*/ 	.word	0x00022a20


	//   ....[73]....
        /*0a4c*/ 	.word	0x00022a50


	//   ....[74]....
        /*0a50*/ 	.word	0x00022a80


	//   ....[75]....
        /*0a54*/ 	.word	0x00022ab0


	//   ....[76]....
        /*0a58*/ 	.word	0x00022ae0


	//   ....[77]....
        /*0a5c*/ 	.word	0x00022c60


	//   ....[78]....
        /*0a60*/ 	.word	0x00022c90


	//   ....[79]....
        /*0a64*/ 	.word	0x00022cc0


	//   ....[80]....
        /*0a68*/ 	.word	0x00022cf0


	//   ....[81]....
        /*0a6c*/ 	.word	0x00022d20


	//   ....[82]....
        /*0a70*/ 	.word	0x00022d50


	//   ....[83]....
        /*0a74*/ 	.word	0x00022e00


	//   ....[84]....
        /*0a78*/ 	.word	0x00022e60


	//   ....[85]....
        /*0a7c*/ 	.word	0x00022ef0


	//   ....[86]....
        /*0a80*/ 	.word	0x00024040


	//   ....[87]....
        /*0a84*/ 	.word	0x00025e40


	//   ....[88]....
        /*0a88*/ 	.word	0x00026af0


	//   ....[89]....
        /*0a8c*/ 	.word	0x00026b10


	//   ....[90]....
        /*0a90*/ 	.word	0x00026b20


	//   ....[91]....
        /*0a94*/ 	.word	0x00026b50


	//   ....[92]....
        /*0a98*/ 	.word	0x00026c70


	//   ....[93]....
        /*0a9c*/ 	.word	0x00026c80


	//   ....[94]....
        /*0aa0*/ 	.word	0x00026d20


	//   ....[95]....
        /*0aa4*/ 	.word	0x00026d30


	//   ....[96]....
        /*0aa8*/ 	.word	0x00026dd0


	//   ....[97]....
        /*0aac*/ 	.word	0x00026de0


	//   ....[98]....
        /*0ab0*/ 	.word	0x00026e80


	//   ....[99]....
        /*0ab4*/ 	.word	0x00026e90


	//   ....[100]....
        /*0ab8*/ 	.word	0x00026f10


	//   ....[101]....
        /*0abc*/ 	.word	0x00026f40


	//   ....[102]....
        /*0ac0*/ 	.word	0x00026f90


	//   ....[103]....
        /*0ac4*/ 	.word	0x00026fd0


	//   ....[104]....
        /*0ac8*/ 	.word	0x00029c90


	//   ....[105]....
        /*0acc*/ 	.word	0x00029cc0


	//   ....[106]....
        /*0ad0*/ 	.word	0x00029cd0


	//   ....[107]....
        /*0ad4*/ 	.word	0x00029d00


	//   ....[108]....
        /*0ad8*/ 	.word	0x00029d30


	//   ....[109]....
        /*0adc*/ 	.word	0x00029d60


	//   ....[110]....
        /*0ae0*/ 	.word	0x00029d90


	//   ....[111]....
        /*0ae4*/ 	.word	0x00029da0


	//   ....[112]....
        /*0ae8*/ 	.word	0x00029f30


	//   ....[113]....
        /*0aec*/ 	.word	0x00029f60


	//   ....[114]....
        /*0af0*/ 	.word	0x00029f90


	//   ....[115]....
        /*0af4*/ 	.word	0x00029fc0


	//   ....[116]....
        /*0af8*/ 	.word	0x00029ff0


	//   ....[117]....
        /*0afc*/ 	.word	0x0002a020


	//   ....[118]....
        /*0b00*/ 	.word	0x0002a0e0


	//   ....[119]....
        /*0b04*/ 	.word	0x0002a100


	//   ....[120]....
        /*0b08*/ 	.word	0x0002a170


	//   ....[121]....
        /*0b0c*/ 	.word	0x0002a850


	//   ....[122]....
        /*0b10*/ 	.word	0x0002ac90


	//   ....[123]....
        /*0b14*/ 	.word	0x0002ad20


	//   ....[124]....
        /*0b18*/ 	.word	0x0002ad70


	//   ....[125]....
        /*0b1c*/ 	.word	0x0002adc0


	//   ....[126]....
        /*0b20*/ 	.word	0x0002ae50


	//   ....[127]....
        /*0b24*/ 	.word	0x0002aee0


	//   ....[128]....
        /*0b28*/ 	.word	0x0002af30


	//   ....[129]....
        /*0b2c*/ 	.word	0x0002af80


	//   ....[130]....
        /*0b30*/ 	.word	0x0002b070


	//   ....[131]....
        /*0b34*/ 	.word	0x0002b100


	//   ....[132]....
        /*0b38*/ 	.word	0x0002b160


	//   ....[133]....
        /*0b3c*/ 	.word	0x0002b1c0


	//   ....[134]....
        /*0b40*/ 	.word	0x0002b250


	//   ....[135]....
        /*0b44*/ 	.word	0x0002b2e0


	//   ....[136]....
        /*0b48*/ 	.word	0x0002b340


	//   ....[137]....
        /*0b4c*/ 	.word	0x0002b3a0


	//   ....[138]....
        /*0b50*/ 	.word	0x0002b730


	//   ....[139]....
        /*0b54*/ 	.word	0x0002ba20


	//   ....[140]....
        /*0b58*/ 	.word	0x0002bc00


	//   ....[141]....
        /*0b5c*/ 	.word	0x0002bc50


	//   ....[142]....
        /*0b60*/ 	.word	0x0002bd80


	//   ....[143]....
        /*0b64*/ 	.word	0x0002bdd0


	//   ....[144]....
        /*0b68*/ 	.word	0x0002bf10


	//   ....[145]....
        /*0b6c*/ 	.word	0x0002bf80


	//   ....[146]....
        /*0b70*/ 	.word	0x0002c0b0


	//   ....[147]....
        /*0b74*/ 	.word	0x0002c100


	//   ....[148]....
        /*0b78*/ 	.word	0x0002c230


	//   ....[149]....
        /*0b7c*/ 	.word	0x0002c280


	//   ....[150]....
        /*0b80*/ 	.word	0x0002c3b0


	//   ....[151]....
        /*0b84*/ 	.word	0x0002c400


	//   ....[152]....
        /*0b88*/ 	.word	0x0002c510


	//   ....[153]....
        /*0b8c*/ 	.word	0x0002c580


	//   ....[154]....
        /*0b90*/ 	.word	0x0002c690


	//   ....[155]....
        /*0b94*/ 	.word	0x0002c6e0


	//   ....[156]....
        /*0b98*/ 	.word	0x0002ca10


	//   ....[157]....
        /*0b9c*/ 	.word	0x0002cab0


	//   ....[158]....
        /*0ba0*/ 	.word	0x0002cbe0


	//   ....[159]....
        /*0ba4*/ 	.word	0x0002cc60


	//   ....[160]....
        /*0ba8*/ 	.word	0x0002cce0


	//   ....[161]....
        /*0bac*/ 	.word	0x0002cd60


	//   ....[162]....
        /*0bb0*/ 	.word	0x0002cde0


	//   ....[163]....
        /*0bb4*/ 	.word	0x0002ce70


	//   ....[164]....
        /*0bb8*/ 	.word	0x0002cf10


	//   ....[165]....
        /*0bbc*/ 	.word	0x0002cfb0


	//   ....[166]....
        /*0bc0*/ 	.word	0x0002d030


	//   ....[167]....
        /*0bc4*/ 	.word	0x0002d0b0


	//   ....[168]....
        /*0bc8*/ 	.word	0x0002d130


	//   ....[169]....
        /*0bcc*/ 	.word	0x0002d1c0


	//   ....[170]....
        /*0bd0*/ 	.word	0x0002d240


	//   ....[171]....
        /*0bd4*/ 	.word	0x0002d2e0


	//   ....[172]....
        /*0bd8*/ 	.word	0x0002d370


	//   ....[173]....
        /*0bdc*/ 	.word	0x0002d4a0


	//----- nvinfo : EIATTR_REG_RECONFIG
	.align		4
.L_273:
        /*0be0*/ 	.byte	0x01, 0x54
	.zero		2


	//----- nvinfo : EIATTR_SYSCALL_OFFSETS
	.align		4
        /*0be4*/ 	.byte	0x04, 0x46
        /*0be6*/ 	.short	(.L_275 - .L_274)


	//   ....[0]....
.L_274:
        /*0be8*/ 	.word	0x00001dd0


	//   ....[1]....
        /*0bec*/ 	.word	0x00001f20


	//   ....[2]....
        /*0bf0*/ 	.word	0x0000b710


	//   ....[3]....
        /*0bf4*/ 	.word	0x0000ba30


	//   ....[4]....
        /*0bf8*/ 	.word	0x00025a70


	//   ....[5]....
        /*0bfc*/ 	.word	0x00025bc0


	//   ....[6]....
        /*0c00*/ 	.word	0x00025cb0


	//   ....[7]....
        /*0c04*/ 	.word	0x000265f0


	//----- nvinfo : EIATTR_MBARRIER_INSTR_OFFSETS
	.align		4
.L_275:
        /*0c08*/ 	.byte	0x04, 0x39
        /*0c0a*/ 	.short	(.L_277 - .L_276)


	//   ....[0]....
.L_276:
        /*0c0c*/ 	.word	0x000002d0
        /*0c10*/ 	.word	0x000000ff
        /*0c14*/ 	.word	0x0002a800
        /*0c18*/ 	.short	0x0100
        /*0c1a*/ 	.byte	0x08
	.zero		1


	//   ....[1]....
        /*0c1c*/ 	.word	0x000002e0
        /*0c20*/ 	.word	0x000000ff
        /*0c24*/ 	.word	0x0002a820
        /*0c28*/ 	.short	0x0100
        /*0c2a*/ 	.byte	0x08
	.zero		1


	//   ....[2]....
        /*0c2c*/ 	.word	0x000003d0
        /*0c30*/ 	.word	0x000000ff
        /*0c34*/ 	.word	0x0002a830
        /*0c38*/ 	.short	0x0100
        /*0c3a*/ 	.byte	0x08
	.zero		1


	//   ....[3]....
        /*0c3c*/ 	.word	0x000003e0
        /*0c40*/ 	.word	0x000000ff
        /*0c44*/ 	.word	0x0002a840
        /*0c48*/ 	.short	0x0100
        /*0c4a*/ 	.byte	0x08
	.zero		1


	//   ....[4]....
        /*0c4c*/ 	.word	0x000003f0
        /*0c50*/ 	.word	0x000000ff
        /*0c54*/ 	.word	0x0002a838
        /*0c58*/ 	.short	0x0100
        /*0c5a*/ 	.byte	0x08
	.zero		1


	//   ....[5]....
        /*0c5c*/ 	.word	0x00000400
        /*0c60*/ 	.word	0x000000ff
        /*0c64*/ 	.word	0x0002a848
        /*0c68*/ 	.short	0x0100
        /*0c6a*/ 	.byte	0x08
	.zero		1


	//   ....[6]....
        /*0c6c*/ 	.word	0x00000530
        /*0c70*/ 	.word	0x000000ff
        /*0c74*/ 	.word	0x0002a850
        /*0c78*/ 	.short	0x0100
        /*0c7a*/ 	.byte	0x08
	.zero		1


	//   ....[7]....
        /*0c7c*/ 	.word	0x00000540
        /*0c80*/ 	.word	0x000000ff
        /*0c84*/ 	.word	0x0002a860
        /*0c88*/ 	.short	0x0100
        /*0c8a*/ 	.byte	0x08
	.zero		1


	//   ....[8]....
        /*0c8c*/ 	.word	0x00000550
        /*0c90*/ 	.word	0x000000ff
        /*0c94*/ 	.word	0x0002a858
        /*0c98*/ 	.short	0x0100
        /*0c9a*/ 	.byte	0x08
	.zero		1


	//   ....[9]....
        /*0c9c*/ 	.word	0x00000560
        /*0ca0*/ 	.word	0x000000ff
        /*0ca4*/ 	.word	0x0002a868
        /*0ca8*/ 	.short	0x0100
        /*0caa*/ 	.byte	0x08
	.zero		1


	//   ....[10]....
        /*0cac*/ 	.word	0x00000650
        /*0cb0*/ 	.word	0x000000ff
        /*0cb4*/ 	.word	0x0002a870
        /*0cb8*/ 	.short	0x0100
        /*0cba*/ 	.byte	0x06
	.zero		1


	//   ....[11]....
        /*0cbc*/ 	.word	0x00000660
        /*0cc0*/ 	.word	0x000000ff
        /*0cc4*/ 	.word	0x0002a880
        /*0cc8*/ 	.short	0x0100
        /*0cca*/ 	.byte	0x06
	.zero		1


	//   ....[12]....
        /*0ccc*/ 	.word	0x00000670
        /*0cd0*/ 	.word	0x000000ff
        /*0cd4*/ 	.word	0x0002a878
        /*0cd8*/ 	.short	0x0100
        /*0cda*/ 	.byte	0x06
	.zero		1


	//   ....[13]....
        /*0cdc*/ 	.word	0x00000680
        /*0ce0*/ 	.word	0x000000ff
        /*0ce4*/ 	.word	0x0002a888
        /*0ce8*/ 	.short	0x0100
        /*0cea*/ 	.byte	0x06
	.zero		1


	//   ....[14]....
        /*0cec*/ 	.word	0x000007b0
        /*0cf0*/ 	.word	0x000000ff
        /*0cf4*/ 	.word	0x0002a890
        /*0cf8*/ 	.short	0x0100
        /*0cfa*/ 	.byte	0x08
	.zero		1


	//   ....[15]....
        /*0cfc*/ 	.word	0x000007c0
        /*0d00*/ 	.word	0x000000ff
        /*0d04*/ 	.word	0x0002a8a0
        /*0d08*/ 	.short	0x0100
        /*0d0a*/ 	.byte	0x08
	.zero		1


	//   ....[16]....
        /*0d0c*/ 	.word	0x000007d0
        /*0d10*/ 	.word	0x000000ff
        /*0d14*/ 	.word	0x0002a898
        /*0d18*/ 	.short	0x0100
        /*0d1a*/ 	.byte	0x08
	.zero		1


	//   ....[17]....
        /*0d1c*/ 	.word	0x000007e0
        /*0d20*/ 	.word	0x000000ff
        /*0d24*/ 	.word	0x0002a8a8
        /*0d28*/ 	.short	0x0100
        /*0d2a*/ 	.byte	0x08
	.zero		1


	//   ....[18]....
        /*0d2c*/ 	.word	0x00000910
        /*0d30*/ 	.word	0x000000ff
        /*0d34*/ 	.word	0x0002a8b0
        /*0d38*/ 	.short	0x0100
        /*0d3a*/ 	.byte	0x08
	.zero		1


	//   ....[19]....
        /*0d3c*/ 	.word	0x00000920
        /*0d40*/ 	.word	0x000000ff
        /*0d44*/ 	.word	0x0002a8c0
        /*0d48*/ 	.short	0x0100
        /*0d4a*/ 	.byte	0x08
	.zero		1


	//   ....[20]....
        /*0d4c*/ 	.word	0x00000930
        /*0d50*/ 	.word	0x000000ff
        /*0d54*/ 	.word	0x0002a8b8
        /*0d58*/ 	.short	0x0100
        /*0d5a*/ 	.byte	0x08
	.zero		1


	//   ....[21]....
        /*0d5c*/ 	.word	0x00000940
        /*0d60*/ 	.word	0x000000ff
        /*0d64*/ 	.word	0x0002a8c8
        /*0d68*/ 	.short	0x0100
        /*0d6a*/ 	.byte	0x08
	.zero		1


	//   ....[22]....
        /*0d6c*/ 	.word	0x00003b70
        /*0d70*/ 	.word	0x00000003
        /*0d74*/ 	.word	0x0002a890
        /*0d78*/ 	.short	0x010a
        /*0d7a*/ 	.byte	0x3f
	.zero		1


	//   ....[23]....
        /*0d7c*/ 	.word	0x00007210
        /*0d80*/ 	.word	0x00000003
        /*0d84*/ 	.word	0x0002a890
        /*0d88*/ 	.short	0x010a
        /*0d8a*/ 	.byte	0x3f
	.zero		1


	//   ....[24]....
        /*0d8c*/ 	.word	0x0000a530
        /*0d90*/ 	.word	0x00000003
        /*0d94*/ 	.word	0x0002a890
        /*0d98*/ 	.short	0x010a
        /*0d9a*/ 	.byte	0x3f
	.zero		1


	//   ....[25]....
        /*0d9c*/ 	.word	0x0000a920
        /*0da0*/ 	.word	0x0000001c
        /*0da4*/ 	.word	0x00000000
        /*0da8*/ 	.short	0x0101
        /*0daa*/ 	.byte	0x3f
	.zero		1


	//   ....[26]....
        /*0dac*/ 	.word	0x0000a960
        /*0db0*/ 	.word	0x00000003
        /*0db4*/ 	.word	0x0002a8b0
        /*0db8*/ 	.short	0x010a
        /*0dba*/ 	.byte	0x3f
	.zero		1


	//   ....[27]....
        /*0dbc*/ 	.word	0x0000ae10
        /*0dc0*/ 	.word	0x00000003
        /*0dc4*/ 	.word	0x00000000
        /*0dc8*/ 	.short	0x0101
        /*0dca*/ 	.byte	0x3f
	.zero		1


	//   ....[28]....
        /*0dcc*/ 	.word	0x0000b790
        /*0dd0*/ 	.word	0x00000010
        /*0dd4*/ 	.word	0x0002a800
        /*0dd8*/ 	.short	0x010a
        /*0dda*/ 	.byte	0x3f
	.zero		1


	//   ....[29]....
        /*0ddc*/ 	.word	0x0000b7e0
        /*0de0*/ 	.word	0x00000010
        /*0de4*/ 	.word	0x0002a800
        /*0de8*/ 	.short	0x010a
        /*0dea*/ 	.byte	0x3f
	.zero		1


	//   ....[30]....
        /*0dec*/ 	.word	0x0000cc20
        /*0df0*/ 	.word	0x00000010
        /*0df4*/ 	.word	0x0002a800
        /*0df8*/ 	.short	0x010a
        /*0dfa*/ 	.byte	0x3f
	.zero		1


	//   ....[31]....
        /*0dfc*/ 	.word	0x00010180
        /*0e00*/ 	.word	0x00000010
        /*0e04*/ 	.word	0x0002a800
        /*0e08*/ 	.short	0x010a
        /*0e0a*/ 	.byte	0x3f
	.zero		1


	//   ....[32]....
        /*0e0c*/ 	.word	0x00012d20
        /*0e10*/ 	.word	0x00000015
        /*0e14*/ 	.word	0x0002a830
        /*0e18*/ 	.short	0x010a
        /*0e1a*/ 	.byte	0x3f
	.zero		1


	//   ....[33]....
        /*0e1c*/ 	.word	0x00012d90
        /*0e20*/ 	.word	0x00000015
        /*0e24*/ 	.word	0x0002a830
        /*0e28*/ 	.short	0x010a
        /*0e2a*/ 	.byte	0x3f
	.zero		1


	//   ....[34]....
        /*0e2c*/ 	.word	0x00013760
        /*0e30*/ 	.word	0x00000015
        /*0e34*/ 	.word	0x00000000
        /*0e38*/ 	.short	0x0101
        /*0e3a*/ 	.byte	0x3f
	.zero		1


	//   ....[35]....
        /*0e3c*/ 	.word	0x000162b0
        /*0e40*/ 	.word	0x00000015
        /*0e44*/ 	.word	0x0002a830
        /*0e48*/ 	.short	0x010a
        /*0e4a*/ 	.byte	0x3f
	.zero		1


	//   ....[36]....
        /*0e4c*/ 	.word	0x00016320
        /*0e50*/ 	.word	0x00000015
        /*0e54*/ 	.word	0x0002a830
        /*0e58*/ 	.short	0x010a
        /*0e5a*/ 	.byte	0x3f
	.zero		1


	//   ....[37]....
        /*0e5c*/ 	.word	0x00016ea0
        /*0e60*/ 	.word	0x0000000c
        /*0e64*/ 	.word	0x0002a850
        /*0e68*/ 	.short	0x010a
        /*0e6a*/ 	.byte	0x3f
	.zero		1


	//   ....[38]....
        /*0e6c*/ 	.word	0x00016f40
        /*0e70*/ 	.word	0x0000000c
        /*0e74*/ 	.word	0x0002a850
        /*0e78*/ 	.short	0x010a
        /*0e7a*/ 	.byte	0x3f
	.zero		1


	//   ....[39]....
        /*0e7c*/ 	.word	0x000178c0
        /*0e80*/ 	.word	0x0000000a
        /*0e84*/ 	.word	0x00000000
        /*0e88*/ 	.short	0x0101
        /*0e8a*/ 	.byte	0x3f
	.zero		1


	//   ....[40]....
        /*0e8c*/ 	.word	0x00019230
        /*0e90*/ 	.word	0x00000059
        /*0e94*/ 	.word	0x00000000
        /*0e98*/ 	.short	0x0101
        /*0e9a*/ 	.byte	0x3f
	.zero		1


	//   ....[41]....
        /*0e9c*/ 	.word	0x00019ce0
        /*0ea0*/ 	.word	0x00000005
        /*0ea4*/ 	.word	0x0002a830
        /*0ea8*/ 	.short	0x010a
        /*0eaa*/ 	.byte	0x3f
	.zero		1


	//   ....[42]....
        /*0eac*/ 	.word	0x00019d50
        /*0eb0*/ 	.word	0x00000005
        /*0eb4*/ 	.word	0x0002a830
        /*0eb8*/ 	.short	0x010a
        /*0eba*/ 	.byte	0x3f
	.zero		1


	//   ....[43]....
        /*0ebc*/ 	.word	0x0001a8d0
        /*0ec0*/ 	.word	0x000000c6
        /*0ec4*/ 	.word	0x0002a850
        /*0ec8*/ 	.short	0x010a
        /*0eca*/ 	.byte	0x3f
	.zero		1


	//   ....[44]....
        /*0ecc*/ 	.word	0x0001a920
        /*0ed0*/ 	.word	0x000000c6
        /*0ed4*/ 	.word	0x0002a850
        /*0ed8*/ 	.short	0x010a
        /*0eda*/ 	.byte	0x3f
	.zero		1


	//   ....[45]....
        /*0edc*/ 	.word	0x0001bcb0
        /*0ee0*/ 	.word	0x00000015
        /*0ee4*/ 	.word	0x00000000
        /*0ee8*/ 	.short	0x0101
        /*0eea*/ 	.byte	0x3f
	.zero		1


	//   ....[46]....
        /*0eec*/ 	.word	0x0001bd20
        /*0ef0*/ 	.word	0x000000c6
        /*0ef4*/ 	.word	0x00000000
        /*0ef8*/ 	.short	0x0101
        /*0efa*/ 	.byte	0x3f
	.zero		1


	//   ....[47]....
        /*0efc*/ 	.word	0x0001c2e0
        /*0f00*/ 	.word	0x00000006
        /*0f04*/ 	.word	0x0002a830
        /*0f08*/ 	.short	0x010a
        /*0f0a*/ 	.byte	0x3f
	.zero		1


	//   ....[48]....
        /*0f0c*/ 	.word	0x0001c350
        /*0f10*/ 	.word	0x00000006
        /*0f14*/ 	.word	0x0002a830
        /*0f18*/ 	.short	0x010a
        /*0f1a*/ 	.byte	0x3f
	.zero		1


	//   ....[49]....
        /*0f1c*/ 	.word	0x0001ced0
        /*0f20*/ 	.word	0x0000000c
        /*0f24*/ 	.word	0x0002a850
        /*0f28*/ 	.short	0x010a
        /*0f2a*/ 	.byte	0x3f
	.zero		1


	//   ....[50]....
        /*0f2c*/ 	.word	0x0001cf70
        /*0f30*/ 	.word	0x0000000c
        /*0f34*/ 	.word	0x0002a850
        /*0f38*/ 	.short	0x010a
        /*0f3a*/ 	.byte	0x3f
	.zero		1


	//   ....[51]....
        /*0f3c*/ 	.word	0x0001d8e0
        /*0f40*/ 	.word	0x00000005
        /*0f44*/ 	.word	0x00000000
        /*0f48*/ 	.short	0x0101
        /*0f4a*/ 	.byte	0x3f
	.zero		1


	//   ....[52]....
        /*0f4c*/ 	.word	0x0001f2c0
        /*0f50*/ 	.word	0x00000015
        /*0f54*/ 	.word	0x00000000
        /*0f58*/ 	.short	0x0101
        /*0f5a*/ 	.byte	0x3f
	.zero		1


	//   ....[53]....
        /*0f5c*/ 	.word	0x0001fda0
        /*0f60*/ 	.word	0x0000000b
        /*0f64*/ 	.word	0x0002a850
        /*0f68*/ 	.short	0x010a
        /*0f6a*/ 	.byte	0x3f
	.zero		1


	//   ....[54]....
        /*0f6c*/ 	.word	0x0001fe40
        /*0f70*/ 	.word	0x0000000b
        /*0f74*/ 	.word	0x0002a850
        /*0f78*/ 	.short	0x010a
        /*0f7a*/ 	.byte	0x3f
	.zero		1


	//   ....[55]....
        /*0f7c*/ 	.word	0x00020310
        /*0f80*/ 	.word	0x0000000b
        /*0f84*/ 	.word	0x00000000
        /*0f88*/ 	.short	0x0101
        /*0f8a*/ 	.byte	0x3f
	.zero		1


	//   ....[56]....
        /*0f8c*/ 	.word	0x00021840
        /*0f90*/ 	.word	0x00000000
        /*0f94*/ 	.word	0x00000000
        /*0f98*/ 	.short	0x0101
        /*0f9a*/ 	.byte	0x3f
	.zero		1


	//   ....[57]....
        /*0f9c*/ 	.word	0x00024130
        /*0fa0*/ 	.word	0x00000007
        /*0fa4*/ 	.word	0x0002a820
        /*0fa8*/ 	.short	0x010a
        /*0faa*/ 	.byte	0x3f
	.zero		1


	//   ....[58]....
        /*0fac*/ 	.word	0x00024210
        /*0fb0*/ 	.word	0x00000007
        /*0fb4*/ 	.word	0x0002a8a0
        /*0fb8*/ 	.short	0x010a
        /*0fba*/ 	.byte	0x3f
	.zero		1


	//   ....[59]....
        /*0fbc*/ 	.word	0x00024650
        /*0fc0*/ 	.word	0x00000007
        /*0fc4*/ 	.word	0x0002a8c0
        /*0fc8*/ 	.short	0x010a
        /*0fca*/ 	.byte	0x3f
	.zero		1


	//   ....[60]....
        /*0fcc*/ 	.word	0x00024b30
        /*0fd0*/ 	.word	0x00000008
        /*0fd4*/ 	.word	0x0002a8a0
        /*0fd8*/ 	.short	0x010a
        /*0fda*/ 	.byte	0x3f
	.zero		1


	//   ....[61]....
        /*0fdc*/ 	.word	0x00024f60
        /*0fe0*/ 	.word	0x00000008
        /*0fe4*/ 	.word	0x0002a8c0
        /*0fe8*/ 	.short	0x010a
        /*0fea*/ 	.byte	0x3f
	.zero		1


	//   ....[62]....
        /*0fec*/ 	.word	0x000260e0
        /*0ff0*/ 	.word	0x00000000
        /*0ff4*/ 	.word	0x0002a840
        /*0ff8*/ 	.short	0x010a
        /*0ffa*/ 	.byte	0x3f
	.zero		1


	//   ....[63]....
        /*0ffc*/ 	.word	0x00027110
        /*1000*/ 	.word	0x0000000a
        /*1004*/ 	.word	0x0002a800
        /*1008*/ 	.short	0x0107
        /*100a*/ 	.byte	0x3f
	.zero		1


	//   ....[64]....
        /*100c*/ 	.word	0x00027220
        /*1010*/ 	.word	0x00000002
        /*1014*/ 	.word	0x0002a800
        /*1018*/ 	.short	0x0101
        /*101a*/ 	.byte	0x3f
	.zero		1


	//   ....[65]....
        /*101c*/ 	.word	0x00027240
        /*1020*/ 	.word	0x00000002
        /*1024*/ 	.word	0x0002a820
        /*1028*/ 	.short	0x010a
        /*102a*/ 	.byte	0x3f
	.zero		1


	//   ....[66]....
        /*102c*/ 	.word	0x000275d0
        /*1030*/ 	.word	0x00000003
        /*1034*/ 	.word	0x0002a840
        /*1038*/ 	.short	0x010a
        /*103a*/ 	.byte	0x3f
	.zero		1


	//   ....[67]....
        /*103c*/ 	.word	0x00027a80
        /*1040*/ 	.word	0x00000003
        /*1044*/ 	.word	0x00000060
        /*1048*/ 	.short	0x010a
        /*104a*/ 	.byte	0x3f
	.zero		1


	//   ....[68]....
        /*104c*/ 	.word	0x00028170
        /*1050*/ 	.word	0x00000003
        /*1054*/ 	.word	0x0002a840
        /*1058*/ 	.short	0x010a
        /*105a*/ 	.byte	0x3f
	.zero		1


	//   ....[69]....
        /*105c*/ 	.word	0x00028620
        /*1060*/ 	.word	0x00000002
        /*1064*/ 	.word	0x00000060
        /*1068*/ 	.short	0x010a
        /*106a*/ 	.byte	0x3f
	.zero		1


	//   ....[70]....
        /*106c*/ 	.word	0x00028c40
        /*1070*/ 	.word	0x00000002
        /*1074*/ 	.word	0x0002a840
        /*1078*/ 	.short	0x010a
        /*107a*/ 	.byte	0x3f
	.zero		1


	//   ....[71]....
        /*107c*/ 	.word	0x000290f0
        /*1080*/ 	.word	0x00000002
        /*1084*/ 	.word	0x00000060
        /*1088*/ 	.short	0x010a
        /*108a*/ 	.byte	0x3f
	.zero		1


	//   ....[72]....
        /*108c*/ 	.word	0x000296a0
        /*1090*/ 	.word	0x00000000
        /*1094*/ 	.word	0x0002a860
        /*1098*/ 	.short	0x010a
        /*109a*/ 	.byte	0x3f
	.zero		1


	//   ....[73]....
        /*109c*/ 	.word	0x0002a7d0
        /*10a0*/ 	.word	0x00000000
        /*10a4*/ 	.word	0x0002a820
        /*10a8*/ 	.short	0x010a
        /*10aa*/ 	.byte	0x3f
	.zero		1


	//   ....[74]....
        /*10ac*/ 	.word	0x0002a980
        /*10b0*/ 	.word	0x00000006
        /*10b4*/ 	.word	0x00000000
        /*10b8*/ 	.short	0x010a
        /*10ba*/ 	.byte	0x3f
	.zero		1


	//   ....[75]....
        /*10bc*/ 	.word	0x0002a9f0
        /*10c0*/ 	.word	0x00000007
        /*10c4*/ 	.word	0x00000000
        /*10c8*/ 	.short	0x010a
        /*10ca*/ 	.byte	0x3f
	.zero		1


	//   ....[76]....
        /*10cc*/ 	.word	0x0002aa60
        /*10d0*/ 	.word	0x00000004
        /*10d4*/ 	.word	0x00000000
        /*10d8*/ 	.short	0x010a
        /*10da*/ 	.byte	0x3f
	.zero		1


	//   ....[77]....
        /*10dc*/ 	.word	0x0002aa90
        /*10e0*/ 	.word	0x00000003
        /*10e4*/ 	.word	0x00000000
        /*10e8*/ 	.short	0x010a
        /*10ea*/ 	.byte	0x3f
	.zero		1


	//   ....[78]....
        /*10ec*/ 	.word	0x0002aaf0
        /*10f0*/ 	.word	0x00000003
        /*10f4*/ 	.word	0x0002a890
        /*10f8*/ 	.short	0x010a
        /*10fa*/ 	.byte	0x3f
	.zero		1


	//   ....[79]....
        /*10fc*/ 	.word	0x0002ab40
        /*1100*/ 	.word	0x00000003
        /*1104*/ 	.word	0x0002a890
        /*1108*/ 	.short	0x010a
        /*110a*/ 	.byte	0x3f
	.zero		1


	//   ....[80]....
        /*110c*/ 	.word	0x0002ab90
        /*1110*/ 	.word	0x00000003
        /*1114*/ 	.word	0x0002a890
        /*1118*/ 	.short	0x010a
        /*111a*/ 	.byte	0x3f
	.zero		1


	//   ....[81]....
        /*111c*/ 	.word	0x0002abe0
        /*1120*/ 	.word	0x00000003
        /*1124*/ 	.word	0x0002a8b0
        /*1128*/ 	.short	0x010a
        /*112a*/ 	.byte	0x3f
	.zero		1


	//   ....[82]....
        /*112c*/ 	.word	0x0002afc0
        /*1130*/ 	.word	0x00000010
        /*1134*/ 	.word	0x0002a800
        /*1138*/ 	.short	0x010a
        /*113a*/ 	.byte	0x3f
	.zero		1


	//   ....[83]....
        /*113c*/ 	.word	0x0002b3d0
        /*1140*/ 	.word	0x00000010
        /*1144*/ 	.word	0x0002a800
        /*1148*/ 	.short	0x010a
        /*114a*/ 	.byte	0x3f
	.zero		1


	//   ....[84]....
        /*114c*/ 	.word	0x0002b420
        /*1150*/ 	.word	0x00000015
        /*1154*/ 	.word	0x0002a830
        /*1158*/ 	.short	0x010a
        /*115a*/ 	.byte	0x3f
	.zero		1


	//   ....[85]....
        /*115c*/ 	.word	0x0002b470
        /*1160*/ 	.word	0x00000015
        /*1164*/ 	.word	0x0002a830
        /*1168*/ 	.short	0x010a
        /*116a*/ 	.byte	0x3f
	.zero		1


	//   ....[86]....
        /*116c*/ 	.word	0x0002b4c0
        /*1170*/ 	.word	0x0000000c
        /*1174*/ 	.word	0x0002a850
        /*1178*/ 	.short	0x010a
        /*117a*/ 	.byte	0x3f
	.zero		1


	//   ....[87]....
        /*117c*/ 	.word	0x0002b510
        /*1180*/ 	.word	0x00000005
        /*1184*/ 	.word	0x0002a830
        /*1188*/ 	.short	0x010a
        /*118a*/ 	.byte	0x3f
	.zero		1


	//   ....[88]....
        /*118c*/ 	.word	0x0002b560
        /*1190*/ 	.word	0x000000c6
        /*1194*/ 	.word	0x0002a850
        /*1198*/ 	.short	0x010a
        /*119a*/ 	.byte	0x3f
	.zero		1


	//   ....[89]....
        /*119c*/ 	.word	0x0002b5b0
        /*11a0*/ 	.word	0x00000006
        /*11a4*/ 	.word	0x0002a830
        /*11a8*/ 	.short	0x010a
        /*11aa*/ 	.byte	0x3f
	.zero		1


	//   ....[90]....
        /*11ac*/ 	.word	0x0002b600
        /*11b0*/ 	.word	0x0000000c
        /*11b4*/ 	.word	0x0002a850
        /*11b8*/ 	.short	0x010a
        /*11ba*/ 	.byte	0x3f
	.zero		1


	//   ....[91]....
        /*11bc*/ 	.word	0x0002b650
        /*11c0*/ 	.word	0x0000000b
        /*11c4*/ 	.word	0x0002a850
        /*11c8*/ 	.short	0x010a
        /*11ca*/ 	.byte	0x3f
	.zero		1


	//   ....[92]....
        /*11cc*/ 	.word	0x0002b800
        /*11d0*/ 	.word	0x00000006
        /*11d4*/ 	.word	0x0002a820
        /*11d8*/ 	.short	0x010a
        /*11da*/ 	.byte	0x3f
	.zero		1


	//   ....[93]....
        /*11dc*/ 	.word	0x0002b850
        /*11e0*/ 	.word	0x00000007
        /*11e4*/ 	.word	0x0002a8a0
        /*11e8*/ 	.short	0x010a
        /*11ea*/ 	.byte	0x3f
	.zero		1


	//   ....[94]....
        /*11ec*/ 	.word	0x0002b8a0
        /*11f0*/ 	.word	0x00000007
        /*11f4*/ 	.word	0x0002a8c0
        /*11f8*/ 	.short	0x010a
        /*11fa*/ 	.byte	0x3f
	.zero		1


	//   ....[95]....
        /*11fc*/ 	.word	0x0002b8f0
        /*1200*/ 	.word	0x00000008
        /*1204*/ 	.word	0x0002a8a0
        /*1208*/ 	.short	0x010a
        /*120a*/ 	.byte	0x3f
	.zero		1


	//   ....[96]....
        /*120c*/ 	.word	0x0002b940
        /*1210*/ 	.word	0x00000008
        /*1214*/ 	.word	0x0002a8c0
        /*1218*/ 	.short	0x010a
        /*121a*/ 	.byte	0x3f
	.zero		1


	//   ....[97]....
        /*121c*/ 	.word	0x0002bae0
        /*1220*/ 	.word	0x00000000
        /*1224*/ 	.word	0x0002a840
        /*1228*/ 	.short	0x010a
        /*122a*/ 	.byte	0x3f
	.zero		1


	//   ....[98]....
        /*122c*/ 	.word	0x0002c730
        /*1230*/ 	.word	0x00000002
        /*1234*/ 	.word	0x0002a820
        /*1238*/ 	.short	0x010a
        /*123a*/ 	.byte	0x3f
	.zero		1


	//   ....[99]....
        /*123c*/ 	.word	0x0002c780
        /*1240*/ 	.word	0x00000003
        /*1244*/ 	.word	0x0002a840
        /*1248*/ 	.short	0x010a
        /*124a*/ 	.byte	0x3f
	.zero		1


	//   ....[100]....
        /*124c*/ 	.word	0x0002c7d0
        /*1250*/ 	.word	0x00000003
        /*1254*/ 	.word	0x00000060
        /*1258*/ 	.short	0x010a
        /*125a*/ 	.byte	0x3f
	.zero		1


	//   ....[101]....
        /*125c*/ 	.word	0x0002c820
        /*1260*/ 	.word	0x00000003
        /*1264*/ 	.word	0x0002a840
        /*1268*/ 	.short	0x010a
        /*126a*/ 	.byte	0x3f
	.zero		1


	//   ....[102]....
        /*126c*/ 	.word	0x0002c870
        /*1270*/ 	.word	0x00000002
        /*1274*/ 	.word	0x00000060
        /*1278*/ 	.short	0x010a
        /*127a*/ 	.byte	0x3f
	.zero		1


	//   ....[103]....
        /*127c*/ 	.word	0x0002c8c0
        /*1280*/ 	.word	0x00000002
        /*1284*/ 	.word	0x0002a840
        /*1288*/ 	.short	0x010a
        /*128a*/ 	.byte	0x3f
	.zero		1


	//   ....[104]....
        /*128c*/ 	.word	0x0002c910
        /*1290*/ 	.word	0x00000002
        /*1294*/ 	.word	0x00000060
        /*1298*/ 	.short	0x010a
        /*129a*/ 	.byte	0x3f
	.zero		1


	//   ....[105]....
        /*129c*/ 	.word	0x0002c960
        /*12a0*/ 	.word	0x00000000
        /*12a4*/ 	.word	0x0002a860
        /*12a8*/ 	.short	0x010a
        /*12aa*/ 	.byte	0x3f
	.zero		1


	//   ....[106]....
        /*12ac*/ 	.word	0x0002d3c0
        /*12b0*/ 	.word	0x00000000
        /*12b4*/ 	.word	0x0002a820
        /*12b8*/ 	.short	0x010a
        /*12ba*/ 	.byte	0x3f
	.zero		1


	//   ....[107]....
        /*12bc*/ 	.word	0x0002d560
        /*12c0*/ 	.word	0x00000006
        /*12c4*/ 	.word	0x00000000
        /*12c8*/ 	.short	0x010a
        /*12ca*/ 	.byte	0x3f
	.zero		1


	//   ....[108]....
        /*12cc*/ 	.word	0x0002d5b0
        /*12d0*/ 	.word	0x00000007
        /*12d4*/ 	.word	0x00000000
        /*12d8*/ 	.short	0x010a
        /*12da*/ 	.byte	0x3f
	.zero		1


	//   ....[109]....
        /*12dc*/ 	.word	0x0002d600
        /*12e0*/ 	.word	0x00000004
        /*12e4*/ 	.word	0x00000000
        /*12e8*/ 	.short	0x010a
        /*12ea*/ 	.byte	0x3f
	.zero		1


	//----- nvinfo : EIATTR_NUM_MBARRIERS
	.align		4
.L_277:
        /*12ec*/ 	.byte	0x03, 0x38
        /*12ee*/ 	.short	0x0016


	//----- nvinfo : EIATTR_EXIT_INSTR_OFFSETS
	.align		4
        /*12f0*/ 	.byte	0x04, 0x1c
        /*12f2*/ 	.short	(.L_279 - .L_278)


	//   ....[0]....
.L_278:
        /*12f4*/ 	.word	0x0002aae0


	//----- nvinfo : EIATTR_MAX_THREADS
	.align		4
.L_279:
        /*12f8*/ 	.byte	0x04, 0x05
        /*12fa*/ 	.short	(.L_281 - .L_280)
.L_280:
        /*12fc*/ 	.word	0x00000180
        /*1300*/ 	.word	0x00000001
        /*1304*/ 	.word	0x00000001


	//----- nvinfo : EIATTR_CRS_STACK_SIZE
	.align		4
.L_281:
        /*1308*/ 	.byte	0x04, 0x1e
        /*130a*/ 	.short	(.L_283 - .L_282)
.L_282:
        /*130c*/ 	.word	0x00000000


	//----- nvinfo : EIATTR_CBANK_PARAM_SIZE
	.align		4
.L_283:
        /*1310*/ 	.byte	0x03, 0x19
        /*1312*/ 	.short	0x0af0


	//----- nvinfo : EIATTR_PARAM_CBANK
	.align		4
        /*1314*/ 	.byte	0x04, 0x0a
        /*1316*/ 	.short	(.L_285 - .L_284)
	.align		4
.L_284:
        /*1318*/ 	.word	index@(.nv.constant0._ZN7cutlass13device_kernelIN5flash11enable_sm90INS1_16FlashAttnFwdSm90INS1_25CollectiveMainloopFwdSm90ILi2EN4cute5tupleIJNS5_1CILi1EEES8_S8_EEENS6_IJNS7_ILi128EEENS7_ILi96EEENS7_ILi192EEEEEELi128ENS_10bfloat16_tEfNS_4arch4Sm90ELb0ELb1ELb1ELb1ELb0ELb1ELb0ELb1ELb1ELb1ELb0ELb0EEENS1_21CollectiveEpilogueFwdINS6_IJSA_SA_SB_EEES9_SE_SG_Li256ELb1ELb1ELb0ELb0EEENS1_36VarlenDynamicPersistentTileSchedulerILi128ELi96ELi256ELi128ELb0ELb1ELb1ELb1ELb0ELb1EEEEEEEEEvNT_6ParamsE)
        /*131c*/ 	.short	0x0210
        /*131e*/ 	.short	0x0af0


	//----- nvinfo : EIATTR_SW_WAR
	.align		4
.L_285:
        /*1320*/ 	.byte	0x04, 0x36
        /*1322*/ 	.short	(.L_287 - .L_286)
.L_286:
        /*1324*/ 	.word	0x00000008
.L_287:


//--------------------- .nv.info._ZN7cutlass13device_kernelIN5flash11enable_sm90INS1_16FlashAttnFwdSm90INS1_25CollectiveMainloopFwdSm90ILi2EN4cute5tupleIJNS5_1CILi1EEES8_S8_EEENS6_IJNS7_ILi128EEESA_NS7_ILi192EEEEEELi128ENS_10bfloat16_tEfNS_4arch4Sm90ELb1ELb0ELb1ELb0ELb0ELb0ELb0ELb1ELb1ELb1ELb0ELb0EEENS1_21CollectiveEpilogueFwdINS6_IJSA_SA_SA_EEES9_SD_SF_Li256ELb0ELb1ELb0ELb0EEENS1_30DynamicPersistentTileSchedulerILi256ELi128ELb0ELb1ELb1EEEEEEEEEvNT_6ParamsE --------------------------
	.section	.nv.info._ZN7cutlass13device_kernelIN5flash11enable_sm90INS1_16FlashAttnFwdSm90INS1_25CollectiveMainloopFwdSm90ILi2EN4cute5tupleIJNS5_1CILi1EEES8_S8_EEENS6_IJNS7_ILi128EEESA_NS7_ILi192EEEEEELi128ENS_10bfloat16_tEfNS_4arch4Sm90ELb1ELb0ELb1ELb0ELb0ELb0ELb0ELb1ELb1ELb1ELb0ELb0EEENS1_21CollectiveEpilogueFwdINS6_IJSA_SA_SA_EEES9_SD_SF_Li256ELb0ELb1ELb0ELb0EEENS1_30DynamicPersistentTileSchedulerILi256ELi128ELb0ELb1ELb1EEEEEEEEEvNT_6ParamsE,"",@"SHT_CUDA_INFO"
	.sectionflags	@""
	.align	4


	//----- nvinfo : EIATTR_CUDA_API_VERSION
	.align		4
        /*0000*/ 	.byte	0x04, 0x37
        /*0002*/ 	.short	(.L_289 - .L_288)
.L_288:
        /*0004*/ 	.word	0x00000082


	//----- nvinfo : EIATTR_KPARAM_INFO
	.align		4
.L_289:
        /*0008*/ 	.byte	0x04, 0x17
        /*000a*/ 	.short	(.L_291 - .L_290)
.L_290:
        /*000c*/ 	.word	0x00000000
        /*0010*/ 	.short	0x0000
        /*0012*/ 	.short	0x0070
        /*0014*/ 	.byte	0x00, 0xf0, 0x01, 0x2a


	//----- nvinfo : EIATTR_SPARSE_MMA_MASK
	.align		4
.L_291:
        /*0018*/ 	.byte	0x03, 0x50
        /*001a*/ 	.short	0x0000


	//----- nvinfo : EIATTR_MAXREG_COUNT
	.align		4
        /*001c*/ 	.byte	0x03, 0x1b
        /*001e*/ 	.short	0x00a8


	//----- nvinfo : EIATTR_NUM_BARRIERS
	.align		4
        /*0020*/ 	.byte	0x02, 0x4c
        /*0022*/ 	.byte	0x09
	.zero		1


	//----- nvinfo : EIATTR_EXTERNS
	.align		4
        /*0024*/ 	.byte	0x04, 0x0f
        /*0026*/ 	.short	(.L_293 - .L_292)


	//   ....[0]....
	.align		4
.L_292:
        /*0028*/ 	.word	index@(__assertfail)


	//----- nvinfo : EIATTR_ANNOTATIONS
	.align		4
.L_293:
        /*002c*/ 	.byte	0x04, 0x55
        /*002e*/ 	.short	(.L_295 - .L_294)


	//   ....[0]....
.L_294:
        /* <DEDUP_REMOVED lines=27> */


	//----- nvinfo : EIATTR_MERCURY_ISA_VERSION
	.align		4
.L_295:
        /*01c8*/ 	.byte	0x03, 0x5f
        /*01ca*/ 	.short	0x0101


	//----- nvinfo : EIATTR_INT_WARP_WIDE_INSTR_OFFSETS
	.align		4
        /*01cc*/ 	.byte	0x04, 0x31
        /*01ce*/ 	.short	(.L_297 - .L_296)


	//   ....[0]....
.L_296:
        /*01d0*/ 	.word	0x00000130


	//   ....[1]....
        /*01d4*/ 	.word	0x00000170


	//   ....[2]....
        /*01d8*/ 	.word	0x000001e0


	//   ....[3]....
        /*01dc*/ 	.word	0x0000d670


	//   ....[4]....
        /*01e0*/ 	.word	0x0000d710


	//   ....[5]....
        /*01e4*/ 	.word	0x00010e70


	//   ....[6]....
        /*01e8*/ 	.word	0x00010f10


	//----- nvinfo : EIATTR_COOP_GROUP_MASK_REGIDS
	.align		4
.L_297:
        /*01ec*/ 	.byte	0x04, 0x29
        /*01ee*/ 	.short	(.L_299 - .L_298)


	//   ....[0]....
.L_298:
        /*01f0*/ 	.word	0xffffffff


	//   ....[1]....
        /*01f4*/ 	.word	0xffffffff


	//   ....[2]....
        /*01f8*/ 	.word	0xffffffff


	//   ....[3]....
        /*01fc*/ 	.word	0xffffffff


	//   ....[4]....
        /*0200*/ 	.word	0xffffffff


	//   ....[5]....
        /*0204*/ 	.word	0xffffffff


	//   ....[6]....
        /*0208*/ 	.word	0xffffffff


	//   ....[7]....
        /*020c*/ 	.word	0xffffffff


	//   ....[8]....
        /*0210*/ 	.word	0xffffffff


	//   ....[9]....
        /*0214*/ 	.word	0xffffffff


	//   ....[10]....
        /*0218*/ 	.word	0xffffffff


	//   ....[11]....
        /*021c*/ 	.word	0xffffffff


	//   ....[12]....
        /*0220*/ 	.word	0xffffffff


	//   ....[13]....
        /*0224*/ 	.word	0xffffffff


	//   ....[14]....
        /*0228*/ 	.word	0xffffffff


	//   ....[15]....
        /*022c*/ 	.word	0xffffffff


	//   ....[16]....
        /*0230*/ 	.word	0xffffffff


	//   ....[17]....
        /*0234*/ 	.word	0xffffffff


	//   ....[18]....
        /*0238*/ 	.word	0xffffffff


	//   ....[19]....
        /*023c*/ 	.word	0xffffffff


	//   ....[20]....
        /*0240*/ 	.word	0xffffffff


	//   ....[21]....
        /*0244*/ 	.word	0xffffffff


	//   ....[22]....
        /*0248*/ 	.word	0xffffffff


	//   ....[23]....
        /*024c*/ 	.word	0xffffffff


	//   ....[24]....
        /*0250*/ 	.word	0xffffffff


	//   ....[25]....
        /*0254*/ 	.word	0xffffffff


	//   ....[26]....
        /*0258*/ 	.word	0xffffffff


	//   ....[27]....
        /*025c*/ 	.word	0xffffffff


	//   ....[28]....
        /*0260*/ 	.word	0xffffffff


	//   ....[29]....
        /*0264*/ 	.word	0xffffffff


	//   ....[30]....
        /*0268*/ 	.word	0xffffffff


	//   ....[31]....
        /*026c*/ 	.word	0xffffffff


	//   ....[32]....
        /*0270*/ 	.word	0xffffffff


	//   ....[33]....
        /*0274*/ 	.word	0xffffffff


	//   ....[34]....
        /*0278*/ 	.word	0xffffffff


	//   ....[35]....
        /*027c*/ 	.word	0xffffffff


	//   ....[36]....
        /*0280*/ 	.word	0xffffffff


	//   ....[37]....
        /*0284*/ 	.word	0xffffffff


	//   ....[38]....
        /*0288*/ 	.word	0xffffffff


	//   ....[39]....
        /*028c*/ 	.word	0xffffffff


	//   ....[40]....
        /*0290*/ 	.word	0xffffffff


	//   ....[41]....
        /*0294*/ 	.word	0xffffffff


	//   ....[42]....
        /*0298*/ 	.word	0xffffffff


	//   ....[43]....
        /*029c*/ 	.word	0xffffffff


	//   ....[44]....
        /*02a0*/ 	.word	0xffffffff


	//   ....[45]....
        /*02a4*/ 	.word	0xffffffff


	//   ....[46]....
        /*02a8*/ 	.word	0xffffffff


	//   ....[47]....
        /*02ac*/ 	.word	0xffffffff


	//   ....[48]....
        /*02b0*/ 	.word	0xffffffff


	//   ....[49]....
        /*02b4*/ 	.word	0xffffffff


	//   ....[50]....
        /*02b8*/ 	.word	0xffffffff


	//   ....[51]....
        /*02bc*/ 	.word	0xffffffff


	//   ....[52]....
        /*02c0*/ 	.word	0xffffffff


	//   ....[53]....
        /*02c4*/ 	.word	0xffffffff


	//   ....[54]....
        /*02c8*/ 	.word	0xffffffff


	//   ....[55]....
        /*02cc*/ 	.word	0xffffffff


	//   ....[56]....
        /*02d0*/ 	.word	0xffffffff


	//   ....[57]....
        /*02d4*/ 	.word	0xffffffff


	//   ....[58]....
        /*02d8*/ 	.word	0xffffffff


	//   ....[59]....
        /*02dc*/ 	.word	0xffffffff


	//   ....[60]....
        /*02e0*/ 	.word	0xffffffff


	//   ....[61]....
        /*02e4*/ 	.word	0xffffffff


	//   ....[62]....
        /*02e8*/ 	.word	0xffffffff


	//   ....[63]....
        /*02ec*/ 	.word	0xffffffff


	//   ....[64]....
        /*02f0*/ 	.word	0xffffffff


	//   ....[65]....
        /*02f4*/ 	.word	0xffffffff


	//   ....[66]....
        /*02f8*/ 	.word	0xffffffff


	//   ....[67]....
        /*02fc*/ 	.word	0xffffffff


	//   ....[68]....
        /*0300*/ 	.word	0x0500000f


	//   ....[69]....
        /*0304*/ 	.word	0x0500000f


	//   ....[70]....
        /*0308*/ 	.word	0x0500000f


	//   ....[71]....
        /*030c*/ 	.word	0x0500000f


	//   ....[72]....
        /*0310*/ 	.word	0x0500000f


	//   ....[73]....
        /*0314*/ 	.word	0x0500000f


	//   ....[74]....
        /*0318*/ 	.word	0x0500000f


	//   ....[75]....
        /*031c*/ 	.word	0x0500000f


	//   ....[76]....
        /*0320*/ 	.word	0x0500000f


	//   ....[77]....
        /*0324*/ 	.word	0x0500000f


	//   ....[78]....
        /*0328*/ 	.word	0x0500000f


	//   ....[79]....
        /*032c*/ 	.word	0x0500000f


	//   ....[80]....
        /*0330*/ 	.word	0x0500000f


	//   ....[81]....
        /*0334*/ 	.word	0x0500000f


	//   ....[82]....
        /*0338*/ 	.word	0x0500000f


	//   ....[83]....
        /*033c*/ 	.word	0x0500000f


	//   ....[84]....
        /*0340*/ 	.word	0x0500000f


	//   ....[85]....
        /*0344*/ 	.word	0x0500000f


	//   ....[86]....
        /*0348*/ 	.word	0x0500000f


	//----- nvinfo : EIATTR_COOP_GROUP_INSTR_OFFSETS
	.align		4
.L_299:
        /*034c*/ 	.byte	0x04, 0x28
        /*034e*/ 	.short	(.L_301 - .L_300)


	//   ....[0]....
.L_300:
        /*0350*/ 	.word	0x00000060


	//   ....[1]....
        /*0354*/ 	.word	0x00000140


	//   ....[2]....
        /*0358*/ 	.word	0x00000190


	//   ....[3]....
        /*035c*/ 	.word	0x000003c0


	//   ....[4]....
        /*0360*/ 	.word	0x00000520


	//   ....[5]....
        /*0364*/ 	.word	0x00000640


	//   ....[6]....
        /*0368*/ 	.word	0x000007a0


	//   ....[7]....
        /*036c*/ 	.word	0x000014b0


	//   ....[8]....
        /*0370*/ 	.word	0x00002120


	//   ....[9]....
        /*0374*/ 	.word	0x00002550


	//   ....[10]....
        /*0378*/ 	.word	0x00002d60


	//   ....[11]....
        /*037c*/ 	.word	0x00002db0


	//   ....[12]....
        /*0380*/ 	.word	0x00003900


	//   ....[13]....
        /*0384*/ 	.word	0x00003980


	//   ....[14]....
        /*0388*/ 	.word	0x000056a0


	//   ....[15]....
        /*038c*/ 	.word	0x000060d0


	//   ....[16]....
        /*0390*/ 	.word	0x00006210


	//   ....[17]....
        /*0394*/ 	.word	0x00006370


	//   ....[18]....
        /*0398*/ 	.word	0x00006c70


	//   ....[19]....
        /*039c*/ 	.word	0x00006cc0


	//   ....[20]....
        /*03a0*/ 	.word	0x00009180


	//   ....[21]....
        /*03a4*/ 	.word	0x000091d0


	//   ....[22]....
        /*03a8*/ 	.word	0x00009460


	//   ....[23]....
        /*03ac*/ 	.word	0x000094e0


	//   ....[24]....
        /*03b0*/ 	.word	0x0000a800


	//   ....[25]....
        /*03b4*/ 	.word	0x0000a840


	//   ....[26]....
        /*03b8*/ 	.word	0x0000a930


	//   ....[27]....
        /*03bc*/ 	.word	0x0000a960


	//   ....[28]....
        /*03c0*/ 	.word	0x0000bae0


	//   ....[29]....
        /*03c4*/ 	.word	0x0000bb10


	//   ....[30]....
        /*03c8*/ 	.word	0x0000bb40


	//   ....[31]....
        /*03cc*/ 	.word	0x0000bba0


	//   ....[32]....
        /*03d0*/ 	.word	0x0000c080


	//   ....[33]....
        /*03d4*/ 	.word	0x0000c0c0


	//   ....[34]....
        /*03d8*/ 	.word	0x0000c190


	//   ....[35]....
        /*03dc*/ 	.word	0x0000c1b0


	//   ....[36]....
        /*03e0*/ 	.word	0x0000c280


	//   ....[37]....
        /*03e4*/ 	.word	0x0000c2a0


	//   ....[38]....
        /*03e8*/ 	.word	0x0000c380


	//   ....[39]....
        /*03ec*/ 	.word	0x0000c3a0


	//   ....[40]....
        /*03f0*/ 	.word	0x0000caa0


	//   ....[41]....
        /*03f4*/ 	.word	0x0000cac0


	//   ....[42]....
        /*03f8*/ 	.word	0x0000cb90


	//   ....[43]....
        /*03fc*/ 	.word	0x0000cbb0


	//   ....[44]....
        /*0400*/ 	.word	0x0000cc80


	//   ....[45]....
        /*0404*/ 	.word	0x0000cca0


	//   ....[46]....
        /*0408*/ 	.word	0x0000cd80


	//   ....[47]....
        /*040c*/ 	.word	0x0000cda0


	//   ....[48]....
        /*0410*/ 	.word	0x0000cf10


	//   ....[49]....
        /*0414*/ 	.word	0x0000dc90


	//   ....[50]....
        /*0418*/ 	.word	0x0000e6f0


	//   ....[51]....
        /*041c*/ 	.word	0x0000e730


	//   ....[52]....
        /*0420*/ 	.word	0x0000e800


	//   ....[53]....
        /*0424*/ 	.word	0x0000e810


	//   ....[54]....
        /*0428*/ 	.word	0x0000e8a0


	//   ....[55]....
        /*042c*/ 	.word	0x0000e8b0


	//   ....[56]....
        /*0430*/ 	.word	0x0000e940


	//   ....[57]....
        /*0434*/ 	.word	0x0000e950


	//   ....[58]....
        /*0438*/ 	.word	0x0000e9e0


	//   ....[59]....
        /*043c*/ 	.word	0x0000e9f0


	//   ....[60]....
        /*0440*/ 	.word	0x0000ea80


	//   ....[61]....
        /*0444*/ 	.word	0x0000ea90


	//   ....[62]....
        /*0448*/ 	.word	0x0000eb20


	//   ....[63]....
        /*044c*/ 	.word	0x0000eb30


	//   ....[64]....
        /*0450*/ 	.word	0x0000eb40


	//   ....[65]....
        /*0454*/ 	.word	0x0000eb50


	//   ....[66]....
        /*0458*/ 	.word	0x00011470


	//   ....[67]....
        /*045c*/ 	.word	0x00011660


	//   ....[68]....
        /*0460*/ 	.word	0x00011bf0


	//   ....[69]....
        /*0464*/ 	.word	0x00011d50


	//   ....[70]....
        /*0468*/ 	.word	0x00011db0


	//   ....[71]....
        /*046c*/ 	.word	0x00011f00


	//   ....[72]....
        /*0470*/ 	.word	0x00011f50


	//   ....[73]....
        /*0474*/ 	.word	0x00012070


	//   ....[74]....
        /*0478*/ 	.word	0x000120c0


	//   ....[75]....
        /*047c*/ 	.word	0x000121e0


	//   ....[76]....
        /*0480*/ 	.word	0x00012230


	//   ....[77]....
        /*0484*/ 	.word	0x00012350


	//   ....[78]....
        /*0488*/ 	.word	0x000123a0


	//   ....[79]....
        /*048c*/ 	.word	0x000124c0


	//   ....[80]....
        /*0490*/ 	.word	0x00012510


	//   ....[81]....
        /*0494*/ 	.word	0x00012630


	//   ....[82]....
        /*0498*/ 	.word	0x00012680


	//   ....[83]....
        /*049c*/ 	.word	0x00012780


	//   ....[84]....
        /*04a0*/ 	.word	0x000127d0


	//   ....[85]....
        /*04a4*/ 	.word	0x00012af0


	//   ....[86]....
        /*04a8*/ 	.word	0x00012c10


	//----- nvinfo : EIATTR_REG_RECONFIG
	.align		4
.L_301:
        /*04ac*/ 	.byte	0x01, 0x54
	.zero		2


	//----- nvinfo : EIATTR_SYSCALL_OFFSETS
	.align		4
        /*04b0*/ 	.byte	0x04, 0x46
        /*04b2*/ 	.short	(.L_303 - .L_302)


	//   ....[0]....
.L_302:
        /*04b4*/ 	.word	0x00001690


	//   ....[1]....
        /*04b8*/ 	.word	0x0000d880


	//   ....[2]....
        /*04bc*/ 	.word	0x0000d9d0


	//   ....[3]....
        /*04c0*/ 	.word	0x0000dac0


	//   ....[4]....
        /*04c4*/ 	.word	0x0000e2c0


	//----- nvinfo : EIATTR_MBARRIER_INSTR_OFFSETS
	.align		4
.L_303:
        /*04c8*/ 	.byte	0x04, 0x39
        /*04ca*/ 	.short	(.L_305 - .L_304)


	//   ....[0]....
.L_304:
        /*04cc*/ 	.word	0x00000270
        /*04d0*/ 	.word	0x000000ff
        /*04d4*/ 	.word	0x00034800
        /*04d8*/ 	.short	0x0100
        /*04da*/ 	.byte	0x08
	.zero		1


	//   ....[1]....
        /*04dc*/ 	.word	0x00000280
        /*04e0*/ 	.word	0x000000ff
        /*04e4*/ 	.word	0x00034820
        /*04e8*/ 	.short	0x0100
        /*04ea*/ 	.byte	0x08
	.zero		1


	//   ....[2]....
        /*04ec*/ 	.word	0x00000370
        /*04f0*/ 	.word	0x000000ff
        /*04f4*/ 	.word	0x00034830
        /*04f8*/ 	.short	0x0100
        /*04fa*/ 	.byte	0x08
	.zero		1


	//   ....[3]....
        /*04fc*/ 	.word	0x00000380
        /*0500*/ 	.word	0x000000ff
        /*0504*/ 	.word	0x00034840
        /*0508*/ 	.short	0x0100
        /*050a*/ 	.byte	0x08
	.zero		1


	//   ....[4]....
        /*050c*/ 	.word	0x00000390
        /*0510*/ 	.word	0x000000ff
        /*0514*/ 	.word	0x00034838
        /*0518*/ 	.short	0x0100
        /*051a*/ 	.byte	0x08
	.zero		1


	//   ....[5]....
        /*051c*/ 	.word	0x000003a0
        /*0520*/ 	.word	0x000000ff
        /*0524*/ 	.word	0x00034848
        /*0528*/ 	.short	0x0100
        /*052a*/ 	.byte	0x08
	.zero		1


	//   ....[6]....
        /*052c*/ 	.word	0x000004d0
        /*0530*/ 	.word	0x000000ff
        /*0534*/ 	.word	0x00034850
        /*0538*/ 	.short	0x0100
        /*053a*/ 	.byte	0x08
	.zero		1


	//   ....[7]....
        /*053c*/ 	.word	0x000004e0
        /*0540*/ 	.word	0x000000ff
        /*0544*/ 	.word	0x00034860
        /*0548*/ 	.short	0x0100
        /*054a*/ 	.byte	0x08
	.zero		1


	//   ....[8]....
        /*054c*/ 	.word	0x000004f0
        /*0550*/ 	.word	0x000000ff
        /*0554*/ 	.word	0x00034858
        /*0558*/ 	.short	0x0100
        /*055a*/ 	.byte	0x08
	.zero		1


	//   ....[9]....
        /*055c*/ 	.word	0x00000500
        /*0560*/ 	.word	0x000000ff
        /*0564*/ 	.word	0x00034868
        /*0568*/ 	.short	0x0100
        /*056a*/ 	.byte	0x08
	.zero		1


	//   ....[10]....
        /*056c*/ 	.word	0x000005f0
        /*0570*/ 	.word	0x000000ff
        /*0574*/ 	.word	0x00034870
        /*0578*/ 	.short	0x0100
        /*057a*/ 	.byte	0x06
	.zero		1


	//   ....[11]....
        /*057c*/ 	.word	0x00000600
        /*0580*/ 	.word	0x000000ff
        /*0584*/ 	.word	0x00034880
        /*0588*/ 	.short	0x0100
        /*058a*/ 	.byte	0x06
	.zero		1


	//   ....[12]....
        /*058c*/ 	.word	0x00000610
        /*0590*/ 	.word	0x000000ff
        /*0594*/ 	.word	0x00034878
        /*0598*/ 	.short	0x0100
        /*059a*/ 	.byte	0x06
	.zero		1


	//   ....[13]....
        /*059c*/ 	.word	0x00000620
        /*05a0*/ 	.word	0x000000ff
        /*05a4*/ 	.word	0x00034888
        /*05a8*/ 	.short	0x0100
        /*05aa*/ 	.byte	0x06
	.zero		1


	//   ....[14]....
        /*05ac*/ 	.word	0x00000750
        /*05b0*/ 	.word	0x000000ff
        /*05b4*/ 	.word	0x00034890
        /*05b8*/ 	.short	0x0100
        /*05ba*/ 	.byte	0x08
	.zero		1


	//   ....[15]....
        /*05bc*/ 	.word	0x00000760
        /*05c0*/ 	.word	0x000000ff
        /*05c4*/ 	.word	0x000348a0
        /*05c8*/ 	.short	0x0100
        /*05ca*/ 	.byte	0x08
	.zero		1


	//   ....[16]....
        /*05cc*/ 	.word	0x00000770
        /*05d0*/ 	.word	0x000000ff
        /*05d4*/ 	.word	0x00034898
        /*05d8*/ 	.short	0x0100
        /*05da*/ 	.byte	0x08
	.zero		1


	//   ....[17]....
        /*05dc*/ 	.word	0x00000780
        /*05e0*/ 	.word	0x000000ff
        /*05e4*/ 	.word	0x000348a8
        /*05e8*/ 	.short	0x0100
        /*05ea*/ 	.byte	0x08
	.zero		1


	//   ....[18]....
        /*05ec*/ 	.word	0x000008b0
        /*05f0*/ 	.word	0x000000ff
        /*05f4*/ 	.word	0x000348b0
        /*05f8*/ 	.short	0x0100
        /*05fa*/ 	.byte	0x08
	.zero		1


	//   ....[19]....
        /*05fc*/ 	.word	0x000008c0
        /*0600*/ 	.word	0x000000ff
        /*0604*/ 	.word	0x000348c0
        /*0608*/ 	.short	0x0100
        /*060a*/ 	.byte	0x08
	.zero		1


	//   ....[20]....
        /*060c*/ 	.word	0x000008d0
        /*0610*/ 	.word	0x000000ff
        /*0614*/ 	.word	0x000348b8
        /*0618*/ 	.short	0x0100
        /*061a*/ 	.byte	0x08
	.zero		1


	//   ....[21]....
        /*061c*/ 	.word	0x000008e0
        /*0620*/ 	.word	0x000000ff
        /*0624*/ 	.word	0x000348c8
        /*0628*/ 	.short	0x0100
        /*062a*/ 	.byte	0x08
	.zero		1


	//   ....[22]....
        /*062c*/ 	.word	0x00001730
        /*0630*/ 	.word	0x000000ff
        /*0634*/ 	.word	0x00034800
        /*0638*/ 	.short	0x010a
        /*063a*/ 	.byte	0x26
	.zero		1


	//   ....[23]....
        /*063c*/ 	.word	0x000017b0
        /*0640*/ 	.word	0x00000000
        /*0644*/ 	.word	0x00034830
        /*0648*/ 	.short	0x010a
        /*064a*/ 	.byte	0x3f
	.zero		1


	//   ....[24]....
        /*064c*/ 	.word	0x00001810
        /*0650*/ 	.word	0x00000000
        /*0654*/ 	.word	0x00034830
        /*0658*/ 	.short	0x010a
        /*065a*/ 	.byte	0x3f
	.zero		1


	//   ....[25]....
        /*065c*/ 	.word	0x00002900
        /*0660*/ 	.word	0x00000000
        /*0664*/ 	.word	0x00000000
        /*0668*/ 	.short	0x0101
        /*066a*/ 	.byte	0x3f
	.zero		1


	//   ....[26]....
        /*066c*/ 	.word	0x00004740
        /*0670*/ 	.word	0x000000ff
        /*0674*/ 	.word	0x00034830
        /*0678*/ 	.short	0x010a
        /*067a*/ 	.byte	0x08
	.zero		1


	//   ....[27]....
        /*067c*/ 	.word	0x00004780
        /*0680*/ 	.word	0x000000ff
        /*0684*/ 	.word	0x00034830
        /*0688*/ 	.short	0x010a
        /*068a*/ 	.byte	0x08
	.zero		1


	//   ....[28]....
        /*068c*/ 	.word	0x000050a0
        /*0690*/ 	.word	0x000000ff
        /*0694*/ 	.word	0x00034850
        /*0698*/ 	.short	0x010a
        /*069a*/ 	.byte	0x09
	.zero		1


	//   ....[29]....
        /*069c*/ 	.word	0x000050e0
        /*06a0*/ 	.word	0x000000ff
        /*06a4*/ 	.word	0x00034850
        /*06a8*/ 	.short	0x010a
        /*06aa*/ 	.byte	0x09
	.zero		1


	//   ....[30]....
        /*06ac*/ 	.word	0x00006f50
        /*06b0*/ 	.word	0x00000031
        /*06b4*/ 	.word	0x00000000
        /*06b8*/ 	.short	0x0101
        /*06ba*/ 	.byte	0x3f
	.zero		1


	//   ....[31]....
        /*06bc*/ 	.word	0x00007070
        /*06c0*/ 	.word	0x00000033
        /*06c4*/ 	.word	0x00000000
        /*06c8*/ 	.short	0x0101
        /*06ca*/ 	.byte	0x3f
	.zero		1


	//   ....[32]....
        /*06cc*/ 	.word	0x00007a50
        /*06d0*/ 	.word	0x000000ff
        /*06d4*/ 	.word	0x00034830
        /*06d8*/ 	.short	0x010a
        /*06da*/ 	.byte	0x08
	.zero		1


	//   ....[33]....
        /*06dc*/ 	.word	0x00007a90
        /*06e0*/ 	.word	0x000000ff
        /*06e4*/ 	.word	0x00034830
        /*06e8*/ 	.short	0x010a
        /*06ea*/ 	.byte	0x08
	.zero		1


	//   ....[34]....
        /*06ec*/ 	.word	0x000083b0
        /*06f0*/ 	.word	0x000000ff
        /*06f4*/ 	.word	0x00034850
        /*06f8*/ 	.short	0x010a
        /*06fa*/ 	.byte	0x08
	.zero		1


	//   ....[35]....
        /*06fc*/ 	.word	0x000083f0
        /*0700*/ 	.word	0x000000ff
        /*0704*/ 	.word	0x00034850
        /*0708*/ 	.short	0x010a
        /*070a*/ 	.byte	0x08
	.zero		1


	//   ....[36]....
        /*070c*/ 	.word	0x00009d70
        /*0710*/ 	.word	0x00000023
        /*0714*/ 	.word	0x00000000
        /*0718*/ 	.short	0x0101
        /*071a*/ 	.byte	0x3f
	.zero		1


	//   ....[37]....
        /*071c*/ 	.word	0x00009dc0
        /*0720*/ 	.word	0x0000002e
        /*0724*/ 	.word	0x00000000
        /*0728*/ 	.short	0x0101
        /*072a*/ 	.byte	0x3f
	.zero		1


	//   ....[38]....
        /*072c*/ 	.word	0x0000a770
        /*0730*/ 	.word	0x000000ff
        /*0734*/ 	.word	0x00034850
        /*0738*/ 	.short	0x010a
        /*073a*/ 	.byte	0x05
	.zero		1


	//   ....[39]....
        /*073c*/ 	.word	0x0000a7b0
        /*0740*/ 	.word	0x000000ff
        /*0744*/ 	.word	0x00034850
        /*0748*/ 	.short	0x010a
        /*074a*/ 	.byte	0x05
	.zero		1


	//   ....[40]....
        /*074c*/ 	.word	0x0000acf0
        /*0750*/ 	.word	0x00000002
        /*0754*/ 	.word	0x00000000
        /*0758*/ 	.short	0x0101
        /*075a*/ 	.byte	0x3f
	.zero		1


	//   ....[41]....
        /*075c*/ 	.word	0x0000c0b0
        /*0760*/ 	.word	0x00000024
        /*0764*/ 	.word	0x00000000
        /*0768*/ 	.short	0x0101
        /*076a*/ 	.byte	0x3f
	.zero		1


	//   ....[42]....
        /*076c*/ 	.word	0x0000dea0
        /*0770*/ 	.word	0x00000000
        /*0774*/ 	.word	0x00034840
        /*0778*/ 	.short	0x010a
        /*077a*/ 	.byte	0x3f
	.zero		1


	//   ....[43]....
        /*077c*/ 	.word	0x0000eca0
        /*0780*/ 	.word	0x00000011
        /*0784*/ 	.word	0x00034800
        /*0788*/ 	.short	0x0107
        /*078a*/ 	.byte	0x3f
	.zero		1


	//   ....[44]....
        /*078c*/ 	.word	0x0000edb0
        /*0790*/ 	.word	0x00000011
        /*0794*/ 	.word	0x00034800
        /*0798*/ 	.short	0x0101
        /*079a*/ 	.byte	0x3f
	.zero		1


	//   ....[45]....
        /*079c*/ 	.word	0x0000edd0
        /*07a0*/ 	.word	0x00000011
        /*07a4*/ 	.word	0x00034820
        /*07a8*/ 	.short	0x010a
        /*07aa*/ 	.byte	0x3f
	.zero		1


	//   ....[46]....
        /*07ac*/ 	.word	0x0000f110
        /*07b0*/ 	.word	0x00000002
        /*07b4*/ 	.word	0x00034840
        /*07b8*/ 	.short	0x010a
        /*07ba*/ 	.byte	0x3f
	.zero		1


	//   ....[47]....
        /*07bc*/ 	.word	0x0000f570
        /*07c0*/ 	.word	0x00000003
        /*07c4*/ 	.word	0x00000060
        /*07c8*/ 	.short	0x010a
        /*07ca*/ 	.byte	0x3f
	.zero		1


	//   ....[48]....
        /*07cc*/ 	.word	0x0000fbd0
        /*07d0*/ 	.word	0x00000003
        /*07d4*/ 	.word	0x00034840
        /*07d8*/ 	.short	0x010a
        /*07da*/ 	.byte	0x3f
	.zero		1


	//   ....[49]....
        /*07dc*/ 	.word	0x00010050
        /*07e0*/ 	.word	0x00000002
        /*07e4*/ 	.word	0x00000060
        /*07e8*/ 	.short	0x010a
        /*07ea*/ 	.byte	0x3f
	.zero		1


	//   ....[50]....
        /*07ec*/ 	.word	0x00010600
        /*07f0*/ 	.word	0x00000002
        /*07f4*/ 	.word	0x00034840
        /*07f8*/ 	.short	0x010a
        /*07fa*/ 	.byte	0x3f
	.zero		1


	//   ....[51]....
        /*07fc*/ 	.word	0x00010a80
        /*0800*/ 	.word	0x00000002
        /*0804*/ 	.word	0x00000060
        /*0808*/ 	.short	0x010a
        /*080a*/ 	.byte	0x3f
	.zero		1


	//   ....[52]....
        /*080c*/ 	.word	0x00010fe0
        /*0810*/ 	.word	0x00000000
        /*0814*/ 	.word	0x00034860
        /*0818*/ 	.short	0x010a
        /*081a*/ 	.byte	0x3f
	.zero		1


	//   ....[53]....
        /*081c*/ 	.word	0x000115e0
        /*0820*/ 	.word	0x00000000
        /*0824*/ 	.word	0x00034820
        /*0828*/ 	.short	0x010a
        /*082a*/ 	.byte	0x3f
	.zero		1


	//   ....[54]....
        /*082c*/ 	.word	0x000117d0
        /*0830*/ 	.word	0x00000006
        /*0834*/ 	.word	0x00000000
        /*0838*/ 	.short	0x010a
        /*083a*/ 	.byte	0x3f
	.zero		1


	//   ....[55]....
        /*083c*/ 	.word	0x00011820
        /*0840*/ 	.word	0x00000003
        /*0844*/ 	.word	0x00000000
        /*0848*/ 	.short	0x010a
        /*084a*/ 	.byte	0x3f
	.zero		1


	//   ....[56]....
        /*084c*/ 	.word	0x00011880
        /*0850*/ 	.word	0x00000012
        /*0854*/ 	.word	0x00000000
        /*0858*/ 	.short	0x010a
        /*085a*/ 	.byte	0x3f
	.zero		1


	//   ....[57]....
        /*085c*/ 	.word	0x000118b0
        /*0860*/ 	.word	0x00000003
        /*0864*/ 	.word	0x00000000
        /*0868*/ 	.short	0x010a
        /*086a*/ 	.byte	0x3f
	.zero		1


	//   ....[58]....
        /*086c*/ 	.word	0x00011920
        /*0870*/ 	.word	0x00000003
        /*0874*/ 	.word	0x00034800
        /*0878*/ 	.short	0x010a
        /*087a*/ 	.byte	0x3f
	.zero		1


	//   ....[59]....
        /*087c*/ 	.word	0x00011970
        /*0880*/ 	.word	0x00000000
        /*0884*/ 	.word	0x00034830
        /*0888*/ 	.short	0x010a
        /*088a*/ 	.byte	0x3f
	.zero		1


	//   ....[60]....
        /*088c*/ 	.word	0x000119d0
        /*0890*/ 	.word	0x0000000a
        /*0894*/ 	.word	0x00034830
        /*0898*/ 	.short	0x010a
        /*089a*/ 	.byte	0x3f
	.zero		1


	//   ....[61]....
        /*089c*/ 	.word	0x00011a30
        /*08a0*/ 	.word	0x00000005
        /*08a4*/ 	.word	0x00034850
        /*08a8*/ 	.short	0x010a
        /*08aa*/ 	.byte	0x3f
	.zero		1


	//   ....[62]....
        /*08ac*/ 	.word	0x00011a90
        /*08b0*/ 	.word	0x0000000a
        /*08b4*/ 	.word	0x00034830
        /*08b8*/ 	.short	0x010a
        /*08ba*/ 	.byte	0x3f
	.zero		1


	//   ....[63]....
        /*08bc*/ 	.word	0x00011af0
        /*08c0*/ 	.word	0x00000005
        /*08c4*/ 	.word	0x00034850
        /*08c8*/ 	.short	0x010a
        /*08ca*/ 	.byte	0x3f
	.zero		1


	//   ....[64]....
        /*08cc*/ 	.word	0x00011b50
        /*08d0*/ 	.word	0x00000007
        /*08d4*/ 	.word	0x00034850
        /*08d8*/ 	.short	0x010a
        /*08da*/ 	.byte	0x3f
	.zero		1


	//   ....[65]....
        /*08dc*/ 	.word	0x00011ca0
        /*08e0*/ 	.word	0x00000000
        /*08e4*/ 	.word	0x00034840
        /*08e8*/ 	.short	0x010a
        /*08ea*/ 	.byte	0x3f
	.zero		1


	//   ....[66]....
        /*08ec*/ 	.word	0x00012810
        /*08f0*/ 	.word	0x00000011
        /*08f4*/ 	.word	0x00034820
        /*08f8*/ 	.short	0x010a
        /*08fa*/ 	.byte	0x3f
	.zero		1


	//   ....[67]....
        /*08fc*/ 	.word	0x00012860
        /*0900*/ 	.word	0x00000002
        /*0904*/ 	.word	0x00034840
        /*0908*/ 	.short	0x010a
        /*090a*/ 	.byte	0x3f
	.zero		1


	//   ....[68]....
        /*090c*/ 	.word	0x000128b0
        /*0910*/ 	.word	0x00000003
        /*0914*/ 	.word	0x00000060
        /*0918*/ 	.short	0x010a
        /*091a*/ 	.byte	0x3f
	.zero		1


	//   ....[69]....
        /*091c*/ 	.word	0x00012900
        /*0920*/ 	.word	0x00000003
        /*0924*/ 	.word	0x00034840
        /*0928*/ 	.short	0x010a
        /*092a*/ 	.byte	0x3f
	.zero		1


	//   ....[70]....
        /*092c*/ 	.word	0x00012950
        /*0930*/ 	.word	0x00000002
        /*0934*/ 	.word	0x00000060
        /*0938*/ 	.short	0x010a
        /*093a*/ 	.byte	0x3f
	.zero		1


	//   ....[71]....
        /*093c*/ 	.word	0x000129a0
        /*0940*/ 	.word	0x00000002
        /*0944*/ 	.word	0x00034840
        /*0948*/ 	.short	0x010a
        /*094a*/ 	.byte	0x3f
	.zero		1


	//   ....[72]....
        /*094c*/ 	.word	0x000129f0
        /*0950*/ 	.word	0x00000002
        /*0954*/ 	.word	0x00000060
        /*0958*/ 	.short	0x010a
        /*095a*/ 	.byte	0x3f
	.zero		1


	//   ....[73]....
        /*095c*/ 	.word	0x00012a40
        /*0960*/ 	.word	0x00000000
        /*0964*/ 	.word	0x00034860
        /*0968*/ 	.short	0x010a
        /*096a*/ 	.byte	0x3f
	.zero		1


	//   ....[74]....
        /*096c*/ 	.word	0x00012b30
        /*0970*/ 	.word	0x00000000
        /*0974*/ 	.word	0x00034820
        /*0978*/ 	.short	0x010a
        /*097a*/ 	.byte	0x3f
	.zero		1


	//   ....[75]....
        /*097c*/ 	.word	0x00012cd0
        /*0980*/ 	.word	0x00000006
        /*0984*/ 	.word	0x00000000
        /*0988*/ 	.short	0x010a
        /*098a*/ 	.byte	0x3f
	.zero		1


	//   ....[76]....
        /*098c*/ 	.word	0x00012d20
        /*0990*/ 	.word	0x00000003
        /*0994*/ 	.word	0x00000000
        /*0998*/ 	.short	0x010a
        /*099a*/ 	.byte	0x3f
	.zero		1


	//   ....[77]....
        /*099c*/ 	.word	0x00012d70
        /*09a0*/ 	.word	0x00000012
        /*09a4*/ 	.word	0x00000000
        /*09a8*/ 	.short	0x010a
        /*09aa*/ 	.byte	0x3f
	.zero		1


	//----- nvinfo : EIATTR_NUM_MBARRIERS
	.align		4
.L_305:
        /*09ac*/ 	.byte	0x03, 0x38
        /*09ae*/ 	.short	0x0016


	//----- nvinfo : EIATTR_EXIT_INSTR_OFFSETS
	.align		4
        /*09b0*/ 	.byte	0x04, 0x1c
        /*09b2*/ 	.short	(.L_307 - .L_306)


	//   ....[0]....
.L_306:
        /*09b4*/ 	.word	0x00000a10


	//   ....[1]....
        /*09b8*/ 	.word	0x0000ceb0


	//   ....[2]....
        /*09bc*/ 	.word	0x00011900


	//----- nvinfo : EIATTR_MAX_THREADS
	.align		4
.L_307:
        /*09c0*/ 	.byte	0x04, 0x05
        /*09c2*/ 	.short	(.L_309 - .L_308)
.L_308:
        /*09c4*/ 	.word	0x00000180
        /*09c8*/ 	.word	0x00000001
        /*09cc*/ 	.word	0x00000001


	//----- nvinfo : EIATTR_CRS_STACK_SIZE
	.align		4
.L_309:
        /*09d0*/ 	.byte	0x04, 0x1e
        /*09d2*/ 	.short	(.L_311 - .L_310)
.L_310:
        /*09d4*/ 	.word	0x00000000


	//----- nvinfo : EIATTR_CBANK_PARAM_SIZE
	.align		4
.L_311:
        /*09d8*/ 	.byte	0x03, 0x19
        /*09da*/ 	.short	0x0af0


	//----- nvinfo : EIATTR_PARAM_CBANK
	.align		4
        /*09dc*/ 	.byte	0x04, 0x0a
        /*09de*/ 	.short	(.L_313 - .L_312)
	.align		4
.L_312:
        /*09e0*/ 	.word	index@(.nv.constant0._ZN7cutlass13device_kernelIN5flash11enable_sm90INS1_16FlashAttnFwdSm90INS1_25CollectiveMainloopFwdSm90ILi2EN4cute5tupleIJNS5_1CILi1EEES8_S8_EEENS6_IJNS7_ILi128EEESA_NS7_ILi192EEEEEELi128ENS_10bfloat16_tEfNS_4arch4Sm90ELb1ELb0ELb1ELb0ELb0ELb0ELb0ELb1ELb1ELb1ELb0ELb0EEENS1_21CollectiveEpilogueFwdINS6_IJSA_SA_SA_EEES9_SD_SF_Li256ELb0ELb1ELb0ELb0EEENS1_30DynamicPersistentTileSchedulerILi256ELi128ELb0ELb1ELb1EEEEEEEEEvNT_6ParamsE)
        /*09e4*/ 	.short	0x0210
        /*09e6*/ 	.short	0x0af0


	//----- nvinfo : EIATTR_SW_WAR
	.align		4
.L_313:
        /*09e8*/ 	.byte	0x04, 0x36
        /*09ea*/ 	.short	(.L_315 - .L_314)
.L_314:
        /*09ec*/ 	.word	0x00000008
.L_315:


//--------------------- .nv.info._ZN7cutlass13device_kernelIN5flash11enable_sm90INS1_16FlashAttnFwdSm90INS1_25CollectiveMainloopFwdSm90ILi2EN4cute5tupleIJNS5_1CILi1EEES8_S8_EEENS6_IJNS7_ILi128EEESA_NS7_ILi192EEEEEELi128ENS_10bfloat16_tEfNS_4arch4Sm90ELb1ELb0ELb1ELb1ELb0ELb0ELb0ELb1ELb1ELb1ELb0ELb0EEENS1_21CollectiveEpilogueFwdINS6_IJSA_SA_SA_EEES9_SD_SF_Li256ELb1ELb1ELb0ELb0EEENS1_36VarlenDynamicPersistentTileSchedulerILi128ELi128ELi256ELi128ELb0ELb1ELb1ELb1ELb1ELb1EEEEEEEEEvNT_6ParamsE --------------------------
	.section	.nv.info._ZN7cutlass13device_kernelIN5flash11enable_sm90INS1_16FlashAttnFwdSm90INS1_25CollectiveMainloopFwdSm90ILi2EN4cute5tupleIJNS5_1CILi1EEES8_S8_EEENS6_IJNS7_ILi128EEESA_NS7_ILi192EEEEEELi128ENS_10bfloat16_tEfNS_4arch4Sm90ELb1ELb0ELb1ELb1ELb0ELb0ELb0ELb1ELb1ELb1ELb0ELb0EEENS1_21CollectiveEpilogueFwdINS6_IJSA_SA_SA_EEES9_SD_SF_Li256ELb1ELb1ELb0ELb0EEENS1_36VarlenDynamicPersistentTileSchedulerILi128ELi128ELi256ELi128ELb0ELb1ELb1ELb1ELb1ELb1EEEEEEEEEvNT_6ParamsE,"",@"SHT_CUDA_INFO"
	.sectionflags	@""
	.align	4


	//----- nvinfo : EIATTR_CUDA_API_VERSION
	.align		4
        /*0000*/ 	.byte	0x04, 0x37
        /*0002*/ 	.short	(.L_317 - .L_316)
.L_316:
        /*0004*/ 	.word	0x00000082


	//----- nvinfo : EIATTR_KPARAM_INFO
	.align		4
.L_317:
        /*0008*/ 	.byte	0x04, 0x17
        /*000a*/ 	.short	(.L_319 - .L_318)
.L_318:
        /*000c*/ 	.word	0x00000000
        /*0010*/ 	.short	0x0000
        /*0012*/ 	.short	0x0070
        /*0014*/ 	.byte	0x00, 0xf0, 0x01, 0x2a


	//----- nvinfo : EIATTR_SPARSE_MMA_MASK
	.align		4
.L_319:
        /*0018*/ 	.byte	0x03, 0x50
        /*001a*/ 	.short	0x0000


	//----- nvinfo : EIATTR_MAXREG_COUNT
	.align		4
        /*001c*/ 	.byte	0x03, 0x1b
        /*001e*/ 	.short	0x00a8


	//----- nvinfo : EIATTR_NUM_BARRIERS
	.align		4
        /*0020*/ 	.byte	0x02, 0x4c
        /*0022*/ 	.byte	0x09
	.zero		1


	//----- nvinfo : EIATTR_EXTERNS
	.align		4
        /*0024*/ 	.byte	0x04, 0x0f
        /*0026*/ 	.short	(.L_321 - .L_320)


	//   ....[0]....
	.align		4
.L_320:
        /*0028*/ 	.word	index@(__assertfail)


	//----- nvinfo : EIATTR_ANNOTATIONS
	.align		4
.L_321:
        /*002c*/ 	.byte	0x04, 0x55
        /*002e*/ 	.short	(.L_323 - .L_322)


	//   ....[0]....
.L_322:
        /* <DEDUP_REMOVED lines=74> */


	//----- nvinfo : EIATTR_MERCURY_ISA_VERSION
	.align		4
.L_323:
        /*04c0*/ 	.byte	0x03, 0x5f
        /*04c2*/ 	.short	0x0101


	//----- nvinfo : EIATTR_UNUSED_LOAD_BYTE_OFFSET
	.align		4
        /*04c4*/ 	.byte	0x04, 0x44
        /*04c6*/ 	.short	(.L_325 - .L_324)


	//   ....[0]....
.L_324:
        /*04c8*/ 	.word	0x000009f0
        /*04cc*/ 	.word	0x0000fff0


	//   ....[1]....
        /*04d0*/ 	.word	0x0000ad80
        /*04d4*/ 	.word	0x0000fff0


	//----- nvinfo : EIATTR_INT_WARP_WIDE_INSTR_OFFSETS
	.align		4
.L_325:
        /*04d8*/ 	.byte	0x04, 0x31
        /*04da*/ 	.short	(.L_327 - .L_326)


	//   ....[0]....
.L_326:
        /*04dc*/ 	.word	0x00000120


	//   ....[1]....
        /*04e0*/ 	.word	0x00000160


	//   ....[2]....
        /*04e4*/ 	.word	0x00000220


	//   ....[3]....
        /*04e8*/ 	.word	0x0000e040


	//   ....[4]....
        /*04ec*/ 	.word	0x0000e0d0


	//   ....[5]....
        /*04f0*/ 	.word	0x00011cd0


	//   ....[6]....
        /*04f4*/ 	.word	0x00011d30


	//----- nvinfo : EIATTR_COOP_GROUP_MASK_REGIDS
	.align		4
.L_327:
        /*04f8*/ 	.byte	0x04, 0x29
        /*04fa*/ 	.short	(.L_329 - .L_328)


	//   ....[0]....
.L_328:
        /*04fc*/ 	.word	0xffffffff


	//   ....[1]....
        /*0500*/ 	.word	0xffffffff


	//   ....[2]....
        /*0504*/ 	.word	0xffffffff


	//   ....[3]....
        /*0508*/ 	.word	0xffffffff


	//   ....[4]....
        /*050c*/ 	.word	0xffffffff


	//   ....[5]....
        /*0510*/ 	.word	0xffffffff


	//   ....[6]....
        /*0514*/ 	.word	0xffffffff


	//   ....[7]....
        /*0518*/ 	.word	0xffffffff


	//   ....[8]....
        /*051c*/ 	.word	0xffffffff


	//   ....[9]....
        /*0520*/ 	.word	0xffffffff


	//   ....[10]....
        /*0524*/ 	.word	0xffffffff


	//   ....[11]....
        /*0528*/ 	.word	0xffffffff


	//   ....[12]....
        /*052c*/ 	.word	0xffffffff


	//   ....[13]....
        /*0530*/ 	.word	0xffffffff


	//   ....[14]....
        /*0534*/ 	.word	0xffffffff


	//   ....[15]....
        /*0538*/ 	.word	0xffffffff


	//   ....[16]....
        /*053c*/ 	.word	0xffffffff


	//   ....[17]....
        /*0540*/ 	.word	0xffffffff


	//   ....[18]....
        /*0544*/ 	.word	0xffffffff


	//   ....[19]....
        /*0548*/ 	.word	0xffffffff


	//   ....[20]....
        /*054c*/ 	.word	0xffffffff


	//   ....[21]....
        /*0550*/ 	.word	0xffffffff


	//   ....[22]....
        /*0554*/ 	.word	0xffffffff


	//   ....[23]....
        /*0558*/ 	.word	0xffffffff


	//   ....[24]....
        /*055c*/ 	.word	0xffffffff


	//   ....[25]....
        /*0560*/ 	.word	0xffffffff


	//   ....[26]....
        /*0564*/ 	.word	0xffffffff


	//   ....[27]....
        /*0568*/ 	.word	0xffffffff


	//   ....[28]....
        /*056c*/ 	.word	0xffffffff


	//   ....[29]....
        /*0570*/ 	.word	0xffffffff


	//   ....[30]....
        /*0574*/ 	.word	0xffffffff


	//   ....[31]....
        /*0578*/ 	.word	0xffffffff


	//   ....[32]....
        /*057c*/ 	.word	0xffffffff


	//   ....[33]....
        /*0580*/ 	.word	0xffffffff


	//   ....[34]....
        /*0584*/ 	.word	0xffffffff


	//   ....[35]....
        /*0588*/ 	.word	0xffffffff


	//   ....[36]....
        /*058c*/ 	.word	0xffffffff


	//   ....[37]....
        /*0590*/ 	.word	0xffffffff


	//   ....[38]....
        /*0594*/ 	.word	0xffffffff


	//   ....[39]....
        /*0598*/ 	.word	0xffffffff


	//   ....[40]....
        /*059c*/ 	.word	0xffffffff


	//   ....[41]....
        /*05a0*/ 	.word	0xffffffff


	//   ....[42]....
        /*05a4*/ 	.word	0xffffffff


	//   ....[43]....
        /*05a8*/ 	.word	0xffffffff


	//   ....[44]....
        /*05ac*/ 	.word	0xffffffff


	//   ....[45]....
        /*05b0*/ 	.word	0xffffffff


	//   ....[46]....
        /*05b4*/ 	.word	0xffffffff


	//   ....[47]....
        /*05b8*/ 	.word	0xffffffff


	//   ....[48]....
        /*05bc*/ 	.word	0xffffffff


	//   ....[49]....
        /*05c0*/ 	.word	0xffffffff


	//   ....[50]....
        /*05c4*/ 	.word	0xffffffff


	//   ....[51]....
        /*05c8*/ 	.word	0xffffffff


	//   ....[52]....
        /*05cc*/ 	.word	0xffffffff


	//   ....[53]....
        /*05d0*/ 	.word	0xffffffff


	//   ....[54]....
        /*05d4*/ 	.word	0xffffffff


	//   ....[55]....
        /*05d8*/ 	.word	0xffffffff


	//   ....[56]....
        /*05dc*/ 	.word	0xffffffff


	//   ....[57]....
        /*05e0*/ 	.word	0xffffffff


	//   ....[58]....
        /*05e4*/ 	.word	0xffffffff


	//   ....[59]....
        /*05e8*/ 	.word	0xffffffff


	//   ....[60]....
        /*05ec*/ 	.word	0xffffffff


	//   ....[61]....
        /*05f0*/ 	.word	0xffffffff


	//   ....[62]....
        /*05f4*/ 	.word	0xffffffff


	//   ....[63]....
        /*05f8*/ 	.word	0xffffffff


	//   ....[64]....
        /*05fc*/ 	.word	0xffffffff


	//   ....[65]....
        /*0600*/ 	.word	0xffffffff


	//   ....[66]....
        /*0604*/ 	.word	0xffffffff


	//   ....[67]....
        /*0608*/ 	.word	0xffffffff


	//   ....[68]....
        /*060c*/ 	.word	0xffffffff


	//   ....[69]....
        /*0610*/ 	.word	0xffffffff


	//   ....[70]....
        /*0614*/ 	.word	0xffffffff


	//   ....[71]....
        /*0618*/ 	.word	0xffffffff


	//   ....[72]....
        /*061c*/ 	.word	0xffffffff


	//   ....[73]....
        /*0620*/ 	.word	0xffffffff


	//   ....[74]....
        /*0624*/ 	.word	0xffffffff


	//   ....[75]....
        /*0628*/ 	.word	0xffffffff


	//   ....[76]....
        /*062c*/ 	.word	0xffffffff


	//   ....[77]....
        /*0630*/ 	.word	0xffffffff


	//   ....[78]....
        /*0634*/ 	.word	0xffffffff


	//   ....[79]....
        /*0638*/ 	.word	0xffffffff


	//   ....[80]....
        /*063c*/ 	.word	0xffffffff


	//   ....[81]....
        /*0640*/ 	.word	0xffffffff


	//   ....[82]....
        /*0644*/ 	.word	0xffffffff


	//   ....[83]....
        /*0648*/ 	.word	0xffffffff


	//   ....[84]....
        /*064c*/ 	.word	0xffffffff


	//   ....[85]....
        /*0650*/ 	.word	0xffffffff


	//   ....[86]....
        /*0654*/ 	.word	0xffffffff


	//   ....[87]....
        /*0658*/ 	.word	0xffffffff


	//   ....[88]....
        /*065c*/ 	.word	0xffffffff


	//   ....[89]....
        /*0660*/ 	.word	0xffffffff


	//   ....[90]....
        /*0664*/ 	.word	0xffffffff


	//   ....[91]....
        /*0668*/ 	.word	0xffffffff


	//   ....[92]....
        /*066c*/ 	.word	0xffffffff


	//   ....[93]....
        /*0670*/ 	.word	0xffffffff


	//   ....[94]....
        /*0674*/ 	.word	0xffffffff


	//   ....[95]....
        /*0678*/ 	.word	0xffffffff


	//   ....[96]....
        /*067c*/ 	.word	0xffffffff


	//   ....[97]....
        /*0680*/ 	.word	0xffffffff


	//   ....[98]....
        /*0684*/ 	.word	0xffffffff


	//   ....[99]....
        /*0688*/ 	.word	0x0500000f


	//   ....[100]....
        /*068c*/ 	.word	0x0500000f


	//   ....[101]....
        /*0690*/ 	.word	0x0500000f


	//   ....[102]....
        /*0694*/ 	.word	0x0500000f


	//   ....[103]....
        /*0698*/ 	.word	0x0500000f


	//   ....[104]....
        /*069c*/ 	.word	0x0500000f


	//   ....[105]....
        /*06a0*/ 	.word	0x0500000f


	//   ....[106]....
        /*06a4*/ 	.word	0x0500000f


	//   ....[107]....
        /*06a8*/ 	.word	0x0500000f


	//   ....[108]....
        /*06ac*/ 	.word	0x0500000f


	//   ....[109]....
        /*06b0*/ 	.word	0x0500000f


	//   ....[110]....
        /*06b4*/ 	.word	0x0500000f


	//   ....[111]....
        /*06b8*/ 	.word	0x0500000f


	//   ....[112]....
        /*06bc*/ 	.word	0x0500000f


	//   ....[113]....
        /*06c0*/ 	.word	0x0500000f


	//   ....[114]....
        /*06c4*/ 	.word	0x0500000f


	//   ....[115]....
        /*06c8*/ 	.word	0x0500000f


	//   ....[116]....
        /*06cc*/ 	.word	0x0500000f


	//   ....[117]....
        /*06d0*/ 	.word	0x0500000f


	//   ....[118]....
        /*06d4*/ 	.word	0x0500000f


	//   ....[119]....
        /*06d8*/ 	.word	0x0500000f


	//   ....[120]....
        /*06dc*/ 	.word	0x0500000f


	//   ....[121]....
        /*06e0*/ 	.word	0x0500000f


	//   ....[122]....
        /*06e4*/ 	.word	0x0500000f


	//   ....[123]....
        /*06e8*/ 	.word	0x0500000f


	//   ....[124]....
        /*06ec*/ 	.word	0x0500000f


	//   ....[125]....
        /*06f0*/ 	.word	0x0500000f


	//   ....[126]....
        /*06f4*/ 	.word	0x0500000f


	//   ....[127]....
        /*06f8*/ 	.word	0x0500000f


	//   ....[128]....
        /*06fc*/ 	.word	0x0500000f


	//   ....[129]....
        /*0700*/ 	.word	0x0500000f


	//   ....[130]....
        /*0704*/ 	.word	0x0500000f


	//   ....[131]....
        /*0708*/ 	.word	0x0500000f


	//   ....[132]....
        /*070c*/ 	.word	0x0500000f


	//   ....[133]....
        /*0710*/ 	.word	0x0500000f


	//----- nvinfo : EIATTR_COOP_GROUP_INSTR_OFFSETS
	.align		4
.L_329:
        /*0714*/ 	.byte	0x04, 0x28
        /*0716*/ 	.short	(.L_331 - .L_330)


	//   ....[0]....
.L_330:
        /*0718*/ 	.word	0x00000060


	//   ....[1]....
        /*071c*/ 	.word	0x00000130


	//   ....[2]....
        /*0720*/ 	.word	0x00000230


	//   ....[3]....
        /*0724*/ 	.word	0x000003a0


	//   ....[4]....
        /*0728*/ 	.word	0x00000500


	//   ....[5]....
        /*072c*/ 	.word	0x00000620


	//   ....[6]....
        /*0730*/ 	.word	0x00000780


	//   ....[7]....
        /*0734*/ 	.word	0x000014d0


	//   ....[8]....
        /*0738*/ 	.word	0x000021c0


	//   ....[9]....
        /*073c*/ 	.word	0x000022f0


	//   ....[10]....
        /*0740*/ 	.word	0x00002c50


	//   ....[11]....
        /*0744*/ 	.word	0x00002cc0


	//   ....[12]....
        /*0748*/ 	.word	0x00003760


	//   ....[13]....
        /*074c*/ 	.word	0x000037d0


	//   ....[14]....
        /*0750*/ 	.word	0x00005610


	//   ....[15]....
        /*0754*/ 	.word	0x00005920


	//   ....[16]....
        /*0758*/ 	.word	0x00005ff0


	//   ....[17]....
        /*075c*/ 	.word	0x000060f0


	//   ....[18]....
        /*0760*/ 	.word	0x000069a0


	//   ....[19]....
        /*0764*/ 	.word	0x00006a00


	//   ....[20]....
        /*0768*/ 	.word	0x00008e10


	//   ....[21]....
        /*076c*/ 	.word	0x00008e60


	//   ....[22]....
        /*0770*/ 	.word	0x000090f0


	//   ....[23]....
        /*0774*/ 	.word	0x00009170


	//   ....[24]....
        /*0778*/ 	.word	0x0000a450


	//   ....[25]....
        /*077c*/ 	.word	0x0000a480


	//   ....[26]....
        /*0780*/ 	.word	0x0000a570


	//   ....[27]....
        /*0784*/ 	.word	0x0000a590


	//   ....[28]....
        /*0788*/ 	.word	0x0000b800


	//   ....[29]....
        /*078c*/ 	.word	0x0000b840


	//   ....[30]....
        /*0790*/ 	.word	0x0000b870


	//   ....[31]....
        /*0794*/ 	.word	0x0000b8b0


	//   ....[32]....
        /*0798*/ 	.word	0x0000be10


	//   ....[33]....
        /*079c*/ 	.word	0x0000be40


	//   ....[34]....
        /*07a0*/ 	.word	0x0000bf00


	//   ....[35]....
        /*07a4*/ 	.word	0x0000bf20


	//   ....[36]....
        /*07a8*/ 	.word	0x0000bfe0


	//   ....[37]....
        /*07ac*/ 	.word	0x0000c000


	//   ....[38]....
        /*07b0*/ 	.word	0x0000c0d0


	//   ....[39]....
        /*07b4*/ 	.word	0x0000c0f0


	//   ....[40]....
        /*07b8*/ 	.word	0x0000c8d0


	//   ....[41]....
        /*07bc*/ 	.word	0x0000c900


	//   ....[42]....
        /*07c0*/ 	.word	0x0000c9d0


	//   ....[43]....
        /*07c4*/ 	.word	0x0000c9f0


	//   ....[44]....
        /*07c8*/ 	.word	0x0000cab0


	//   ....[45]....
        /*07cc*/ 	.word	0x0000cad0


	//   ....[46]....
        /*07d0*/ 	.word	0x0000cba0


	//   ....[47]....
        /*07d4*/ 	.word	0x0000cbc0


	//   ....[48]....
        /*07d8*/ 	.word	0x0000cd00


	//   ....[49]....
        /*07dc*/ 	.word	0x0000ced0


	//   ....[50]....
        /*07e0*/ 	.word	0x0000cf00


	//   ....[51]....
        /*07e4*/ 	.word	0x0000cf30


	//   ....[52]....
        /*07e8*/ 	.word	0x0000cf60


	//   ....[53]....
        /*07ec*/ 	.word	0x0000cf90


	//   ....[54]....
        /*07f0*/ 	.word	0x0000cfc0


	//   ....[55]....
        /*07f4*/ 	.word	0x0000d130


	//   ....[56]....
        /*07f8*/ 	.word	0x0000d160


	//   ....[57]....
        /*07fc*/ 	.word	0x0000d190


	//   ....[58]....
        /*0800*/ 	.word	0x0000d1c0


	//   ....[59]....
        /*0804*/ 	.word	0x0000d1f0


	//   ....[60]....
        /*0808*/ 	.word	0x0000d220


	//   ....[61]....
        /*080c*/ 	.word	0x0000d2c0


	//   ....[62]....
        /*0810*/ 	.word	0x0000d320


	//   ....[63]....
        /*0814*/ 	.word	0x0000d3b0


	//   ....[64]....
        /*0818*/ 	.word	0x0000e640


	//   ....[65]....
        /*081c*/ 	.word	0x0000f2d0


	//   ....[66]....
        /*0820*/ 	.word	0x0000f2e0


	//   ....[67]....
        /*0824*/ 	.word	0x0000f2f0


	//   ....[68]....
        /*0828*/ 	.word	0x0000f340


	//   ....[69]....
        /*082c*/ 	.word	0x0000f410


	//   ....[70]....
        /*0830*/ 	.word	0x0000f450


	//   ....[71]....
        /*0834*/ 	.word	0x0000f500


	//   ....[72]....
        /*0838*/ 	.word	0x0000f520


	//   ....[73]....
        /*083c*/ 	.word	0x0000f5c0


	//   ....[74]....
        /*0840*/ 	.word	0x0000f5e0


	//   ....[75]....
        /*0844*/ 	.word	0x0000f680


	//   ....[76]....
        /*0848*/ 	.word	0x0000f6a0


	//   ....[77]....
        /*084c*/ 	.word	0x0000f740


	//   ....[78]....
        /*0850*/ 	.word	0x0000f760


	//   ....[79]....
        /*0854*/ 	.word	0x0000f770


	//   ....[80]....
        /*0858*/ 	.word	0x0000f780


	//   ....[81]....
        /*085c*/ 	.word	0x000123f0


	//   ....[82]....
        /*0860*/ 	.word	0x00012450


	//   ....[83]....
        /*0864*/ 	.word	0x00012480


	//   ....[84]....
        /*0868*/ 	.word	0x00012490


	//   ....[85]....
        /*086c*/ 	.word	0x000124c0


	//   ....[86]....
        /*0870*/ 	.word	0x000124f0


	//   ....[87]....
        /*0874*/ 	.word	0x00012520


	//   ....[88]....
        /*0878*/ 	.word	0x00012550


	//   ....[89]....
        /*087c*/ 	.word	0x000126d0


	//   ....[90]....
        /*0880*/ 	.word	0x00012700


	//   ....[91]....
        /*0884*/ 	.word	0x00012730


	//   ....[92]....
        /*0888*/ 	.word	0x00012760


	//   ....[93]....
        /*088c*/ 	.word	0x00012790


	//   ....[94]....
        /*0890*/ 	.word	0x000127c0


	//   ....[95]....
        /*0894*/ 	.word	0x00012880


	//   ....[96]....
        /*0898*/ 	.word	0x000128a0


	//   ....[97]....
        /*089c*/ 	.word	0x00012910


	//   ....[98]....
        /*08a0*/ 	.word	0x00012fe0


	//   ....[99]....
        /*08a4*/ 	.word	0x000135b0


	//   ....[100]....
        /*08a8*/ 	.word	0x00013770


	//   ....[101]....
        /*08ac*/ 	.word	0x000137c0


	//   ....[102]....
        /*08b0*/ 	.word	0x00013820


	//   ....[103]....
        /*08b4*/ 	.word	0x00013900


	//   ....[104]....
        /*08b8*/ 	.word	0x000139d0


	//   ....[105]....
        /*08bc*/ 	.word	0x00013a60


	//   ....[106]....
        /*08c0*/ 	.word	0x00013b30


	//   ....[107]....
        /*08c4*/ 	.word	0x00013c60


	//   ....[108]....
        /*08c8*/ 	.word	0x00013cc0


	//   ....[109]....
        /*08cc*/ 	.word	0x00013de0


	//   ....[110]....
        /*08d0*/ 	.word	0x00013e40


	//   ....[111]....
        /*08d4*/ 	.word	0x00013f60


	//   ....[112]....
        /*08d8*/ 	.word	0x00013fc0


	//   ....[113]....
        /*08dc*/ 	.word	0x000140d0


	//   ....[114]....
        /*08e0*/ 	.word	0x00014130


	//   ....[115]....
        /*08e4*/ 	.word	0x000141d0


	//   ....[116]....
        /*08e8*/ 	.word	0x00014560


	//   ....[117]....
        /*08ec*/ 	.word	0x00014600


	//   ....[118]....
        /*08f0*/ 	.word	0x00014720


	//   ....[119]....
        /*08f4*/ 	.word	0x00014790


	//   ....[120]....
        /*08f8*/ 	.word	0x00014810


	//   ....[121]....
        /*08fc*/ 	.word	0x00014890


	//   ....[122]....
        /*0900*/ 	.word	0x00014910


	//   ....[123]....
        /*0904*/ 	.word	0x000149a0


	//   ....[124]....
        /*0908*/ 	.word	0x00014a40


	//   ....[125]....
        /*090c*/ 	.word	0x00014ae0


	//   ....[126]....
        /*0910*/ 	.word	0x00014b50


	//   ....[127]....
        /*0914*/ 	.word	0x00014bc0


	//   ....[128]....
        /*0918*/ 	.word	0x00014c30


	//   ....[129]....
        /*091c*/ 	.word	0x00014cb0


	//   ....[130]....
        /*0920*/ 	.word	0x00014d30


	//   ....[131]....
        /*0924*/ 	.word	0x00014dd0


	//   ....[132]....
        /*0928*/ 	.word	0x00014e60


	//   ....[133]....
        /*092c*/ 	.word	0x00014f90


	//----- nvinfo : EIATTR_REG_RECONFIG
	.align		4
.L_331:
        /*0930*/ 	.byte	0x01, 0x54
	.zero		2


	//----- nvinfo : EIATTR_SYSCALL_OFFSETS
	.align		4
        /*0934*/ 	.byte	0x04, 0x46
        /*0936*/ 	.short	(.L_333 - .L_332)


	//   ....[0]....
.L_332:
        /*0938*/ 	.word	0x000016b0


	//   ....[1]....
        /*093c*/ 	.word	0x0000e240


	//   ....[2]....
        /*0940*/ 	.word	0x0000e3a0


	//   ....[3]....
        /*0944*/ 	.word	0x0000e4a0


	//   ....[4]....
        /*0948*/ 	.word	0x0000ee80


	//----- nvinfo : EIATTR_MBARRIER_INSTR_OFFSETS
	.align		4
.L_333:
        /*094c*/ 	.byte	0x04, 0x39
        /*094e*/ 	.short	(.L_335 - .L_334)


	//   ....[0]....
.L_334:
        /*0950*/ 	.word	0x00000250
        /*0954*/ 	.word	0x000000ff
        /*0958*/ 	.word	0x00034800
        /*095c*/ 	.short	0x0100
        /*095e*/ 	.byte	0x08
	.zero		1


	//   ....[1]....
        /*0960*/ 	.word	0x00000260
        /*0964*/ 	.word	0x000000ff
        /*0968*/ 	.word	0x00034820
        /*096c*/ 	.short	0x0100
        /*096e*/ 	.byte	0x08
	.zero		1


	//   ....[2]....
        /*0970*/ 	.word	0x00000350
        /*0974*/ 	.word	0x000000ff
        /*0978*/ 	.word	0x00034830
        /*097c*/ 	.short	0x0100
        /*097e*/ 	.byte	0x08
	.zero		1


	//   ....[3]....
        /*0980*/ 	.word	0x00000360
        /*0984*/ 	.word	0x000000ff
        /*0988*/ 	.word	0x00034840
        /*098c*/ 	.short	0x0100
        /*098e*/ 	.byte	0x08
	.zero		1


	//   ....[4]....
        /*0990*/ 	.word	0x00000370
        /*0994*/ 	.word	0x000000ff
        /*0998*/ 	.word	0x00034838
        /*099c*/ 	.short	0x0100
        /*099e*/ 	.byte	0x08
	.zero		1


	//   ....[5]....
        /*09a0*/ 	.word	0x00000380
        /*09a4*/ 	.word	0x000000ff
        /*09a8*/ 	.word	0x00034848
        /*09ac*/ 	.short	0x0100
        /*09ae*/ 	.byte	0x08
	.zero		1


	//   ....[6]....
        /*09b0*/ 	.word	0x000004b0
        /*09b4*/ 	.word	0x000000ff
        /*09b8*/ 	.word	0x00034850
        /*09bc*/ 	.short	0x0100
        /*09be*/ 	.byte	0x08
	.zero		1


	//   ....[7]....
        /*09c0*/ 	.word	0x000004c0
        /*09c4*/ 	.word	0x000000ff
        /*09c8*/ 	.word	0x00034860
        /*09cc*/ 	.short	0x0100
        /*09ce*/ 	.byte	0x08
	.zero		1


	//   ....[8]....
        /*09d0*/ 	.word	0x000004d0
        /*09d4*/ 	.word	0x000000ff
        /*09d8*/ 	.word	0x00034858
        /*09dc*/ 	.short	0x0100
        /*09de*/ 	.byte	0x08
	.zero		1


	//   ....[9]....
        /*09e0*/ 	.word	0x000004e0
        /*09e4*/ 	.word	0x000000ff
        /*09e8*/ 	.word	0x00034868
        /*09ec*/ 	.short	0x0100
        /*09ee*/ 	.byte	0x08
	.zero		1


	//   ....[10]....
        /*09f0*/ 	.word	0x000005d0
        /*09f4*/ 	.word	0x000000ff
        /*09f8*/ 	.word	0x00034870
        /*09fc*/ 	.short	0x0100
        /*09fe*/ 	.byte	0x06
	.zero		1


	//   ....[11]....
        /*0a00*/ 	.word	0x000005e0
        /*0a04*/ 	.word	0x000000ff
        /*0a08*/ 	.word	0x00034880
        /*0a0c*/ 	.short	0x0100
        /*0a0e*/ 	.byte	0x06
	.zero		1


	//   ....[12]....
        /*0a10*/ 	.word	0x000005f0
        /*0a14*/ 	.word	0x000000ff
        /*0a18*/ 	.word	0x00034878
        /*0a1c*/ 	.short	0x0100
        /*0a1e*/ 	.byte	0x06
	.zero		1


	//   ....[13]....
        /*0a20*/ 	.word	0x00000600
        /*0a24*/ 	.word	0x000000ff
        /*0a28*/ 	.word	0x00034888
        /*0a2c*/ 	.short	0x0100
        /*0a2e*/ 	.byte	0x06
	.zero		1


	//   ....[14]....
        /*0a30*/ 	.word	0x00000730
        /*0a34*/ 	.word	0x000000ff
        /*0a38*/ 	.word	0x00034890
        /*0a3c*/ 	.short	0x0100
        /*0a3e*/ 	.byte	0x08
	.zero		1


	//   ....[15]....
        /*0a40*/ 	.word	0x00000740
        /*0a44*/ 	.word	0x000000ff
        /*0a48*/ 	.word	0x000348a0
        /*0a4c*/ 	.short	0x0100
        /*0a4e*/ 	.byte	0x08
	.zero		1


	//   ....[16]....
        /*0a50*/ 	.word	0x00000750
        /*0a54*/ 	.word	0x000000ff
        /*0a58*/ 	.word	0x00034898
        /*0a5c*/ 	.short	0x0100
        /*0a5e*/ 	.byte	0x08
	.zero		1


	//   ....[17]....
        /*0a60*/ 	.word	0x00000760
        /*0a64*/ 	.word	0x000000ff
        /*0a68*/ 	.word	0x000348a8
        /*0a6c*/ 	.short	0x0100
        /*0a6e*/ 	.byte	0x08
	.zero		1


	//   ....[18]....
        /*0a70*/ 	.word	0x00000890
        /*0a74*/ 	.word	0x000000ff
        /*0a78*/ 	.word	0x000348b0
        /*0a7c*/ 	.short	0x0100
        /*0a7e*/ 	.byte	0x08
	.zero		1


	//   ....[19]....
        /*0a80*/ 	.word	0x000008a0
        /*0a84*/ 	.word	0x000000ff
        /*0a88*/ 	.word	0x000348c0
        /*0a8c*/ 	.short	0x0100
        /*0a8e*/ 	.byte	0x08
	.zero		1


	//   ....[20]....
        /*0a90*/ 	.word	0x000008b0
        /*0a94*/ 	.word	0x000000ff
        /*0a98*/ 	.word	0x000348b8
        /*0a9c*/ 	.short	0x0100
        /*0a9e*/ 	.byte	0x08
	.zero		1


	//   ....[21]....
        /*0aa0*/ 	.word	0x000008c0
        /*0aa4*/ 	.word	0x000000ff
        /*0aa8*/ 	.word	0x000348c8
        /*0aac*/ 	.short	0x0100
        /*0aae*/ 	.byte	0x08
	.zero		1


	//   ....[22]....
        /*0ab0*/ 	.word	0x00001710
        /*0ab4*/ 	.word	0x000000ff
        /*0ab8*/ 	.word	0x00034800
        /*0abc*/ 	.short	0x010a
        /*0abe*/ 	.byte	0x25
	.zero		1


	//   ....[23]....
        /*0ac0*/ 	.word	0x00001790
        /*0ac4*/ 	.word	0x00000000
        /*0ac8*/ 	.word	0x00034830
        /*0acc*/ 	.short	0x010a
        /*0ace*/ 	.byte	0x3f
	.zero		1


	//   ....[24]....
        /*0ad0*/ 	.word	0x000017f0
        /*0ad4*/ 	.word	0x00000000
        /*0ad8*/ 	.word	0x00034830
        /*0adc*/ 	.short	0x010a
        /*0ade*/ 	.byte	0x3f
	.zero		1


	//   ....[25]....
        /*0ae0*/ 	.word	0x00002610
        /*0ae4*/ 	.word	0x00000000
        /*0ae8*/ 	.word	0x00000000
        /*0aec*/ 	.short	0x0101
        /*0aee*/ 	.byte	0x3f
	.zero		1


	//   ....[26]....
        /*0af0*/ 	.word	0x000045d0
        /*0af4*/ 	.word	0x000000ff
        /*0af8*/ 	.word	0x00034830
        /*0afc*/ 	.short	0x010a
        /*0afe*/ 	.byte	0x3b
	.zero		1


	//   ....[27]....
        /*0b00*/ 	.word	0x00004610
        /*0b04*/ 	.word	0x000000ff
        /*0b08*/ 	.word	0x00034830
        /*0b0c*/ 	.short	0x010a
        /*0b0e*/ 	.byte	0x3b
	.zero		1


	//   ....[28]....
        /*0b10*/ 	.word	0x00004e40
        /*0b14*/ 	.word	0x000000ff
        /*0b18*/ 	.word	0x00034850
        /*0b1c*/ 	.short	0x010a
        /*0b1e*/ 	.byte	0x07
	.zero		1


	//   ....[29]....
        /*0b20*/ 	.word	0x00004e80
        /*0b24*/ 	.word	0x000000ff
        /*0b28*/ 	.word	0x00034850
        /*0b2c*/ 	.short	0x010a
        /*0b2e*/ 	.byte	0x07
	.zero		1


	//   ....[30]....
        /*0b30*/ 	.word	0x00006de0
        /*0b34*/ 	.word	0x0000002f
        /*0b38*/ 	.word	0x00000000
        /*0b3c*/ 	.short	0x0101
        /*0b3e*/ 	.byte	0x3f
	.zero		1


	//   ....[31]....
        /*0b40*/ 	.word	0x00006e50
        /*0b44*/ 	.word	0x00000031
        /*0b48*/ 	.word	0x00000000
        /*0b4c*/ 	.short	0x0101
        /*0b4e*/ 	.byte	0x3f
	.zero		1


	//   ....[32]....
        /*0b50*/ 	.word	0x000077b0
        /*0b54*/ 	.word	0x000000ff
        /*0b58*/ 	.word	0x00034830
        /*0b5c*/ 	.short	0x010a
        /*0b5e*/ 	.byte	0x06
	.zero		1


	//   ....[33]....
        /*0b60*/ 	.word	0x000077f0
        /*0b64*/ 	.word	0x000000ff
        /*0b68*/ 	.word	0x00034830
        /*0b6c*/ 	.short	0x010a
        /*0b6e*/ 	.byte	0x06
	.zero		1


	//   ....[34]....
        /*0b70*/ 	.word	0x00008020
        /*0b74*/ 	.word	0x000000ff
        /*0b78*/ 	.word	0x00034850
        /*0b7c*/ 	.short	0x010a
        /*0b7e*/ 	.byte	0x07
	.zero		1


	//   ....[35]....
        /*0b80*/ 	.word	0x00008060
        /*0b84*/ 	.word	0x000000ff
        /*0b88*/ 	.word	0x00034850
        /*0b8c*/ 	.short	0x010a
        /*0b8e*/ 	.byte	0x07
	.zero		1


	//   ....[36]....
        /*0b90*/ 	.word	0x000099c0
        /*0b94*/ 	.word	0x0000001d
        /*0b98*/ 	.word	0x00000000
        /*0b9c*/ 	.short	0x0101
        /*0b9e*/ 	.byte	0x3f
	.zero		1


	//   ....[37]....
        /*0ba0*/ 	.word	0x00009a10
        /*0ba4*/ 	.word	0x0000002c
        /*0ba8*/ 	.word	0x00000000
        /*0bac*/ 	.short	0x0101
        /*0bae*/ 	.byte	0x3f
	.zero		1


	//   ....[38]....
        /*0bb0*/ 	.word	0x0000a3c0
        /*0bb4*/ 	.word	0x000000ff
        /*0bb8*/ 	.word	0x00034850
        /*0bbc*/ 	.short	0x010a
        /*0bbe*/ 	.byte	0x05
	.zero		1


	//   ....[39]....
        /*0bc0*/ 	.word	0x0000a400
        /*0bc4*/ 	.word	0x000000ff
        /*0bc8*/ 	.word	0x00034850
        /*0bcc*/ 	.short	0x010a
        /*0bce*/ 	.byte	0x05
	.zero		1


	//   ....[40]....
        /*0bd0*/ 	.word	0x0000a920
        /*0bd4*/ 	.word	0x00000005
        /*0bd8*/ 	.word	0x00000000
        /*0bdc*/ 	.short	0x0101
        /*0bde*/ 	.byte	0x3f
	.zero		1


	//   ....[41]....
        /*0be0*/ 	.word	0x0000be00
        /*0be4*/ 	.word	0x00000003
        /*0be8*/ 	.word	0x00000000
        /*0bec*/ 	.short	0x0101
        /*0bee*/ 	.byte	0x3f
	.zero		1


	//   ....[42]....
        /*0bf0*/ 	.word	0x0000e8d0
        /*0bf4*/ 	.word	0x00000000
        /*0bf8*/ 	.word	0x00034840
        /*0bfc*/ 	.short	0x010a
        /*0bfe*/ 	.byte	0x3f
	.zero		1


	//   ....[43]....
        /*0c00*/ 	.word	0x0000f900
        /*0c04*/ 	.word	0x00000009
        /*0c08*/ 	.word	0x00034800
        /*0c0c*/ 	.short	0x0107
        /*0c0e*/ 	.byte	0x3f
	.zero		1


	//   ....[44]....
        /*0c10*/ 	.word	0x0000fa10
        /*0c14*/ 	.word	0x00000002
        /*0c18*/ 	.word	0x00034800
        /*0c1c*/ 	.short	0x0101
        /*0c1e*/ 	.byte	0x3f
	.zero		1


	//   ....[45]....
        /*0c20*/ 	.word	0x0000fa30
        /*0c24*/ 	.word	0x00000002
        /*0c28*/ 	.word	0x00034820
        /*0c2c*/ 	.short	0x010a
        /*0c2e*/ 	.byte	0x3f
	.zero		1


	//   ....[46]....
        /*0c30*/ 	.word	0x0000fd90
        /*0c34*/ 	.word	0x00000002
        /*0c38*/ 	.word	0x00034840
        /*0c3c*/ 	.short	0x010a
        /*0c3e*/ 	.byte	0x3f
	.zero		1


	//   ....[47]....
        /*0c40*/ 	.word	0x00010240
        /*0c44*/ 	.word	0x00000002
        /*0c48*/ 	.word	0x00000060
        /*0c4c*/ 	.short	0x010a
        /*0c4e*/ 	.byte	0x3f
	.zero		1


	//   ....[48]....
        /*0c50*/ 	.word	0x00010910
        /*0c54*/ 	.word	0x00000003
        /*0c58*/ 	.word	0x00034840
        /*0c5c*/ 	.short	0x010a
        /*0c5e*/ 	.byte	0x3f
	.zero		1


	//   ....[49]....
        /*0c60*/ 	.word	0x00010dc0
        /*0c64*/ 	.word	0x00000002
        /*0c68*/ 	.word	0x00000060
        /*0c6c*/ 	.short	0x010a
        /*0c6e*/ 	.byte	0x3f
	.zero		1


	//   ....[50]....
        /*0c70*/ 	.word	0x000113e0
        /*0c74*/ 	.word	0x00000002
        /*0c78*/ 	.word	0x00034840
        /*0c7c*/ 	.short	0x010a
        /*0c7e*/ 	.byte	0x3f
	.zero		1


	//   ....[51]....
        /*0c80*/ 	.word	0x00011890
        /*0c84*/ 	.word	0x00000002
        /*0c88*/ 	.word	0x00000060
        /*0c8c*/ 	.short	0x010a
        /*0c8e*/ 	.byte	0x3f
	.zero		1


	//   ....[52]....
        /*0c90*/ 	.word	0x00011e40
        /*0c94*/ 	.word	0x00000000
        /*0c98*/ 	.word	0x00034860
        /*0c9c*/ 	.short	0x010a
        /*0c9e*/ 	.byte	0x3f
	.zero		1


	//   ....[53]....
        /*0ca0*/ 	.word	0x00012f60
        /*0ca4*/ 	.word	0x00000000
        /*0ca8*/ 	.word	0x00034820
        /*0cac*/ 	.short	0x010a
        /*0cae*/ 	.byte	0x3f
	.zero		1


	//   ....[54]....
        /*0cb0*/ 	.word	0x00013120
        /*0cb4*/ 	.word	0x00000006
        /*0cb8*/ 	.word	0x00000000
        /*0cbc*/ 	.short	0x010a
        /*0cbe*/ 	.byte	0x3f
	.zero		1


	//   ....[55]....
        /*0cc0*/ 	.word	0x00013190
        /*0cc4*/ 	.word	0x00000007
        /*0cc8*/ 	.word	0x00000000
        /*0ccc*/ 	.short	0x010a
        /*0cce*/ 	.byte	0x3f
	.zero		1


	//   ....[56]....
        /*0cd0*/ 	.word	0x00013200
        /*0cd4*/ 	.word	0x00000004
        /*0cd8*/ 	.word	0x00000000
        /*0cdc*/ 	.short	0x010a
        /*0cde*/ 	.byte	0x3f
	.zero		1


	//   ....[57]....
        /*0ce0*/ 	.word	0x00013230
        /*0ce4*/ 	.word	0x00000003
        /*0ce8*/ 	.word	0x00000000
        /*0cec*/ 	.short	0x010a
        /*0cee*/ 	.byte	0x3f
	.zero		1


	//   ....[58]....
        /*0cf0*/ 	.word	0x000132a0
        /*0cf4*/ 	.word	0x00000003
        /*0cf8*/ 	.word	0x00034800
        /*0cfc*/ 	.short	0x010a
        /*0cfe*/ 	.byte	0x3f
	.zero		1


	//   ....[59]....
        /*0d00*/ 	.word	0x000132f0
        /*0d04*/ 	.word	0x00000000
        /*0d08*/ 	.word	0x00034830
        /*0d0c*/ 	.short	0x010a
        /*0d0e*/ 	.byte	0x3f
	.zero		1


	//   ....[60]....
        /*0d10*/ 	.word	0x00013350
        /*0d14*/ 	.word	0x00000006
        /*0d18*/ 	.word	0x00034830
        /*0d1c*/ 	.short	0x010a
        /*0d1e*/ 	.byte	0x3f
	.zero		1


	//   ....[61]....
        /*0d20*/ 	.word	0x000133b0
        /*0d24*/ 	.word	0x00000005
        /*0d28*/ 	.word	0x00034850
        /*0d2c*/ 	.short	0x010a
        /*0d2e*/ 	.byte	0x3f
	.zero		1


	//   ....[62]....
        /*0d30*/ 	.word	0x00013410
        /*0d34*/ 	.word	0x00000006
        /*0d38*/ 	.word	0x00034830
        /*0d3c*/ 	.short	0x010a
        /*0d3e*/ 	.byte	0x3f
	.zero		1


	//   ....[63]....
        /*0d40*/ 	.word	0x00013470
        /*0d44*/ 	.word	0x00000005
        /*0d48*/ 	.word	0x00034850
        /*0d4c*/ 	.short	0x010a
        /*0d4e*/ 	.byte	0x3f
	.zero		1


	//   ....[64]....
        /*0d50*/ 	.word	0x000134d0
        /*0d54*/ 	.word	0x00000007
        /*0d58*/ 	.word	0x00034850
        /*0d5c*/ 	.short	0x010a
        /*0d5e*/ 	.byte	0x3f
	.zero		1


	//   ....[65]....
        /*0d60*/ 	.word	0x00013670
        /*0d64*/ 	.word	0x00000000
        /*0d68*/ 	.word	0x00034840
        /*0d6c*/ 	.short	0x010a
        /*0d6e*/ 	.byte	0x3f
	.zero		1


	//   ....[66]....
        /*0d70*/ 	.word	0x00014280
        /*0d74*/ 	.word	0x00000002
        /*0d78*/ 	.word	0x00034820
        /*0d7c*/ 	.short	0x010a
        /*0d7e*/ 	.byte	0x3f
	.zero		1


	//   ....[67]....
        /*0d80*/ 	.word	0x000142d0
        /*0d84*/ 	.word	0x00000002
        /*0d88*/ 	.word	0x00034840
        /*0d8c*/ 	.short	0x010a
        /*0d8e*/ 	.byte	0x3f
	.zero		1


	//   ....[68]....
        /*0d90*/ 	.word	0x00014320
        /*0d94*/ 	.word	0x00000002
        /*0d98*/ 	.word	0x00000060
        /*0d9c*/ 	.short	0x010a
        /*0d9e*/ 	.byte	0x3f
	.zero		1


	//   ....[69]....
        /*0da0*/ 	.word	0x00014370
        /*0da4*/ 	.word	0x00000003
        /*0da8*/ 	.word	0x00034840
        /*0dac*/ 	.short	0x010a
        /*0dae*/ 	.byte	0x3f
	.zero		1


	//   ....[70]....
        /*0db0*/ 	.word	0x000143c0
        /*0db4*/ 	.word	0x00000002
        /*0db8*/ 	.word	0x00000060
        /*0dbc*/ 	.short	0x010a
        /*0dbe*/ 	.byte	0x3f
	.zero		1


	//   ....[71]....
        /*0dc0*/ 	.word	0x00014410
        /*0dc4*/ 	.word	0x00000002
        /*0dc8*/ 	.word	0x00034840
        /*0dcc*/ 	.short	0x010a
        /*0dce*/ 	.byte	0x3f
	.zero		1


	//   ....[72]....
        /*0dd0*/ 	.word	0x00014460
        /*0dd4*/ 	.word	0x00000002
        /*0dd8*/ 	.word	0x00000060
        /*0ddc*/ 	.short	0x010a
        /*0dde*/ 	.byte	0x3f
	.zero		1


	//   ....[73]....
        /*0de0*/ 	.word	0x000144b0
        /*0de4*/ 	.word	0x00000000
        /*0de8*/ 	.word	0x00034860
        /*0dec*/ 	.short	0x010a
        /*0dee*/ 	.byte	0x3f
	.zero		1


	//   ....[74]....
        /*0df0*/ 	.word	0x00014eb0
        /*0df4*/ 	.word	0x00000000
        /*0df8*/ 	.word	0x00034820
        /*0dfc*/ 	.short	0x010a
        /*0dfe*/ 	.byte	0x3f
	.zero		1


	//   ....[75]....
        /*0e00*/ 	.word	0x00015050
        /*0e04*/ 	.word	0x00000006
        /*0e08*/ 	.word	0x00000000
        /*0e0c*/ 	.short	0x010a
        /*0e0e*/ 	.byte	0x3f
	.zero		1


	//   ....[76]....
        /*0e10*/ 	.word	0x000150a0
        /*0e14*/ 	.word	0x00000007
        /*0e18*/ 	.word	0x00000000
        /*0e1c*/ 	.short	0x010a
        /*0e1e*/ 	.byte	0x3f
	.zero		1


	//   ....[77]....
        /*0e20*/ 	.word	0x000150f0
        /*0e24*/ 	.word	0x00000004
        /*0e28*/ 	.word	0x00000000
        /*0e2c*/ 	.short	0x010a
        /*0e2e*/ 	.byte	0x3f
	.zero		1


	//----- nvinfo : EIATTR_NUM_MBARRIERS
	.align		4
.L_335:
        /*0e30*/ 	.byte	0x03, 0x38
        /*0e32*/ 	.short	0x0016


	//----- nvinfo : EIATTR_EXIT_INSTR_OFFSETS
	.align		4
        /*0e34*/ 	.byte	0x04, 0x1c
        /*0e36*/ 	.short	(.L_337 - .L_336)


	//   ....[0]....
.L_336:
        /*0e38*/ 	.word	0x00000a30


	//   ....[1]....
        /*0e3c*/ 	.word	0x0000ccb0


	//   ....[2]....
        /*0e40*/ 	.word	0x00013280


	//----- nvinfo : EIATTR_MAX_THREADS
	.align		4
.L_337:
        /*0e44*/ 	.byte	0x04, 0x05
        /*0e46*/ 	.short	(.L_339 - .L_338)
.L_338:
        /*0e48*/ 	.word	0x00000180
        /*0e4c*/ 	.word	0x00000001
        /*0e50*/ 	.word	0x00000001


	//----- nvinfo : EIATTR_CRS_STACK_SIZE
	.align		4
.L_339:
        /*0e54*/ 	.byte	0x04, 0x1e
        /*0e56*/ 	.short	(.L_341 - .L_340)
.L_340:
        /*0e58*/ 	.word	0x00000000


	//----- nvinfo : EIATTR_CBANK_PARAM_SIZE
	.align		4
.L_341:
        /*0e5c*/ 	.byte	0x03, 0x19
        /*0e5e*/ 	.short	0x0af0


	//----- nvinfo : EIATTR_PARAM_CBANK
	.align		4
        /*0e60*/ 	.byte	0x04, 0x0a
        /*0e62*/ 	.short	(.L_343 - .L_342)
	.align		4
.L_342:
        /*0e64*/ 	.word	index@(.nv.constant0._ZN7cutlass13device_kernelIN5flash11enable_sm90INS1_16FlashAttnFwdSm90INS1_25CollectiveMainloopFwdSm90ILi2EN4cute5tupleIJNS5_1CILi1EEES8_S8_EEENS6_IJNS7_ILi128EEESA_NS7_ILi192EEEEEELi128ENS_10bfloat16_tEfNS_4arch4Sm90ELb1ELb0ELb1ELb1ELb0ELb0ELb0ELb1ELb1ELb1ELb0ELb0EEENS1_21CollectiveEpilogueFwdINS6_IJSA_SA_SA_EEES9_SD_SF_Li256ELb1ELb1ELb0ELb0EEENS1_36VarlenDynamicPersistentTileSchedulerILi128ELi128ELi256ELi128ELb0ELb1ELb1ELb1ELb1ELb1EEEEEEEEEvNT_6ParamsE)
        /*0e68*/ 	.short	0x0210
        /*0e6a*/ 	.short	0x0af0


	//----- nvinfo : EIATTR_SW_WAR
	.align		4
.L_343:
        /*0e6c*/ 	.byte	0x04, 0x36
        /*0e6e*/ 	.short	(.L_345 - .L_344)
.L_344:
        /*0e70*/ 	.word	0x00000008
.L_345:


//--------------------- .nv.info._ZN7cutlass13device_kernelIN5flash11enable_sm90INS1_16FlashAttnFwdSm90INS1_25CollectiveMainloopFwdSm90ILi2EN4cute5tupleIJNS5_1CILi1EEES8_S8_EEENS6_IJNS7_ILi128EEESA_NS7_ILi192EEEEEELi128ENS_10bfloat16_tEfNS_4arch4Sm90ELb1ELb0ELb1ELb1ELb0ELb1ELb0ELb1ELb1ELb1ELb0ELb0EEENS1_21CollectiveEpilogueFwdINS6_IJSA_SA_SA_EEES9_SD_SF_Li256ELb1ELb1ELb0ELb0EEENS1_36VarlenDynamicPersistentTileSchedulerILi128ELi128ELi256ELi128ELb0ELb1ELb1ELb1ELb1ELb1EEEEEEEEEvNT_6ParamsE --------------------------
	.section	.nv.info._ZN7cutlass13device_kernelIN5flash11enable_sm90INS1_16FlashAttnFwdSm90INS1_25CollectiveMainloopFwdSm90ILi2EN4cute5tupleIJNS5_1CILi1EEES8_S8_EEENS6_IJNS7_ILi128EEESA_NS7_ILi192EEEEEELi128ENS_10bfloat16_tEfNS_4arch4Sm90ELb1ELb0ELb1ELb1ELb0ELb1ELb0ELb1ELb1ELb1ELb0ELb0EEENS1_21CollectiveEpilogueFwdINS6_IJSA_SA_SA_EEES9_SD_SF_Li256ELb1ELb1ELb0ELb0EEENS1_36VarlenDynamicPersistentTileSchedulerILi128ELi128ELi256ELi128ELb0ELb1ELb1ELb1ELb1ELb1EEEEEEEEEvNT_6ParamsE,"",@"SHT_CUDA_INFO"
	.sectionflags	@""
	.align	4


	//----- nvinfo : EIATTR_CUDA_API_VERSION
	.align		4
        /*0000*/ 	.byte	0x04, 0x37
        /*0002*/ 	.short	(.L_347 - .L_346)
.L_346:
        /*0004*/ 	.word	0x00000082


	//----- nvinfo : EIATTR_KPARAM_INFO
	.align		4
.L_347:
        /*0008*/ 	.byte	0x04, 0x17
        /*000a*/ 	.short	(.L_349 - .L_348)
.L_348:
        /*000c*/ 	.word	0x00000000
        /*0010*/ 	.short	0x0000
        /*0012*/ 	.short	0x0070
        /*0014*/ 	.byte	0x00, 0xf0, 0x01, 0x2a


	//----- nvinfo : EIATTR_SPARSE_MMA_MASK
	.align		4
.L_349:
        /*0018*/ 	.byte	0x03, 0x50
        /*001a*/ 	.short	0x0000


	//----- nvinfo : EIATTR_MAXREG_COUNT
	.align		4
        /*001c*/ 	.byte	0x03, 0x1b
        /*001e*/ 	.short	0x00a8


	//----- nvinfo : EIATTR_NUM_BARRIERS
	.align		4
        /*0020*/ 	.byte	0x02, 0x4c
        /*0022*/ 	.byte	0x10
	.zero		1


	//----- nvinfo : EIATTR_EXTERNS
	.align		4
        /*0024*/ 	.byte	0x04, 0x0f
        /*0026*/ 	.short	(.L_351 - .L_350)


	//   ....[0]....
	.align		4
.L_350:
        /*0028*/ 	.word	index@(__assertfail)


	//----- nvinfo : EIATTR_ANNOTATIONS
	.align		4
.L_351:
        /*002c*/ 	.byte	0x04, 0x55
        /*002e*/ 	.short	(.L_353 - .L_352)


	//   ....[0]....
.L_352:
        /* <DEDUP_REMOVED lines=113> */


	//----- nvinfo : EIATTR_MERCURY_ISA_VERSION
	.align		4
.L_353:
        /*0730*/ 	.byte	0x03, 0x5f
        /*0732*/ 	.short	0x0101


	//----- nvinfo : EIATTR_UNUSED_LOAD_BYTE_OFFSET
	.align		4
        /*0734*/ 	.byte	0x04, 0x44
        /*0736*/ 	.short	(.L_355 - .L_354)


	//   ....[0]....
.L_354:
        /*0738*/ 	.word	0x00000ab0
        /*073c*/ 	.word	0x0000fff0


	//   ....[1]....
        /*0740*/ 	.word	0x0001c9b0
        /*0744*/ 	.word	0x0000fff0


	//----- nvinfo : EIATTR_INT_WARP_WIDE_INSTR_OFFSETS
	.align		4
.L_355:
        /*0748*/ 	.byte	0x04, 0x31
        /*074a*/ 	.short	(.L_357 - .L_356)


	//   ....[0]....
.L_356:
        /*074c*/ 	.word	0x00000190


	//   ....[1]....
        /*0750*/ 	.word	0x000001d0


	//   ....[2]....
        /*0754*/ 	.word	0x00000240


	//   ....[3]....
        /*0758*/ 	.word	0x00021320


	//   ....[4]....
        /*075c*/ 	.word	0x000213b0


	//   ....[5]....
        /*0760*/ 	.word	0x00024ff0


	//   ....[6]....
        /*0764*/ 	.word	0x00025050


	//----- nvinfo : EIATTR_COOP_GROUP_MASK_REGIDS
	.align		4
.L_357:
        /*0768*/ 	.byte	0x04, 0x29
        /*076a*/ 	.short	(.L_359 - .L_358)


	//   ....[0]....
.L_358:
        /*076c*/ 	.word	0xffffffff


	//   ....[1]....
        /*0770*/ 	.word	0xffffffff


	//   ....[2]....
        /*0774*/ 	.word	0xffffffff


	//   ....[3]....
        /*0778*/ 	.word	0xffffffff


	//   ....[4]....
        /*077c*/ 	.word	0xffffffff


	//   ....[5]....
        /*0780*/ 	.word	0xffffffff


	//   ....[6]....
        /*0784*/ 	.word	0xffffffff


	//   ....[7]....
        /*0788*/ 	.word	0xffffffff


	//   ....[8]....
        /*078c*/ 	.word	0xffffffff


	//   ....[9]....
        /*0790*/ 	.word	0xffffffff


	//   ....[10]....
        /*0794*/ 	.word	0xffffffff


	//   ....[11]....
        /*0798*/ 	.word	0xffffffff


	//   ....[12]....
        /*079c*/ 	.word	0xffffffff


	//   ....[13]....
        /*07a0*/ 	.word	0xffffffff


	//   ....[14]....
        /*07a4*/ 	.word	0xffffffff


	//   ....[15]....
        /*07a8*/ 	.word	0xffffffff


	//   ....[16]....
        /*07ac*/ 	.word	0xffffffff


	//   ....[17]....
        /*07b0*/ 	.word	0xffffffff


	//   ....[18]....
        /*07b4*/ 	.word	0xffffffff


	//   ....[19]....
        /*07b8*/ 	.word	0xffffffff


	//   ....[20]....
        /*07bc*/ 	.word	0xffffffff


	//   ....[21]....
        /*07c0*/ 	.word	0xffffffff


	//   ....[22]....
        /*07c4*/ 	.word	0xffffffff


	//   ....[23]....
        /*07c8*/ 	.word	0xffffffff


	//   ....[24]....
        /*07cc*/ 	.word	0xffffffff


	//   ....[25]....
        /*07d0*/ 	.word	0xffffffff


	//   ....[26]....
        /*07d4*/ 	.word	0xffffffff


	//   ....[27]....
        /*07d8*/ 	.word	0xffffffff


	//   ....[28]....
        /*07dc*/ 	.word	0xffffffff


	//   ....[29]....
        /*07e0*/ 	.word	0xffffffff


	//   ....[30]....
        /*07e4*/ 	.word	0xffffffff


	//   ....[31]....
        /*07e8*/ 	.word	0xffffffff


	//   ....[32]....
        /*07ec*/ 	.word	0xffffffff


	//   ....[33]....
        /*07f0*/ 	.word	0xffffffff


	//   ....[34]....
        /*07f4*/ 	.word	0xffffffff


	//   ....[35]....
        /*07f8*/ 	.word	0xffffffff


	//   ....[36]....
        /*07fc*/ 	.word	0xffffffff


	//   ....[37]....
        /*0800*/ 	.word	0xffffffff


	//   ....[38]....
        /*0804*/ 	.word	0xffffffff


	//   ....[39]....
        /*0808*/ 	.word	0xffffffff


	//   ....[40]....
        /*080c*/ 	.word	0xffffffff


	//   ....[41]....
        /*0810*/ 	.word	0xffffffff


	//   ....[42]....
        /*0814*/ 	.word	0xffffffff


	//   ....[43]....
        /*0818*/ 	.word	0xffffffff


	//   ....[44]....
        /*081c*/ 	.word	0xffffffff


	//   ....[45]....
        /*0820*/ 	.word	0xffffffff


	//   ....[46]....
        /*0824*/ 	.word	0xffffffff


	//   ....[47]....
        /*0828*/ 	.word	0xffffffff


	//   ....[48]....
        /*082c*/ 	.word	0xffffffff


	//   ....[49]....
        /*0830*/ 	.word	0xffffffff


	//   ....[50]....
        /*0834*/ 	.word	0xffffffff


	//   ....[51]....
        /*0838*/ 	.word	0xffffffff


	//   ....[52]....
        /*083c*/ 	.word	0xffffffff


	//   ....[53]....
        /*0840*/ 	.word	0xffffffff


	//   ....[54]....
        /*0844*/ 	.word	0xffffffff


	//   ....[55]....
        /*0848*/ 	.word	0xffffffff


	//   ....[56]....
        /*084c*/ 	.word	0xffffffff


	//   ....[57]....
        /*0850*/ 	.word	0xffffffff


	//   ....[58]....
        /*0854*/ 	.word	0xffffffff


	//   ....[59]....
        /*0858*/ 	.word	0xffffffff


	//   ....[60]....
        /*085c*/ 	.word	0xffffffff


	//   ....[61]....
        /*0860*/ 	.word	0xffffffff


	//   ....[62]....
        /*0864*/ 	.word	0xffffffff


	//   ....[63]....
        /*0868*/ 	.word	0xffffffff


	//   ....[64]....
        /*086c*/ 	.word	0xffffffff


	//   ....[65]....
        /*0870*/ 	.word	0xffffffff


	//   ....[66]....
        /*0874*/ 	.word	0xffffffff


	//   ....[67]....
        /*0878*/ 	.word	0xffffffff


	//   ....[68]....
        /*087c*/ 	.word	0xffffffff


	//   ....[69]....
        /*0880*/ 	.word	0xffffffff


	//   ....[70]....
        /*0884*/ 	.word	0xffffffff


	//   ....[71]....
        /*0888*/ 	.word	0xffffffff


	//   ....[72]....
        /*088c*/ 	.word	0xffffffff


	//   ....[73]....
        /*0890*/ 	.word	0xffffffff


	//   ....[74]....
        /*0894*/ 	.word	0xffffffff


	//   ....[75]....
        /*0898*/ 	.word	0xffffffff


	//   ....[76]....
        /*089c*/ 	.word	0xffffffff


	//   ....[77]....
        /*08a0*/ 	.word	0xffffffff


	//   ....[78]....
        /*08a4*/ 	.word	0xffffffff


	//   ....[79]....
        /*08a8*/ 	.word	0xffffffff


	//   ....[80]....
        /*08ac*/ 	.word	0xffffffff


	//   ....[81]....
        /*08b0*/ 	.word	0xffffffff


	//   ....[82]....
        /*08b4*/ 	.word	0xffffffff


	//   ....[83]....
        /*08b8*/ 	.word	0xffffffff


	//   ....[84]....
        /*08bc*/ 	.word	0xffffffff


	//   ....[85]....
        /*08c0*/ 	.word	0xffffffff


	//   ....[86]....
        /*08c4*/ 	.word	0xffffffff


	//   ....[87]....
        /*08c8*/ 	.word	0xffffffff


	//   ....[88]....
        /*08cc*/ 	.word	0xffffffff


	//   ....[89]....
        /*08d0*/ 	.word	0xffffffff


	//   ....[90]....
        /*08d4*/ 	.word	0xffffffff


	//   ....[91]....
        /*08d8*/ 	.word	0xffffffff


	//   ....[92]....
        /*08dc*/ 	.word	0xffffffff


	//   ....[93]....
        /*08e0*/ 	.word	0xffffffff


	//   ....[94]....
        /*08e4*/ 	.word	0xffffffff


	//   ....[95]....
        /*08e8*/ 	.word	0xffffffff


	//   ....[96]....
        /*08ec*/ 	.word	0xffffffff


	//   ....[97]....
        /*08f0*/ 	.word	0xffffffff


	//   ....[98]....
        /*08f4*/ 	.word	0xffffffff


	//   ....[99]....
        /*08f8*/ 	.word	0xffffffff


	//   ....[100]....
        /*08fc*/ 	.word	0xffffffff


	//   ....[101]....
        /*0900*/ 	.word	0xffffffff


	//   ....[102]....
        /*0904*/ 	.word	0xffffffff


	//   ....[103]....
        /*0908*/ 	.word	0xffffffff


	//   ....[104]....
        /*090c*/ 	.word	0xffffffff


	//   ....[105]....
        /*0910*/ 	.word	0xffffffff


	//   ....[106]....
        /*0914*/ 	.word	0xffffffff


	//   ....[107]....
        /*0918*/ 	.word	0xffffffff


	//   ....[108]....
        /*091c*/ 	.word	0xffffffff


	//   ....[109]....
        /*0920*/ 	.word	0xffffffff


	//   ....[110]....
        /*0924*/ 	.word	0xffffffff


	//   ....[111]....
        /*0928*/ 	.word	0xffffffff


	//   ....[112]....
        /*092c*/ 	.word	0xffffffff


	//   ....[113]....
        /*0930*/ 	.word	0xffffffff


	//   ....[114]....
        /*0934*/ 	.word	0xffffffff


	//   ....[115]....
        /*0938*/ 	.word	0xffffffff


	//   ....[116]....
        /*093c*/ 	.word	0x0500000f


	//   ....[117]....
        /*0940*/ 	.word	0x0500000f


	//   ....[118]....
        /*0944*/ 	.word	0x0500000f


	//   ....[119]....
        /*0948*/ 	.word	0x0500000f


	//   ....[120]....
        /*094c*/ 	.word	0x0500000f


	//   ....[121]....
        /*0950*/ 	.word	0x0500000f


	//   ....[122]....
        /*0954*/ 	.word	0x0500000f


	//   ....[123]....
        /*0958*/ 	.word	0x0500000f


	//   ....[124]....
        /*095c*/ 	.word	0x0500000f


	//   ....[125]....
        /*0960*/ 	.word	0x0500000f


	//   ....[126]....
        /*0964*/ 	.word	0x0500000f


	//   ....[127]....
        /*0968*/ 	.word	0x0500000f


	//   ....[128]....
        /*096c*/ 	.word	0x0500000f


	//   ....[129]....
        /*0970*/ 	.word	0x0500000f


	//   ....[130]....
        /*0974*/ 	.word	0x0500000f


	//   ....[131]....
        /*0978*/ 	.word	0x0500000f


	//   ....[132]....
        /*097c*/ 	.word	0x0500000f


	//   ....[133]....
        /*0980*/ 	.word	0x0500000f


	//   ....[134]....
        /*0984*/ 	.word	0x0500000f


	//   ....[135]....
        /*0988*/ 	.word	0x0500000f


	//   ....[136]....
        /*098c*/ 	.word	0x0500000f


	//   ....[137]....
        /*0990*/ 	.word	0x0500000f


	//   ....[138]....
        /*0994*/ 	.word	0x0500000f


	//   ....[139]....
        /*0998*/ 	.word	0x0500000f


	//   ....[140]....
        /*099c*/ 	.word	0x0500000f


	//   ....[141]....
        /*09a0*/ 	.word	0x0500000f


	//   ....[142]....
        /*09a4*/ 	.word	0x0500000f


	//   ....[143]....
        /*09a8*/ 	.word	0x0500000f


	//   ....[144]....
        /*09ac*/ 	.word	0x0500000f


	//   ....[145]....
        /*09b0*/ 	.word	0x0500000f


	//   ....[146]....
        /*09b4*/ 	.word	0x0500000f


	//   ....[147]....
        /*09b8*/ 	.word	0x0500000f


	//   ....[148]....
        /*09bc*/ 	.word	0x0500000f


	//   ....[149]....
        /*09c0*/ 	.word	0x0500000f


	//   ....[150]....
        /*09c4*/ 	.word	0x0500000f


	//   ....[151]....
        /*09c8*/ 	.word	0x0500000f


	//   ....[152]....
        /*09cc*/ 	.word	0x0500000f


	//   ....[153]....
        /*09d0*/ 	.word	0x0500000f


	//   ....[154]....
        /*09d4*/ 	.word	0x0500000f


	//   ....[155]....
        /*09d8*/ 	.word	0x0500000f


	//   ....[156]....
        /*09dc*/ 	.word	0x0500000f


	//   ....[157]....
        /*09e0*/ 	.word	0x0500000f


	//   ....[158]....
        /*09e4*/ 	.word	0x0500000f


	//   ....[159]....
        /*09e8*/ 	.word	0x0500000f


	//   ....[160]....
        /*09ec*/ 	.word	0x0500000f


	//   ....[161]....
        /*09f0*/ 	.word	0x0500000f


	//   ....[162]....
        /*09f4*/ 	.word	0x0500000f


	//   ....[163]....
        /*09f8*/ 	.word	0x0500000f


	//   ....[164]....
        /*09fc*/ 	.word	0x0500000f


	//   ....[165]....
        /*0a00*/ 	.word	0x0500000f


	//   ....[166]....
        /*0a04*/ 	.word	0x0500000f


	//   ....[167]....
        /*0a08*/ 	.word	0x0500000f


	//----- nvinfo : EIATTR_COOP_GROUP_INSTR_OFFSETS
	.align		4
.L_359:
        /*0a0c*/ 	.byte	0x04, 0x28
        /*0a0e*/ 	.short	(.L_361 - .L_360)


	//   ....[0]....
.L_360:
        /*0a10*/ 	.word	0x00000060


	//   ....[1]....
        /*0a14*/ 	.word	0x000001a0


	//   ....[2]....
        /*0a18*/ 	.word	0x000001f0


	//   ....[3]....
        /*0a1c*/ 	.word	0x00000420


	//   ....[4]....
        /*0a20*/ 	.word	0x00000580


	//   ....[5]....
        /*0a24*/ 	.word	0x000006a0


	//   ....[6]....
        /*0a28*/ 	.word	0x00000800


	//   ....[7]....
        /*0a2c*/ 	.word	0x0000adf0


	//   ....[8]....
        /*0a30*/ 	.word	0x0000b4d0


	//   ....[9]....
        /*0a34*/ 	.word	0x0000b4e0


	//   ....[10]....
        /*0a38*/ 	.word	0x0000b4f0


	//   ....[11]....
        /*0a3c*/ 	.word	0x0000b500


	//   ....[12]....
        /*0a40*/ 	.word	0x0000bd70


	//   ....[13]....
        /*0a44*/ 	.word	0x0000bd80


	//   ....[14]....
        /*0a48*/ 	.word	0x0000bd90


	//   ....[15]....
        /*0a4c*/ 	.word	0x0000bda0


	//   ....[16]....
        /*0a50*/ 	.word	0x0000ee80


	//   ....[17]....
        /*0a54*/ 	.word	0x0000ee90


	//   ....[18]....
        /*0a58*/ 	.word	0x0000eea0


	//   ....[19]....
        /*0a5c*/ 	.word	0x0000eeb0


	//   ....[20]....
        /*0a60*/ 	.word	0x0000f520


	//   ....[21]....
        /*0a64*/ 	.word	0x0000f530


	//   ....[22]....
        /*0a68*/ 	.word	0x0000f540


	//   ....[23]....
        /*0a6c*/ 	.word	0x0000f550


	//   ....[24]....
        /*0a70*/ 	.word	0x00013380


	//   ....[25]....
        /*0a74*/ 	.word	0x00013470


	//   ....[26]....
        /*0a78*/ 	.word	0x00013e10


	//   ....[27]....
        /*0a7c*/ 	.word	0x00013e90


	//   ....[28]....
        /*0a80*/ 	.word	0x00014870


	//   ....[29]....
        /*0a84*/ 	.word	0x000148d0


	//   ....[30]....
        /*0a88*/ 	.word	0x00016bb0


	//   ....[31]....
        /*0a8c*/ 	.word	0x000173d0


	//   ....[32]....
        /*0a90*/ 	.word	0x000174f0


	//   ....[33]....
        /*0a94*/ 	.word	0x00017630


	//   ....[34]....
        /*0a98*/ 	.word	0x00017f60


	//   ....[35]....
        /*0a9c*/ 	.word	0x00017fd0


	//   ....[36]....
        /*0aa0*/ 	.word	0x0001a590


	//   ....[37]....
        /*0aa4*/ 	.word	0x0001a610


	//   ....[38]....
        /*0aa8*/ 	.word	0x0001ad10


	//   ....[39]....
        /*0aac*/ 	.word	0x0001ad60


	//   ....[40]....
        /*0ab0*/ 	.word	0x0001bfe0


	//   ....[41]....
        /*0ab4*/ 	.word	0x0001c330


	//   ....[42]....
        /*0ab8*/ 	.word	0x0001c360


	//   ....[43]....
        /*0abc*/ 	.word	0x0001c450


	//   ....[44]....
        /*0ac0*/ 	.word	0x0001d3f0


	//   ....[45]....
        /*0ac4*/ 	.word	0x0001d430


	//   ....[46]....
        /*0ac8*/ 	.word	0x0001d470


	//   ....[47]....
        /*0acc*/ 	.word	0x0001d4b0


	//   ....[48]....
        /*0ad0*/ 	.word	0x0001da40


	//   ....[49]....
        /*0ad4*/ 	.word	0x0001da50


	//   ....[50]....
        /*0ad8*/ 	.word	0x0001db10


	//   ....[51]....
        /*0adc*/ 	.word	0x0001db30


	//   ....[52]....
        /*0ae0*/ 	.word	0x0001dbf0


	//   ....[53]....
        /*0ae4*/ 	.word	0x0001dc10


	//   ....[54]....
        /*0ae8*/ 	.word	0x0001dce0


	//   ....[55]....
        /*0aec*/ 	.word	0x0001dd00


	//   ....[56]....
        /*0af0*/ 	.word	0x0001e520


	//   ....[57]....
        /*0af4*/ 	.word	0x0001e540


	//   ....[58]....
        /*0af8*/ 	.word	0x0001e600


	//   ....[59]....
        /*0afc*/ 	.word	0x0001e620


	//   ....[60]....
        /*0b00*/ 	.word	0x0001e6e0


	//   ....[61]....
        /*0b04*/ 	.word	0x0001e700


	//   ....[62]....
        /*0b08*/ 	.word	0x0001e7d0


	//   ....[63]....
        /*0b0c*/ 	.word	0x0001e7f0


	//   ....[64]....
        /*0b10*/ 	.word	0x0001e940


	//   ....[65]....
        /*0b14*/ 	.word	0x0001eb10


	//   ....[66]....
        /*0b18*/ 	.word	0x0001eb40


	//   ....[67]....
        /*0b1c*/ 	.word	0x0001eb70


	//   ....[68]....
        /*0b20*/ 	.word	0x0001eba0


	//   ....[69]....
        /*0b24*/ 	.word	0x0001ebd0


	//   ....[70]....
        /*0b28*/ 	.word	0x0001ec00


	//   ....[71]....
        /*0b2c*/ 	.word	0x0001ed70


	//   ....[72]....
        /*0b30*/ 	.word	0x0001eda0


	//   ....[73]....
        /*0b34*/ 	.word	0x0001edd0


	//   ....[74]....
        /*0b38*/ 	.word	0x0001ee00


	//   ....[75]....
        /*0b3c*/ 	.word	0x0001ee30


	//   ....[76]....
        /*0b40*/ 	.word	0x0001ee60


	//   ....[77]....
        /*0b44*/ 	.word	0x0001ef00


	//   ....[78]....
        /*0b48*/ 	.word	0x0001ef60


	//   ....[79]....
        /*0b4c*/ 	.word	0x0001eff0


	//   ....[80]....
        /*0b50*/ 	.word	0x0001fe30


	//   ....[81]....
        /*0b54*/ 	.word	0x00021920


	//   ....[82]....
        /*0b58*/ 	.word	0x000225f0


	//   ....[83]....
        /*0b5c*/ 	.word	0x00022610


	//   ....[84]....
        /*0b60*/ 	.word	0x00022630


	//   ....[85]....
        /*0b64*/ 	.word	0x00022650


	//   ....[86]....
        /*0b68*/ 	.word	0x00022730


	//   ....[87]....
        /*0b6c*/ 	.word	0x00022790


	//   ....[88]....
        /*0b70*/ 	.word	0x000227c0


	//   ....[89]....
        /*0b74*/ 	.word	0x00022840


	//   ....[90]....
        /*0b78*/ 	.word	0x00022870


	//   ....[91]....
        /*0b7c*/ 	.word	0x00022900


	//   ....[92]....
        /*0b80*/ 	.word	0x00022930


	//   ....[93]....
        /*0b84*/ 	.word	0x000229c0


	//   ....[94]....
        /*0b88*/ 	.word	0x000229f0


	//   ....[95]....
        /*0b8c*/ 	.word	0x00022a80


	//   ....[96]....
        /*0b90*/ 	.word	0x00022a90


	//   ....[97]....
        /*0b94*/ 	.word	0x00022b20


	//   ....[98]....
        /*0b98*/ 	.word	0x00025710


	//   ....[99]....
        /*0b9c*/ 	.word	0x00025770


	//   ....[100]....
        /*0ba0*/ 	.word	0x000257a0


	//   ....[101]....
        /*0ba4*/ 	.word	0x000257b0


	//   ....[102]....
        /*0ba8*/ 	.word	0x000257e0


	//   ....[103]....
        /*0bac*/ 	.word	0x00025810


	//   ....[104]....
        /*0bb0*/ 	.word	0x00025840


	//   ....[105]....
        /*0bb4*/ 	.word	0x00025870


	//   ....[106]....
        /*0bb8*/ 	.word	0x000259f0


	//   ....[107]....
        /*0bbc*/ 	.word	0x00025a20


	//   ....[108]....
        /*0bc0*/ 	.word	0x00025a50


	//   ....[109]....
        /*0bc4*/ 	.word	0x00025a80


	//   ....[110]....
        /*0bc8*/ 	.word	0x00025ab0


	//   ....[111]....
        /*0bcc*/ 	.word	0x00025ae0


	//   ....[112]....
        /*0bd0*/ 	.word	0x00025ba0


	//   ....[113]....
        /*0bd4*/ 	.word	0x00025bc0


	//   ....[114]....
        /*0bd8*/ 	.word	0x00025c30


	//   ....[115]....
        /*0bdc*/ 	.word	0x00026300


	//   ....[116]....
        /*0be0*/ 	.word	0x00026760


	//   ....[117]....
        /*0be4*/ 	.word	0x000267f0


	//   ....[118]....
        /*0be8*/ 	.word	0x00026840


	//   ....[119]....
        /*0bec*/ 	.word	0x00026890


	//   ....[120]....
        /*0bf0*/ 	.word	0x00026920


	//   ....[121]....
        /*0bf4*/ 	.word	0x000269b0


	//   ....[122]....
        /*0bf8*/ 	.word	0x00026a00


	//   ....[123]....
        /*0bfc*/ 	.word	0x00026a50


	//   ....[124]....
        /*0c00*/ 	.word	0x00026b40


	//   ....[125]....
        /*0c04*/ 	.word	0x00026bd0


	//   ....[126]....
        /*0c08*/ 	.word	0x00026c30


	//   ....[127]....
        /*0c0c*/ 	.word	0x00026c90


	//   ....[128]....
        /*0c10*/ 	.word	0x00026d20


	//   ....[129]....
        /*0c14*/ 	.word	0x00026db0


	//   ....[130]....
        /*0c18*/ 	.word	0x00026e10


	//   ....[131]....
        /*0c1c*/ 	.word	0x00026e70


	//   ....[132]....
        /*0c20*/ 	.word	0x00027160


	//   ....[133]....
        /*0c24*/ 	.word	0x00027450


	//   ....[134]....
        /*0c28*/ 	.word	0x000275c0


	//   ....[135]....
        /*0c2c*/ 	.word	0x00027610


	//   ....[136]....
        /*0c30*/ 	.word	0x00027670


	//   ....[137]....
        /*0c34*/ 	.word	0x00027710


	//   ....[138]....
        /*0c38*/ 	.word	0x000277b0


	//   ....[139]....
        /*0c3c*/ 	.word	0x000278e0


	//   ....[140]....
        /*0c40*/ 	.word	0x000279c0


	//   ....[141]....
        /*0c44*/ 	.word	0x00027a50


	//   ....[142]....
        /*0c48*/ 	.word	0x00027b30


	//   ....[143]....
        /*0c4c*/ 	.word	0x00027bc0


	//   ....[144]....
        /*0c50*/ 	.word	0x00027cb0


	//   ....[145]....
        /*0c54*/ 	.word	0x00027d40


	//   ....[146]....
        /*0c58*/ 	.word	0x00027e30


	//   ....[147]....
        /*0c5c*/ 	.word	0x00027ec0


	//   ....[148]....
        /*0c60*/ 	.word	0x00027fa0


	//   ....[149]....
        /*0c64*/ 	.word	0x000280b0


	//   ....[150]....
        /*0c68*/ 	.word	0x000283e0


	//   ....[151]....
        /*0c6c*/ 	.word	0x00028480


	//   ....[152]....
        /*0c70*/ 	.word	0x000285a0


	//   ....[153]....
        /*0c74*/ 	.word	0x00028620


	//   ....[154]....
        /*0c78*/ 	.word	0x000286a0


	//   ....[155]....
        /*0c7c*/ 	.word	0x00028720


	//   ....[156]....
        /*0c80*/ 	.word	0x000287a0


	//   ....[157]....
        /*0c84*/ 	.word	0x00028830


	//   ....[158]....
        /*0c88*/ 	.word	0x000288d0


	//   ....[159]....
        /*0c8c*/ 	.word	0x00028980


	//   ....[160]....
        /*0c90*/ 	.word	0x00028a00


	//   ....[161]....
        /*0c94*/ 	.word	0x00028a80


	//   ....[162]....
        /*0c98*/ 	.word	0x00028b00


	//   ....[163]....
        /*0c9c*/ 	.word	0x00028b90


	//   ....[164]....
        /*0ca0*/ 	.word	0x00028c10


	//   ....[165]....
        /*0ca4*/ 	.word	0x00028cb0


	//   ....[166]....
        /*0ca8*/ 	.word	0x00028d40


	//   ....[167]....
        /*0cac*/ 	.word	0x00028e70


	//----- nvinfo : EIATTR_REG_RECONFIG
	.align		4
.L_361:
        /*0cb0*/ 	.byte	0x01, 0x54
	.zero		2


	//----- nvinfo : EIATTR_SYSCALL_OFFSETS
	.align		4
        /*0cb4*/ 	.byte	0x04, 0x46
        /*0cb6*/ 	.short	(.L_363 - .L_362)


	//   ....[0]....
.L_362:
        /*0cb8*/ 	.word	0x00001ae0


	//   ....[1]....
        /*0cbc*/ 	.word	0x00001c30


	//   ....[2]....
        /*0cc0*/ 	.word	0x0000afa0


	//   ....[3]....
        /*0cc4*/ 	.word	0x0000b290


	//   ....[4]....
        /*0cc8*/ 	.word	0x00021520


	//   ....[5]....
        /*0ccc*/ 	.word	0x00021680


	//   ....[6]....
        /*0cd0*/ 	.word	0x00021780


	//   ....[7]....
        /*0cd4*/ 	.word	0x000221a0


	//----- nvinfo : EIATTR_MBARRIER_INSTR_OFFSETS
	.align		4
.L_363:
        /*0cd8*/ 	.byte	0x04, 0x39
        /*0cda*/ 	.short	(.L_365 - .L_364)


	//   ....[0]....
.L_364:
        /*0cdc*/ 	.word	0x000002d0
        /*0ce0*/ 	.word	0x000000ff
        /*0ce4*/ 	.word	0x00034800
        /*0ce8*/ 	.short	0x0100
        /*0cea*/ 	.byte	0x08
	.zero		1


	//   ....[1]....
        /*0cec*/ 	.word	0x000002e0
        /*0cf0*/ 	.word	0x000000ff
        /*0cf4*/ 	.word	0x00034820
        /*0cf8*/ 	.short	0x0100
        /*0cfa*/ 	.byte	0x08
	.zero		1


	//   ....[2]....
        /*0cfc*/ 	.word	0x000003d0
        /*0d00*/ 	.word	0x000000ff
        /*0d04*/ 	.word	0x00034830
        /*0d08*/ 	.short	0x0100
        /*0d0a*/ 	.byte	0x08
	.zero		1


	//   ....[3]....
        /*0d0c*/ 	.word	0x000003e0
        /*0d10*/ 	.word	0x000000ff
        /*0d14*/ 	.word	0x00034840
        /*0d18*/ 	.short	0x0100
        /*0d1a*/ 	.byte	0x08
	.zero		1


	//   ....[4]....
        /*0d1c*/ 	.word	0x000003f0
        /*0d20*/ 	.word	0x000000ff
        /*0d24*/ 	.word	0x00034838
        /*0d28*/ 	.short	0x0100
        /*0d2a*/ 	.byte	0x08
	.zero		1


	//   ....[5]....
        /*0d2c*/ 	.word	0x00000400
        /*0d30*/ 	.word	0x000000ff
        /*0d34*/ 	.word	0x00034848
        /*0d38*/ 	.short	0x0100
        /*0d3a*/ 	.byte	0x08
	.zero		1


	//   ....[6]....
        /*0d3c*/ 	.word	0x00000530
        /*0d40*/ 	.word	0x000000ff
        /*0d44*/ 	.word	0x00034850
        /*0d48*/ 	.short	0x0100
        /*0d4a*/ 	.byte	0x08
	.zero		1


	//   ....[7]....
        /*0d4c*/ 	.word	0x00000540
        /*0d50*/ 	.word	0x000000ff
        /*0d54*/ 	.word	0x00034860
        /*0d58*/ 	.short	0x0100
        /*0d5a*/ 	.byte	0x08
	.zero		1


	//   ....[8]....
        /*0d5c*/ 	.word	0x00000550
        /*0d60*/ 	.word	0x000000ff
        /*0d64*/ 	.word	0x00034858
        /*0d68*/ 	.short	0x0100
        /*0d6a*/ 	.byte	0x08
	.zero		1


	//   ....[9]....
        /*0d6c*/ 	.word	0x00000560
        /*0d70*/ 	.word	0x000000ff
        /*0d74*/ 	.word	0x00034868
        /*0d78*/ 	.short	0x0100
        /*0d7a*/ 	.byte	0x08
	.zero		1


	//   ....[10]....
        /*0d7c*/ 	.word	0x00000650
        /*0d80*/ 	.word	0x000000ff
        /*0d84*/ 	.word	0x00034870
        /*0d88*/ 	.short	0x0100
        /*0d8a*/ 	.byte	0x06
	.zero		1


	//   ....[11]....
        /*0d8c*/ 	.word	0x00000660
        /*0d90*/ 	.word	0x000000ff
        /*0d94*/ 	.word	0x00034880
        /*0d98*/ 	.short	0x0100
        /*0d9a*/ 	.byte	0x06
	.zero		1


	//   ....[12]....
        /*0d9c*/ 	.word	0x00000670
        /*0da0*/ 	.word	0x000000ff
        /*0da4*/ 	.word	0x00034878
        /*0da8*/ 	.short	0x0100
        /*0daa*/ 	.byte	0x06
	.zero		1


	//   ....[13]....
        /*0dac*/ 	.word	0x00000680
        /*0db0*/ 	.word	0x000000ff
        /*0db4*/ 	.word	0x00034888
        /*0db8*/ 	.short	0x0100
        /*0dba*/ 	.byte	0x06
	.zero		1


	//   ....[14]....
        /*0dbc*/ 	.word	0x000007b0
        /*0dc0*/ 	.word	0x000000ff
        /*0dc4*/ 	.word	0x00034890
        /*0dc8*/ 	.short	0x0100
        /*0dca*/ 	.byte	0x08
	.zero		1


	//   ....[15]....
        /*0dcc*/ 	.word	0x000007c0
        /*0dd0*/ 	.word	0x000000ff
        /*0dd4*/ 	.word	0x000348a0
        /*0dd8*/ 	.short	0x0100
        /*0dda*/ 	.byte	0x08
	.zero		1


	//   ....[16]....
        /*0ddc*/ 	.word	0x000007d0
        /*0de0*/ 	.word	0x000000ff
        /*0de4*/ 	.word	0x00034898
        /*0de8*/ 	.short	0x0100
        /*0dea*/ 	.byte	0x08
	.zero		1


	//   ....[17]....
        /*0dec*/ 	.word	0x000007e0
        /*0df0*/ 	.word	0x000000ff
        /*0df4*/ 	.word	0x000348a8
        /*0df8*/ 	.short	0x0100
        /*0dfa*/ 	.byte	0x08
	.zero		1


	//   ....[18]....
        /*0dfc*/ 	.word	0x00000910
        /*0e00*/ 	.word	0x000000ff
        /*0e04*/ 	.word	0x000348b0
        /*0e08*/ 	.short	0x0100
        /*0e0a*/ 	.byte	0x08
	.zero		1


	//   ....[19]....
        /*0e0c*/ 	.word	0x00000920
        /*0e10*/ 	.word	0x000000ff
        /*0e14*/ 	.word	0x000348c0
        /*0e18*/ 	.short	0x0100
        /*0e1a*/ 	.byte	0x08
	.zero		1


	//   ....[20]....
        /*0e1c*/ 	.word	0x00000930
        /*0e20*/ 	.word	0x000000ff
        /*0e24*/ 	.word	0x000348b8
        /*0e28*/ 	.short	0x0100
        /*0e2a*/ 	.byte	0x08
	.zero		1


	//   ....[21]....
        /*0e2c*/ 	.word	0x00000940
        /*0e30*/ 	.word	0x000000ff
        /*0e34*/ 	.word	0x000348c8
        /*0e38*/ 	.short	0x0100
        /*0e3a*/ 	.byte	0x08
	.zero		1


	//   ....[22]....
        /*0e3c*/ 	.word	0x00003830
        /*0e40*/ 	.word	0x00000003
        /*0e44*/ 	.word	0x00034890
        /*0e48*/ 	.short	0x010a
        /*0e4a*/ 	.byte	0x3f
	.zero		1


	//   ....[23]....
        /*0e4c*/ 	.word	0x00006df0
        /*0e50*/ 	.word	0x00000003
        /*0e54*/ 	.word	0x00034890
        /*0e58*/ 	.short	0x010a
        /*0e5a*/ 	.byte	0x3f
	.zero		1


	//   ....[24]....
        /*0e5c*/ 	.word	0x0000a110
        /*0e60*/ 	.word	0x00000003
        /*0e64*/ 	.word	0x00034890
        /*0e68*/ 	.short	0x010a
        /*0e6a*/ 	.byte	0x3f
	.zero		1


	//   ....[25]....
        /*0e6c*/ 	.word	0x0000a4e0
        /*0e70*/ 	.word	0x00000020
        /*0e74*/ 	.word	0x00000000
        /*0e78*/ 	.short	0x0101
        /*0e7a*/ 	.byte	0x3f
	.zero		1


	//   ....[26]....
        /*0e7c*/ 	.word	0x0000a520
        /*0e80*/ 	.word	0x00000003
        /*0e84*/ 	.word	0x000348b0
        /*0e88*/ 	.short	0x010a
        /*0e8a*/ 	.byte	0x3f
	.zero		1


	//   ....[27]....
        /*0e8c*/ 	.word	0x0000a9c0
        /*0e90*/ 	.word	0x00000003
        /*0e94*/ 	.word	0x00000000
        /*0e98*/ 	.short	0x0101
        /*0e9a*/ 	.byte	0x3f
	.zero		1


	//   ....[28]....
        /*0e9c*/ 	.word	0x0000b020
        /*0ea0*/ 	.word	0x00000010
        /*0ea4*/ 	.word	0x00034800
        /*0ea8*/ 	.short	0x010a
        /*0eaa*/ 	.byte	0x3f
	.zero		1


	//   ....[29]....
        /*0eac*/ 	.word	0x0000b070
        /*0eb0*/ 	.word	0x00000010
        /*0eb4*/ 	.word	0x00034800
        /*0eb8*/ 	.short	0x010a
        /*0eba*/ 	.byte	0x3f
	.zero		1


	//   ....[30]....
        /*0ebc*/ 	.word	0x0000c420
        /*0ec0*/ 	.word	0x00000010
        /*0ec4*/ 	.word	0x00034800
        /*0ec8*/ 	.short	0x010a
        /*0eca*/ 	.byte	0x3f
	.zero		1


	//   ....[31]....
        /*0ecc*/ 	.word	0x0000f9d0
        /*0ed0*/ 	.word	0x00000010
        /*0ed4*/ 	.word	0x00034800
        /*0ed8*/ 	.short	0x010a
        /*0eda*/ 	.byte	0x3f
	.zero		1


	//   ....[32]....
        /*0edc*/ 	.word	0x00012580
        /*0ee0*/ 	.word	0x00000000
        /*0ee4*/ 	.word	0x00034830
        /*0ee8*/ 	.short	0x010a
        /*0eea*/ 	.byte	0x3f
	.zero		1


	//   ....[33]....
        /*0eec*/ 	.word	0x000125f0
        /*0ef0*/ 	.word	0x00000000
        /*0ef4*/ 	.word	0x00034830
        /*0ef8*/ 	.short	0x010a
        /*0efa*/ 	.byte	0x3f
	.zero		1


	//   ....[34]....
        /*0efc*/ 	.word	0x00013670
        /*0f00*/ 	.word	0x00000000
        /*0f04*/ 	.word	0x00000000
        /*0f08*/ 	.short	0x0101
        /*0f0a*/ 	.byte	0x3f
	.zero		1


	//   ....[35]....
        /*0f0c*/ 	.word	0x00015750
        /*0f10*/ 	.word	0x0000000e
        /*0f14*/ 	.word	0x00034830
        /*0f18*/ 	.short	0x010a
        /*0f1a*/ 	.byte	0x3f
	.zero		1


	//   ....[36]....
        /*0f1c*/ 	.word	0x000157c0
        /*0f20*/ 	.word	0x0000000e
        /*0f24*/ 	.word	0x00034830
        /*0f28*/ 	.short	0x010a
        /*0f2a*/ 	.byte	0x3f
	.zero		1


	//   ....[37]....
        /*0f2c*/ 	.word	0x000163a0
        /*0f30*/ 	.word	0x0000000f
        /*0f34*/ 	.word	0x00034850
        /*0f38*/ 	.short	0x010a
        /*0f3a*/ 	.byte	0x3f
	.zero		1


	//   ....[38]....
        /*0f3c*/ 	.word	0x000163f0
        /*0f40*/ 	.word	0x0000000f
        /*0f44*/ 	.word	0x00034850
        /*0f48*/ 	.short	0x010a
        /*0f4a*/ 	.byte	0x3f
	.zero		1


	//   ....[39]....
        /*0f4c*/ 	.word	0x00018860
        /*0f50*/ 	.word	0x0000000e
        /*0f54*/ 	.word	0x00000000
        /*0f58*/ 	.short	0x0101
        /*0f5a*/ 	.byte	0x3f
	.zero		1


	//   ....[40]....
        /*0f5c*/ 	.word	0x000188b0
        /*0f60*/ 	.word	0x0000000f
        /*0f64*/ 	.word	0x00000000
        /*0f68*/ 	.short	0x0101
        /*0f6a*/ 	.byte	0x3f
	.zero		1


	//   ....[41]....
        /*0f6c*/ 	.word	0x00018e20
        /*0f70*/ 	.word	0x00000008
        /*0f74*/ 	.word	0x00034830
        /*0f78*/ 	.short	0x010a
        /*0f7a*/ 	.byte	0x3f
	.zero		1


	//   ....[42]....
        /*0f7c*/ 	.word	0x00018e90
        /*0f80*/ 	.word	0x00000008
        /*0f84*/ 	.word	0x00034830
        /*0f88*/ 	.short	0x010a
        /*0f8a*/ 	.byte	0x3f
	.zero		1


	//   ....[43]....
        /*0f8c*/ 	.word	0x00019a50
        /*0f90*/ 	.word	0x0000000e
        /*0f94*/ 	.word	0x00034850
        /*0f98*/ 	.short	0x010a
        /*0f9a*/ 	.byte	0x3f
	.zero		1


	//   ....[44]....
        /*0f9c*/ 	.word	0x00019aa0
        /*0fa0*/ 	.word	0x0000000e
        /*0fa4*/ 	.word	0x00034850
        /*0fa8*/ 	.short	0x010a
        /*0faa*/ 	.byte	0x3f
	.zero		1


	//   ....[45]....
        /*0fac*/ 	.word	0x0001b590
        /*0fb0*/ 	.word	0x00000007
        /*0fb4*/ 	.word	0x00000000
        /*0fb8*/ 	.short	0x0101
        /*0fba*/ 	.byte	0x3f
	.zero		1


	//   ....[46]....
        /*0fbc*/ 	.word	0x0001b5d0
        /*0fc0*/ 	.word	0x0000000e
        /*0fc4*/ 	.word	0x00000000
        /*0fc8*/ 	.short	0x0101
        /*0fca*/ 	.byte	0x3f
	.zero		1


	//   ....[47]....
        /*0fcc*/ 	.word	0x0001bee0
        /*0fd0*/ 	.word	0x0000000b
        /*0fd4*/ 	.word	0x00034850
        /*0fd8*/ 	.short	0x010a
        /*0fda*/ 	.byte	0x3f
	.zero		1


	//   ....[48]....
        /*0fdc*/ 	.word	0x0001bf80
        /*0fe0*/ 	.word	0x0000000b
        /*0fe4*/ 	.word	0x00034850
        /*0fe8*/ 	.short	0x010a
        /*0fea*/ 	.byte	0x3f
	.zero		1


	//   ....[49]....
        /*0fec*/ 	.word	0x0001c540
        /*0ff0*/ 	.word	0x00000008
        /*0ff4*/ 	.word	0x00000000
        /*0ff8*/ 	.short	0x0101
        /*0ffa*/ 	.byte	0x3f
	.zero		1


	//   ....[50]....
        /*0ffc*/ 	.word	0x0001da30
        /*1000*/ 	.word	0x00000000
        /*1004*/ 	.word	0x00000000
        /*1008*/ 	.short	0x0101
        /*100a*/ 	.byte	0x3f
	.zero		1


	//   ....[51]....
        /*100c*/ 	.word	0x0001ff20
        /*1010*/ 	.word	0x00000005
        /*1014*/ 	.word	0x00034820
        /*1018*/ 	.short	0x010a
        /*101a*/ 	.byte	0x3f
	.zero		1


	//   ....[52]....
        /*101c*/ 	.word	0x00020000
        /*1020*/ 	.word	0x00000005
        /*1024*/ 	.word	0x000348a0
        /*1028*/ 	.short	0x010a
        /*102a*/ 	.byte	0x3f
	.zero		1


	//   ....[53]....
        /*102c*/ 	.word	0x00020440
        /*1030*/ 	.word	0x00000005
        /*1034*/ 	.word	0x000348c0
        /*1038*/ 	.short	0x010a
        /*103a*/ 	.byte	0x3f
	.zero		1


	//   ....[54]....
        /*103c*/ 	.word	0x00020960
        /*1040*/ 	.word	0x00000007
        /*1044*/ 	.word	0x000348a0
        /*1048*/ 	.short	0x010a
        /*104a*/ 	.byte	0x3f
	.zero		1


	//   ....[55]....
        /*104c*/ 	.word	0x00020d90
        /*1050*/ 	.word	0x00000007
        /*1054*/ 	.word	0x000348c0
        /*1058*/ 	.short	0x010a
        /*105a*/ 	.byte	0x3f
	.zero		1


	//   ....[56]....
        /*105c*/ 	.word	0x00021bd0
        /*1060*/ 	.word	0x00000000
        /*1064*/ 	.word	0x00034840
        /*1068*/ 	.short	0x010a
        /*106a*/ 	.byte	0x3f
	.zero		1


	//   ....[57]....
        /*106c*/ 	.word	0x00022c20
        /*1070*/ 	.word	0x00000009
        /*1074*/ 	.word	0x00034800
        /*1078*/ 	.short	0x0107
        /*107a*/ 	.byte	0x3f
	.zero		1


	//   ....[58]....
        /*107c*/ 	.word	0x00022d30
        /*1080*/ 	.word	0x00000002
        /*1084*/ 	.word	0x00034800
        /*1088*/ 	.short	0x0101
        /*108a*/ 	.byte	0x3f
	.zero		1


	//   ....[59]....
        /*108c*/ 	.word	0x00022d50
        /*1090*/ 	.word	0x00000002
        /*1094*/ 	.word	0x00034820
        /*1098*/ 	.short	0x010a
        /*109a*/ 	.byte	0x3f
	.zero		1


	//   ....[60]....
        /*109c*/ 	.word	0x000230b0
        /*10a0*/ 	.word	0x00000003
        /*10a4*/ 	.word	0x00034840
        /*10a8*/ 	.short	0x010a
        /*10aa*/ 	.byte	0x3f
	.zero		1


	//   ....[61]....
        /*10ac*/ 	.word	0x00023560
        /*10b0*/ 	.word	0x00000003
        /*10b4*/ 	.word	0x00000060
        /*10b8*/ 	.short	0x010a
        /*10ba*/ 	.byte	0x3f
	.zero		1


	//   ....[62]....
        /*10bc*/ 	.word	0x00023c30
        /*10c0*/ 	.word	0x00000003
        /*10c4*/ 	.word	0x00034840
        /*10c8*/ 	.short	0x010a
        /*10ca*/ 	.byte	0x3f
	.zero		1


	//   ....[63]....
        /*10cc*/ 	.word	0x000240e0
        /*10d0*/ 	.word	0x00000002
        /*10d4*/ 	.word	0x00000060
        /*10d8*/ 	.short	0x010a
        /*10da*/ 	.byte	0x3f
	.zero		1


	//   ....[64]....
        /*10dc*/ 	.word	0x00024700
        /*10e0*/ 	.word	0x00000002
        /*10e4*/ 	.word	0x00034840
        /*10e8*/ 	.short	0x010a
        /*10ea*/ 	.byte	0x3f
	.zero		1


	//   ....[65]....
        /*10ec*/ 	.word	0x00024bb0
        /*10f0*/ 	.word	0x00000002
        /*10f4*/ 	.word	0x00000060
        /*10f8*/ 	.short	0x010a
        /*10fa*/ 	.byte	0x3f
	.zero		1


	//   ....[66]....
        /*10fc*/ 	.word	0x00025160
        /*1100*/ 	.word	0x00000000
        /*1104*/ 	.word	0x00034860
        /*1108*/ 	.short	0x010a
        /*110a*/ 	.byte	0x3f
	.zero		1


	//   ....[67]....
        /*110c*/ 	.word	0x00026280
        /*1110*/ 	.word	0x00000000
        /*1114*/ 	.word	0x00034820
        /*1118*/ 	.short	0x010a
        /*111a*/ 	.byte	0x3f
	.zero		1


	//   ....[68]....
        /*111c*/ 	.word	0x00026450
        /*1120*/ 	.word	0x00000006
        /*1124*/ 	.word	0x00000000
        /*1128*/ 	.short	0x010a
        /*112a*/ 	.byte	0x3f
	.zero		1


	//   ....[69]....
        /*112c*/ 	.word	0x000264c0
        /*1130*/ 	.word	0x00000007
        /*1134*/ 	.word	0x00000000
        /*1138*/ 	.short	0x010a
        /*113a*/ 	.byte	0x3f
	.zero		1


	//   ....[70]....
        /*113c*/ 	.word	0x00026530
        /*1140*/ 	.word	0x00000004
        /*1144*/ 	.word	0x00000000
        /*1148*/ 	.short	0x010a
        /*114a*/ 	.byte	0x3f
	.zero		1


	//   ....[71]....
        /*114c*/ 	.word	0x00026560
        /*1150*/ 	.word	0x00000003
        /*1154*/ 	.word	0x00000000
        /*1158*/ 	.short	0x010a
        /*115a*/ 	.byte	0x3f
	.zero		1


	//   ....[72]....
        /*115c*/ 	.word	0x000265c0
        /*1160*/ 	.word	0x00000003
        /*1164*/ 	.word	0x00034890
        /*1168*/ 	.short	0x010a
        /*116a*/ 	.byte	0x3f
	.zero		1


	//   ....[73]....
        /*116c*/ 	.word	0x00026610
        /*1170*/ 	.word	0x00000003
        /*1174*/ 	.word	0x00034890
        /*1178*/ 	.short	0x010a
        /*117a*/ 	.byte	0x3f
	.zero		1


	//   ....[74]....
        /*117c*/ 	.word	0x00026660
        /*1180*/ 	.word	0x00000003
        /*1184*/ 	.word	0x00034890
        /*1188*/ 	.short	0x010a
        /*118a*/ 	.byte	0x3f
	.zero		1


	//   ....[75]....
        /*118c*/ 	.word	0x000266b0
        /*1190*/ 	.word	0x00000003
        /*1194*/ 	.word	0x000348b0
        /*1198*/ 	.short	0x010a
        /*119a*/ 	.byte	0x3f
	.zero		1


	//   ....[76]....
        /*119c*/ 	.word	0x00026a90
        /*11a0*/ 	.word	0x00000010
        /*11a4*/ 	.word	0x00034800
        /*11a8*/ 	.short	0x010a
        /*11aa*/ 	.byte	0x3f
	.zero		1


	//   ....[77]....
        /*11ac*/ 	.word	0x00026ea0
        /*11b0*/ 	.word	0x00000010
        /*11b4*/ 	.word	0x00034800
        /*11b8*/ 	.short	0x010a
        /*11ba*/ 	.byte	0x3f
	.zero		1


	//   ....[78]....
        /*11bc*/ 	.word	0x00026ef0
        /*11c0*/ 	.word	0x00000000
        /*11c4*/ 	.word	0x00034830
        /*11c8*/ 	.short	0x010a
        /*11ca*/ 	.byte	0x3f
	.zero		1


	//   ....[79]....
        /*11cc*/ 	.word	0x00026f40
        /*11d0*/ 	.word	0x0000000e
        /*11d4*/ 	.word	0x00034830
        /*11d8*/ 	.short	0x010a
        /*11da*/ 	.byte	0x3f
	.zero		1


	//   ....[80]....
        /*11dc*/ 	.word	0x00026f90
        /*11e0*/ 	.word	0x0000000f
        /*11e4*/ 	.word	0x00034850
        /*11e8*/ 	.short	0x010a
        /*11ea*/ 	.byte	0x3f
	.zero		1


	//   ....[81]....
        /*11ec*/ 	.word	0x00026fe0
        /*11f0*/ 	.word	0x00000008
        /*11f4*/ 	.word	0x00034830
        /*11f8*/ 	.short	0x010a
        /*11fa*/ 	.byte	0x3f
	.zero		1


	//   ....[82]....
        /*11fc*/ 	.word	0x00027030
        /*1200*/ 	.word	0x0000000e
        /*1204*/ 	.word	0x00034850
        /*1208*/ 	.short	0x010a
        /*120a*/ 	.byte	0x3f
	.zero		1


	//   ....[83]....
        /*120c*/ 	.word	0x00027080
        /*1210*/ 	.word	0x0000000b
        /*1214*/ 	.word	0x00034850
        /*1218*/ 	.short	0x010a
        /*121a*/ 	.byte	0x3f
	.zero		1


	//   ....[84]....
        /*121c*/ 	.word	0x00027230
        /*1220*/ 	.word	0x00000004
        /*1224*/ 	.word	0x00034820
        /*1228*/ 	.short	0x010a
        /*122a*/ 	.byte	0x3f
	.zero		1


	//   ....[85]....
        /*122c*/ 	.word	0x00027280
        /*1230*/ 	.word	0x00000005
        /*1234*/ 	.word	0x000348a0
        /*1238*/ 	.short	0x010a
        /*123a*/ 	.byte	0x3f
	.zero		1


	//   ....[86]....
        /*123c*/ 	.word	0x000272d0
        /*1240*/ 	.word	0x00000005
        /*1244*/ 	.word	0x000348c0
        /*1248*/ 	.short	0x010a
        /*124a*/ 	.byte	0x3f
	.zero		1


	//   ....[87]....
        /*124c*/ 	.word	0x00027320
        /*1250*/ 	.word	0x00000007
        /*1254*/ 	.word	0x000348a0
        /*1258*/ 	.short	0x010a
        /*125a*/ 	.byte	0x3f
	.zero		1


	//   ....[88]....
        /*125c*/ 	.word	0x00027370
        /*1260*/ 	.word	0x00000007
        /*1264*/ 	.word	0x000348c0
        /*1268*/ 	.short	0x010a
        /*126a*/ 	.byte	0x3f
	.zero		1


	//   ....[89]....
        /*126c*/ 	.word	0x00027510
        /*1270*/ 	.word	0x00000000
        /*1274*/ 	.word	0x00034840
        /*1278*/ 	.short	0x010a
        /*127a*/ 	.byte	0x3f
	.zero		1


	//   ....[90]....
        /*127c*/ 	.word	0x00028100
        /*1280*/ 	.word	0x00000002
        /*1284*/ 	.word	0x00034820
        /*1288*/ 	.short	0x010a
        /*128a*/ 	.byte	0x3f
	.zero		1


	//   ....[91]....
        /*128c*/ 	.word	0x00028150
        /*1290*/ 	.word	0x00000003
        /*1294*/ 	.word	0x00034840
        /*1298*/ 	.short	0x010a
        /*129a*/ 	.byte	0x3f
	.zero		1


	//   ....[92]....
        /*129c*/ 	.word	0x000281a0
        /*12a0*/ 	.word	0x00000003
        /*12a4*/ 	.word	0x00000060
        /*12a8*/ 	.short	0x010a
        /*12aa*/ 	.byte	0x3f
	.zero		1


	//   ....[93]....
        /*12ac*/ 	.word	0x000281f0
        /*12b0*/ 	.word	0x00000003
        /*12b4*/ 	.word	0x00034840
        /*12b8*/ 	.short	0x010a
        /*12ba*/ 	.byte	0x3f
	.zero		1


	//   ....[94]....
        /*12bc*/ 	.word	0x00028240
        /*12c0*/ 	.word	0x00000002
        /*12c4*/ 	.word	0x00000060
        /*12c8*/ 	.short	0x010a
        /*12ca*/ 	.byte	0x3f
	.zero		1


	//   ....[95]....
        /*12cc*/ 	.word	0x00028290
        /*12d0*/ 	.word	0x00000002
        /*12d4*/ 	.word	0x00034840
        /*12d8*/ 	.short	0x010a
        /*12da*/ 	.byte	0x3f
	.zero		1


	//   ....[96]....
        /*12dc*/ 	.word	0x000282e0
        /*12e0*/ 	.word	0x00000002
        /*12e4*/ 	.word	0x00000060
        /*12e8*/ 	.short	0x010a
        /*12ea*/ 	.byte	0x3f
	.zero		1


	//   ....[97]....
        /*12ec*/ 	.word	0x00028330
        /*12f0*/ 	.word	0x00000000
        /*12f4*/ 	.word	0x00034860
        /*12f8*/ 	.short	0x010a
        /*12fa*/ 	.byte	0x3f
	.zero		1


	//   ....[98]....
        /*12fc*/ 	.word	0x00028d90
        /*1300*/ 	.word	0x00000000
        /*1304*/ 	.word	0x00034820
        /*1308*/ 	.short	0x010a
        /*130a*/ 	.byte	0x3f
	.zero		1


	//   ....[99]....
        /*130c*/ 	.word	0x00028f30
        /*1310*/ 	.word	0x00000006
        /*1314*/ 	.word	0x00000000
        /*1318*/ 	.short	0x010a
        /*131a*/ 	.byte	0x3f
	.zero		1


	//   ....[100]....
        /*131c*/ 	.word	0x00028f80
        /*1320*/ 	.word	0x00000007
        /*1324*/ 	.word	0x00000000
        /*1328*/ 	.short	0x010a
        /*132a*/ 	.byte	0x3f
	.zero		1


	//   ....[101]....
        /*132c*/ 	.word	0x00028fd0
        /*1330*/ 	.word	0x00000004
        /*1334*/ 	.word	0x00000000
        /*1338*/ 	.short	0x010a
        /*133a*/ 	.byte	0x3f
	.zero		1


	//----- nvinfo : EIATTR_NUM_MBARRIERS
	.align		4
.L_365:
        /*133c*/ 	.byte	0x03, 0x38
        /*133e*/ 	.short	0x0016


	//----- nvinfo : EIATTR_EXIT_INSTR_OFFSETS
	.align		4
        /*1340*/ 	.byte	0x04, 0x1c
        /*1342*/ 	.short	(.L_367 - .L_366)


	//   ....[0]....
.L_366:
        /*1344*/ 	.word	0x000265b0


	//----- nvinfo : EIATTR_MAX_THREADS
	.align		4
.L_367:
        /*1348*/ 	.byte	0x04, 0x05
        /*134a*/ 	.short	(.L_369 - .L_368)
.L_368:
        /*134c*/ 	.word	0x00000180
        /*1350*/ 	.word	0x00000001
        /*1354*/ 	.word	0x00000001


	//----- nvinfo : EIATTR_CRS_STACK_SIZE
	.align		4
.L_369:
        /*1358*/ 	.byte	0x04, 0x1e
        /*135a*/ 	.short	(.L_371 - .L_370)
.L_370:
        /*135c*/ 	.word	0x00000000


	//----- nvinfo : EIATTR_CBANK_PARAM_SIZE
	.align		4
.L_371:
        /*1360*/ 	.byte	0x03, 0x19
        /*1362*/ 	.short	0x0af0


	//----- nvinfo : EIATTR_PARAM_CBANK
	.align		4
        /*1364*/ 	.byte	0x04, 0x0a
        /*1366*/ 	.short	(.L_373 - .L_372)
	.align		4
.L_372:
        /*1368*/ 	.word	index@(.nv.constant0._ZN7cutlass13device_kernelIN5flash11enable_sm90INS1_16FlashAttnFwdSm90INS1_25CollectiveMainloopFwdSm90ILi2EN4cute5tupleIJNS5_1CILi1EEES8_S8_EEENS6_IJNS7_ILi128EEESA_NS7_ILi192EEEEEELi128ENS_10bfloat16_tEfNS_4arch4Sm90ELb1ELb0ELb1ELb1ELb0ELb1ELb0ELb1ELb1ELb1ELb0ELb0EEENS1_21CollectiveEpilogueFwdINS6_IJSA_SA_SA_EEES9_SD_SF_Li256ELb1ELb1ELb0ELb0EEENS1_36VarlenDynamicPersistentTileSchedulerILi128ELi128ELi256ELi128ELb0ELb1ELb1ELb1ELb1ELb1EEEEEEEEEvNT_6ParamsE)
        /*136c*/ 	.short	0x0210
        /*136e*/ 	.short	0x0af0


	//----- nvinfo : EIATTR_SW_WAR
	.align		4
.L_373:
        /*1370*/ 	.byte	0x04, 0x36
        /*1372*/ 	.short	(.L_375 - .L_374)
.L_374:
        /*1374*/ 	.word	0x00000008
.L_375:


//--------------------- .nv.callgraph             --------------------------
	.section	.nv.callgraph,"",@"SHT_CUDA_CALLGRAPH"
	.align	4
	.sectionentsize	8
	.align		4
        /*0000*/ 	.word	0x00000000
	.align		4
        /*0004*/ 	.word	0xffffffff
	.align		4
        /*0008*/ 	.word	index@(_ZN7cutlass13device_kernelIN5flash11enable_sm90INS1_16FlashAttnFwdSm90INS1_25CollectiveMainloopFwdSm90ILi2EN4cute5tupleIJNS5_1CILi1EEES8_S8_EEENS6_IJNS7_ILi128EEESA_NS7_ILi192EEEEEELi128ENS_10bfloat16_tEfNS_4arch4Sm90ELb0ELb0ELb1ELb0ELb0ELb0ELb0ELb1ELb1ELb1ELb0ELb0EEENS1_21CollectiveEpilogueFwdINS6_IJSA_SA_SA_EEES9_SD_SF_Li256ELb0ELb1ELb0ELb0EEENS1_29StaticPersistentTileSchedulerILb0EEEEEEEEEvNT_6ParamsE)
	.align		4
        /*000c*/ 	.word	index@(__assertfail)
	.align		4
        /*0010*/ 	.word	index@(_ZN7cutlass13device_kernelIN5flash11enable_sm90INS1_16FlashAttnFwdSm90INS1_25CollectiveMainloopFwdSm90ILi2EN4cute5tupleIJNS5_1CILi2EEENS7_ILi1EEES9_EEENS6_IJNS7_ILi128EEESB_NS7_ILi192EEEEEELi128ENS_10bfloat16_tEfNS_4arch4Sm90ELb0ELb0ELb1ELb0ELb0ELb0ELb0ELb1ELb1ELb1ELb0ELb0EEENS1_21CollectiveEpilogueFwdINS6_IJSB_SB_SB_EEESA_SE_SG_Li256ELb0ELb1ELb0ELb0EEENS1_29StaticPersistentTileSchedulerILb0EEEEEEEEEvNT_6ParamsE)
	.align		4
        /*0014*/ 	.word	index@(__assertfail)
	.align		4
        /*0018*/ 	.word	index@(_ZN7cutlass13device_kernelIN5flash11enable_sm90INS1_16FlashAttnFwdSm90INS1_25CollectiveMainloopFwdSm90ILi2EN4cute5tupleIJNS5_1CILi1EEES8_S8_EEENS6_IJNS7_ILi128EEESA_NS7_ILi192EEEEEELi128ENS_10bfloat16_tEfNS_4arch4Sm90ELb0ELb0ELb1ELb1ELb0ELb0ELb0ELb1ELb1ELb1ELb0ELb0EEENS1_21CollectiveEpilogueFwdINS6_IJSA_SA_SA_EEES9_SD_SF_Li256ELb1ELb1ELb0ELb0EEENS1_36VarlenDynamicPersistentTileSchedulerILi128ELi128ELi256ELi128ELb0ELb1ELb1ELb0ELb1ELb1EEEEEEEEEvNT_6ParamsE)
	.align		4
        /*001c*/ 	.word	index@(__assertfail)
	.align		4
        /*0020*/ 	.word	index@(_ZN7cutlass13device_kernelIN5flash11enable_sm90INS1_16FlashAttnFwdSm90INS1_25CollectiveMainloopFwdSm90ILi2EN4cute5tupleIJNS5_1CILi1EEES8_S8_EEENS6_IJNS7_ILi128EEESA_NS7_ILi192EEEEEELi128ENS_10bfloat16_tEfNS_4arch4Sm90ELb0ELb0ELb1ELb1ELb0ELb1ELb0ELb1ELb1ELb1ELb0ELb0EEENS1_21CollectiveEpilogueFwdINS6_IJSA_SA_SA_EEES9_SD_SF_Li256ELb1ELb1ELb0ELb0EEENS1_36VarlenDynamicPersistentTileSchedulerILi128ELi128ELi256ELi128ELb0ELb1ELb1ELb0ELb1ELb1EEEEEEEEEvNT_6ParamsE)
	.align		4
        /*0024*/ 	.word	index@(__assertfail)
	.align		4
        /*0028*/ 	.word	index@(_ZN7cutlass13device_kernelIN5flash11enable_sm90INS1_16FlashAttnFwdSm90INS1_25CollectiveMainloopFwdSm90ILi2EN4cute5tupleIJNS5_1CILi1EEES8_S8_EEENS6_IJNS7_ILi128EEENS7_ILi96EEENS7_ILi192EEEEEELi128ENS_10bfloat16_tEfNS_4arch4Sm90ELb0ELb1ELb1ELb0ELb0ELb0ELb0ELb1ELb1ELb1ELb0ELb0EEENS1_21CollectiveEpilogueFwdINS6_IJSA_SA_SB_EEES9_SE_SG_Li256ELb0ELb1ELb0ELb0EEENS1_30DynamicPersistentTileSchedulerILi256ELi128ELb0ELb1ELb1EEEEEEEEEvNT_6ParamsE)
	.align		4
        /*002c*/ 	.word	index@(__assertfail)
	.align		4
        /*0030*/ 	.word	index@(_ZN7cutlass13device_kernelIN5flash11enable_sm90INS1_16FlashAttnFwdSm90INS1_25CollectiveMainloopFwdSm90ILi2EN4cute5tupleIJNS5_1CILi1EEES8_S8_EEENS6_IJNS7_ILi128EEENS7_ILi96EEENS7_ILi192EEEEEELi128ENS_10bfloat16_tEfNS_4arch4Sm90ELb0ELb1ELb1ELb1ELb0ELb0ELb0ELb1ELb1ELb1ELb0ELb0EEENS1_21CollectiveEpilogueFwdINS6_IJSA_SA_SB_EEES9_SE_SG_Li256ELb1ELb1ELb0ELb0EEENS1_36VarlenDynamicPersistentTileSchedulerILi128ELi96ELi256ELi128ELb0ELb1ELb1ELb1ELb0ELb1EEEEEEEEEvNT_6ParamsE)
	.align		4
        /*0034*/ 	.word	index@(__assertfail)
	.align		4
        /*0038*/ 	.word	index@(_ZN7cutlass13device_kernelIN5flash11enable_sm90INS1_16FlashAttnFwdSm90INS1_25CollectiveMainloopFwdSm90ILi2EN4cute5tupleIJNS5_1CILi1EEES8_S8_EEENS6_IJNS7_ILi128EEENS7_ILi96EEENS7_ILi192EEEEEELi128ENS_10bfloat16_tEfNS_4arch4Sm90ELb0ELb1ELb1ELb1ELb0ELb1ELb0ELb1ELb1ELb1ELb0ELb0EEENS1_21CollectiveEpilogueFwdINS6_IJSA_SA_SB_EEES9_SE_SG_Li256ELb1ELb1ELb0ELb0EEENS1_36VarlenDynamicPersistentTileSchedulerILi128ELi96ELi256ELi128ELb0ELb1ELb1ELb1ELb0ELb1EEEEEEEEEvNT_6ParamsE)
	.align		4
        /*003c*/ 	.word	index@(__assertfail)
	.align		4
        /*0040*/ 	.word	index@(_ZN7cutlass13device_kernelIN5flash11enable_sm90INS1_16FlashAttnFwdSm90INS1_25CollectiveMainloopFwdSm90ILi2EN4cute5tupleIJNS5_1CILi1EEES8_S8_EEENS6_IJNS7_ILi128EEESA_NS7_ILi192EEEEEELi128ENS_10bfloat16_tEfNS_4arch4Sm90ELb1ELb0ELb1ELb0ELb0ELb0ELb0ELb1ELb1ELb1ELb0ELb0EEENS1_21CollectiveEpilogueFwdINS6_IJSA_SA_SA_EEES9_SD_SF_Li256ELb0ELb1ELb0ELb0EEENS1_30DynamicPersistentTileSchedulerILi256ELi128ELb0ELb1ELb1EEEEEEEEEvNT_6ParamsE)
	.align		4
        /*0044*/ 	.word	index@(__assertfail)
	.align		4
        /*0048*/ 	.word	index@(_ZN7cutlass13device_kernelIN5flash11enable_sm90INS1_16FlashAttnFwdSm90INS1_25CollectiveMainloopFwdSm90ILi2EN4cute5tupleIJNS5_1CILi1EEES8_S8_EEENS6_IJNS7_ILi128EEESA_NS7_ILi192EEEEEELi128ENS_10bfloat16_tEfNS_4arch4Sm90ELb1ELb0ELb1ELb1ELb0ELb0ELb0ELb1ELb1ELb1ELb0ELb0EEENS1_21CollectiveEpilogueFwdINS6_IJSA_SA_SA_EEES9_SD_SF_Li256ELb1ELb1ELb0ELb0EEENS1_36VarlenDynamicPersistentTileSchedulerILi128ELi128ELi256ELi128ELb0ELb1ELb1ELb1ELb1ELb1EEEEEEEEEvNT_6ParamsE)
	.align		4
        /*004c*/ 	.word	index@(__assertfail)
	.align		4
        /*0050*/ 	.word	index@(_ZN7cutlass13device_kernelIN5flash11enable_sm90INS1_16FlashAttnFwdSm90INS1_25CollectiveMainloopFwdSm90ILi2EN4cute5tupleIJNS5_1CILi1EEES8_S8_EEENS6_IJNS7_ILi128EEESA_NS7_ILi192EEEEEELi128ENS_10bfloat16_tEfNS_4arch4Sm90ELb1ELb0ELb1ELb1ELb0ELb1ELb0ELb1ELb1ELb1ELb0ELb0EEENS1_21CollectiveEpilogueFwdINS6_IJSA_SA_SA_EEES9_SD_SF_Li256ELb1ELb1ELb0ELb0EEENS1_36VarlenDynamicPersistentTileSchedulerILi128ELi128ELi256ELi128ELb0ELb1ELb1ELb1ELb1ELb1EEEEEEEEEvNT_6ParamsE)
	.align		4
        /*0054*/ 	.word	index@(__assertfail)
	.align		4
        /*0058*/ 	.word	0x00000000
	.align		4
        /*005c*/ 	.word	0xfffffffe
	.align		4
        /*0060*/ 	.word	0x00000000
	.align		4
        /*0064*/ 	.word	0xfffffffd
	.align		4
        /*0068*/ 	.word	0x00000000
	.align		4
        /*006c*/ 	.word	0xfffffffc


//--------------------- .nv.constant4             --------------------------
	.section	.nv.constant4,"a",@progbits
	.align	8
	.align		8
.nv.constant4:
        /*0000*/ 	.dword	__assertfail
	.align		8
        /*0008*/ 	.dword	__unnamed_1
	.align		8
        /*0010*/ 	.dword	__unnamed_2
	.align		8
        /*0018*/ 	.dword	__unnamed_3
	.align		8
        /*0020*/ 	.dword	__unnamed_4
	.align		8
        /*0028*/ 	.dword	__unnamed_5
	.align		8
        /*0030*/ 	.dword	__unnamed_6
	.align		8
        /*0038*/ 	.dword	__unnamed_7
	.align		8
        /*0040*/ 	.dword	__unnamed_8
	.align		8
        /*0048*/ 	.dword	__unnamed_9
	.align		8
        /*0050*/ 	.dword	__unnamed_10
	.align		8
        /*0058*/ 	.dword	__unnamed_11
	.align		8
        /*0060*/ 	.dword	_ZN86_INTERNAL_be7df9be_50_flash_fwd_hdim192_128_bf16_softcap_packgqa_sm90_cu_f3e6f9ee_31644cuda3std3__45__cpo5beginE
	.align		8
        /*0068*/ 	.dword	_ZN86_INTERNAL_be7df9be_50_flash_fwd_hdim192_128_bf16_softcap_packgqa_sm90_cu_f3e6f9ee_31644cuda3std3__45__cpo3endE
	.align		8
        /*0070*/ 	.dword	_ZN86_INTERNAL_be7df9be_50_flash_fwd_hdim192_128_bf16_softcap_packgqa_sm90_cu_f3e6f9ee_31644cuda3std3__45__cpo6cbeginE
	.align		8
        /*0078*/ 	.dword	_ZN86_INTERNAL_be7df9be_50_flash_fwd_hdim192_128_bf16_softcap_packgqa_sm90_cu_f3e6f9ee_31644cuda3std3__45__cpo4cendE
	.align		8
        /*0080*/ 	.dword	_ZN86_INTERNAL_be7df9be_50_flash_fwd_hdim192_128_bf16_softcap_packgqa_sm90_cu_f3e6f9ee_31644cuda3std3__488_GLOBAL__N__be7df9be_50_flash_fwd_hdim192_128_bf16_softcap_packgqa_sm90_cu_f3e6f9ee_31646ignoreE
	.align		8
        /*0088*/ 	.dword	_ZN86_INTERNAL_be7df9be_50_flash_fwd_hdim192_128_bf16_softcap_packgqa_sm90_cu_f3e6f9ee_31644cuda3std3__419piecewise_constructE
	.align		8
        /*0090*/ 	.dword	_ZN86_INTERNAL_be7df9be_50_flash_fwd_hdim192_128_bf16_softcap_packgqa_sm90_cu_f3e6f9ee_31644cuda3std3__48in_placeE
	.align		8
        /*0098*/ 	.dword	_ZN86_INTERNAL_be7df9be_50_flash_fwd_hdim192_128_bf16_softcap_packgqa_sm90_cu_f3e6f9ee_31644cuda3std6ranges3__45__cpo4swapE
	.align		8
        /*00a0*/ 	.dword	_ZN86_INTERNAL_be7df9be_50_flash_fwd_hdim192_128_bf16_softcap_packgqa_sm90_cu_f3e6f9ee_31644cuda3std6ranges3__45__cpo9iter_moveE
	.align		8
        /*00a8*/ 	.dword	_ZN86_INTERNAL_be7df9be_50_flash_fwd_hdim192_128_bf16_softcap_packgqa_sm90_cu_f3e6f9ee_31644cute7productE
	.align		8
        /*00b0*/ 	.dword	_ZN86_INTERNAL_be7df9be_50_flash_fwd_hdim192_128_bf16_softcap_packgqa_sm90_cu_f3e6f9ee_31644cute1_E
	.align		8
        /*00b8*/ 	.dword	$str$23
	.align		8
        /*00c0*/ 	.dword	$str$24


//--------------------- .text._ZN7cutlass13device_kernelIN5flash11enable_sm90INS1_16FlashAttnFwdSm90INS1_25CollectiveMainloopFwdSm90ILi2EN4cute5tupleIJNS5_1CILi1EEES8_S8_EEENS6_IJNS7_ILi128EEESA_NS7_ILi192EEEEEELi128ENS_10bfloat16_tEfNS_4arch4Sm90ELb0ELb0ELb1ELb0ELb0ELb0ELb0ELb1ELb1ELb1ELb0ELb0EEENS1_21CollectiveEpilogueFwdINS6_IJSA_SA_SA_EEES9_SD_SF_Li256ELb0ELb1ELb0ELb0EEENS1_29StaticPersistentTileSchedulerILb0EEEEEEEEEvNT_6ParamsE --------------------------
	.section	.text._ZN7cutlass13device_kernelIN5flash11enable_sm90INS1_16FlashAttnFwdSm90INS1_25CollectiveMainloopFwdSm90ILi2EN4cute5tupleIJNS5_1CILi1EEES8_S8_EEENS6_IJNS7_ILi128EEESA_NS7_ILi192EEEEEELi128ENS_10bfloat16_tEfNS_4arch4Sm90ELb0ELb0ELb1ELb0ELb0ELb0ELb0ELb1ELb1ELb1ELb0ELb0EEENS1_21CollectiveEpilogueFwdINS6_IJSA_SA_SA_EEES9_SD_SF_Li256ELb0ELb1ELb0ELb0EEENS1_29StaticPersistentTileSchedulerILb0EEEEEEEEEvNT_6ParamsE,"ax",@progbits
	.align	128
.text._ZN7cutlass13device_kernelIN5flash11enable_sm90INS1_16FlashAttnFwdSm90INS1_25CollectiveMainloopFwdSm90ILi2EN4cute5tupleIJNS5_1CILi1EEES8_S8_EEENS6_IJNS7_ILi128EEESA_NS7_ILi192EEEEEELi128ENS_10bfloat16_tEfNS_4arch4Sm90ELb0ELb0ELb1ELb0ELb0ELb0ELb0ELb1ELb1ELb1ELb0ELb0EEENS1_21CollectiveEpilogueFwdINS6_IJSA_SA_SA_EEES9_SD_SF_Li256ELb0ELb1ELb0ELb0EEENS1_29StaticPersistentTileSchedulerILb0EEEEEEEEEvNT_6ParamsE:
        .type           _ZN7cutlass13device_kernelIN5flash11enable_sm90INS1_16FlashAttnFwdSm90INS1_25CollectiveMainloopFwdSm90ILi2EN4cute5tupleIJNS5_1CILi1EEES8_S8_EEENS6_IJNS7_ILi128EEESA_NS7_ILi192EEEEEELi128ENS_10bfloat16_tEfNS_4arch4Sm90ELb0ELb0ELb1ELb0ELb0ELb0ELb0ELb1ELb1ELb1ELb0ELb0EEENS1_21CollectiveEpilogueFwdINS6_IJSA_SA_SA_EEES9_SD_SF_Li256ELb0ELb1ELb0ELb0EEENS1_29StaticPersistentTileSchedulerILb0EEEEEEEEEvNT_6ParamsE,@function
        .size           _ZN7cutlass13device_kernelIN5flash11enable_sm90INS1_16FlashAttnFwdSm90INS1_25CollectiveMainloopFwdSm90ILi2EN4cute5tupleIJNS5_1CILi1EEES8_S8_EEENS6_IJNS7_ILi128EEESA_NS7_ILi192EEEEEELi128ENS_10bfloat16_tEfNS_4arch4Sm90ELb0ELb0ELb1ELb0ELb0ELb0ELb0ELb1ELb1ELb1ELb0ELb0EEENS1_21CollectiveEpilogueFwdINS6_IJSA_SA_SA_EEES9_SD_SF_Li256ELb0ELb1ELb0ELb0EEENS1_29StaticPersistentTileSchedulerILb0EEEEEEEEEvNT_6ParamsE,(.L_x_3193 - _ZN7cutlass13device_kernelIN5flash11enable_sm90INS1_16FlashAttnFwdSm90INS1_25CollectiveMainloopFwdSm90ILi2EN4cute5tupleIJNS5_1CILi1EEES8_S8_EEENS6_IJNS7_ILi128EEESA_NS7_ILi192EEEEEELi128ENS_10bfloat16_tEfNS_4arch4Sm90ELb0ELb0ELb1ELb0ELb0ELb0ELb0ELb1ELb1ELb1ELb0ELb0EEENS1_21CollectiveEpilogueFwdINS6_IJSA_SA_SA_EEES9_SD_SF_Li256ELb0ELb1ELb0ELb0EEENS1_29StaticPersistentTileSchedulerILb0EEEEEEEEEvNT_6ParamsE)
        .other          _ZN7cutlass13device_kernelIN5flash11enable_sm90INS1_16FlashAttnFwdSm90INS1_25CollectiveMainloopFwdSm90ILi2EN4cute5tupleIJNS5_1CILi1EEES8_S8_EEENS6_IJNS7_ILi128EEESA_NS7_ILi192EEEEEELi128ENS_10bfloat16_tEfNS_4arch4Sm90ELb0ELb0ELb1ELb0ELb0ELb0ELb0ELb1ELb1ELb1ELb0ELb0EEENS1_21CollectiveEpilogueFwdINS6_IJSA_SA_SA_EEES9_SD_SF_Li256ELb0ELb1ELb0ELb0EEENS1_29StaticPersistentTileSchedulerILb0EEEEEEEEEvNT_6ParamsE,@"STO_CUDA_ENTRY STV_DEFAULT"
_ZN7cutlass13device_kernelIN5flash11enable_sm90INS1_16FlashAttnFwdSm90INS1_25CollectiveMainloopFwdSm90ILi2EN4cute5tupleIJNS5_1CILi1EEES8_S8_EEENS6_IJNS7_ILi128EEESA_NS7_ILi192EEEEEELi128ENS_10bfloat16_tEfNS_4arch4Sm90ELb0ELb0ELb1ELb0ELb0ELb0ELb0ELb1ELb1ELb1ELb0ELb0EEENS1_21CollectiveEpilogueFwdINS6_IJSA_SA_SA_EEES9_SD_SF_Li256ELb0ELb1ELb0ELb0EEENS1_29StaticPersistentTileSchedulerILb0EEEEEEEEEvNT_6ParamsE:
[----:B------:R-:W0:Y:S02]  /*0000*/  LDC R1, c[0x0][0x28] ;  /* 0x00000a00ff017b82 */ /* 0x000e240000000800 */
[----:B0-----:R-:W-:Y:S01]  /*0010*/  VIADD R1, R1, 0xffffffc8 ;  /* 0xffffffc801017836 */ /* 0x001fe20000000000 */
[----:B------:R-:W0:Y:S01]  /*0020*/  S2R R0, SR_TID.X ;  /* 0x0000000000007919 */ /* 0x000e220000002100 */
[----:B------:R-:W-:Y:S01]  /*0030*/  ELECT P0, URZ, PT ;  /* 0x00000000003f782f */ /* 0x000fe20003800000 */
[----:B------:R-:W-:Y:S01]  /*0040*/  BSSY B0, `(.L_x_0) ;  /* 0x000000d000007945 */ /* 0x000fe20003800000 */
[----:B0-----:R-:W-:-:S05]  /*0050*/  SHF.R.U32.HI R2, RZ, 0x5, R0 ;  /* 0x00000005ff027819 */ /* 0x001fca0000011600 */
[----:B------:R-:W0:Y:S02]  /*0060*/  SHFL.IDX PT, R3, R2, RZ, 0x1f ;  /* 0x00001fff02037589 */ /* 0x000e2400000e0000 */
[----:B0-----:R-:W-:-:S13]  /*0070*/  ISETP.EQ.AND P0, PT, R3, RZ, P0 ;  /* 0x000000ff0300720c */ /* 0x001fda0000702270 */
[----:B------:R-:W-:Y:S05]  /*0080*/  @!P0 BRA `(.L_x_1) ;  /* 0x0000000000208947 */ /* 0x000fea0003800000 */
[----:B------:R-:W-:Y:S02]  /*0090*/  ULDC.64 UR4, c[0x0][0x198] ;  /* 0x0000660000047ab9 */ /* 0x000fe40000000a00 */
[----:B------:R-:W-:Y:S02]  /*00a0*/  UIADD3 UR6, UP0, UR4, 0x370, URZ ;  /* 0x0000037004067890 */ /* 0x000fe4000ff1e03f */
[----:B------:R-:W-:Y:S02]  /*00b0*/  UIADD3 UR4, UP1, UR4, 0x470, URZ ;  /* 0x0000047004047890 */ /* 0x000fe4000ff3e03f */
[----:B------:R-:W-:Y:S02]  /*00c0*/  UIADD3.X UR7, URZ, UR5, URZ, UP0, !UPT ;  /* 0x000000053f077290 */ /* 0x000fe400087fe43f */
[----:B------:R-:W-:-:S07]  /*00d0*/  UIADD3.X UR5, URZ, UR5, URZ, UP1, !UPT ;  /* 0x000000053f057290 */ /* 0x000fce0008ffe43f */
[----:B------:R0:W-:Y:S02]  /*00e0*/  UTMACCTL.PF [UR6] ;  /* 0x00000000060079b9 */ /* 0x0001e40008040000 */
[----:B------:R0:W-:Y:S02]  /*00f0*/  UTMACCTL.PF [UR4] ;  /* 0x00000000040079b9 */ /* 0x0001e40008040000 */
[----:B0-----:R-:W-:Y:S01]  /*0100*/  NOP ;  /* 0x0000000000007918 */ /* 0x001fe20000000000 */
.L_x_1:
[----:B------:R-:W-:Y:S05]  /*0110*/  BSYNC B0 ;  /* 0x0000000000007941 */ /* 0x000fea0003800000 */
.L_x_0:
[----:B------:R-:W-:Y:S01]  /*0120*/  VOTEU.ANY UP0, P0 ;  /* 0x00000000003f7886 */ /* 0x000fe20000000100 */
[----:B------:R-:W0:Y:S01]  /*0130*/  SHFL.IDX PT, R3, R2, RZ, 0x1f ;  /* 0x00001fff02037589 */ /* 0x000e2200000e0000 */
[----:B------:R-:W-:Y:S01]  /*0140*/  UMOV UR4, 0x80 ;  /* 0x0000008000047882 */ /* 0x000fe20000000000 */
[----:B------:R-:W-:Y:S01]  /*0150*/  UMOV UR7, 0x100 ;  /* 0x0000010000077882 */ /* 0x000fe20000000000 */
[----:B------:R-:W-:Y:S01]  /*0160*/  VOTEU.ANY UP1, P0 ;  /* 0x00000000003f7886 */ /* 0x000fe20000020100 */
[----:B------:R-:W1:Y:S01]  /*0170*/  @UP0 S2UR UR8, SR_CgaCtaId ;  /* 0x00000000000809c3 */ /* 0x000e620000008800 */
[----:B------:R-:W-:Y:S01]  /*0180*/  @UP0 UMOV UR6, 0x400 ;  /* 0x0000040000060882 */ /* 0x000fe20000000000 */
[----:B------:R-:W-:-:S04]  /*0190*/  @UP0 UIADD3 UR4, -UR4, 0x100000, URZ ;  /* 0x0010000004040890 */ /* 0x000fc8000fffe13f */
[----:B------:R-:W-:Y:S02]  /*01a0*/  @UP0 USHF.L.U32 UR5, UR4, 0xb, URZ ;  /* 0x0000000b04050899 */ /* 0x000fe4000800063f */
[----:B------:R-:W-:Y:S01]  /*01b0*/  @UP0 USHF.L.U32 UR4, UR4, 0x1, URZ ;  /* 0x0000000104040899 */ /* 0x000fe2000800063f */
[----:B0-----:R-:W-:Y:S02]  /*01c0*/  ISETP.NE.AND P1, PT, R3, RZ, PT ;  /* 0x000000ff0300720c */ /* 0x001fe40003f25270 */
[----:B------:R-:W-:Y:S01]  /*01d0*/  SHF.R.U32.HI R3, RZ, 0x7, R0 ;  /* 0x00000007ff037819 */ /* 0x000fe20000011600 */
[----:B-1----:R-:W-:Y:S02]  /*01e0*/  @UP0 ULEA UR8, UR8, UR6, 0x18 ;  /* 0x0000000608080291 */ /* 0x002fe4000f8ec03f */
[----:B------:R-:W-:-:S04]  /*01f0*/  @UP0 UIADD3 UR6, -UR7, 0x100000, URZ ;  /* 0x0010000007060890 */ /* 0x000fc8000fffe13f */
[----:B------:R-:W-:Y:S02]  /*0200*/  @UP0 USHF.L.U32 UR7, UR6, 0xb, URZ ;  /* 0x0000000b06070899 */ /* 0x000fe4000800063f */
[----:B------:R-:W-:Y:S01]  /*0210*/  @UP0 USHF.L.U32 UR6, UR6, 0x1, URZ ;  /* 0x0000000106060899 */ /* 0x000fe2000800063f */
[----:B------:R-:W-:Y:S01]  /*0220*/  VOTEU.ANY UP0, P0 ;  /* 0x00000000003f7886 */ /* 0x000fe20000000100 */
[----:B------:R-:W0:Y:S04]  /*0230*/  SHFL.IDX PT, R3, R3, RZ, 0x1f ;  /* 0x00001fff03037589 */ /* 0x000e2800000e0000 */
[----:B------:R-:W1:Y:S02]  /*0240*/  FENCE.VIEW.ASYNC.S ;  /* 0x00000000000073c6 */ /* 0x000e640000000000 */
[----:B-1----:R1:W2:Y:S04]  /*0250*/  @UP0 SYNCS.EXCH.64 URZ, [UR8+0x34800], UR4 ;  /* 0x03480004083f05b2 */ /* 0x0022a80008000100 */
[----:B------:R1:W3:Y:S01]  /*0260*/  @UP1 SYNCS.EXCH.64 URZ, [UR8+0x34820], UR6 ;  /* 0x03482006083f15b2 */ /* 0x0002e20008000100 */
[----:B------:R-:W-:Y:S05]  /*0270*/  @P1 BRA `(.L_x_2) ;  /* 0x0000000000481947 */ /* 0x000fea0003800000 */
[----:B-1----:R-:W1:Y:S01]  /*0280*/  S2UR UR5, SR_CgaCtaId ;  /* 0x00000000000579c3 */ /* 0x002e620000008800 */
[----:B------:R-:W-:Y:S01]  /*0290*/  UMOV UR4, 0x400 ;  /* 0x0000040000047882 */ /* 0x000fe20000000000 */
[----:B------:R-:W-:Y:S01]  /*02a0*/  UMOV UR6, 0x1 ;  /* 0x0000000100067882 */ /* 0x000fe20000000000 */
[----:B------:R-:W-:Y:S01]  /*02b0*/  UMOV UR7, 0x2 ;  /* 0x0000000200077882 */ /* 0x000fe20000000000 */
[----:B------:R-:W-:Y:S01]  /*02c0*/  ELECT P0, URZ, PT ;  /* 0x00000000003f782f */ /* 0x000fe20003800000 */
[----:B-1----:R-:W-:Y:S02]  /*02d0*/  ULEA UR8, UR5, UR4, 0x18 ;  /* 0x0000000405087291 */ /* 0x002fe4000f8ec03f */
[----:B------:R-:W-:-:S04]  /*02e0*/  UIADD3 UR4, -UR6, 0x100000, URZ ;  /* 0x0010000006047890 */ /* 0x000fc8000fffe13f */
[----:B------:R-:W-:Y:S02]  /*02f0*/  USHF.L.U32 UR5, UR4, 0xb, URZ ;  /* 0x0000000b04057899 */ /* 0x000fe4000800063f */
[----:B------:R-:W-:Y:S02]  /*0300*/  USHF.L.U32 UR4, UR4, 0x1, URZ ;  /* 0x0000000104047899 */ /* 0x000fe4000800063f */
[----:B------:R-:W-:-:S04]  /*0310*/  UIADD3 UR6, -UR7, 0x100000, URZ ;  /* 0x0010000007067890 */ /* 0x000fc8000fffe13f */
[----:B------:R-:W-:Y:S02]  /*0320*/  USHF.L.U32 UR7, UR6, 0xb, URZ ;  /* 0x0000000b06077899 */ /* 0x000fe4000800063f */
[----:B------:R-:W-:Y:S01]  /*0330*/  USHF.L.U32 UR6, UR6, 0x1, URZ ;  /* 0x0000000106067899 */ /* 0x000fe2000800063f */
[----:B------:R-:W1:Y:S03]  /*0340*/  FENCE.VIEW.ASYNC.S ;  /* 0x00000000000073c6 */ /* 0x000e660000000000 */
[----:B-1----:R4:W1:Y:S08]  /*0350*/  SYNCS.EXCH.64 URZ, [UR8+0x34830], UR4 ;  /* 0x03483004083f75b2 */ /* 0x0028700008000100 */
[----:B------:R4:W0:Y:S01]  /*0360*/  SYNCS.EXCH.64 URZ, [UR8+0x34840], UR6 ;  /* 0x03484006083f75b2 */ /* 0x0008220008000100 */
[----:B------:R4:W0:Y:S01]  /*0370*/  SYNCS.EXCH.64 URZ, [UR8+0x34838], UR4 ;  /* 0x03483804083f75b2 */ /* 0x0008220008000100 */
[----:B------:R4:W0:Y:S02]  /*0380*/  SYNCS.EXCH.64 URZ, [UR8+0x34848], UR6 ;  /* 0x03484806083f75b2 */ /* 0x0008240008000100 */
[----:B----4-:R-:W-:Y:S01]  /*0390*/  NOP ;  /* 0x0000000000007918 */ /* 0x010fe20000000000 */
.L_x_2:
[----:B------:R-:W4:Y:S01]  /*03a0*/  SHFL.IDX PT, R4, R2, RZ, 0x1f ;  /* 0x00001fff02047589 */ /* 0x000f2200000e0000 */
[----:B------:R-:W-:Y:S01]  /*03b0*/  NOP ;  /* 0x0000000000007918 */ /* 0x000fe20000000000 */
[----:B----4-:R-:W-:-:S13]  /*03c0*/  ISETP.NE.AND P0, PT, R4, RZ, PT ;  /* 0x000000ff0400720c */ /* 0x010fda0003f05270 */
        /* <DEDUP_REMOVED lines=19> */
.L_x_3:
[----:B------:R-:W4:Y:S01]  /*0500*/  SHFL.IDX PT, R4, R2, RZ, 0x1f ;  /* 0x00001fff02047589 */ /* 0x000f2200000e0000 */
[----:B------:R-:W-:Y:S01]  /*0510*/  NOP ;  /* 0x0000000000007918 */ /* 0x000fe20000000000 */
[----:B----4-:R-:W-:-:S13]  /*0520*/  ISETP.NE.AND P0, PT, R4, RZ, PT ;  /* 0x000000ff0400720c */ /* 0x010fda0003f05270 */
[----:B------:R-:W-:Y:S05]  /*0530*/  @P0 BRA `(.L_x_4) ;  /* 0x0000000000380947 */ /* 0x000fea0003800000 */
[----:B-1----:R-:W1:Y:S01]  /*0540*/  S2UR UR5, SR_CgaCtaId ;  /* 0x00000000000579c3 */ /* 0x002e620000008800 */
[----:B------:R-:W-:Y:S01]  /*0550*/  UMOV UR4, 0x400 ;  /* 0x0000040000047882 */ /* 0x000fe20000000000 */
[----:B------:R-:W-:Y:S01]  /*0560*/  UMOV UR7, 0x1 ;  /* 0x0000000100077882 */ /* 0x000fe20000000000 */
[----:B------:R-:W-:Y:S01]  /*0570*/  ELECT P0, URZ, PT ;  /* 0x00000000003f782f */ /* 0x000fe20003800000 */
[----:B-1----:R-:W-:Y:S02]  /*0580*/  ULEA UR6, UR5, UR4, 0x18 ;  /* 0x0000000405067291 */ /* 0x002fe4000f8ec03f */
[----:B------:R-:W-:-:S04]  /*0590*/  UIADD3 UR4, -UR7, 0x100000, URZ ;  /* 0x0010000007047890 */ /* 0x000fc8000fffe13f */
[----:B------:R-:W-:Y:S02]  /*05a0*/  USHF.L.U32 UR5, UR4, 0xb, URZ ;  /* 0x0000000b04057899 */ /* 0x000fe4000800063f */
[----:B------:R-:W-:Y:S01]  /*05b0*/  USHF.L.U32 UR4, UR4, 0x1, URZ ;  /* 0x0000000104047899 */ /* 0x000fe2000800063f */
[----:B------:R-:W1:Y:S11]  /*05c0*/  FENCE.VIEW.ASYNC.S ;  /* 0x00000000000073c6 */ /* 0x000e760000000000 */
[----:B-1----:R4:W1:Y:S01]  /*05d0*/  SYNCS.EXCH.64 URZ, [UR6+0x34870], UR4 ;  /* 0x03487004063f75b2 */ /* 0x0028620008000100 */
[----:B------:R4:W0:Y:S01]  /*05e0*/  SYNCS.EXCH.64 URZ, [UR6+0x34880], UR4 ;  /* 0x03488004063f75b2 */ /* 0x0008220008000100 */
[----:B------:R4:W0:Y:S01]  /*05f0*/  SYNCS.EXCH.64 URZ, [UR6+0x34878], UR4 ;  /* 0x03487804063f75b2 */ /* 0x0008220008000100 */
[----:B------:R4:W0:Y:S02]  /*0600*/  SYNCS.EXCH.64 URZ, [UR6+0x34888], UR4 ;  /* 0x03488804063f75b2 */ /* 0x0008240008000100 */
[----:B----4-:R-:W-:Y:S01]  /*0610*/  NOP ;  /* 0x0000000000007918 */ /* 0x010fe20000000000 */
.L_x_4:
        /* <DEDUP_REMOVED lines=22> */
.L_x_5:
        /* <DEDUP_REMOVED lines=22> */
.L_x_6:
[----:B0-----:R-:W-:Y:S01]  /*08e0*/  ISETP.NE.AND P0, PT, R3, RZ, PT ;  /* 0x000000ff0300720c */ /* 0x001fe20003f05270 */
[----:B------:R-:W-:Y:S01]  /*08f0*/  IMAD.MOV.U32 R3, RZ, RZ, 0x1 ;  /* 0x00000001ff037424 */ /* 0x000fe200078e00ff */
[----:B------:R-:W-:Y:S01]  /*0900*/  NOP ;  /* 0x0000000000007918 */ /* 0x000fe20000000000 */
[----:B------:R-:W-:-:S03]  /*0910*/  ULDC.64 UR60, c[0x0][0x208] ;  /* 0x00008200003c7ab9 */ /* 0x000fc60000000a00 */
[----:B------:R-:W-:-:S05]  /*0920*/  SEL R3, R3, 0x2, !P0 ;  /* 0x0000000203037807 */ /* 0x000fca0004000000 */
[----:B------:R0:W-:Y:S01]  /*0930*/  STL [R1+0x34], R3 ;  /* 0x0000340301007387 */ /* 0x0001e20000100800 */
[----:B-123--:R-:W-:Y:S06]  /*0940*/  BAR.SYNC.DEFER_BLOCKING 0x0 ;  /* 0x0000000000007b1d */ /* 0x00efec0000010000 */
[----:B------:R-:W-:Y:S05]  /*0950*/  @!P0 BRA `(.L_x_7) ;  /* 0x0000008000448947 */ /* 0x000fea0003800000 */
.L_x_8:
[----:B------:R-:W-:-:S08]  /*0960*/  NOP ;  /* 0x0000000000007918 */ /* 0x000fd00000000000 */
[----:B------:R-:W1:Y:S02]  /*0970*/  USETMAXREG.TRY_ALLOC.CTAPOOL UP0, 0xf0 ;  /* 0x000000f0000079c8 */ /* 0x000e640008000600 */
[----:B-1----:R-:W-:-:S13]  /*0980*/  PLOP3.LUT P0, PT, PT, PT, UP0, 0x80, 0x0 ;  /* 0x000000000000781c */ /* 0x002fda0003f0f008 */
[----:B------:R-:W-:Y:S05]  /*0990*/  @!P0 BRA `(.L_x_8) ;  /* 0xfffffffc00f08947 */ /* 0x000fea000383ffff */
[----:B------:R-:W1:Y:S08]  /*09a0*/  S2UR UR39, SR_CTAID.X ;  /* 0x00000000002779c3 */ /* 0x000e700000002500 */
[----:B------:R-:W-:Y:S08]  /*09b0*/  BAR.ARV 0x8, 0x180 ;  /* 0x0206000000007b1d */ /* 0x000ff00000002000 */
[----:B------:R-:W1:Y:S02]  /*09c0*/  LDC R2, c[0x0][0xc34] ;  /* 0x00030d00ff027b82 */ /* 0x000e640000000800 */
[----:B-1----:R-:W-:-:S13]  /*09d0*/  ISETP.LE.AND P0, PT, R2, UR39, PT ;  /* 0x0000002702007c0c */ /* 0x002fda000bf03270 */
[----:B------:R-:W-:Y:S05]  /*09e0*/  @P0 EXIT ;  /* 0x000000000000094d */ /* 0x000fea0003800000 */
[----:B------:R-:W2:Y:S01]  /*09f0*/  LDL.LU R12, [R1+0x34] ;  /* 0x00003400010c7983 */ /* 0x000ea20000300800 */
[----:B------:R-:W-:Y:S01]  /*0a00*/  VIADD R0, R0, 0xffffff80 ;  /* 0xffffff8000007836 */ /* 0x000fe20000000000 */
[----:B------:R-:W-:Y:S01]  /*0a10*/  MOV R19, RZ ;  /* 0x000000ff00137202 */ /* 0x000fe20000000f00 */
[----:B------:R-:W-:Y:S01]  /*0a20*/  IMAD.MOV.U32 R189, RZ, RZ, -0x2 ;  /* 0xfffffffeffbd7424 */ /* 0x000fe200078e00ff */
[----:B------:R-:W-:Y:S01]  /*0a30*/  UMOV UR37, URZ ;  /* 0x0000003f00257c82 */ /* 0x000fe20008000000 */
[----:B------:R-:W-:Y:S01]  /*0a40*/  UMOV UR36, URZ ;  /* 0x0000003f00247c82 */ /* 0x000fe20008000000 */
[----:B0-----:R-:W-:-:S04]  /*0a50*/  SHF.R.S32.HI R3, RZ, 0x1f, R0 ;  /* 0x0000001fff037819 */ /* 0x001fc80000011400 */
[CC--:B------:R-:W-:Y:S02]  /*0a60*/  LEA.HI R2, R3.reuse, R0.reuse, RZ, 0x7 ;  /* 0x0000000003027211 */ /* 0x0c0fe400078f38ff */
[CC--:B------:R-:W-:Y:S02]  /*0a70*/  LEA.HI R4, R3.reuse, R0.reuse, RZ, 0x5 ;  /* 0x0000000003047211 */ /* 0x0c0fe400078f28ff */
[----:B------:R-:W-:Y:S02]  /*0a80*/  LOP3.LUT R23, R2, 0xffffff80, RZ, 0xc0, !PT ;  /* 0xffffff8002177812 */ /* 0x000fe400078ec0ff */
[CC--:B------:R-:W-:Y:S01]  /*0a90*/  LEA.HI R6, R3.reuse, R0.reuse, RZ, 0x4 ;  /* 0x0000000003067211 */ /* 0x0c0fe200078f20ff */
[----:B------:R-:W-:Y:S01]  /*0aa0*/  IMAD.SHL.U32 R4, R4, 0x20, RZ ;  /* 0x0000002004047824 */ /* 0x000fe200078e00ff */
[----:B------:R-:W-:Y:S01]  /*0ab0*/  LEA.HI R10, R3, R0, RZ, 0x2 ;  /* 0x00000000030a7211 */ /* 0x000fe200078f10ff */
[----:B------:R-:W-:Y:S01]  /*0ac0*/  IMAD.IADD R23, R0, 0x1, -R23 ;  /* 0x0000000100177824 */ /* 0x000fe200078e0a17 */
[----:B------:R-:W-:-:S02]  /*0ad0*/  LOP3.LUT R5, R6, 0x3fffff0, RZ, 0xc0, !PT ;  /* 0x03fffff006057812 */ /* 0x000fc400078ec0ff */
[----:B------:R-:W-:Y:S02]  /*0ae0*/  LOP3.LUT R8, R4, 0xfffffc00, RZ, 0xc0, !PT ;  /* 0xfffffc0004087812 */ /* 0x000fe400078ec0ff */
[----:B------:R-:W-:Y:S01]  /*0af0*/  SHF.R.S32.HI R4, RZ, 0x1f, R23 ;  /* 0x0000001fff047819 */ /* 0x000fe20000011417 */
[----:B------:R-:W-:Y:S01]  /*0b00*/  IMAD.IADD R7, R0, 0x1, -R5 ;  /* 0x0000000100077824 */ /* 0x000fe200078e0a05 */
[----:B------:R-:W-:Y:S02]  /*0b10*/  SHF.R.S32.HI R9, RZ, 0x4, R6 ;  /* 0x00000004ff097819 */ /* 0x000fe40000011406 */
[----:B------:R-:W-:Y:S02]  /*0b20*/  LEA.HI R5, R4, R23, RZ, 0x2 ;  /* 0x0000001704057211 */ /* 0x000fe400078f10ff */
[----:B------:R-:W-:Y:S02]  /*0b30*/  LEA.HI R6, R6, R9, RZ, 0x1 ;  /* 0x0000000906067211 */ /* 0x000fe400078f08ff */
[----:B------:R-:W-:-:S02]  /*0b40*/  LEA R7, R7, R8, 0x6 ;  /* 0x0000000807077211 */ /* 0x000fc400078e30ff */
[--C-:B------:R-:W-:Y:S02]  /*0b50*/  SHF.R.S32.HI R8, RZ, 0x2, R5.reuse ;  /* 0x00000002ff087819 */ /* 0x100fe40000011405 */
[----:B------:R-:W-:Y:S02]  /*0b60*/  SHF.R.S32.HI R11, RZ, 0x1f, R5 ;  /* 0x0000001fff0b7819 */ /* 0x000fe40000011405 */
[----:B------:R-:W-:Y:S02]  /*0b70*/  LEA.HI R22, R3, R0, RZ, 0x3 ;  /* 0x0000000003167211 */ /* 0x000fe400078f18ff */
[----:B------:R-:W-:Y:S02]  /*0b80*/  LOP3.LUT R6, R6, 0x1ffffffe, RZ, 0xc0, !PT ;  /* 0x1ffffffe06067812 */ /* 0x000fe400078ec0ff */
[----:B------:R-:W-:Y:S02]  /*0b90*/  LOP3.LUT R3, R10, 0xfffffffc, RZ, 0xc0, !PT ;  /* 0xfffffffc0a037812 */ /* 0x000fe400078ec0ff */
[----:B------:R-:W-:Y:S01]  /*0ba0*/  LEA.HI R11, R11, R8, RZ, 0x3 ;  /* 0x000000080b0b7211 */ /* 0x000fe200078f18ff */
[----:B------:R-:W-:Y:S01]  /*0bb0*/  IMAD.IADD R6, R9, 0x1, -R6 ;  /* 0x0000000109067824 */ /* 0x000fe200078e0a06 */
[----:B------:R-:W-:Y:S01]  /*0bc0*/  SHF.R.S32.HI R185, RZ, 0x7, R2 ;  /* 0x00000007ffb97819 */ /* 0x000fe20000011402 */
[----:B------:R-:W-:Y:S01]  /*0bd0*/  IMAD.IADD R3, R0, 0x1, -R3 ;  /* 0x0000000100037824 */ /* 0x000fe200078e0a03 */
[----:B------:R-:W-:Y:S01]  /*0be0*/  LOP3.LUT R13, R22, 0xfffffff8, RZ, 0xc0, !PT ;  /* 0xfffffff8160d7812 */ /* 0x000fe200078ec0ff */
[----:B------:R-:W-:Y:S01]  /*0bf0*/  IMAD R188, R6, 0x8, R7 ;  /* 0x0000000806bc7824 */ /* 0x000fe200078e0207 */
[----:B------:R-:W-:-:S02]  /*0c00*/  LOP3.LUT R11, R11, 0xfffffff8, RZ, 0xc0, !PT ;  /* 0xfffffff80b0b7812 */ /* 0x000fc400078ec0ff */
[----:B------:R-:W-:Y:S01]  /*0c10*/  LEA.HI R4, R4, R23, RZ, 0x5 ;  /* 0x0000001704047211 */ /* 0x000fe200078f28ff */
[----:B------:R-:W-:Y:S01]  /*0c20*/  IMAD.IADD R18, R0, 0x1, -R13 ;  /* 0x0000000100127824 */ /* 0x000fe200078e0a0d */
[----:B------:R-:W-:Y:S01]  /*0c30*/  LEA.HI R2, R2, R185, RZ, 0x1 ;  /* 0x000000b902027211 */ /* 0x000fe200078f08ff */
[----:B------:R-:W-:Y:S01]  /*0c40*/  IMAD.IADD R11, R8, 0x1, -R11 ;  /* 0x00000001080b7824 */ /* 0x000fe200078e0a0b */
[----:B------:R-:W-:Y:S01]  /*0c50*/  LEA.HI R6, R3, R3, RZ, 0x1 ;  /* 0x0000000303067211 */ /* 0x000fe200078f08ff */
[----:B------:R-:W-:Y:S01]  /*0c60*/  IMAD.SHL.U32 R16, R18, 0x8, RZ ;  /* 0x0000000812107824 */ /* 0x000fe200078e00ff */
[----:B------:R-:W-:Y:S02]  /*0c70*/  SHF.R.S32.HI R4, RZ, 0x5, R4 ;  /* 0x00000005ff047819 */ /* 0x000fe40000011404 */
[----:B------:R-:W-:Y:S01]  /*0c80*/  LOP3.LUT R2, R2, 0x3fffffe, RZ, 0xc0, !PT ;  /* 0x03fffffe02027812 */ /* 0x000fe200078ec0ff */
[----:B------:R-:W-:Y:S01]  /*0c90*/  VIADD R17, R16, 0x40 ;  /* 0x0000004010117836 */ /* 0x000fe20000000000 */
[----:B------:R-:W-:Y:S01]  /*0ca0*/  LOP3.LUT R0, R5, 0x7ffffffc, RZ, 0xc0, !PT ;  /* 0x7ffffffc05007812 */ /* 0x000fe200078ec0ff */
[----:B------:R-:W-:Y:S01]  /*0cb0*/  IMAD R11, R4, 0x10, R11 ;  /* 0x00000010040b7824 */ /* 0x000fe200078e020b */
[----:B------:R-:W-:Y:S01]  /*0cc0*/  LOP3.LUT R6, R6, 0x1ffffffe, RZ, 0xc0, !PT ;  /* 0x1ffffffe06067812 */ /* 0x000fe200078ec0ff */
[----:B------:R-:W-:Y:S01]  /*0cd0*/  IMAD.IADD R2, R185, 0x1, -R2 ;  /* 0x00000001b9027824 */ /* 0x000fe200078e0a02 */
[----:B------:R-:W-:-:S02]  /*0ce0*/  IADD3 R0, R23, -R0, RZ ;  /* 0x8000000017007210 */ /* 0x000fc40007ffe0ff */
[----:B------:R-:W-:Y:S01]  /*0cf0*/  SHF.R.S32.HI R22, RZ, 0x3, R22 ;  /* 0x00000003ff167819 */ /* 0x000fe20000011416 */
[----:B------:R-:W-:Y:S01]  /*0d00*/  IMAD.IADD R187, R3, 0x1, -R6 ;  /* 0x0000000103bb7824 */ /* 0x000fe200078e0a06 */
[----:B------:R-:W-:Y:S01]  /*0d10*/  SHF.R.S32.HI R190, RZ, 0x1f, R17 ;  /* 0x0000001fffbe7819 */ /* 0x000fe20000011411 */
[----:B------:R-:W-:Y:S02]  /*0d20*/  IMAD R186, R2, 0x40, R11 ;  /* 0x0000004002ba7824 */ /* 0x000fe400078e020b */
[----:B------:R-:W-:Y:S02]  /*0d30*/  IMAD R189, R0, R189, 0x80 ;  /* 0x0000008000bd7424 */ /* 0x000fe400078e02bd */
[----:B------:R-:W-:Y:S01]  /*0d40*/  IMAD R187, R187, 0x8, R186 ;  /* 0x00000008bbbb7824 */ /* 0x000fe200078e02ba */
[----:B--2---:R-:W-:-:S07]  /*0d50*/  LOP3.LUT R2, R12, 0x1, RZ, 0xfc, !PT ;  /* 0x000000010c027812 */ /* 0x004fce00078efcff */
.L_x_37:
[----:B0-----:R-:W0:Y:S01]  /*0d60*/  SHFL.IDX PT, R0, R185, RZ, 0x1f ;  /* 0x00001fffb9007589 */ /* 0x001e2200000e0000 */
[----:B-1----:R-:W1:Y:S01]  /*0d70*/  S2UR UR4, SR_CgaCtaId ;  /* 0x00000000000479c3 */ /* 0x002e620000008800 */
[----:B------:R-:W-:Y:S01]  /*0d80*/  ULDC.64 UR8, c[0x0][0x418] ;  /* 0x0001060000087ab9 */ /* 0x000fe20000000a00 */
[----:B------:R-:W-:Y:S01]  /*0d90*/  UMOV UR40, 0x400 ;  /* 0x0000040000287882 */ /* 0x000fe20000000000 */
[----:B------:R-:W-:Y:S01]  /*0da0*/  UISETP.NE.U32.AND UP0, UPT, UR8, URZ, UPT ;  /* 0x0000003f0800728c */ /* 0x000fe2000bf05070 */
[----:B------:R-:W-:Y:S01]  /*0db0*/  ULDC UR5, c[0x0][0xc38] ;  /* 0x00030e0000057ab9 */ /* 0x000fe20000000800 */
[----:B------:R-:W-:Y:S01]  /*0dc0*/  ULDC UR6, c[0x0][0x424] ;  /* 0x0001090000067ab9 */ /* 0x000fe20000000800 */
[----:B------:R-:W-:Y:S02]  /*0dd0*/  UISETP.NE.AND UP1, UPT, UR5, 0x1, UPT ;  /* 0x000000010500788c */ /* 0x000fe4000bf25270 */
[----:B---3-5:R-:W2:Y:S01]  /*0de0*/  LDC R88, c[0x0][0x2f0] ;  /* 0x0000bc00ff587b82 */ /* 0x028ea20000000800 */
[----:B------:R-:W-:Y:S01]  /*0df0*/  UISETP.NE.AND.EX UP0, UPT, UR9, URZ, UPT, UP0 ;  /* 0x0000003f0900728c */ /* 0x000fe2000bf05300 */
[----:B------:R-:W-:Y:S01]  /*0e00*/  ULDC UR5, c[0x0][0xc44] ;  /* 0x0003110000057ab9 */ /* 0x000fe20000000800 */
[----:B------:R-:W-:-:S02]  /*0e10*/  UMOV UR11, UR39 ;  /* 0x00000027000b7c82 */ /* 0x000fc40008000000 */
[----:B------:R-:W-:Y:S02]  /*0e20*/  USEL UR6, UR6, 0x1, UP0 ;  /* 0x0000000106067887 */ /* 0x000fe40008000000 */
[----:B------:R-:W-:Y:S02]  /*0e30*/  UISETP.NE.AND UP2, UPT, UR5, 0x1, UPT ;  /* 0x000000010500788c */ /* 0x000fe4000bf45270 */
[----:B------:R-:W-:Y:S01]  /*0e40*/  @UP1 ULDC UR10, c[0x0][0xc40] ;  /* 0x00031000000a1ab9 */ /* 0x000fe20000000800 */
[----:B0-----:R-:W-:Y:S01]  /*0e50*/  R2UR UR7, R0 ;  /* 0x00000000000772ca */ /* 0x001fe200000e0000 */
[----:B-1----:R-:W-:-:S03]  /*0e60*/  ULEA UR40, UR4, UR40, 0x18 ;  /* 0x0000002804287291 */ /* 0x002fc6000f8ec03f */
[----:B------:R-:W-:Y:S01]  /*0e70*/  @UP1 ULDC UR4, c[0x0][0xc3c] ;  /* 0x00030f0000041ab9 */ /* 0x000fe20000000800 */
[----:B------:R-:W-:Y:S02]  /*0e80*/  UIADD3 UR9, UR40, 0x10400, URZ ;  /* 0x0001040028097890 */ /* 0x000fe4000fffe03f */
[----:B------:R-:W-:Y:S02]  /*0e90*/  UIMAD.WIDE.U32 UR4, UR39, UR4, URZ ;  /* 0x00000004270472a5 */ /* 0x000fe4000f8e003f */
[----:B------:R-:W-:Y:S01]  /*0ea0*/  ULOP3.LUT UP0, URZ, UR9, 0x3ff, URZ, 0xc0, !UPT ;  /* 0x000003ff093f7892 */ /* 0x000fe2000f80c03f */
[----:B--2---:R-:W-:Y:S01]  /*0eb0*/  IMAD R88, R88, UR6, RZ ;  /* 0x0000000658587c24 */ /* 0x004fe2000f8e02ff */
[----:B------:R-:W-:Y:S02]  /*0ec0*/  @UP1 USHF.R.U32.HI UR11, URZ, UR10, UR5 ;  /* 0x0000000a3f0b1299 */ /* 0x000fe40008011605 */
[----:B------:R-:W-:Y:S01]  /*0ed0*/  ULEA.HI UR8, UR7, UR7, URZ, 0x1 ;  /* 0x0000000707087291 */ /* 0x000fe2000f8f083f */
[----:B------:R-:W-:Y:S01]  /*0ee0*/  VIADD R0, R88, 0x7f ;  /* 0x0000007f58007836 */ /* 0x000fe20000000000 */
[----:B------:R-:W-:-:S02]  /*0ef0*/  PLOP3.LUT P0, PT, PT, PT, UP0, 0x80, 0x0 ;  /* 0x000000000000781c */ /* 0x000fc40003f0f008 */
[----:B------:R-:W-:Y:S01]  /*0f00*/  ULOP3.LUT UR8, UR8, 0x1e, URZ, 0xc0, !UPT ;  /* 0x0000001e08087892 */ /* 0x000fe2000f8ec03f */
[----:B------:R-:W-:Y:S01]  /*0f10*/  IMAD.U32 R184, RZ, RZ, UR11 ;  /* 0x0000000bffb87e24 */ /* 0x000fe2000f8e00ff */
[----:B------:R-:W-:Y:S01]  /*0f20*/  SHF.R.S32.HI R3, RZ, 0x1f, R0 ;  /* 0x0000001fff037819 */ /* 0x000fe20000011400 */
[----:B------:R-:W-:Y:S01]  /*0f30*/  UMOV UR38, UR11 ;  /* 0x0000000b00267c82 */ /* 0x000fe20008000000 */
[----:B------:R-:W-:Y:S02]  /*0f40*/  UIADD3 UR8, UR7, -UR8, URZ ;  /* 0x8000000807087290 */ /* 0x000fe4000fffe03f */
[----:B------:R-:W-:Y:S01]  /*0f50*/  LEA.HI R3, R3, R0, RZ, 0x7 ;  /* 0x0000000003037211 */ /* 0x000fe200078f38ff */
[----:B------:R-:W-:Y:S01]  /*0f60*/  @UP2 ULDC.64 UR6, c[0x0][0xc48] ;  /* 0x0003120000062ab9 */ /* 0x000fe20000000a00 */
[----:B------:R-:W-:Y:S02]  /*0f70*/  ULEA UR8, UR8, UR9, 0xd ;  /* 0x0000000908087291 */ /* 0x000fe4000f8e683f */
[----:B------:R-:W-:Y:S01]  /*0f80*/  UIMAD.WIDE.U32 UR4, UR11, UR6, URZ ;  /* 0x000000060b0472a5 */ /* 0x000fe2000f8e003f */
[----:B------:R-:W-:Y:S01]  /*0f90*/  SHF.R.S32.HI R191, RZ, 0x7, R3 ;  /* 0x00000007ffbf7819 */ /* 0x000fe20000011403 */
[----:B------:R-:W-:-:S02]  /*0fa0*/  USHF.R.U32.HI UR8, URZ, 0x4, UR8 ;  /* 0x000000043f087899 */ /* 0x000fc40008011608 */
[----:B------:R-:W-:Y:S02]  /*0fb0*/  @UP2 USHF.R.U32.HI UR38, URZ, UR7, UR5 ;  /* 0x000000073f262299 */ /* 0x000fe40008011605 */
[----:B------:R-:W-:Y:S01]  /*0fc0*/  ULOP3.LUT UR41, UR8, 0x3fff, URZ, 0xc0, !UPT ;  /* 0x00003fff08297892 */ /* 0x000fe2000f8ec03f */
[----:B------:R-:W-:Y:S11]  /*0fd0*/  @!P0 BRA `(.L_x_9) ;  /* 0x0000000000408947 */ /* 0x000ff60003800000 */
[----:B------:R-:W-:Y:S01]  /*0fe0*/  MOV R0, 0x0 ;  /* 0x0000000000007802 */ /* 0x000fe20000000f00 */
[----:B------:R-:W-:Y:S01]  /*0ff0*/  ULDC.64 UR4, c[0x4][0xb8] ;  /* 0x01002e0000047ab9 */ /* 0x000fe20000000a00 */
[----:B------:R-:W-:Y:S01]  /*1000*/  ULDC.64 UR6, c[0x4][0x30] ;  /* 0x01000c0000067ab9 */ /* 0x000fe20000000a00 */
[----:B------:R-:W-:Y:S01]  /*1010*/  IMAD.U32 R4, RZ, RZ, UR4 ;  /* 0x00000004ff047e24 */ /* 0x000fe2000f8e00ff */
[----:B------:R0:W1:Y:S01]  /*1020*/  LDC.64 R14, c[0x4][R0] ;  /* 0x01000000000e7b82 */ /* 0x0000620000000a00 */
[----:B------:R-:W-:Y:S01]  /*1030*/  IMAD.U32 R5, RZ, RZ, UR5 ;  /* 0x00000005ff057e24 */ /* 0x000fe2000f8e00ff */
[----:B------:R-:W-:Y:S01]  /*1040*/  ULDC.64 UR4, c[0x4][0xc0] ;  /* 0x0100300000047ab9 */ /* 0x000fe20000000a00 */
[----:B------:R-:W-:Y:S01]  /*1050*/  IMAD.U32 R10, RZ, RZ, UR6 ;  /* 0x00000006ff0a7e24 */ /* 0x000fe2000f8e00ff */
[----:B------:R-:W-:Y:S01]  /*1060*/  MOV R7, UR5 ;  /* 0x0000000500077c02 */ /* 0x000fe20008000f00 */
[----:B------:R-:W-:Y:S02]  /*1070*/  IMAD.U32 R6, RZ, RZ, UR4 ;  /* 0x00000004ff067e24 */ /* 0x000fe4000f8e00ff */
[----:B------:R-:W-:-:S02]  /*1080*/  IMAD.U32 R11, RZ, RZ, UR7 ;  /* 0x00000007ff0b7e24 */ /* 0x000fc4000f8e00ff */
[----:B------:R-:W-:Y:S02]  /*1090*/  IMAD.MOV.U32 R8, RZ, RZ, 0x70 ;  /* 0x00000070ff087424 */ /* 0x000fe400078e00ff */
[----:B------:R-:W-:Y:S02]  /*10a0*/  IMAD.MOV.U32 R12, RZ, RZ, 0x1 ;  /* 0x00000001ff0c7424 */ /* 0x000fe400078e00ff */
[----:B0-----:R-:W-:-:S07]  /*10b0*/  IMAD.MOV.U32 R13, RZ, RZ, RZ ;  /* 0x000000ffff0d7224 */ /* 0x001fce00078e00ff */
[----:B------:R-:W-:-:S07]  /*10c0*/  LEPC R20, `(.L_x_9) ;  /* 0x000000001014794e */ /* 0x000fce0000000000 */
[----:B-1----:R-:W-:Y:S05]  /*10d0*/  CALL.ABS.NOINC R14 ;  /* 0x000000000e007343 */ /* 0x002fea0003c00000 */
.L_x_9:
[----:B------:R-:W-:Y:S02]  /*10e0*/  LOP3.LUT R0, R19, 0x1, RZ, 0xc0, !PT ;  /* 0x0000000113007812 */ /* 0x000fe400078ec0ff */
[----:B------:R-:W-:Y:S02]  /*10f0*/  ISETP.NE.AND P0, PT, R2, 0x3, PT ;  /* 0x000000030200780c */ /* 0x000fe40003f05270 */
[----:B------:R-:W-:-:S04]  /*1100*/  SHF.L.U32 R0, R0, 0x1f, RZ ;  /* 0x0000001f00007819 */ /* 0x000fc800000006ff */
[----:B------:R-:W0:Y:S02]  /*1110*/  SYNCS.PHASECHK.TRANS64.TRYWAIT P1, [UR40+0x34800], R0 ;  /* 0x03480000ff0075a7 */ /* 0x000e240008020168 */
[----:B0-----:R-:W-:Y:S05]  /*1120*/  @!P1 BRA `(.L_x_10) ;  /* 0x000000b800fc9947 */ /* 0x001fea0003800000 */
.L_x_127:
[----:B------:R-:W-:Y:S05]  /*1130*/  @!P0 BRA `(.L_x_11) ;  /* 0x0000000000048947 */ /* 0x000fea0003800000 */
[----:B------:R-:W-:Y:S01]  /*1140*/  BPT.TRAP 0x1 ;  /* 0x000000040000795c */ /* 0x000fe20000300000 */
.L_x_11:
[----:B0-----:R-:W-:Y:S01]  /*1150*/  IMAD.U32 R0, RZ, RZ, UR36 ;  /* 0x00000024ff007e24 */ /* 0x001fe2000f8e00ff */
[----:B------:R-:W-:-:S04]  /*1160*/  MOV R3, UR37 ;  /* 0x0000002500037c02 */ /* 0x000fc80008000f00 */
[----:B------:R-:W-:Y:S02]  /*1170*/  LEA R0, R0, UR40, 0x3 ;  /* 0x0000002800007c11 */ /* 0x000fe4000f8e18ff */
[----:B------:R-:W-:-:S04]  /*1180*/  SHF.L.U32 R3, R3, 0x1f, RZ ;  /* 0x0000001f03037819 */ /* 0x000fc800000006ff */
[----:B------:R0:W1:Y:S01]  /*1190*/  SYNCS.PHASECHK.TRANS64.TRYWAIT P2, [R0+URZ+0x34830], R3 ;  /* 0x03483003000075a7 */ /* 0x000062000804017f */
[----:B------:R-:W-:Y:S05]  /*11a0*/  @!P0 BRA `(.L_x_12) ;  /* 0x0000000000048947 */ /* 0x000fea0003800000 */
[----:B------:R-:W-:Y:S01]  /*11b0*/  BPT.TRAP 0x1 ;  /* 0x000000040000795c */ /* 0x000fe20000300000 */
.L_x_12:
[----:B------:R-:W2:Y:S01]  /*11c0*/  S2R R4, SR_TID.X ;  /* 0x0000000000047919 */ /* 0x000ea20000002100 */
[----:B------:R-:W-:Y:S01]  /*11d0*/  IMAD.MOV.U32 R151, RZ, RZ, RZ ;  /* 0x000000ffff977224 */ /* 0x000fe200078e00ff */
[----:B--2---:R-:W-:-:S04]  /*11e0*/  LOP3.LUT R4, R4, 0x7f, RZ, 0xc0, !PT ;  /* 0x0000007f04047812 */ /* 0x004fc800078ec0ff */
[----:B------:R-:W-:Y:S01]  /*11f0*/  ISETP.NE.AND P1, PT, R4, RZ, PT ;  /* 0x000000ff0400720c */ /* 0x000fe20003f25270 */
[----:B-1----:R-:W-:-:S12]  /*1200*/  @P2 BRA `(.L_x_13) ;  /* 0x0000000000082947 */ /* 0x002fd80003800000 */
[----:B------:R-:W1:Y:S02]  /*1210*/  SYNCS.PHASECHK.TRANS64.TRYWAIT P2, [R0+URZ+0x34830], R3 ;  /* 0x03483003000075a7 */ /* 0x000e64000804017f */
[----:B-1----:R-:W-:Y:S05]  /*1220*/  @!P2 BRA `(.L_x_14) ;  /* 0x000000b800d4a947 */ /* 0x002fea0003800000 */
.L_x_13:
[----:B------:R-:W-:Y:S05]  /*1230*/  WARPSYNC.ALL ;  /* 0x0000000000007948 */ /* 0x000fea0003800000 */
[----:B------:R-:W-:Y:S01]  /*1240*/  UIADD3 UR40, UR40, 0x1c400, URZ ;  /* 0x0001c40028287890 */ /* 0x000fe2000fffe03f */
[----:B------:R-:W-:Y:S01]  /*1250*/  WARPGROUP.ARRIVE ;  /* 0x00000000000079c5 */ /* 0x000fe20000000000 */
[----:B------:R-:W-:Y:S01]  /*1260*/  ULOP3.LUT UR5, UR41, 0x10000, URZ, 0xfc, !UPT ;  /* 0x0001000029057892 */ /* 0x000fe2000f8efc3f */
[----:B------:R-:W-:Y:S01]  /*1270*/  IMAD.IADD R12, R189, 0x1, R88 ;  /* 0x00000001bd0c7824 */ /* 0x000fe200078e0258 */
[----:B------:R-:W-:Y:S01]  /*1280*/  USHF.R.U32.HI UR40, URZ, 0x4, UR40 ;  /* 0x000000043f287899 */ /* 0x000fe20008011628 */
[----:B------:R-:W-:Y:S01]  /*1290*/  P2R R11, PR, RZ, 0x1 ;  /* 0x00000001ff0b7803 */ /* 0x000fe20000000000 */
[----:B------:R-:W-:Y:S01]  /*12a0*/  UMOV UR13, 0x40000040 ;  /* 0x40000040000d7882 */ /* 0x000fe20000000000 */
[----:B------:R-:W-:Y:S01]  /*12b0*/  UMOV UR15, 0x40000040 ;  /* 0x40000040000f7882 */ /* 0x000fe20000000000 */
[----:B------:R-:W-:Y:S01]  /*12c0*/  ULOP3.LUT UR10, UR40, 0x3fff, URZ, 0xc0, !UPT ;  /* 0x00003fff280a7892 */ /* 0x000fe2000f8ec03f */
[----:B------:R-:W-:Y:S01]  /*12d0*/  IMAD.U32 R5, RZ, RZ, UR13 ;  /* 0x0000000dff057e24 */ /* 0x000fe2000f8e00ff */
[----:B------:R-:W-:Y:S01]  /*12e0*/  UMOV UR12, UR5 ;  /* 0x00000005000c7c82 */ /* 0x000fe20008000000 */
[----:B------:R-:W-:Y:S01]  /*12f0*/  UIADD3 UR6, UR5, 0x2, URZ ;  /* 0x0000000205067890 */ /* 0x000fe2000fffe03f */
[----:B------:R-:W-:Y:S01]  /*1300*/  IMAD.U32 R4, RZ, RZ, UR12 ;  /* 0x0000000cff047e24 */ /* 0x000fe2000f8e00ff */
[----:B------:R-:W-:Y:S01]  /*1310*/  ULOP3.LUT UR10, UR10, 0x10000, URZ, 0xfc, !UPT ;  /* 0x000100000a0a7892 */ /* 0x000fe2000f8efc3f */
[----:B------:R-:W-:Y:S01]  /*1320*/  IMAD R12, R191, -0x80, R12 ;  /* 0xffffff80bf0c7824 */ /* 0x000fe200078e020c */
[----:B------:R-:W-:Y:S01]  /*1330*/  UIADD3 UR56, UR5, 0x4, URZ ;  /* 0x0000000405387890 */ /* 0x000fe2000fffe03f */
[----:B01----:R-:W-:Y:S01]  /*1340*/  @!P1 VIADD R0, R0, 0x34840 ;  /* 0x0003484000009836 */ /* 0x003fe20000000000 */
[----:B------:R-:W-:Y:S01]  /*1350*/  UIMAD UR4, UR36, 0xc00, UR10 ;  /* 0x00000c00240478a4 */ /* 0x000fe2000f8e020a */
[--C-:B------:R-:W-:Y:S01]  /*1360*/  IMAD.MOV.U32 R150, RZ, RZ, R151.reuse ;  /* 0x000000ffff967224 */ /* 0x100fe200078e0097 */
[----:B------:R-:W-:Y:S01]  /*1370*/  UMOV UR57, 0x40000040 ;  /* 0x4000004000397882 */ /* 0x000fe20000000000 */
[----:B------:R-:W-:Y:S01]  /*1380*/  UMOV UR59, 0x40000040 ;  /* 0x40000040003b7882 */ /* 0x000fe20000000000 */
[----:B------:R-:W-:Y:S01]  /*1390*/  UIADD3 UR7, UR4, 0x2, URZ ;  /* 0x0000000204077890 */ /* 0x000fe2000fffe03f */
[C---:B------:R-:W-:Y:S01]  /*13a0*/  ISETP.GT.AND P2, PT, R12.reuse, RZ, PT ;  /* 0x000000ff0c00720c */ /* 0x040fe20003f44270 */
[----:B------:R-:W-:Y:S01]  /*13b0*/  UIADD3 UR58, UR4, 0x4, URZ ;  /* 0x00000004043a7890 */ /* 0x000fe2000fffe03f */
[C---:B------:R-:W-:Y:S01]  /*13c0*/  ISETP.GT.AND P3, PT, R12.reuse, 0x1, PT ;  /* 0x000000010c00780c */ /* 0x040fe20003f64270 */
[----:B------:R-:W-:Y:S01]  /*13d0*/  UMOV UR14, UR4 ;  /* 0x00000004000e7c82 */ /* 0x000fe20008000000 */
[----:B------:R-:W-:Y:S01]  /*13e0*/  UIADD3 UR52, UR5, 0x6, URZ ;  /* 0x0000000605347890 */ /* 0x000fe2000fffe03f */
[----:B------:R-:W-:Y:S01]  /*13f0*/  HGMMA.64x128x16.F32.BF16 R24, gdesc[UR12], RZ, !UPT, gsb0 ;  /* 0x01e000000c1879f0 */ /* 0x000fe2000c0018ff */
[----:B------:R-:W-:Y:S01]  /*1400*/  UMOV UR12, UR6 ;  /* 0x00000006000c7c82 */ /* 0x000fe20008000000 */
[----:B------:R-:W-:Y:S01]  /*1410*/  UMOV UR13, 0x40000040 ;  /* 0x40000040000d7882 */ /* 0x000fe20000000000 */
[----:B------:R-:W-:Y:S01]  /*1420*/  UMOV UR14, UR7 ;  /* 0x00000007000e7c82 */ /* 0x000fe20008000000 */
[----:B------:R-:W-:Y:S01]  /*1430*/  UMOV UR15, 0x40000040 ;  /* 0x40000040000f7882 */ /* 0x000fe20000000000 */
[----:B------:R-:W-:Y:S01]  /*1440*/  UIADD3 UR54, UR4, 0x6, URZ ;  /* 0x0000000604367890 */ /* 0x000fe2000fffe03f */
[----:B------:R-:W-:Y:S01]  /*1450*/  IMAD.U32 R6, RZ, RZ, UR12 ;  /* 0x0000000cff067e24 */ /* 0x000fe2000f8e00ff */
[----:B------:R-:W-:Y:S01]  /*1460*/  UMOV UR53, 0x40000040 ;  /* 0x4000004000357882 */ /* 0x000fe20000000000 */
[----:B------:R-:W-:Y:S01]  /*1470*/  UMOV UR55, 0x40000040 ;  /* 0x4000004000377882 */ /* 0x000fe20000000000 */
[----:B------:R-:W-:Y:S01]  /*1480*/  IMAD.U32 R7, RZ, RZ, UR13 ;  /* 0x0000000dff077e24 */ /* 0x000fe2000f8e00ff */
[----:B------:R-:W-:Y:S01]  /*1490*/  UIADD3 UR16, UR5, 0x402, URZ ;  /* 0x0000040205107890 */ /* 0x000fe2000fffe03f */
[C---:B------:R-:W-:Y:S01]  /*14a0*/  ISETP.GT.AND P6, PT, R12.reuse, 0x8, PT ;  /* 0x000000080c00780c */ /* 0x040fe20003fc4270 */
[----:B------:R-:W-:Y:S01]  /*14b0*/  UIADD3 UR18, UR4, 0x402, URZ ;  /* 0x0000040204127890 */ /* 0x000fe2000fffe03f */
[C---:B------:R-:W-:Y:S01]  /*14c0*/  ISETP.GT.AND P5, PT, R12.reuse, 0x9, PT ;  /* 0x000000090c00780c */ /* 0x040fe20003fa4270 */
[----:B------:R-:W-:Y:S01]  /*14d0*/  UMOV UR17, 0x40000040 ;  /* 0x4000004000117882 */ /* 0x000fe20000000000 */
[----:B------:R-:W-:Y:S01]  /*14e0*/  UMOV UR19, 0x40000040 ;  /* 0x4000004000137882 */ /* 0x000fe20000000000 */
[----:B------:R-:W-:Y:S01]  /*14f0*/  UIADD3 UR20, UR5, 0x404, URZ ;  /* 0x0000040405147890 */ /* 0x000fe2000fffe03f */
[----:B------:R-:W-:Y:S01]  /*1500*/  ISETP.GT.AND P4, PT, R12, 0x10, PT ;  /* 0x000000100c00780c */ /* 0x000fe20003f84270 */
[----:B------:R-:W-:Y:S01]  /*1510*/  UIADD3 UR22, UR4, 0x404, URZ ;  /* 0x0000040404167890 */ /* 0x000fe2000fffe03f */
[----:B------:R-:W-:Y:S01]  /*1520*/  @!P1 PRMT R0, RZ, 0x654, R0 ;  /* 0x00000654ff009816 */ /* 0x000fe20000000000 */
[----:B------:R-:W-:Y:S01]  /*1530*/  UMOV UR21, 0x40000040 ;  /* 0x4000004000157882 */ /* 0x000fe20000000000 */
[----:B------:R-:W-:Y:S01]  /*1540*/  UMOV UR23, 0x40000040 ;  /* 0x4000004000177882 */ /* 0x000fe20000000000 */
[----:B------:R-:W-:Y:S01]  /*1550*/  UIADD3 UR24, UR5, 0x406, URZ ;  /* 0x0000040605187890 */ /* 0x000fe2000fffe03f */
[--C-:B------:R-:W-:Y:S01]  /*1560*/  IMAD.MOV.U32 R149, RZ, RZ, R151.reuse ;  /* 0x000000ffff957224 */ /* 0x100fe200078e0097 */
[----:B------:R-:W-:Y:S01]  /*1570*/  UIADD3 UR26, UR4, 0x406, URZ ;  /* 0x00000406041a7890 */ /* 0x000fe2000fffe03f */
[--C-:B------:R-:W-:Y:S01]  /*1580*/  IMAD.MOV.U32 R148, RZ, RZ, R151.reuse ;  /* 0x000000ffff947224 */ /* 0x100fe200078e0097 */
[----:B------:R-:W-:Y:S01]  /*1590*/  UMOV UR25, 0x40000040 ;  /* 0x4000004000197882 */ /* 0x000fe20000000000 */
[----:B------:R-:W-:Y:S01]  /*15a0*/  UMOV UR27, 0x40000040 ;  /* 0x40000040001b7882 */ /* 0x000fe20000000000 */
[----:B------:R-:W-:Y:S01]  /*15b0*/  UIADD3 UR28, UR5, 0x800, URZ ;  /* 0x00000800051c7890 */ /* 0x000fe2000fffe03f */
[-C--:B------:R-:W-:Y:S01]  /*15c0*/  MOV R147, R151.reuse ;  /* 0x0000009700937202 */ /* 0x080fe20000000f00 */
[----:B------:R-:W-:Y:S01]  /*15d0*/  UIADD3 UR30, UR4, 0x800, URZ ;  /* 0x00000800041e7890 */ /* 0x000fe2000fffe03f */
[--C-:B------:R-:W-:Y:S01]  /*15e0*/  IMAD.MOV.U32 R146, RZ, RZ, R151.reuse ;  /* 0x000000ffff927224 */ /* 0x100fe200078e0097 */
        /* <DEDUP_REMOVED lines=20> */
[--C-:B------:R-:W-:Y:S01]  /*1730*/  IMAD.MOV.U32 R139, RZ, RZ, R151.reuse ;  /* 0x000000ffff8b7224 */ /* 0x100fe200078e0097 */
[-C--:B------:R-:W-:Y:S01]  /*1740*/  MOV R135, R151.reuse ;  /* 0x0000009700877202 */ /* 0x080fe20000000f00 */
        /* <DEDUP_REMOVED lines=13> */
[----:B------:R-:W-:Y:S01]  /*1820*/  MOV R93, R151 ;  /* 0x00000097005d7202 */ /* 0x000fe20000000f00 */
[----:B------:R-:W-:-:S02]  /*1830*/  IMAD.MOV.U32 R115, RZ, RZ, R151 ;  /* 0x000000ffff737224 */ /* 0x000fc400078e0097 */
[--C-:B------:R-:W-:Y:S02]  /*1840*/  IMAD.MOV.U32 R113, RZ, RZ, R151.reuse ;  /* 0x000000ffff717224 */ /* 0x100fe400078e0097 */
[--C-:B------:R-:W-:Y:S02]  /*1850*/  IMAD.MOV.U32 R109, RZ, RZ, R151.reuse ;  /* 0x000000ffff6d7224 */ /* 0x100fe400078e0097 */
[--C-:B------:R-:W-:Y:S02]  /*1860*/  IMAD.MOV.U32 R107, RZ, RZ, R151.reuse ;  /* 0x000000ffff6b7224 */ /* 0x100fe400078e0097 */
[--C-:B------:R-:W-:Y:S02]  /*1870*/  IMAD.MOV.U32 R103, RZ, RZ, R151.reuse ;  /* 0x000000ffff677224 */ /* 0x100fe400078e0097 */
[--C-:B------:R-:W-:Y:S02]  /*1880*/  IMAD.MOV.U32 R101, RZ, RZ, R151.reuse ;  /* 0x000000ffff657224 */ /* 0x100fe400078e0097 */
[----:B------:R-:W-:-:S02]  /*1890*/  IMAD.MOV.U32 R97, RZ, RZ, R151 ;  /* 0x000000ffff617224 */ /* 0x000fc400078e0097 */
[--C-:B------:R-:W-:Y:S02]  /*18a0*/  IMAD.MOV.U32 R95, RZ, RZ, R151.reuse ;  /* 0x000000ffff5f7224 */ /* 0x100fe400078e0097 */
[--C-:B------:R-:W-:Y:S02]  /*18b0*/  IMAD.MOV.U32 R91, RZ, RZ, R151.reuse ;  /* 0x000000ffff5b7224 */ /* 0x100fe400078e0097 */
[----:B------:R-:W-:Y:S01]  /*18c0*/  IMAD.MOV.U32 R89, RZ, RZ, R151 ;  /* 0x000000ffff597224 */ /* 0x000fe200078e0097 */
[----:B------:R-:W-:Y:S02]  /*18d0*/  WARPGROUP.DEPBAR.LE gsb0, 0x0 ;  /* 0x00008000000079c5 */ /* 0x000fe40000010000 */
[----:B------:R-:W-:-:S06]  /*18e0*/  WARPGROUP.ARRIVE ;  /* 0x00000000000079c5 */ /* 0x000fcc0000000000 */
[----:B------:R-:W-:Y:S01]  /*18f0*/  HGMMA.64x128x16.F32.BF16 R24, gdesc[UR12], R24, gsb0 ;  /* 0x01e000000c1879f0 */ /* 0x000fe20008001818 */
[----:B------:R-:W-:Y:S02]  /*1900*/  UIADD3 UR12, UR5, 0x400, URZ ;  /* 0x00000400050c7890 */ /* 0x000fe4000fffe03f */
[----:B------:R-:W-:Y:S01]  /*1910*/  UIADD3 UR14, UR4, 0x400, URZ ;  /* 0x00000400040e7890 */ /* 0x000fe2000fffe03f */
[----:B------:R-:W-:Y:S01]  /*1920*/  UMOV UR13, 0x40000040 ;  /* 0x40000040000d7882 */ /* 0x000fe20000000000 */
[----:B------:R-:W-:Y:S01]  /*1930*/  UMOV UR15, 0x40000040 ;  /* 0x40000040000f7882 */ /* 0x000fe20000000000 */
[----:B------:R-:W-:Y:S01]  /*1940*/  ULDC UR4, c[0x0][0x9d8] ;  /* 0x0002760000047ab9 */ /* 0x000fe20000000800 */
[----:B------:R-:W-:Y:S01]  /*1950*/  ULDC UR5, c[0x0][0x988] ;  /* 0x0002620000057ab9 */ /* 0x000fe20000000800 */
[----:B------:R-:W-:Y:S02]  /*1960*/  WARPGROUP.DEPBAR.LE gsb0, 0x0 ;  /* 0x00008000000079c5 */ /* 0x000fe40000010000 */
[----:B------:R-:W-:-:S06]  /*1970*/  WARPGROUP.ARRIVE ;  /* 0x00000000000079c5 */ /* 0x000fcc0000000000 */
[----:B------:R-:W-:Y:S03]  /*1980*/  HGMMA.64x128x16.F32.BF16 R24, gdesc[UR56], R24, gsb0 ;  /* 0x01e00000381879f0 */ /* 0x000fe60008001818 */
[----:B------:R-:W-:Y:S02]  /*1990*/  WARPGROUP.DEPBAR.LE gsb0, 0x0 ;  /* 0x00008000000079c5 */ /* 0x000fe40000010000 */
[----:B------:R-:W-:-:S07]  /*19a0*/  WARPGROUP.ARRIVE ;  /* 0x00000000000079c5 */ /* 0x000fce0000000000 */
        /* <DEDUP_REMOVED lines=26> */
[----:B------:R-:W-:Y:S01]  /*1b50*/  FMUL.FTZ R24, R24, UR4 ;  /* 0x0000000418187c20 */ /* 0x000fe20008410000 */
[----:B------:R-:W-:Y:S01]  /*1b60*/  FMUL.FTZ R25, R25, UR4 ;  /* 0x0000000419197c20 */ /* 0x000fe20008410000 */
[----:B------:R-:W-:Y:S01]  /*1b70*/  FMUL.FTZ R28, R28, UR4 ;  /* 0x000000041c1c7c20 */ /* 0x000fe20008410000 */
[----:B------:R-:W-:Y:S01]  /*1b80*/  FMUL.FTZ R29, R29, UR4 ;  /* 0x000000041d1d7c20 */ /* 0x000fe20008410000 */
[----:B------:R-:W-:Y:S01]  /*1b90*/  FMUL.FTZ R32, R32, UR4 ;  /* 0x0000000420207c20 */ /* 0x000fe20008410000 */
[----:B------:R-:W-:Y:S01]  /*1ba0*/  FMUL.FTZ R26, R26, UR4 ;  /* 0x000000041a1a7c20 */ /* 0x000fe20008410000 */
[----:B------:R-:W0:Y:S01]  /*1bb0*/  MUFU.TANH R24, R24 ;  /* 0x0000001800187308 */ /* 0x000e220000002400 */
[----:B------:R-:W-:Y:S01]  /*1bc0*/  FMUL.FTZ R33, R33, UR4 ;  /* 0x0000000421217c20 */ /* 0x000fe20008410000 */
[----:B------:R-:W-:Y:S01]  /*1bd0*/  FMUL.FTZ R27, R27, UR4 ;  /* 0x000000041b1b7c20 */ /* 0x000fe20008410000 */
[----:B------:R-:W-:Y:S01]  /*1be0*/  FMUL.FTZ R36, R36, UR4 ;  /* 0x0000000424247c20 */ /* 0x000fe20008410000 */
[----:B------:R-:W-:Y:S01]  /*1bf0*/  FMUL.FTZ R30, R30, UR4 ;  /* 0x000000041e1e7c20 */ /* 0x000fe20008410000 */
[----:B------:R-:W-:Y:S01]  /*1c00*/  FMUL.FTZ R37, R37, UR4 ;  /* 0x0000000425257c20 */ /* 0x000fe20008410000 */
[----:B------:R-:W-:Y:S01]  /*1c10*/  FMUL.FTZ R31, R31, UR4 ;  /* 0x000000041f1f7c20 */ /* 0x000fe20008410000 */
[----:B------:R-:W-:Y:S01]  /*1c20*/  FMUL.FTZ R34, R34, UR4 ;  /* 0x0000000422227c20 */ /* 0x000fe20008410000 */
[----:B------:R-:W1:Y:S01]  /*1c30*/  MUFU.TANH R25, R25 ;  /* 0x0000001900197308 */ /* 0x000e620000002400 */
[----:B------:R-:W-:Y:S01]  /*1c40*/  FMUL.FTZ R40, R40, UR4 ;  /* 0x0000000428287c20 */ /* 0x000fe20008410000 */
[----:B------:R-:W-:Y:S01]  /*1c50*/  FMUL.FTZ R41, R41, UR4 ;  /* 0x0000000429297c20 */ /* 0x000fe20008410000 */
[----:B------:R-:W-:Y:S01]  /*1c60*/  FMUL.FTZ R35, R35, UR4 ;  /* 0x0000000423237c20 */ /* 0x000fe20008410000 */
[----:B------:R-:W-:Y:S01]  /*1c70*/  FMUL.FTZ R38, R38, UR4 ;  /* 0x0000000426267c20 */ /* 0x000fe20008410000 */
[----:B------:R-:W-:Y:S01]  /*1c80*/  FMUL.FTZ R44, R44, UR4 ;  /* 0x000000042c2c7c20 */ /* 0x000fe20008410000 */
[----:B------:R-:W-:Y:S01]  /*1c90*/  FMUL.FTZ R45, R45, UR4 ;  /* 0x000000042d2d7c20 */ /* 0x000fe20008410000 */
[----:B------:R-:W-:Y:S01]  /*1ca0*/  FMUL.FTZ R39, R39, UR4 ;  /* 0x0000000427277c20 */ /* 0x000fe20008410000 */
[----:B------:R-:W2:Y:S01]  /*1cb0*/  MUFU.TANH R28, R28 ;  /* 0x0000001c001c7308 */ /* 0x000ea20000002400 */
[----:B0-----:R-:W-:Y:S01]  /*1cc0*/  FSEL R14, R24, -INF , P2 ;  /* 0xff800000180e7808 */ /* 0x001fe20001000000 */
[----:B------:R-:W-:Y:S01]  /*1cd0*/  FMUL.FTZ R42, R42, UR4 ;  /* 0x000000042a2a7c20 */ /* 0x000fe20008410000 */
[----:B------:R-:W-:Y:S01]  /*1ce0*/  FMUL.FTZ R48, R48, UR4 ;  /* 0x0000000430307c20 */ /* 0x000fe20008410000 */
[----:B------:R-:W-:Y:S01]  /*1cf0*/  FMUL.FTZ R43, R43, UR4 ;  /* 0x000000042b2b7c20 */ /* 0x000fe20008410000 */
[----:B------:R-:W-:Y:S01]  /*1d00*/  FMUL.FTZ R49, R49, UR4 ;  /* 0x0000000431317c20 */ /* 0x000fe20008410000 */
[----:B------:R-:W-:Y:S01]  /*1d10*/  FMUL.FTZ R46, R46, UR4 ;  /* 0x000000042e2e7c20 */ /* 0x000fe20008410000 */
[----:B------:R-:W-:Y:S01]  /*1d20*/  FMUL.FTZ R52, R52, UR4 ;  /* 0x0000000434347c20 */ /* 0x000fe20008410000 */
[----:B------:R-:W0:Y:S01]  /*1d30*/  MUFU.TANH R29, R29 ;  /* 0x0000001d001d7308 */ /* 0x000e220000002400 */
[----:B-1----:R-:W-:Y:S01]  /*1d40*/  FSEL R25, R25, -INF , P3 ;  /* 0xff80000019197808 */ /* 0x002fe20001800000 */
[----:B------:R-:W-:Y:S01]  /*1d50*/  FMUL.FTZ R47, R47, UR4 ;  /* 0x000000042f2f7c20 */ /* 0x000fe20008410000 */
[----:B------:R-:W-:Y:S01]  /*1d60*/  FMUL.FTZ R53, R53, UR4 ;  /* 0x0000000435357c20 */ /* 0x000fe20008410000 */
[----:B------:R-:W-:Y:S01]  /*1d70*/  FMUL.FTZ R50, R50, UR4 ;  /* 0x0000000432327c20 */ /* 0x000fe20008410000 */
[----:B------:R-:W-:Y:S01]  /*1d80*/  FMNMX.FTZ R9, R14, R25, !PT ;  /* 0x000000190e097209 */ /* 0x000fe20007810000 */
[----:B------:R-:W-:Y:S01]  /*1d90*/  FMUL.FTZ R56, R56, UR4 ;  /* 0x0000000438387c20 */ /* 0x000fe20008410000 */
[----:B------:R-:W-:Y:S01]  /*1da0*/  FMUL.FTZ R51, R51, UR4 ;  /* 0x0000000433337c20 */ /* 0x000fe20008410000 */
[----:B------:R-:W1:Y:S01]  /*1db0*/  MUFU.TANH R8, R26 ;  /* 0x0000001a00087308 */ /* 0x000e620000002400 */
[----:B--2---:R-:W-:Y:S01]  /*1dc0*/  FSEL R90, R28, -INF , P6 ;  /* 0xff8000001c5a7808 */ /* 0x004fe20003000000 */
[----:B------:R-:W-:Y:S01]  /*1dd0*/  FMUL.FTZ R57, R57, UR4 ;  /* 0x0000000439397c20 */ /* 0x000fe20008410000 */
[----:B------:R-:W-:Y:S01]  /*1de0*/  FMUL.FTZ R54, R54, UR4 ;  /* 0x0000000436367c20 */ /* 0x000fe20008410000 */
[----:B------:R-:W-:Y:S01]  /*1df0*/  FMUL.FTZ R60, R60, UR4 ;  /* 0x000000043c3c7c20 */ /* 0x000fe20008410000 */
[----:B------:R-:W-:Y:S01]  /*1e00*/  FMNMX.FTZ R9, R90, R9, !PT ;  /* 0x000000095a097209 */ /* 0x000fe20007810000 */
[----:B------:R-:W-:Y:S01]  /*1e10*/  FMUL.FTZ R55, R55, UR4 ;  /* 0x0000000437377c20 */ /* 0x000fe20008410000 */
[----:B------:R-:W-:Y:S01]  /*1e20*/  FMUL.FTZ R61, R61, UR4 ;  /* 0x000000043d3d7c20 */ /* 0x000fe20008410000 */
[----:B------:R-:W2:Y:S01]  /*1e30*/  MUFU.TANH R32, R32 ;  /* 0x0000002000207308 */ /* 0x000ea20000002400 */
[----:B0-----:R-:W-:Y:S01]  /*1e40*/  FSEL R92, R29, -INF , P5 ;  /* 0xff8000001d5c7808 */ /* 0x001fe20002800000 */
[----:B------:R-:W-:Y:S01]  /*1e50*/  FMUL.FTZ R58, R58, UR4 ;  /* 0x000000043a3a7c20 */ /* 0x000fe20008410000 */
[----:B------:R-:W-:Y:S01]  /*1e60*/  FMUL.FTZ R64, R64, UR4 ;  /* 0x0000000440407c20 */ /* 0x000fe20008410000 */
[----:B------:R-:W-:Y:S01]  /*1e70*/  FMUL.FTZ R59, R59, UR4 ;  /* 0x000000043b3b7c20 */ /* 0x000fe20008410000 */
[----:B------:R-:W-:Y:S01]  /*1e80*/  FMNMX.FTZ R9, R92, R9, !PT ;  /* 0x000000095c097209 */ /* 0x000fe20007810000 */
[----:B------:R-:W-:Y:S01]  /*1e90*/  FMUL.FTZ R65, R65, UR4 ;  /* 0x0000000441417c20 */ /* 0x000fe20008410000 */
[----:B------:R-:W-:Y:S01]  /*1ea0*/  FMUL.FTZ R62, R62, UR4 ;  /* 0x000000043e3e7c20 */ /* 0x000fe20008410000 */
[----:B------:R-:W0:Y:S01]  /*1eb0*/  MUFU.TANH R3, R27 ;  /* 0x0000001b00037308 */ /* 0x000e220000002400 */
[----:B-1----:R-:W-:Y:S01]  /*1ec0*/  FSEL R8, R8, -INF , P2 ;  /* 0xff80000008087808 */ /* 0x002fe20001000000 */
[----:B------:R-:W-:Y:S01]  /*1ed0*/  FMUL.FTZ R68, R68, UR4 ;  /* 0x0000000444447c20 */ /* 0x000fe20008410000 */
[----:B------:R-:W-:Y:S01]  /*1ee0*/  ISETP.GT.AND P2, PT, R12, 0x11, PT ;  /* 0x000000110c00780c */ /* 0x000fe20003f44270 */
[----:B------:R-:W-:Y:S01]  /*1ef0*/  FMUL.FTZ R63, R63, UR4 ;  /* 0x000000043f3f7c20 */ /* 0x000fe20008410000 */
[----:B------:R-:W-:Y:S01]  /*1f00*/  FMUL.FTZ R69, R69, UR4 ;  /* 0x0000000445457c20 */ /* 0x000fe20008410000 */
        /* <DEDUP_REMOVED lines=13> */
[----:B------:R-:W-:Y:S01]  /*1fe0*/  ISETP.GT.AND P3, PT, R12, 0x18, PT ;  /* 0x000000180c00780c */ /* 0x000fe20003f64270 */
        /* <DEDUP_REMOVED lines=15> */
[----:B------:R-:W-:Y:S01]  /*20e0*/  ISETP.GT.AND P6, PT, R12, 0x19, PT ;  /* 0x000000190c00780c */ /* 0x000fe20003fc4270 */
[----:B------:R-:W-:Y:S01]  /*20f0*/  FMUL.FTZ R86, R86, UR4 ;  /* 0x0000000456567c20 */ /* 0x000fe20008410000 */
[----:B------:R-:W-:Y:S01]  /*2100*/  FMUL.FTZ R87, R87, UR4 ;  /* 0x0000000457577c20 */ /* 0x000fe20008410000 */
[----:B------:R2:W-:Y:S02]  /*2110*/  @!P1 SYNCS.ARRIVE.TRANS64.RED.A1T0 RZ, [R0+URZ], RZ ;  /* 0x000000ff00ff99a7 */ /* 0x0005e4000810043f */
[----:B------:R-:W3:Y:S01]  /*2120*/  MUFU.TANH R37, R37 ;  /* 0x0000002500257308 */ /* 0x000ee20000002400 */
[----:B0-----:R-:W-:-:S04]  /*2130*/  FSEL R98, R36, -INF , P3 ;  /* 0xff80000024627808 */ /* 0x001fc80001800000 */
[----:B------:R-:W-:-:S03]  /*2140*/  FMNMX.FTZ R9, R98, R9, !PT ;  /* 0x0000000962097209 */ /* 0x000fc60007810000 */
[----:B------:R-:W0:Y:S01]  /*2150*/  MUFU.TANH R34, R34 ;  /* 0x0000002200227308 */ /* 0x000e220000002400 */
[----:B-1----:R-:W-:Y:S02]  /*2160*/  FSEL R20, R20, -INF , P5 ;  /* 0xff80000014147808 */ /* 0x002fe40002800000 */
[----:B------:R-:W-:-:S05]  /*2170*/  ISETP.GT.AND P5, PT, R12, 0x20, PT ;  /* 0x000000200c00780c */ /* 0x000fca0003fa4270 */
[----:B------:R-:W1:Y:S01]  /*2180*/  MUFU.TANH R40, R40 ;  /* 0x0000002800287308 */ /* 0x000e620000002400 */
[----:B---3--:R-:W-:-:S04]  /*2190*/  FSEL R100, R37, -INF , P6 ;  /* 0xff80000025647808 */ /* 0x008fc80003000000 */
[----:B------:R-:W-:-:S03]  /*21a0*/  FMNMX.FTZ R9, R100, R9, !PT ;  /* 0x0000000964097209 */ /* 0x000fc60007810000 */
[----:B------:R-:W3:Y:S01]  /*21b0*/  MUFU.TANH R26, R35 ;  /* 0x00000023001a7308 */ /* 0x000ee20000002400 */
[----:B0-----:R-:W-:Y:S02]  /*21c0*/  FSEL R24, R34, -INF , P4 ;  /* 0xff80000022187808 */ /* 0x001fe40002000000 */
[----:B------:R-:W-:-:S05]  /*21d0*/  ISETP.GT.AND P4, PT, R12, 0x21, PT ;  /* 0x000000210c00780c */ /* 0x000fca0003f84270 */
[----:B------:R-:W0:Y:S01]  /*21e0*/  MUFU.TANH R41, R41 ;  /* 0x0000002900297308 */ /* 0x000e220000002400 */
[----:B-1----:R-:W-:-:S04]  /*21f0*/  FSEL R102, R40, -INF , P5 ;  /* 0xff80000028667808 */ /* 0x002fc80002800000 */
[----:B------:R-:W-:-:S03]  /*2200*/  FMNMX.FTZ R9, R102, R9, !PT ;  /* 0x0000000966097209 */ /* 0x000fc60007810000 */
[----:B------:R-:W1:Y:S01]  /*2210*/  MUFU.TANH R38, R38 ;  /* 0x0000002600267308 */ /* 0x000e620000002400 */
[----:B---3--:R-:W-:Y:S02]  /*2220*/  FSEL R26, R26, -INF , P2 ;  /* 0xff8000001a1a7808 */ /* 0x008fe40001000000 */
[----:B------:R-:W-:-:S05]  /*2230*/  ISETP.GT.AND P2, PT, R12, 0x28, PT ;  /* 0x000000280c00780c */ /* 0x000fca0003f44270 */
        /* <DEDUP_REMOVED lines=97> */
[----:B---3--:R-:W-:Y:S02]  /*2850*/  FSEL R60, R70, -INF , P6 ;  /* 0xff800000463c7808 */ /* 0x008fe40003000000 */
[----:B------:R-:W-:-:S05]  /*2860*/  ISETP.GT.AND P6, PT, R12, 0x69, PT ;  /* 0x000000690c00780c */ /* 0x000fca0003fc4270 */
[----:B------:R-:W3:Y:S01]  /*2870*/  MUFU.TANH R71, R71 ;  /* 0x0000004700477308 */ /* 0x000ee20000002400 */
[----:B0-----:R-:W-:-:S04]  /*2880*/  FSEL R70, R73, -INF , P3 ;  /* 0xff80000049467808 */ /* 0x001fc80001800000 */
[----:B------:R-:W-:-:S03]  /*2890*/  FMNMX.FTZ R9, R70, R9, !PT ;  /* 0x0000000946097209 */ /* 0x000fc60007810000 */
        /* <DEDUP_REMOVED lines=29> */
[----:B------:R-:W-:Y:S02]  /*2a70*/  FMNMX.FTZ R13, R138, R9, !PT ;  /* 0x000000098a0d7209 */ /* 0x000fe40007810000 */
[----:B------:R-:W-:Y:S01]  /*2a80*/  MOV R9, UR5 ;  /* 0x0000000500097c02 */ /* 0x000fe20008000f00 */
[----:B------:R-:W1:Y:S01]  /*2a90*/  MUFU.TANH R83, R83 ;  /* 0x0000005300537308 */ /* 0x000e620000002400 */
[----:B---3--:R-:W-:Y:S01]  /*2aa0*/  FSEL R74, R79, -INF , P6 ;  /* 0xff8000004f4a7808 */ /* 0x008fe20003000000 */
[----:B------:R-:W3:Y:S06]  /*2ab0*/  SHFL.BFLY PT, R12, R13, 0x2, 0x1f ;  /* 0x0c401f000d0c7f89 */ /* 0x000eec00000e0000 */
[----:B------:R-:W4:Y:S01]  /*2ac0*/  MUFU.TANH R86, R86 ;  /* 0x0000005600567308 */ /* 0x000f220000002400 */
[----:B0-----:R-:W-:-:S07]  /*2ad0*/  FSEL R82, R82, -INF , P5 ;  /* 0xff80000052527808 */ /* 0x001fce0002800000 */
[----:B------:R-:W0:Y:S01]  /*2ae0*/  MUFU.TANH R87, R87 ;  /* 0x0000005700577308 */ /* 0x000e220000002400 */
[----:B-1----:R-:W-:Y:S02]  /*2af0*/  FSEL R78, R83, -INF , P4 ;  /* 0xff800000534e7808 */ /* 0x002fe40002000000 */
[----:B----4-:R-:W-:Y:S02]  /*2b00*/  FSEL R86, R86, -INF , P3 ;  /* 0xff80000056567808 */ /* 0x010fe40001800000 */
[----:B---3--:R-:W-:-:S05]  /*2b10*/  FMNMX.FTZ R15, R13, R12, !PT ;  /* 0x0000000c0d0f7209 */ /* 0x008fca0007810000 */
[----:B------:R-:W1:Y:S02]  /*2b20*/  SHFL.BFLY PT, R12, R15, 0x1, 0x1f ;  /* 0x0c201f000f0c7f89 */ /* 0x000e6400000e0000 */
[----:B-1----:R-:W-:Y:S02]  /*2b30*/  FMNMX.FTZ R12, R15, R12, !PT ;  /* 0x0000000c0f0c7209 */ /* 0x002fe40007810000 */
[----:B------:R-:W-:Y:S02]  /*2b40*/  FMNMX.FTZ R15, R8, R3, !PT ;  /* 0x00000003080f7209 */ /* 0x000fe40007810000 */
[C---:B------:R-:W-:Y:S01]  /*2b50*/  FSETP.NEU.FTZ.AND P0, PT, R12.reuse, -INF , PT ;  /* 0xff8000000c00780b */ /* 0x040fe20003f1d000 */
[----:B------:R-:W-:Y:S01]  /*2b60*/  FMUL.FTZ R21, R12, R9 ;  /* 0x000000090c157220 */ /* 0x000fe20000410000 */
[----:B------:R-:W-:-:S04]  /*2b70*/  FMNMX.FTZ R15, R10, R15, !PT ;  /* 0x0000000f0a0f7209 */ /* 0x000fc80007810000 */
[----:B------:R-:W-:Y:S02]  /*2b80*/  FMNMX.FTZ R15, R20, R15, !PT ;  /* 0x0000000f140f7209 */ /* 0x000fe40007810000 */
[----:B------:R-:W-:Y:S02]  /*2b90*/  FSEL R41, R21, RZ, P0 ;  /* 0x000000ff15297208 */ /* 0x000fe40000000000 */
[----:B------:R-:W-:Y:S02]  /*2ba0*/  FMNMX.FTZ R15, R24, R15, !PT ;  /* 0x0000000f180f7209 */ /* 0x000fe40007810000 */
[----:B------:R-:W-:Y:S01]  /*2bb0*/  ISETP.NE.AND P0, PT, R11, RZ, PT ;  /* 0x000000ff0b00720c */ /* 0x000fe20003f05270 */
[--C-:B------:R-:W-:Y:S01]  /*2bc0*/  FFMA.FTZ R11, R25, R9, -R41.reuse ;  /* 0x00000009190b7223 */ /* 0x100fe20000010829 */
[----:B------:R-:W-:Y:S01]  /*2bd0*/  FMNMX.FTZ R21, R26, R15, !PT ;  /* 0x0000000f1a157209 */ /* 0x000fe20007810000 */
[-CC-:B------:R-:W-:Y:S01]  /*2be0*/  FFMA.FTZ R182, R90, R9.reuse, -R41.reuse ;  /* 0x000000095ab67223 */ /* 0x180fe20000010829 */
[----:B0-----:R-:W-:Y:S01]  /*2bf0*/  FSEL R90, R87, -INF , P2 ;  /* 0xff800000575a7808 */ /* 0x001fe20001000000 */
[--C-:B------:R-:W-:Y:S01]  /*2c00*/  FFMA.FTZ R180, R14, R9, -R41.reuse ;  /* 0x000000090eb47223 */ /* 0x100fe20000010829 */
[----:B------:R-:W-:Y:S01]  /*2c10*/  FMNMX.FTZ R21, R28, R21, !PT ;  /* 0x000000151c157209 */ /* 0x000fe20007810000 */
[----:B------:R-:W-:Y:S01]  /*2c20*/  MUFU.EX2 R11, R11 ;  /* 0x0000000b000b7308 */ /* 0x000fe20000000800 */
[-CC-:B------:R-:W-:Y:S01]  /*2c30*/  FFMA.FTZ R13, R92, R9.reuse, -R41.reuse ;  /* 0x000000095c0d7223 */ /* 0x180fe20000010829 */
[--C-:B------:R-:W-:Y:S01]  /*2c40*/  FFMA.FTZ R176, R94, R9, -R41.reuse ;  /* 0x000000095eb07223 */ /* 0x100fe20000010829 */
[----:B------:R-:W-:Y:S01]  /*2c50*/  FMNMX.FTZ R21, R30, R21, !PT ;  /* 0x000000151e157209 */ /* 0x000fe20007810000 */
[-CC-:B------:R-:W-:Y:S01]  /*2c60*/  FFMA.FTZ R96, R96, R9.reuse, -R41.reuse ;  /* 0x0000000960607223 */ /* 0x180fe20000010829 */
[-CC-:B------:R-:W-:Y:S01]  /*2c70*/  FFMA.FTZ R178, R98, R9.reuse, -R41.reuse ;  /* 0x0000000962b27223 */ /* 0x180fe20000010829 */
[--C-:B------:R-:W-:Y:S01]  /*2c80*/  FFMA.FTZ R100, R100, R9, -R41.reuse ;  /* 0x0000000964647223 */ /* 0x100fe20000010829 */
[----:B------:R-:W-:Y:S01]  /*2c90*/  FMNMX.FTZ R21, R32, R21, !PT ;  /* 0x0000001520157209 */ /* 0x000fe20007810000 */
[----:B------:R-:W0:Y:S01]  /*2ca0*/  MUFU.EX2 R180, R180 ;  /* 0x000000b400b47308 */ /* 0x000e220000000800 */
[-CC-:B------:R-:W-:Y:S01]  /*2cb0*/  FFMA.FTZ R172, R102, R9.reuse, -R41.reuse ;  /* 0x0000000966ac7223 */ /* 0x180fe20000010829 */
[--C-:B------:R-:W-:Y:S01]  /*2cc0*/  FFMA.FTZ R104, R104, R9, -R41.reuse ;  /* 0x0000000968687223 */ /* 0x100fe20000010829 */
[----:B------:R-:W-:Y:S01]  /*2cd0*/  FMNMX.FTZ R25, R34, R21, !PT ;  /* 0x0000001522197209 */ /* 0x000fe20007810000 */
[-CC-:B------:R-:W-:Y:S01]  /*2ce0*/  FFMA.FTZ R174, R106, R9.reuse, -R41.reuse ;  /* 0x000000096aae7223 */ /* 0x180fe20000010829 */
[-CC-:B------:R-:W-:Y:S01]  /*2cf0*/  FFMA.FTZ R108, R108, R9.reuse, -R41.reuse ;  /* 0x000000096c6c7223 */ /* 0x180fe20000010829 */
[--C-:B------:R-:W-:Y:S01]  /*2d00*/  FFMA.FTZ R168, R110, R9, -R41.reuse ;  /* 0x000000096ea87223 */ /* 0x100fe20000010829 */
[----:B------:R-:W-:Y:S01]  /*2d10*/  FMNMX.FTZ R25, R36, R25, !PT ;  /* 0x0000001924197209 */ /* 0x000fe20007810000 */
[----:B------:R-:W1:Y:S01]  /*2d20*/  MUFU.EX2 R182, R182 ;  /* 0x000000b600b67308 */ /* 0x000e620000000800 */
[-CC-:B------:R-:W-:Y:S01]  /*2d30*/  FFMA.FTZ R112, R112, R9.reuse, -R41.reuse ;  /* 0x0000000970707223 */ /* 0x180fe20000010829 */
[--C-:B------:R-:W-:Y:S01]  /*2d40*/  FFMA.FTZ R170, R114, R9, -R41.reuse ;  /* 0x0000000972aa7223 */ /* 0x100fe20000010829 */
[----:B------:R-:W-:Y:S01]  /*2d50*/  FMNMX.FTZ R25, R38, R25, !PT ;  /* 0x0000001926197209 */ /* 0x000fe20007810000 */
[-CC-:B------:R-:W-:Y:S01]  /*2d60*/  FFMA.FTZ R116, R116, R9.reuse, -R41.reuse ;  /* 0x0000000974747223 */ /* 0x180fe20000010829 */
[-CC-:B------:R-:W-:Y:S01]  /*2d70*/  FFMA.FTZ R152, R118, R9.reuse, -R41.reuse ;  /* 0x0000000976987223 */ /* 0x180fe20000010829 */
[--C-:B------:R-:W-:Y:S01]  /*2d80*/  FFMA.FTZ R120, R120, R9, -R41.reuse ;  /* 0x0000000978787223 */ /* 0x100fe20000010829 */
[----:B------:R-:W-:Y:S01]  /*2d90*/  FMNMX.FTZ R25, R40, R25, !PT ;  /* 0x0000001928197209 */ /* 0x000fe20007810000 */
[----:B------:R-:W3:Y:S01]  /*2da0*/  MUFU.EX2 R13, R13 ;  /* 0x0000000d000d7308 */ /* 0x000ee20000000800 */
[-CC-:B------:R-:W-:Y:S01]  /*2db0*/  FFMA.FTZ R154, R122, R9.reuse, -R41.reuse ;  /* 0x000000097a9a7223 */ /* 0x180fe20000010829 */
[--C-:B------:R-:W-:Y:S01]  /*2dc0*/  FFMA.FTZ R156, R126, R9, -R41.reuse ;  /* 0x000000097e9c7223 */ /* 0x100fe20000010829 */
[----:B------:R-:W-:Y:S01]  /*2dd0*/  FMNMX.FTZ R27, R42, R25, !PT ;  /* 0x000000192a1b7209 */ /* 0x000fe20007810000 */
[-CC-:B------:R-:W-:Y:S01]  /*2de0*/  FFMA.FTZ R37, R128, R9.reuse, -R41.reuse ;  /* 0x0000000980257223 */ /* 0x180fe20000010829 */
[-CC-:B------:R-:W-:Y:S01]  /*2df0*/  FFMA.FTZ R158, R130, R9.reuse, -R41.reuse ;  /* 0x00000009829e7223 */ /* 0x180fe20000010829 */
[--C-:B------:R-:W-:Y:S01]  /*2e00*/  FFMA.FTZ R132, R132, R9, -R41.reuse ;  /* 0x0000000984847223 */ /* 0x100fe20000010829 */
[----:B------:R-:W-:Y:S01]  /*2e10*/  FMNMX.FTZ R27, R44, R27, !PT ;  /* 0x0000001b2c1b7209 */ /* 0x000fe20007810000 */
[----:B------:R-:W4:Y:S01]  /*2e20*/  MUFU.EX2 R176, R176 ;  /* 0x000000b000b07308 */ /* 0x000f220000000800 */
[-CC-:B------:R-:W-:Y:S01]  /*2e30*/  FFMA.FTZ R72, R72, R9.reuse, -R41.reuse ;  /* 0x0000000948487223 */ /* 0x180fe20000010829 */
[--C-:B------:R-:W-:Y:S01]  /*2e40*/  FFMA.FTZ R70, R70, R9, -R41.reuse ;  /* 0x0000000946467223 */ /* 0x100fe20000010829 */
[----:B------:R-:W-:Y:S01]  /*2e50*/  FMNMX.FTZ R27, R46, R27, !PT ;  /* 0x0000001b2e1b7209 */ /* 0x000fe20007810000 */
[-CC-:B------:R-:W-:Y:S01]  /*2e60*/  FFMA.FTZ R76, R76, R9.reuse, -R41.reuse ;  /* 0x000000094c4c7223 */ /* 0x180fe20000010829 */
[-CC-:B------:R-:W-:Y:S01]  /*2e70*/  FFMA.FTZ R134, R134, R9.reuse, -R41.reuse ;  /* 0x0000000986867223 */ /* 0x180fe20000010829 */
[--C-:B------:R-:W-:Y:S01]  /*2e80*/  FFMA.FTZ R80, R80, R9, -R41.reuse ;  /* 0x0000000950507223 */ /* 0x100fe20000010829 */
[----:B------:R-:W-:Y:S01]  /*2e90*/  FMNMX.FTZ R27, R48, R27, !PT ;  /* 0x0000001b301b7209 */ /* 0x000fe20007810000 */
[----:B------:R-:W5:Y:S01]  /*2ea0*/  MUFU.EX2 R15, R96 ;  /* 0x00000060000f7308 */ /* 0x000f620000000800 */
[-CC-:B------:R-:W-:Y:S01]  /*2eb0*/  FFMA.FTZ R136, R136, R9.reuse, -R41.reuse ;  /* 0x0000000988887223 */ /* 0x180fe20000010829 */
[----:B------:R-:W-:Y:S01]  /*2ec0*/  FFMA.FTZ R84, R84, R9, -R41 ;  /* 0x0000000954547223 */ /* 0x000fe20000010829 */
[----:B------:R-:W-:Y:S01]  /*2ed0*/  FMNMX.FTZ R29, R50, R27, !PT ;  /* 0x0000001b321d7209 */ /* 0x000fe20007810000 */
[----:B------:R-:W-:-:S02]  /*2ee0*/  IMAD.MOV.U32 R130, RZ, RZ, R151 ;  /* 0x000000ffff827224 */ /* 0x000fc400078e0097 */
[--C-:B------:R-:W-:Y:S01]  /*2ef0*/  IMAD.MOV.U32 R128, RZ, RZ, R151.reuse ;  /* 0x000000ffff807224 */ /* 0x100fe200078e0097 */
[----:B------:R-:W-:Y:S01]  /*2f00*/  FMNMX.FTZ R29, R52, R29, !PT ;  /* 0x0000001d341d7209 */ /* 0x000fe20007810000 */
[----:B------:R-:W2:Y:S01]  /*2f10*/  MUFU.EX2 R178, R178 ;  /* 0x000000b200b27308 */ /* 0x000ea20000000800 */
[--C-:B------:R-:W-:Y:S02]  /*2f20*/  IMAD.MOV.U32 R126, RZ, RZ, R151.reuse ;  /* 0x000000ffff7e7224 */ /* 0x100fe400078e0097 */
[----:B------:R-:W-:Y:S01]  /*2f30*/  FMNMX.FTZ R29, R54, R29, !PT ;  /* 0x0000001d361d7209 */ /* 0x000fe20007810000 */
[--C-:B------:R-:W-:Y:S02]  /*2f40*/  IMAD.MOV.U32 R122, RZ, RZ, R151.reuse ;  /* 0x000000ffff7a7224 */ /* 0x100fe400078e0097 */
[--C-:B------:R-:W-:Y:S01]  /*2f50*/  IMAD.MOV.U32 R118, RZ, RZ, R151.reuse ;  /* 0x000000ffff767224 */ /* 0x100fe200078e0097 */
[----:B------:R-:W-:Y:S01]  /*2f60*/  FMNMX.FTZ R29, R56, R29, !PT ;  /* 0x0000001d381d7209 */ /* 0x000fe20007810000 */
[----:B------:R0:W-:Y:S01]  /*2f70*/  MUFU.EX2 R21, R100 ;  /* 0x0000006400157308 */ /* 0x0001e20000000800 */
[----:B------:R-:W-:-:S02]  /*2f80*/  IMAD.MOV.U32 R114, RZ, RZ, R151 ;  /* 0x000000ffff727224 */ /* 0x000fc400078e0097 */
[----:B------:R-:W-:Y:S01]  /*2f90*/  FMNMX.FTZ R31, R58, R29, !PT ;  /* 0x0000001d3a1f7209 */ /* 0x000fe20007810000 */
[--C-:B------:R-:W-:Y:S02]  /*2fa0*/  IMAD.MOV.U32 R110, RZ, RZ, R151.reuse ;  /* 0x000000ffff6e7224 */ /* 0x100fe400078e0097 */
[--C-:B------:R-:W-:Y:S01]  /*2fb0*/  IMAD.MOV.U32 R106, RZ, RZ, R151.reuse ;  /* 0x000000ffff6a7224 */ /* 0x100fe200078e0097 */
[----:B------:R-:W-:Y:S01]  /*2fc0*/  FMNMX.FTZ R31, R60, R31, !PT ;  /* 0x0000001f3c1f7209 */ /* 0x000fe20007810000 */
[----:B------:R-:W-:Y:S01]  /*2fd0*/  MUFU.EX2 R172, R172 ;  /* 0x000000ac00ac7308 */ /* 0x000fe20000000800 */
[--C-:B------:R-:W-:Y:S02]  /*2fe0*/  IMAD.MOV.U32 R102, RZ, RZ, R151.reuse ;  /* 0x000000ffff667224 */ /* 0x100fe400078e0097 */
[----:B------:R-:W-:Y:S01]  /*2ff0*/  FMNMX.FTZ R31, R62, R31, !PT ;  /* 0x0000001f3e1f7209 */ /* 0x000fe20007810000 */
[--C-:B0-----:R-:W-:Y:S02]  /*3000*/  IMAD.MOV.U32 R100, RZ, RZ, R151.reuse ;  /* 0x000000ffff647224 */ /* 0x101fe400078e0097 */
        /* <DEDUP_REMOVED lines=9> */
[----:B0-----:R-:W-:Y:S02]  /*30a0*/  IMAD.MOV.U32 R104, RZ, RZ, R151 ;  /* 0x000000ffff687224 */ /* 0x001fe400078e0097 */
[----:B------:R-:W-:-:S04]  /*30b0*/  FMNMX.FTZ R33, R74, R33, !PT ;  /* 0x000000214a217209 */ /* 0x000fc80007810000 */
[----:B------:R-:W-:Y:S01]  /*30c0*/  FMNMX.FTZ R33, R82, R33, !PT ;  /* 0x0000002152217209 */ /* 0x000fe20007810000 */
[----:B------:R0:W-:Y:S03]  /*30d0*/  MUFU.EX2 R27, R108 ;  /* 0x0000006c001b7308 */ /* 0x0001e60000000800 */
[----:B------:R-:W-:-:S04]  /*30e0*/  FMNMX.FTZ R35, R78, R33, !PT ;  /* 0x000000214e237209 */ /* 0x000fc80007810000 */
[----:B------:R-:W-:Y:S01]  /*30f0*/  FMNMX.FTZ R35, R86, R35, !PT ;  /* 0x0000002356237209 */ /* 0x000fe20007810000 */
[----:B------:R-:W-:Y:S01]  /*3100*/  MUFU.EX2 R168, R168 ;  /* 0x000000a800a87308 */ /* 0x000fe20000000800 */
[----:B0-----:R-:W-:Y:S02]  /*3110*/  IMAD.MOV.U32 R108, RZ, RZ, R151 ;  /* 0x000000ffff6c7224 */ /* 0x001fe400078e0097 */
[----:B------:R-:W-:Y:S01]  /*3120*/  FMNMX.FTZ R14, R90, R35, !PT ;  /* 0x000000235a0e7209 */ /* 0x000fe20007810000 */
[-CC-:B------:R-:W-:Y:S01]  /*3130*/  FFMA.FTZ R35, R124, R9.reuse, -R41.reuse ;  /* 0x000000097c237223 */ /* 0x180fe20000010829 */
[----:B------:R-:W-:Y:S01]  /*3140*/  FFMA.FTZ R41, R138, R9, -R41 ;  /* 0x000000098a297223 */ /* 0x000fe20000010829 */
[--C-:B------:R-:W-:Y:S02]  /*3150*/  IMAD.MOV.U32 R138, RZ, RZ, R151.reuse ;  /* 0x000000ffff8a7224 */ /* 0x100fe400078e0097 */
[----:B------:R-:W0:Y:S01]  /*3160*/  SHFL.BFLY PT, R39, R14, 0x2, 0x1f ;  /* 0x0c401f000e277f89 */ /* 0x000e2200000e0000 */
[----:B------:R1:W-:Y:S01]  /*3170*/  MUFU.EX2 R29, R112 ;  /* 0x00000070001d7308 */ /* 0x0003e20000000800 */
[----:B------:R-:W-:-:S07]  /*3180*/  IMAD.MOV.U32 R124, RZ, RZ, R151 ;  /* 0x000000ffff7c7224 */ /* 0x000fce00078e0097 */
[----:B------:R-:W-:Y:S01]  /*3190*/  MUFU.EX2 R170, R170 ;  /* 0x000000aa00aa7308 */ /* 0x000fe20000000800 */
[----:B-1----:R-:W-:-:S07]  /*31a0*/  IMAD.MOV.U32 R112, RZ, RZ, R151 ;  /* 0x000000ffff707224 */ /* 0x002fce00078e0097 */
[----:B------:R1:W-:Y:S01]  /*31b0*/  MUFU.EX2 R31, R116 ;  /* 0x00000074001f7308 */ /* 0x0003e20000000800 */
[----:B0-----:R-:W-:-:S07]  /*31c0*/  FMNMX.FTZ R39, R14, R39, !PT ;  /* 0x000000270e277209 */ /* 0x001fce0007810000 */
[----:B------:R-:W-:Y:S01]  /*31d0*/  MUFU.EX2 R152, R152 ;  /* 0x0000009800987308 */ /* 0x000fe20000000800 */
[--C-:B-1----:R-:W-:Y:S01]  /*31e0*/  IMAD.MOV.U32 R116, RZ, RZ, R151.reuse ;  /* 0x000000ffff747224 */ /* 0x102fe200078e0097 */
[----:B------:R-:W0:Y:S06]  /*31f0*/  SHFL.BFLY PT, R14, R39, 0x1, 0x1f ;  /* 0x0c201f00270e7f89 */ /* 0x000e2c00000e0000 */
[----:B------:R1:W-:Y:S08]  /*3200*/  MUFU.EX2 R33, R120 ;  /* 0x0000007800217308 */ /* 0x0003f00000000800 */
[----:B------:R-:W-:Y:S01]  /*3210*/  MUFU.EX2 R154, R154 ;  /* 0x0000009a009a7308 */ /* 0x000fe20000000800 */
[----:B-1----:R-:W-:-:S07]  /*3220*/  IMAD.MOV.U32 R120, RZ, RZ, R151 ;  /* 0x000000ffff787224 */ /* 0x002fce00078e0097 */
[----:B------:R-:W-:Y:S01]  /*3230*/  MUFU.EX2 R35, R35 ;  /* 0x0000002300237308 */ /* 0x000fe20000000800 */
[----:B0-----:R-:W-:-:S04]  /*3240*/  FMNMX.FTZ R14, R39, R14, !PT ;  /* 0x0000000e270e7209 */ /* 0x001fc80007810000 */
[C---:B------:R-:W-:Y:S01]  /*3250*/  FSETP.NEU.FTZ.AND P2, PT, R14.reuse, -INF , PT ;  /* 0xff8000000e00780b */ /* 0x040fe20003f5d000 */
[-C--:B------:R-:W-:Y:S02]  /*3260*/  FMUL.FTZ R49, R14, R9.reuse ;  /* 0x000000090e317220 */ /* 0x080fe40000410000 */
[----:B------:R-:W-:Y:S03]  /*3270*/  MUFU.EX2 R156, R156 ;  /* 0x0000009c009c7308 */ /* 0x000fe60000000800 */
[----:B------:R-:W-:Y:S02]  /*3280*/  FSEL R49, R49, RZ, P2 ;  /* 0x000000ff31317208 */ /* 0x000fe40001000000 */
[----:B------:R-:W-:Y:S01]  /*3290*/  ISETP.GE.AND P2, PT, R88, 0x81, PT ;  /* 0x000000815800780c */ /* 0x000fe20003f46270 */
[----:B------:R-:W-:Y:S02]  /*32a0*/  IMAD.MOV.U32 R88, RZ, RZ, R151 ;  /* 0x000000ffff587224 */ /* 0x000fe400078e0097 */
[----:B------:R-:W-:Y:S01]  /*32b0*/  MUFU.EX2 R37, R37 ;  /* 0x0000002500257308 */ /* 0x000fe20000000800 */
[-CC-:B------:R-:W-:Y:S01]  /*32c0*/  FFMA.FTZ R3, R3, R9.reuse, -R49.reuse ;  /* 0x0000000903037223 */ /* 0x180fe20000010831 */
[-CC-:B------:R-:W-:Y:S01]  /*32d0*/  FFMA.FTZ R8, R8, R9.reuse, -R49.reuse ;  /* 0x0000000908087223 */ /* 0x180fe20000010831 */
[-CC-:B------:R-:W-:Y:S01]  /*32e0*/  FFMA.FTZ R20, R20, R9.reuse, -R49.reuse ;  /* 0x0000000914147223 */ /* 0x180fe20000010831 */
[-CC-:B------:R-:W-:Y:S01]  /*32f0*/  FFMA.FTZ R10, R10, R9.reuse, -R49.reuse ;  /* 0x000000090a0a7223 */ /* 0x180fe20000010831 */
[-CC-:B------:R-:W-:Y:S01]  /*3300*/  FFMA.FTZ R24, R24, R9.reuse, -R49.reuse ;  /* 0x0000000918187223 */ /* 0x180fe20000010831 */
[-CC-:B------:R-:W-:Y:S01]  /*3310*/  FFMA.FTZ R26, R26, R9.reuse, -R49.reuse ;  /* 0x000000091a1a7223 */ /* 0x180fe20000010831 */
[-CC-:B------:R-:W-:Y:S01]  /*3320*/  FFMA.FTZ R28, R28, R9.reuse, -R49.reuse ;  /* 0x000000091c1c7223 */ /* 0x180fe20000010831 */
[----:B------:R0:W-:Y:S01]  /*3330*/  MUFU.EX2 R181, R3 ;  /* 0x0000000300b57308 */ /* 0x0001e20000000800 */
[-CC-:B------:R-:W-:Y:S01]  /*3340*/  FFMA.FTZ R30, R30, R9.reuse, -R49.reuse ;  /* 0x000000091e1e7223 */ /* 0x180fe20000010831 */
[-CC-:B------:R-:W-:Y:S01]  /*3350*/  FFMA.FTZ R32, R32, R9.reuse, -R49.reuse ;  /* 0x0000000920207223 */ /* 0x180fe20000010831 */
[-CC-:B------:R-:W-:Y:S01]  /*3360*/  FFMA.FTZ R34, R34, R9.reuse, -R49.reuse ;  /* 0x0000000922227223 */ /* 0x180fe20000010831 */
[-CC-:B------:R-:W-:Y:S01]  /*3370*/  FFMA.FTZ R36, R36, R9.reuse, -R49.reuse ;  /* 0x0000000924247223 */ /* 0x180fe20000010831 */
[-CC-:B------:R-:W-:Y:S01]  /*3380*/  FFMA.FTZ R38, R38, R9.reuse, -R49.reuse ;  /* 0x0000000926267223 */ /* 0x180fe20000010831 */
[-CC-:B------:R-:W-:Y:S01]  /*3390*/  FFMA.FTZ R40, R40, R9.reuse, -R49.reuse ;  /* 0x0000000928287223 */ /* 0x180fe20000010831 */
[-C--:B------:R-:W-:Y:S01]  /*33a0*/  FFMA.FTZ R42, R42, R9.reuse, -R49 ;  /* 0x000000092a2a7223 */ /* 0x080fe20000010831 */
[----:B------:R1:W-:Y:S01]  /*33b0*/  MUFU.EX2 R183, R20 ;  /* 0x0000001400b77308 */ /* 0x0003e20000000800 */
[----:B0-----:R-:W-:Y:S01]  /*33c0*/  FADD.FTZ R3, R180, R11 ;  /* 0x0000000bb4037221 */ /* 0x001fe20000010000 */
[-CC-:B------:R-:W-:Y:S01]  /*33d0*/  FFMA.FTZ R44, R44, R9.reuse, -R49.reuse ;  /* 0x000000092c2c7223 */ /* 0x180fe20000010831 */
[-CC-:B------:R-:W-:Y:S01]  /*33e0*/  FFMA.FTZ R46, R46, R9.reuse, -R49.reuse ;  /* 0x000000092e2e7223 */ /* 0x180fe20000010831 */
[-CC-:B------:R-:W-:Y:S01]  /*33f0*/  FFMA.FTZ R48, R48, R9.reuse, -R49.reuse ;  /* 0x0000000930307223 */ /* 0x180fe20000010831 */
[-CC-:B------:R-:W-:Y:S01]  /*3400*/  FFMA.FTZ R50, R50, R9.reuse, -R49.reuse ;  /* 0x0000000932327223 */ /* 0x180fe20000010831 */
[-CC-:B------:R-:W-:Y:S01]  /*3410*/  FFMA.FTZ R52, R52, R9.reuse, -R49.reuse ;  /* 0x0000000934347223 */ /* 0x180fe20000010831 */
[-C--:B------:R-:W-:Y:S01]  /*3420*/  FFMA.FTZ R54, R54, R9.reuse, -R49 ;  /* 0x0000000936367223 */ /* 0x080fe20000010831 */
[----:B------:R-:W0:Y:S01]  /*3430*/  MUFU.EX2 R8, R8 ;  /* 0x0000000800087308 */ /* 0x000e220000000800 */
[----:B-1----:R-:W-:Y:S01]  /*3440*/  FADD.FTZ R20, R182, R3 ;  /* 0x00000003b6147221 */ /* 0x002fe20000010000 */
[-CC-:B------:R-:W-:Y:S01]  /*3450*/  FFMA.FTZ R56, R56, R9.reuse, -R49.reuse ;  /* 0x0000000938387223 */ /* 0x180fe20000010831 */
[-CC-:B------:R-:W-:Y:S01]  /*3460*/  FFMA.FTZ R58, R58, R9.reuse, -R49.reuse ;  /* 0x000000093a3a7223 */ /* 0x180fe20000010831 */
[-CC-:B------:R-:W-:Y:S01]  /*3470*/  FFMA.FTZ R60, R60, R9.reuse, -R49.reuse ;  /* 0x000000093c3c7223 */ /* 0x180fe20000010831 */
[----:B---3--:R-:W-:Y:S01]  /*3480*/  FADD.FTZ R3, R13, R20 ;  /* 0x000000140d037221 */ /* 0x008fe20000010000 */
[----:B------:R-:W-:Y:S01]  /*3490*/  F2FP.BF16.F32.PACK_AB R180, R11, R180 ;  /* 0x000000b40bb4723e */ /* 0x000fe200000010ff */
[-C--:B------:R-:W-:Y:S01]  /*34a0*/  FFMA.FTZ R62, R62, R9.reuse, -R49 ;  /* 0x000000093e3e7223 */ /* 0x080fe20000010831 */
[----:B------:R-:W1:Y:S01]  /*34b0*/  MUFU.EX2 R10, R10 ;  /* 0x0000000a000a7308 */ /* 0x000e620000000800 */
[----:B----4-:R-:W-:Y:S01]  /*34c0*/  FADD.FTZ R20, R176, R3 ;  /* 0x00000003b0147221 */ /* 0x010fe20000010000 */
[-CC-:B------:R-:W-:Y:S01]  /*34d0*/  FFMA.FTZ R64, R64, R9.reuse, -R49.reuse ;  /* 0x0000000940407223 */ /* 0x180fe20000010831 */
[-CC-:B------:R-:W-:Y:S01]  /*34e0*/  FFMA.FTZ R66, R66, R9.reuse, -R49.reuse ;  /* 0x0000000942427223 */ /* 0x180fe20000010831 */
[-CC-:B------:R-:W-:Y:S01]  /*34f0*/  FFMA.FTZ R68, R68, R9.reuse, -R49.reuse ;  /* 0x0000000944447223 */ /* 0x180fe20000010831 */
[----:B-----5:R-:W-:Y:S01]  /*3500*/  FADD.FTZ R3, R15, R20 ;  /* 0x000000140f037221 */ /* 0x020fe20000010000 */
[-CC-:B------:R-:W-:Y:S01]  /*3510*/  FFMA.FTZ R74, R74, R9.reuse, -R49.reuse ;  /* 0x000000094a4a7223 */ /* 0x180fe20000010831 */
[-C--:B------:R-:W-:Y:S01]  /*3520*/  FFMA.FTZ R82, R82, R9.reuse, -R49 ;  /* 0x0000000952527223 */ /* 0x080fe20000010831 */
[----:B------:R-:W3:Y:S01]  /*3530*/  MUFU.EX2 R24, R24 ;  /* 0x0000001800187308 */ /* 0x000ee20000000800 */
[----:B--2---:R-:W-:Y:S01]  /*3540*/  FADD.FTZ R20, R178, R3 ;  /* 0x00000003b2147221 */ /* 0x004fe20000010000 */
[----:B0-----:R-:W-:Y:S01]  /*3550*/  FADD.FTZ R3, R8, R181 ;  /* 0x000000b508037221 */ /* 0x001fe20000010000 */
[-CC-:B------:R-:W-:Y:S01]  /*3560*/  FFMA.FTZ R78, R78, R9.reuse, -R49.reuse ;  /* 0x000000094e4e7223 */ /* 0x180fe20000010831 */
[-CC-:B------:R-:W-:Y:S01]  /*3570*/  FFMA.FTZ R86, R86, R9.reuse, -R49.reuse ;  /* 0x0000000956567223 */ /* 0x180fe20000010831 */
[----:B------:R-:W-:Y:S01]  /*3580*/  FADD.FTZ R51, R21, R20 ;  /* 0x0000001415337221 */ /* 0x000fe20000010000 */
[----:B------:R-:W-:Y:S01]  /*3590*/  FFMA.FTZ R49, R90, R9, -R49 ;  /* 0x000000095a317223 */ /* 0x000fe20000010831 */
[----:B------:R-:W-:Y:S01]  /*35a0*/  F2FP.BF16.F32.PACK_AB R181, R181, R8 ;  /* 0x00000008b5b5723e */ /* 0x000fe200000010ff */
[----:B------:R0:W2:Y:S01]  /*35b0*/  MUFU.EX2 R177, R26 ;  /* 0x0000001a00b17308 */ /* 0x0000a20000000800 */
[----:B-1----:R-:W-:Y:S01]  /*35c0*/  FADD.FTZ R20, R10, R3 ;  /* 0x000000030a147221 */ /* 0x002fe20000010000 */
[----:B------:R-:W-:Y:S01]  /*35d0*/  F2FP.BF16.F32.PACK_AB R182, R13, R182 ;  /* 0x000000b60db6723e */ /* 0x000fe200000010ff */
[----:B------:R-:W-:Y:S01]  /*35e0*/  IMAD.MOV.U32 R8, RZ, RZ, 0x3f800000 ;  /* 0x3f800000ff087424 */ /* 0x000fe200078e00ff */
[----:B------:R-:W-:Y:S01]  /*35f0*/  F2FP.BF16.F32.PACK_AB R176, R15, R176 ;  /* 0x000000b00fb0723e */ /* 0x000fe200000010ff */
[C---:B------:R-:W-:Y:S01]  /*3600*/  FADD.FTZ R3, R183.reuse, R20 ;  /* 0x00000014b7037221 */ /* 0x040fe20000010000 */
[----:B------:R-:W-:Y:S01]  /*3610*/  F2FP.BF16.F32.PACK_AB R183, R183, R10 ;  /* 0x0000000ab7b7723e */ /* 0x000fe200000010ff */
[----:B------:R-:W-:Y:S01]  /*3620*/  IMAD.MOV.U32 R10, RZ, RZ, 0x3f800000 ;  /* 0x3f800000ff0a7424 */ /* 0x000fe200078e00ff */
[----:B------:R-:W1:Y:S01]  /*3630*/  MUFU.EX2 R28, R28 ;  /* 0x0000001c001c7308 */ /* 0x000e620000000800 */
[----:B0-----:R-:W-:Y:S01]  /*3640*/  FADD.FTZ R26, R172, R51 ;  /* 0x00000033ac1a7221 */ /* 0x001fe20000010000 */
[----:B---3--:R-:W-:Y:S01]  /*3650*/  FADD.FTZ R20, R24, R3 ;  /* 0x0000000318147221 */ /* 0x008fe20000010000 */
[----:B------:R-:W-:Y:S01]  /*3660*/  F2FP.BF16.F32.PACK_AB R178, R21, R178 ;  /* 0x000000b215b2723e */ /* 0x000fe200000010ff */
[----:B------:R-:W-:-:S02]  /*3670*/  IMAD.MOV.U32 R90, RZ, RZ, R151 ;  /* 0x000000ffff5a7224 */ /* 0x000fc400078e0097 */
[C---:B------:R-:W-:Y:S01]  /*3680*/  FADD.FTZ R51, R25.reuse, R26 ;  /* 0x0000001a19337221 */ /* 0x040fe20000010000 */
[----:B------:R-:W-:Y:S01]  /*3690*/  F2FP.BF16.F32.PACK_AB R172, R25, R172 ;  /* 0x000000ac19ac723e */ /* 0x000fe200000010ff */
[----:B------:R-:W0:Y:S02]  /*36a0*/  MUFU.EX2 R179, R30 ;  /* 0x0000001e00b37308 */ /* 0x000e240000000800 */
[----:B------:R-:W-:Y:S01]  /*36b0*/  FADD.FTZ R26, R174, R51 ;  /* 0x00000033ae1a7221 */ /* 0x000fe20000010000 */
[----:B--2---:R-:W-:Y:S01]  /*36c0*/  FADD.FTZ R3, R177, R20 ;  /* 0x00000014b1037221 */ /* 0x004fe20000010000 */
[C---:B------:R-:W-:Y:S02]  /*36d0*/  F2FP.BF16.F32.PACK_AB R174, R27.reuse, R174 ;  /* 0x000000ae1bae723e */ /* 0x040fe400000010ff */
[----:B------:R-:W-:Y:S01]  /*36e0*/  FADD.FTZ R51, R27, R26 ;  /* 0x0000001a1b337221 */ /* 0x000fe20000010000 */
[----:B------:R-:W-:Y:S01]  /*36f0*/  F2FP.BF16.F32.PACK_AB R177, R177, R24 ;  /* 0x00000018b1b1723e */ /* 0x000fe200000010ff */
[----:B------:R-:W2:Y:S01]  /*3700*/  MUFU.EX2 R32, R32 ;  /* 0x0000002000207308 */ /* 0x000ea20000000800 */
[----:B-1----:R-:W-:Y:S01]  /*3710*/  FADD.FTZ R20, R28, R3 ;  /* 0x000000031c147221 */ /* 0x002fe20000010000 */
[----:B------:R-:W-:Y:S01]  /*3720*/  FADD.FTZ R26, R168, R51 ;  /* 0x00000033a81a7221 */ /* 0x000fe20000010000 */
[----:B------:R-:W-:-:S03]  /*3730*/  F2FP.BF16.F32.PACK_AB R168, R29, R168 ;  /* 0x000000a81da8723e */ /* 0x000fc600000010ff */
[----:B------:R-:W-:Y:S02]  /*3740*/  FADD.FTZ R51, R29, R26 ;  /* 0x0000001a1d337221 */ /* 0x000fe40000010000 */
[----:B------:R-:W1:Y:S01]  /*3750*/  MUFU.EX2 R173, R34 ;  /* 0x0000002200ad7308 */ /* 0x000e620000000800 */
[----:B0-----:R-:W-:Y:S01]  /*3760*/  FADD.FTZ R3, R179, R20 ;  /* 0x00000014b3037221 */ /* 0x001fe20000010000 */
[----:B------:R-:W-:Y:S01]  /*3770*/  FADD.FTZ R26, R170, R51 ;  /* 0x00000033aa1a7221 */ /* 0x000fe20000010000 */
[----:B------:R-:W-:Y:S02]  /*3780*/  F2FP.BF16.F32.PACK_AB R170, R31, R170 ;  /* 0x000000aa1faa723e */ /* 0x000fe400000010ff */
[----:B------:R-:W-:Y:S01]  /*3790*/  F2FP.BF16.F32.PACK_AB R179, R179, R28 ;  /* 0x0000001cb3b3723e */ /* 0x000fe200000010ff */
[----:B------:R-:W-:Y:S02]  /*37a0*/  FADD.FTZ R51, R31, R26 ;  /* 0x0000001a1f337221 */ /* 0x000fe40000010000 */
[----:B------:R-:W0:Y:S01]  /*37b0*/  MUFU.EX2 R36, R36 ;  /* 0x0000002400247308 */ /* 0x000e220000000800 */
[----:B--2---:R-:W-:-:S07]  /*37c0*/  FADD.FTZ R20, R32, R3 ;  /* 0x0000000320147221 */ /* 0x004fce0000010000 */
[----:B------:R-:W2:Y:S01]  /*37d0*/  MUFU.EX2 R175, R38 ;  /* 0x0000002600af7308 */ /* 0x000ea20000000800 */
[----:B-1----:R-:W-:Y:S01]  /*37e0*/  FADD.FTZ R3, R173, R20 ;  /* 0x00000014ad037221 */ /* 0x002fe20000010000 */
[----:B------:R-:W-:Y:S01]  /*37f0*/  FADD.FTZ R20, R152, R51 ;  /* 0x0000003398147221 */ /* 0x000fe20000010000 */
[----:B------:R-:W-:Y:S02]  /*3800*/  F2FP.BF16.F32.PACK_AB R152, R33, R152 ;  /* 0x000000982198723e */ /* 0x000fe400000010ff */
[----:B------:R-:W-:Y:S01]  /*3810*/  F2FP.BF16.F32.PACK_AB R173, R173, R32 ;  /* 0x00000020adad723e */ /* 0x000fe200000010ff */
[----:B------:R-:W-:Y:S02]  /*3820*/  FADD.FTZ R51, R33, R20 ;  /* 0x0000001421337221 */ /* 0x000fe40000010000 */
[----:B------:R-:W1:Y:S01]  /*3830*/  MUFU.EX2 R40, R40 ;  /* 0x0000002800287308 */ /* 0x000e620000000800 */
[----:B0-----:R-:W-:Y:S01]  /*3840*/  FADD.FTZ R0, R36, R3 ;  /* 0x0000000324007221 */ /* 0x001fe20000010000 */
[----:B------:R-:W-:Y:S01]  /*3850*/  FADD.FTZ R20, R154, R51 ;  /* 0x000000339a147221 */ /* 0x000fe20000010000 */
[----:B------:R-:W-:-:S03]  /*3860*/  F2FP.BF16.F32.PACK_AB R154, R35, R154 ;  /* 0x0000009a239a723e */ /* 0x000fc600000010ff */
[----:B------:R-:W-:Y:S02]  /*3870*/  FADD.FTZ R51, R35, R20 ;  /* 0x0000001423337221 */ /* 0x000fe40000010000 */
[----:B------:R-:W0:Y:S01]  /*3880*/  MUFU.EX2 R169, R42 ;  /* 0x0000002a00a97308 */ /* 0x000e220000000800 */
[----:B--2---:R-:W-:Y:S01]  /*3890*/  FADD.FTZ R3, R175, R0 ;  /* 0x00000000af037221 */ /* 0x004fe20000010000 */
[----:B------:R-:W-:Y:S01]  /*38a0*/  FADD.FTZ R20, R156, R51 ;  /* 0x000000339c147221 */ /* 0x000fe20000010000 */
[----:B------:R-:W-:Y:S02]  /*38b0*/  F2FP.BF16.F32.PACK_AB R156, R37, R156 ;  /* 0x0000009c259c723e */ /* 0x000fe400000010ff */
[----:B------:R-:W-:Y:S01]  /*38c0*/  F2FP.BF16.F32.PACK_AB R175, R175, R36 ;  /* 0x00000024afaf723e */ /* 0x000fe200000010ff */
[----:B------:R-:W-:Y:S02]  /*38d0*/  FADD.FTZ R51, R37, R20 ;  /* 0x0000001425337221 */ /* 0x000fe40000010000 */
[----:B------:R-:W2:Y:S01]  /*38e0*/  MUFU.EX2 R44, R44 ;  /* 0x0000002c002c7308 */ /* 0x000ea20000000800 */
[----:B-1----:R-:W-:-:S07]  /*38f0*/  FADD.FTZ R0, R40, R3 ;  /* 0x0000000328007221 */ /* 0x002fce0000010000 */
[----:B------:R-:W1:Y:S01]  /*3900*/  MUFU.EX2 R171, R46 ;  /* 0x0000002e00ab7308 */ /* 0x000e620000000800 */
[C---:B0-----:R-:W-:Y:S01]  /*3910*/  FADD.FTZ R3, R169.reuse, R0 ;  /* 0x00000000a9037221 */ /* 0x041fe20000010000 */
[----:B------:R-:W-:-:S06]  /*3920*/  F2FP.BF16.F32.PACK_AB R169, R169, R40 ;  /* 0x00000028a9a9723e */ /* 0x000fcc00000010ff */
[----:B------:R-:W0:Y:S01]  /*3930*/  MUFU.EX2 R48, R48 ;  /* 0x0000003000307308 */ /* 0x000e220000000800 */
[----:B--2---:R-:W-:-:S07]  /*3940*/  FADD.FTZ R0, R44, R3 ;  /* 0x000000032c007221 */ /* 0x004fce0000010000 */
[----:B------:R-:W2:Y:S01]  /*3950*/  MUFU.EX2 R158, R158 ;  /* 0x0000009e009e7308 */ /* 0x000ea20000000800 */
[C---:B-1----:R-:W-:Y:S01]  /*3960*/  FADD.FTZ R3, R171.reuse, R0 ;  /* 0x00000000ab037221 */ /* 0x042fe20000010000 */
[----:B------:R-:W-:-:S06]  /*3970*/  F2FP.BF16.F32.PACK_AB R171, R171, R44 ;  /* 0x0000002cabab723e */ /* 0x000fcc00000010ff */
[----:B------:R-:W1:Y:S01]  /*3980*/  MUFU.EX2 R153, R50 ;  /* 0x0000003200997308 */ /* 0x000e620000000800 */
[----:B0-----:R-:W-:-:S07]  /*3990*/  FADD.FTZ R0, R48, R3 ;  /* 0x0000000330007221 */ /* 0x001fce0000010000 */
[----:B------:R0:W3:Y:S01]  /*39a0*/  MUFU.EX2 R43, R132 ;  /* 0x00000084002b7308 */ /* 0x0000e20000000800 */
[----:B--2---:R-:W-:-:S07]  /*39b0*/  FADD.FTZ R20, R158, R51 ;  /* 0x000000339e147221 */ /* 0x004fce0000010000 */
[----:B------:R-:W2:Y:S01]  /*39c0*/  MUFU.EX2 R52, R52 ;  /* 0x0000003400347308 */ /* 0x000ea20000000800 */
[C---:B-1----:R-:W-:Y:S01]  /*39d0*/  FADD.FTZ R3, R153.reuse, R0 ;  /* 0x0000000099037221 */ /* 0x042fe20000010000 */
[----:B------:R-:W-:Y:S01]  /*39e0*/  F2FP.BF16.F32.PACK_AB R153, R153, R48 ;  /* 0x000000309999723e */ /* 0x000fe200000010ff */
[----:B0-----:R-:W-:-:S05]  /*39f0*/  IMAD.MOV.U32 R132, RZ, RZ, R151 ;  /* 0x000000ffff847224 */ /* 0x001fca00078e0097 */
[----:B------:R-:W0:Y:S01]  /*3a00*/  MUFU.EX2 R72, R72 ;  /* 0x0000004800487308 */ /* 0x000e220000000800 */
[C---:B---3--:R-:W-:Y:S01]  /*3a10*/  FADD.FTZ R11, R43.reuse, R20 ;  /* 0x000000142b0b7221 */ /* 0x048fe20000010000 */
[----:B------:R-:W-:-:S06]  /*3a20*/  F2FP.BF16.F32.PACK_AB R158, R43, R158 ;  /* 0x0000009e2b9e723e */ /* 0x000fcc00000010ff */
[----:B------:R-:W1:Y:S01]  /*3a30*/  MUFU.EX2 R155, R54 ;  /* 0x00000036009b7308 */ /* 0x000e620000000800 */
[----:B--2---:R-:W-:-:S07]  /*3a40*/  FADD.FTZ R0, R52, R3 ;  /* 0x0000000334007221 */ /* 0x004fce0000010000 */
[----:B------:R-:W2:Y:S01]  /*3a50*/  MUFU.EX2 R45, R70 ;  /* 0x00000046002d7308 */ /* 0x000ea20000000800 */
[----:B0-----:R-:W-:-:S07]  /*3a60*/  FADD.FTZ R20, R72, R11 ;  /* 0x0000000b48147221 */ /* 0x001fce0000010000 */
[----:B------:R-:W0:Y:S01]  /*3a70*/  MUFU.EX2 R56, R56 ;  /* 0x0000003800387308 */ /* 0x000e220000000800 */
[C---:B-1----:R-:W-:Y:S01]  /*3a80*/  FADD.FTZ R3, R155.reuse, R0 ;  /* 0x000000009b037221 */ /* 0x042fe20000010000 */
[----:B------:R-:W-:-:S06]  /*3a90*/  F2FP.BF16.F32.PACK_AB R155, R155, R52 ;  /* 0x000000349b9b723e */ /* 0x000fcc00000010ff */
[----:B------:R-:W1:Y:S01]  /*3aa0*/  MUFU.EX2 R76, R76 ;  /* 0x0000004c004c7308 */ /* 0x000e620000000800 */
[C---:B--2---:R-:W-:Y:S01]  /*3ab0*/  FADD.FTZ R11, R45.reuse, R20 ;  /* 0x000000142d0b7221 */ /* 0x044fe20000010000 */
[----:B------:R-:W-:-:S06]  /*3ac0*/  F2FP.BF16.F32.PACK_AB R160, R45, R72 ;  /* 0x000000482da0723e */ /* 0x000fcc00000010ff */
[----:B------:R-:W2:Y:S01]  /*3ad0*/  MUFU.EX2 R157, R58 ;  /* 0x0000003a009d7308 */ /* 0x000ea20000000800 */
[----:B0-----:R-:W-:-:S07]  /*3ae0*/  FADD.FTZ R0, R56, R3 ;  /* 0x0000000338007221 */ /* 0x001fce0000010000 */
[----:B------:R0:W3:Y:S01]  /*3af0*/  MUFU.EX2 R47, R134 ;  /* 0x00000086002f7308 */ /* 0x0000e20000000800 */
[----:B-1----:R-:W-:-:S07]  /*3b00*/  FADD.FTZ R20, R76, R11 ;  /* 0x0000000b4c147221 */ /* 0x002fce0000010000 */
[----:B------:R-:W1:Y:S01]  /*3b10*/  MUFU.EX2 R60, R60 ;  /* 0x0000003c003c7308 */ /* 0x000e620000000800 */
[C---:B--2---:R-:W-:Y:S01]  /*3b20*/  FADD.FTZ R3, R157.reuse, R0 ;  /* 0x000000009d037221 */ /* 0x044fe20000010000 */
[----:B------:R-:W-:Y:S01]  /*3b30*/  F2FP.BF16.F32.PACK_AB R157, R157, R56 ;  /* 0x000000389d9d723e */ /* 0x000fe200000010ff */
[----:B0-----:R-:W-:-:S05]  /*3b40*/  IMAD.MOV.U32 R134, RZ, RZ, R151 ;  /* 0x000000ffff867224 */ /* 0x001fca00078e0097 */
[----:B------:R-:W0:Y:S01]  /*3b50*/  MUFU.EX2 R80, R80 ;  /* 0x0000005000507308 */ /* 0x000e220000000800 */
[C---:B---3--:R-:W-:Y:S01]  /*3b60*/  FADD.FTZ R11, R47.reuse, R20 ;  /* 0x000000142f0b7221 */ /* 0x048fe20000010000 */
[----:B------:R-:W-:-:S06]  /*3b70*/  F2FP.BF16.F32.PACK_AB R162, R47, R76 ;  /* 0x0000004c2fa2723e */ /* 0x000fcc00000010ff */
[----:B------:R-:W2:Y:S01]  /*3b80*/  MUFU.EX2 R159, R62 ;  /* 0x0000003e009f7308 */ /* 0x000ea20000000800 */
[----:B-1----:R-:W-:-:S07]  /*3b90*/  FADD.FTZ R0, R60, R3 ;  /* 0x000000033c007221 */ /* 0x002fce0000010000 */
[----:B------:R1:W3:Y:S01]  /*3ba0*/  MUFU.EX2 R39, R136 ;  /* 0x0000008800277308 */ /* 0x0002e20000000800 */
[----:B0-----:R-:W-:-:S07]  /*3bb0*/  FADD.FTZ R20, R80, R11 ;  /* 0x0000000b50147221 */ /* 0x001fce0000010000 */
[----:B------:R-:W0:Y:S01]  /*3bc0*/  MUFU.EX2 R64, R64 ;  /* 0x0000004000407308 */ /* 0x000e220000000800 */
[C---:B--2---:R-:W-:Y:S01]  /*3bd0*/  FADD.FTZ R3, R159.reuse, R0 ;  /* 0x000000009f037221 */ /* 0x044fe20000010000 */
[----:B------:R-:W-:Y:S01]  /*3be0*/  F2FP.BF16.F32.PACK_AB R159, R159, R60 ;  /* 0x0000003c9f9f723e */ /* 0x000fe200000010ff */
[----:B-1----:R-:W-:-:S05]  /*3bf0*/  IMAD.MOV.U32 R136, RZ, RZ, R151 ;  /* 0x000000ffff887224 */ /* 0x002fca00078e0097 */
[----:B------:R-:W1:Y:S01]  /*3c00*/  MUFU.EX2 R84, R84 ;  /* 0x0000005400547308 */ /* 0x000e620000000800 */
[C---:B---3--:R-:W-:Y:S01]  /*3c10*/  FADD.FTZ R11, R39.reuse, R20 ;  /* 0x00000014270b7221 */ /* 0x048fe20000010000 */
[----:B------:R-:W-:-:S06]  /*3c20*/  F2FP.BF16.F32.PACK_AB R164, R39, R80 ;  /* 0x0000005027a4723e */ /* 0x000fcc00000010ff */
[----:B------:R-:W2:Y:S01]  /*3c30*/  MUFU.EX2 R161, R66 ;  /* 0x0000004200a17308 */ /* 0x000ea20000000800 */
[----:B0-----:R-:W-:-:S07]  /*3c40*/  FADD.FTZ R0, R64, R3 ;  /* 0x0000000340007221 */ /* 0x001fce0000010000 */
[----:B------:R-:W0:Y:S01]  /*3c50*/  MUFU.EX2 R68, R68 ;  /* 0x0000004400447308 */ /* 0x000e220000000800 */
[----:B-1----:R-:W-:-:S07]  /*3c60*/  FADD.FTZ R20, R84, R11 ;  /* 0x0000000b54147221 */ /* 0x002fce0000010000 */
[----:B------:R-:W1:Y:S01]  /*3c70*/  MUFU.EX2 R163, R74 ;  /* 0x0000004a00a37308 */ /* 0x000e620000000800 */
[C---:B--2---:R-:W-:Y:S01]  /*3c80*/  FADD.FTZ R11, R161.reuse, R0 ;  /* 0x00000000a10b7221 */ /* 0x044fe20000010000 */
[----:B------:R-:W-:-:S06]  /*3c90*/  F2FP.BF16.F32.PACK_AB R161, R161, R64 ;  /* 0x00000040a1a1723e */ /* 0x000fcc00000010ff */
[----:B------:R-:W2:Y:S01]  /*3ca0*/  MUFU.EX2 R82, R82 ;  /* 0x0000005200527308 */ /* 0x000ea20000000800 */
[----:B0-----:R-:W-:-:S07]  /*3cb0*/  FADD.FTZ R0, R68, R11 ;  /* 0x0000000b44007221 */ /* 0x001fce0000010000 */
[----:B------:R-:W0:Y:S01]  /*3cc0*/  MUFU.EX2 R165, R78 ;  /* 0x0000004e00a57308 */ /* 0x000e220000000800 */
[C---:B-1----:R-:W-:Y:S01]  /*3cd0*/  FADD.FTZ R11, R163.reuse, R0 ;  /* 0x00000000a30b7221 */ /* 0x042fe20000010000 */
[----:B------:R-:W-:-:S06]  /*3ce0*/  F2FP.BF16.F32.PACK_AB R163, R163, R68 ;  /* 0x00000044a3a3723e */ /* 0x000fcc00000010ff */
[----:B------:R-:W1:Y:S01]  /*3cf0*/  MUFU.EX2 R86, R86 ;  /* 0x0000005600567308 */ /* 0x000e620000000800 */
[----:B--2---:R-:W-:-:S07]  /*3d00*/  FADD.FTZ R0, R82, R11 ;  /* 0x0000000b52007221 */ /* 0x004fce0000010000 */
[----:B------:R-:W2:Y:S01]  /*3d10*/  MUFU.EX2 R41, R41 ;  /* 0x0000002900297308 */ /* 0x000ea20000000800 */
[C---:B0-----:R-:W-:Y:S01]  /*3d20*/  FADD.FTZ R11, R165.reuse, R0 ;  /* 0x00000000a50b7221 */ /* 0x041fe20000010000 */
[----:B------:R-:W-:-:S06]  /*3d30*/  F2FP.BF16.F32.PACK_AB R165, R165, R82 ;  /* 0x00000052a5a5723e */ /* 0x000fcc00000010ff */
[----:B------:R-:W0:Y:S01]  /*3d40*/  MUFU.EX2 R49, R49 ;  /* 0x0000003100317308 */ /* 0x000e220000000800 */
[----:B-1----:R-:W-:Y:S01]  /*3d50*/  FADD.FTZ R0, R86, R11 ;  /* 0x0000000b56007221 */ /* 0x002fe20000010000 */
[C---:B--2---:R-:W-:Y:S01]  /*3d60*/  FADD.FTZ R3, R41.reuse, R20 ;  /* 0x0000001429037221 */ /* 0x044fe20000010000 */
[----:B------:R-:W-:Y:S02]  /*3d70*/  F2FP.BF16.F32.PACK_AB R166, R41, R84 ;  /* 0x0000005429a6723e */ /* 0x000fe400000010ff */
[C---:B0-----:R-:W-:Y:S01]  /*3d80*/  FADD.FTZ R0, R49.reuse, R0 ;  /* 0x0000000031007221 */ /* 0x041fe20000010000 */
[----:B------:R-:W-:Y:S01]  /*3d90*/  F2FP.BF16.F32.PACK_AB R167, R49, R86 ;  /* 0x0000005631a7723e */ /* 0x000fe200000010ff */
[----:B------:R-:W-:Y:S06]  /*3da0*/  @!P2 BRA `(.L_x_15) ;  /* 0x0000002800e8a947 */ /* 0x000fec0003800000 */
[----:B------:R-:W-:Y:S01]  /*3db0*/  IADD3 R191, R191, -0x2, RZ ;  /* 0xfffffffebfbf7810 */ /* 0x000fe20007ffe0ff */
[----:B------:R-:W-:Y:S01]  /*3dc0*/  IMAD.MOV.U32 R11, RZ, RZ, R14 ;  /* 0x000000ffff0b7224 */ /* 0x000fe200078e000e */
[----:B------:R-:W-:Y:S01]  /*3dd0*/  CS2R R150, SRZ ;  /* 0x0000000000967805 */ /* 0x000fe2000001ff00 */
[----:B------:R-:W-:Y:S01]  /*3de0*/  IMAD.MOV.U32 R13, RZ, RZ, R12 ;  /* 0x000000ffff0d7224 */ /* 0x000fe200078e000c */
[----:B------:R-:W-:Y:S01]  /*3df0*/  CS2R R146, SRZ ;  /* 0x0000000000927805 */ /* 0x000fe2000001ff00 */
[----:B------:R-:W-:Y:S01]  /*3e00*/  IMAD.MOV.U32 R8, RZ, RZ, 0x3f800000 ;  /* 0x3f800000ff087424 */ /* 0x000fe200078e00ff */
[----:B------:R-:W-:Y:S02]  /*3e10*/  CS2R R142, SRZ ;  /* 0x00000000008e7805 */ /* 0x000fe4000001ff00 */
[----:B------:R-:W-:Y:S02]  /*3e20*/  CS2R R138, SRZ ;  /* 0x00000000008a7805 */ /* 0x000fe4000001ff00 */
[----:B------:R-:W-:-:S02]  /*3e30*/  CS2R R134, SRZ ;  /* 0x0000000000867805 */ /* 0x000fc4000001ff00 */
[----:B------:R-:W-:Y:S02]  /*3e40*/  CS2R R130, SRZ ;  /* 0x0000000000827805 */ /* 0x000fe4000001ff00 */
[----:B------:R-:W-:Y:S02]  /*3e50*/  CS2R R126, SRZ ;  /* 0x00000000007e7805 */ /* 0x000fe4000001ff00 */
[----:B------:R-:W-:Y:S02]  /*3e60*/  CS2R R122, SRZ ;  /* 0x00000000007a7805 */ /* 0x000fe4000001ff00 */
        /* <DEDUP_REMOVED lines=23> */
[----:B------:R-:W-:Y:S01]  /*3fe0*/  CS2R R88, SRZ ;  /* 0x0000000000587805 */ /* 0x000fe2000001ff00 */
[----:B------:R-:W-:Y:S01]  /*3ff0*/  UMOV UR4, UR37 ;  /* 0x0000002500047c82 */ /* 0x000fe20008000000 */
[----:B------:R-:W-:Y:S01]  /*4000*/  UMOV UR5, UR36 ;  /* 0x0000002400057c82 */ /* 0x000fe20008000000 */
[----:B------:R-:W-:-:S05]  /*4010*/  ULDC UR6, c[0x0][0x9d8] ;  /* 0x0002760000067ab9 */ /* 0x000fca0000000800 */
.L_x_24:
[----:B------:R-:W-:-:S04]  /*4020*/  UIADD3 UR7, UR5, 0x1, URZ ;  /* 0x0000000105077890 */ /* 0x000fc8000fffe03f */
[----:B------:R-:W-:-:S04]  /*4030*/  UISETP.NE.AND UP0, UPT, UR7, 0x2, UPT ;  /* 0x000000020700788c */ /* 0x000fc8000bf05270 */
[----:B------:R-:W-:Y:S02]  /*4040*/  USEL UR37, URZ, 0x1, UP0 ;  /* 0x000000013f257887 */ /* 0x000fe40008000000 */
[----:B------:R-:W-:Y:S02]  /*4050*/  USEL UR36, UR7, URZ, UP0 ;  /* 0x0000003f07247287 */ /* 0x000fe40008000000 */
[----:B------:R-:W-:Y:S01]  /*4060*/  ULOP3.LUT UR37, UR4, UR37, URZ, 0x3c, !UPT ;  /* 0x0000002504257292 */ /* 0x000fe2000f8e3c3f */
[----:B------:R-:W-:Y:S11]  /*4070*/  @!P0 BRA `(.L_x_16) ;  /* 0x0000000000048947 */ /* 0x000ff60003800000 */
[----:B------:R-:W-:Y:S01]  /*4080*/  BPT.TRAP 0x1 ;  /* 0x000000040000795c */ /* 0x000fe20000300000 */
.L_x_16:
[----:B------:R-:W0:Y:S01]  /*4090*/  S2UR UR8, SR_CgaCtaId ;  /* 0x00000000000879c3 */ /* 0x000e220000008800 */
[----:B------:R-:W-:Y:S01]  /*40a0*/  UMOV UR7, 0x400 ;  /* 0x0000040000077882 */ /* 0x000fe20000000000 */
[----:B------:R-:W-:-:S05]  /*40b0*/  IMAD.U32 R9, RZ, RZ, UR37 ;  /* 0x00000025ff097e24 */ /* 0x000fca000f8e00ff */
[----:B------:R-:W-:Y:S01]  /*40c0*/  SHF.L.U32 R9, R9, 0x1f, RZ ;  /* 0x0000001f09097819 */ /* 0x000fe200000006ff */
[----:B0-----:R-:W-:-:S04]  /*40d0*/  ULEA UR7, UR8, UR7, 0x18 ;  /* 0x0000000708077291 */ /* 0x001fc8000f8ec03f */
[----:B------:R-:W-:-:S09]  /*40e0*/  ULEA UR8, UR36, UR7, 0x3 ;  /* 0x0000000724087291 */ /* 0x000fd2000f8e183f */
[----:B------:R0:W1:Y:S01]  /*40f0*/  SYNCS.PHASECHK.TRANS64.TRYWAIT P2, [UR8+0x34830], R9 ;  /* 0x03483009ff0075a7 */ /* 0x0000620008040148 */
[----:B------:R-:W-:Y:S05]  /*4100*/  @!P0 BRA `(.L_x_17) ;  /* 0x0000000000048947 */ /* 0x000fea0003800000 */
[----:B------:R-:W-:Y:S01]  /*4110*/  BPT.TRAP 0x1 ;  /* 0x000000040000795c */ /* 0x000fe20000300000 */
.L_x_17:
[----:B-1----:R-:W-:Y:S05]  /*4120*/  @P2 BRA `(.L_x_18) ;  /* 0x0000000000082947 */ /* 0x002fea0003800000 */
[----:B------:R-:W1:Y:S02]  /*4130*/  SYNCS.PHASECHK.TRANS64.TRYWAIT P2, [UR8+0x34830], R9 ;  /* 0x03483009ff0075a7 */ /* 0x000e640008040148 */
[----:B-1----:R-:W-:Y:S05]  /*4140*/  @!P2 BRA `(.L_x_19) ;  /* 0x0000008c0020a947 */ /* 0x002fea0003800000 */
.L_x_18:
[----:B------:R-:W-:Y:S01]  /*4150*/  R2UR UR44, R4 ;  /* 0x00000000042c72ca */ /* 0x000fe200000e0000 */
[----:B------:R-:W-:Y:S01]  /*4160*/  UIMAD UR9, UR36, 0xc00, UR10 ;  /* 0x00000c00240978a4 */ /* 0x000fe2000f8e020a */
[----:B------:R-:W-:Y:S01]  /*4170*/  R2UR UR45, R5 ;  /* 0x00000000052d72ca */ /* 0x000fe200000e0000 */
[----:B------:R-:W-:Y:S01]  /*4180*/  WARPGROUP.ARRIVE ;  /* 0x00000000000079c5 */ /* 0x000fe20000000000 */
[----:B------:R-:W-:Y:S01]  /*4190*/  UMOV UR47, 0x40000040 ;  /* 0x40000040002f7882 */ /* 0x000fe20000000000 */
[----:B------:R-:W-:Y:S01]  /*41a0*/  UIADD3 UR14, UR9, 0x400, URZ ;  /* 0x00000400090e7890 */ /* 0x000fe2000fffe03f */
[-C--:B------:R-:W-:Y:S01]  /*41b0*/  FMUL.FTZ R88, R88, R10.reuse ;  /* 0x0000000a58587220 */ /* 0x080fe20000410000 */
[----:B------:R-:W-:Y:S01]  /*41c0*/  UMOV UR15, 0x40000040 ;  /* 0x40000040000f7882 */ /* 0x000fe20000000000 */
[----:B------:R-:W-:Y:S01]  /*41d0*/  UMOV UR46, UR9 ;  /* 0x00000009002e7c82 */ /* 0x000fe20008000000 */
[----:B------:R-:W-:Y:S01]  /*41e0*/  UIADD3 UR18, UR9, 0x402, URZ ;  /* 0x0000040209127890 */ /* 0x000fe2000fffe03f */
[-C--:B------:R-:W-:Y:S01]  /*41f0*/  FMUL.FTZ R89, R89, R10.reuse ;  /* 0x0000000a59597220 */ /* 0x080fe20000410000 */
[----:B------:R-:W-:Y:S01]  /*4200*/  UMOV UR19, 0x40000040 ;  /* 0x4000004000137882 */ /* 0x000fe20000000000 */
[----:B------:R-:W-:Y:S01]  /*4210*/  UIADD3 UR22, UR9, 0x404, URZ ;  /* 0x0000040409167890 */ /* 0x000fe2000fffe03f */
[-C--:B------:R-:W-:Y:S01]  /*4220*/  FMUL.FTZ R92, R92, R10.reuse ;  /* 0x0000000a5c5c7220 */ /* 0x080fe20000410000 */
[----:B------:R-:W-:Y:S01]  /*4230*/  UMOV UR23, 0x40000040 ;  /* 0x4000004000177882 */ /* 0x000fe20000000000 */
[----:B------:R-:W-:Y:S01]  /*4240*/  HGMMA.64x128x16.F32.BF16 R24, gdesc[UR44], RZ, !UPT, gsb0 ;  /* 0x01e000002c1879f0 */ /* 0x000fe2000c0018ff */
[----:B------:R-:W-:Y:S01]  /*4250*/  R2UR UR44, R6 ;  /* 0x00000000062c72ca */ /* 0x000fe200000e0000 */
[----:B------:R-:W-:Y:S01]  /*4260*/  UIADD3 UR46, UR9, 0x2, URZ ;  /* 0x00000002092e7890 */ /* 0x000fe2000fffe03f */
[----:B------:R-:W-:Y:S01]  /*4270*/  R2UR UR45, R7 ;  /* 0x00000000072d72ca */ /* 0x000fe200000e0000 */
[----:B------:R-:W-:Y:S01]  /*4280*/  UMOV UR47, 0x40000040 ;  /* 0x40000040002f7882 */ /* 0x000fe20000000000 */
[----:B------:R-:W-:Y:S01]  /*4290*/  UIADD3 UR26, UR9, 0x406, URZ ;  /* 0x00000406091a7890 */ /* 0x000fe2000fffe03f */
[-C--:B------:R-:W-:Y:S01]  /*42a0*/  FMUL.FTZ R93, R93, R10.reuse ;  /* 0x0000000a5d5d7220 */ /* 0x080fe20000410000 */
        /* <DEDUP_REMOVED lines=10> */
[-C--:B------:R-:W-:Y:S01]  /*4350*/  FMUL.FTZ R101, R101, R10.reuse ;  /* 0x0000000a65657220 */ /* 0x080fe20000410000 */
        /* <DEDUP_REMOVED lines=23> */
[----:B------:R-:W-:Y:S01]  /*44d0*/  FMUL.FTZ R149, R149, R10 ;  /* 0x0000000a95957220 */ /* 0x000fe20000410000 */
        /* <DEDUP_REMOVED lines=32> */
[----:B------:R-:W-:-:S02]  /*46e0*/  WARPGROUP.DEPBAR.LE gsb0, 0x0 ;  /* 0x00008000000079c5 */ /* 0x000fc40000010000 */
[----:B------:R-:W-:-:S06]  /*46f0*/  WARPGROUP.ARRIVE ;  /* 0x00000000000079c5 */ /* 0x000fcc0000000000 */
[----:B------:R-:W-:Y:S01]  /*4700*/  HGMMA.64x128x16.F32.BF16 R24, gdesc[UR44], R24, gsb0 ;  /* 0x01e000002c1879f0 */ /* 0x000fe20008001818 */
[----:B------:R-:W-:Y:S01]  /*4710*/  UIADD3 UR46, UR9, 0x4, URZ ;  /* 0x00000004092e7890 */ /* 0x000fe2000fffe03f */
[----:B------:R-:W-:Y:S01]  /*4720*/  UMOV UR44, UR56 ;  /* 0x00000038002c7c82 */ /* 0x000fe20008000000 */
[----:B------:R-:W-:Y:S01]  /*4730*/  UMOV UR45, UR57 ;  /* 0x00000039002d7c82 */ /* 0x000fe20008000000 */
[----:B------:R-:W-:Y:S01]  /*4740*/  UMOV UR47, 0x40000040 ;  /* 0x40000040002f7882 */ /* 0x000fe20000000000 */
[----:B------:R-:W-:Y:S02]  /*4750*/  WARPGROUP.DEPBAR.LE gsb0, 0x0 ;  /* 0x00008000000079c5 */ /* 0x000fe40000010000 */
        /* <DEDUP_REMOVED lines=38> */
[----:B------:R-:W-:Y:S05]  /*49c0*/  @!P0 BRA `(.L_x_20) ;  /* 0x0000000000048947 */ /* 0x000fea0003800000 */
[----:B------:R-:W-:Y:S01]  /*49d0*/  BPT.TRAP 0x1 ;  /* 0x000000040000795c */ /* 0x000fe20000300000 */
.L_x_20:
[----:B------:R-:W-:Y:S01]  /*49e0*/  ULEA UR9, UR5, UR7, 0x3 ;  /* 0x0000000705097291 */ /* 0x000fe2000f8e183f */
[----:B------:R-:W-:-:S05]  /*49f0*/  IMAD.U32 R8, RZ, RZ, UR4 ;  /* 0x00000004ff087e24 */ /* 0x000fca000f8e00ff */
[----:B------:R-:W-:-:S04]  /*4a00*/  SHF.L.U32 R8, R8, 0x1f, RZ ;  /* 0x0000001f08087819 */ /* 0x000fc800000006ff */
[----:B------:R2:W3:Y:S01]  /*4a10*/  SYNCS.PHASECHK.TRANS64.TRYWAIT P2, [UR9+0x34850], R8 ;  /* 0x03485008ff0075a7 */ /* 0x0004e20008040149 */
[----:B------:R-:W-:Y:S05]  /*4a20*/  @!P0 BRA `(.L_x_21) ;  /* 0x0000000000048947 */ /* 0x000fea0003800000 */
[----:B------:R-:W-:Y:S01]  /*4a30*/  BPT.TRAP 0x1 ;  /* 0x000000040000795c */ /* 0x000fe20000300000 */
.L_x_21:
[----:B---3--:R-:W-:Y:S05]  /*4a40*/  @P2 BRA `(.L_x_22) ;  /* 0x0000000000082947 */ /* 0x008fea0003800000 */
[----:B------:R-:W3:Y:S02]  /*4a50*/  SYNCS.PHASECHK.TRANS64.TRYWAIT P2, [UR9+0x34850], R8 ;  /* 0x03485008ff0075a7 */ /* 0x000ee40008040149 */
[----:B---3--:R-:W-:Y:S05]  /*4a60*/  @!P2 BRA `(.L_x_23) ;  /* 0x0000008000f0a947 */ /* 0x008fea0003800000 */
.L_x_22:
[----:B------:R-:W-:Y:S01]  /*4a70*/  UIADD3 UR7, UR7, 0x400, URZ ;  /* 0x0000040007077890 */ /* 0x000fe2000fffe03f */
[----:B------:R-:W-:Y:S01]  /*4a80*/  WARPGROUP.ARRIVE ;  /* 0x00000000000079c5 */ /* 0x000fe20000000000 */
[----:B------:R-:W-:Y:S01]  /*4a90*/  UMOV UR15, 0x40000040 ;  /* 0x40000040000f7882 */ /* 0x000fe20000000000 */
[----:B0-2---:R-:W-:Y:S01]  /*4aa0*/  FMUL.FTZ R8, R24, UR6 ;  /* 0x0000000618087c20 */ /* 0x005fe20008410000 */
[----:B------:R-:W-:Y:S01]  /*4ab0*/  USHF.R.U32.HI UR7, URZ, 0x4, UR7 ;  /* 0x000000043f077899 */ /* 0x000fe20008011607 */
[----:B------:R-:W-:Y:S01]  /*4ac0*/  FMUL.FTZ R14, R25, UR6 ;  /* 0x00000006190e7c20 */ /* 0x000fe20008410000 */
[----:B------:R-:W-:Y:S01]  /*4ad0*/  FMUL.FTZ R20, R26, UR6 ;  /* 0x000000061a147c20 */ /* 0x000fe20008410000 */
[----:B------:R-:W-:Y:S01]  /*4ae0*/  FMUL.FTZ R26, R28, UR6 ;  /* 0x000000061c1a7c20 */ /* 0x000fe20008410000 */
[----:B------:R-:W-:Y:S01]  /*4af0*/  ULOP3.LUT UR7, UR7, 0x3fff, URZ, 0xc0, !UPT ;  /* 0x00003fff07077892 */ /* 0x000fe2000f8ec03f */
[----:B------:R-:W1:Y:S01]  /*4b00*/  MUFU.TANH R8, R8 ;  /* 0x0000000800087308 */ /* 0x000e620000002400 */
[----:B------:R-:W-:Y:S01]  /*4b10*/  FMUL.FTZ R32, R32, UR6 ;  /* 0x0000000620207c20 */ /* 0x000fe20008410000 */
[----:B------:R-:W-:Y:S01]  /*4b20*/  FMUL.FTZ R194, R36, UR6 ;  /* 0x0000000624c27c20 */ /* 0x000fe20008410000 */
[----:B------:R-:W-:Y:S01]  /*4b30*/  ULOP3.LUT UR4, UR7, 0x4000000, URZ, 0xfc, !UPT ;  /* 0x0400000007047892 */ /* 0x000fe2000f8efc3f */
[----:B------:R-:W-:Y:S01]  /*4b40*/  FMUL.FTZ R196, R37, UR6 ;  /* 0x0000000625c47c20 */ /* 0x000fe20008410000 */
[----:B------:R-:W-:Y:S01]  /*4b50*/  FMUL.FTZ R198, R40, UR6 ;  /* 0x0000000628c67c20 */ /* 0x000fe20008410000 */
[----:B------:R-:W-:Y:S01]  /*4b60*/  FMUL.FTZ R200, R41, UR6 ;  /* 0x0000000629c87c20 */ /* 0x000fe20008410000 */
[----:B------:R-:W-:Y:S01]  /*4b70*/  ULEA UR4, UR5, UR4, 0xb ;  /* 0x0000000405047291 */ /* 0x000fe2000f8e583f */
[----:B------:R-:W0:Y:S01]  /*4b80*/  MUFU.TANH R14, R14 ;  /* 0x0000000e000e7308 */ /* 0x000e220000002400 */
[----:B------:R-:W-:Y:S01]  /*4b90*/  FMUL.FTZ R202, R44, UR6 ;  /* 0x000000062cca7c20 */ /* 0x000fe20008410000 */
[----:B------:R-:W-:Y:S01]  /*4ba0*/  FMUL.FTZ R204, R45, UR6 ;  /* 0x000000062dcc7c20 */ /* 0x000fe20008410000 */
[----:B------:R-:W-:Y:S01]  /*4bb0*/  FMUL.FTZ R206, R52, UR6 ;  /* 0x0000000634ce7c20 */ /* 0x000fe20008410000 */
[----:B------:R-:W-:Y:S01]  /*4bc0*/  FMUL.FTZ R208, R53, UR6 ;  /* 0x0000000635d07c20 */ /* 0x000fe20008410000 */
[----:B------:R-:W-:Y:S01]  /*4bd0*/  FMUL.FTZ R210, R56, UR6 ;  /* 0x0000000638d27c20 */ /* 0x000fe20008410000 */
[----:B------:R-:W-:Y:S01]  /*4be0*/  UMOV UR14, UR4 ;  /* 0x00000004000e7c82 */ /* 0x000fe20008000000 */
[----:B------:R-:W-:Y:S01]  /*4bf0*/  FMUL.FTZ R212, R57, UR6 ;  /* 0x0000000639d47c20 */ /* 0x000fe20008410000 */
[----:B------:R-:W-:Y:S01]  /*4c00*/  HGMMA.64x128x16.F32.BF16 R88, R180, gdesc[UR12].tnspB, R88, gsb0 ;  /* 0x41e0000cb4587df0 */ /* 0x000fe20008001858 */
[----:B------:R-:W-:Y:S01]  /*4c10*/  UIADD3 UR14, UR4, 0x80, URZ ;  /* 0x00000080040e7890 */ /* 0x000fe2000fffe03f */
[----:B------:R-:W2:Y:S01]  /*4c20*/  MUFU.TANH R26, R26 ;  /* 0x0000001a001a7308 */ /* 0x000ea20000002400 */
[----:B------:R-:W-:Y:S01]  /*4c30*/  UMOV UR15, 0x40000040 ;  /* 0x40000040000f7882 */ /* 0x000fe20000000000 */
[----:B-1----:R-:W-:Y:S01]  /*4c40*/  FMNMX.FTZ R9, R8, R13, !PT ;  /* 0x0000000d08097209 */ /* 0x002fe20007810000 */
[----:B------:R-:W-:Y:S01]  /*4c50*/  FMUL.FTZ R24, R27, UR6 ;  /* 0x000000061b187c20 */ /* 0x000fe20008410000 */
[----:B------:R-:W-:Y:S01]  /*4c60*/  FMUL.FTZ R214, R60, UR6 ;  /* 0x000000063cd67c20 */ /* 0x000fe20008410000 */
[----:B------:R-:W-:Y:S01]  /*4c70*/  FMUL.FTZ R28, R30, UR6 ;  /* 0x000000061e1c7c20 */ /* 0x000fe20008410000 */
[----:B------:R-:W-:Y:S01]  /*4c80*/  FMUL.FTZ R216, R61, UR6 ;  /* 0x000000063dd87c20 */ /* 0x000fe20008410000 */
[----:B0-----:R-:W-:Y:S01]  /*4c90*/  FMNMX.FTZ R9, R14, R9, !PT ;  /* 0x000000090e097209 */ /* 0x001fe20007810000 */
[----:B------:R-:W-:Y:S01]  /*4ca0*/  MUFU.TANH R32, R32 ;  /* 0x0000002000207308 */ /* 0x000fe20000002400 */
[----:B------:R-:W-:Y:S01]  /*4cb0*/  FMUL.FTZ R30, R31, UR6 ;  /* 0x000000061f1e7c20 */ /* 0x000fe20008410000 */
[----:B------:R-:W-:Y:S01]  /*4cc0*/  FMUL.FTZ R218, R64, UR6 ;  /* 0x0000000640da7c20 */ /* 0x000fe20008410000 */
[----:B------:R-:W-:Y:S01]  /*4cd0*/  FMUL.FTZ R34, R34, UR6 ;  /* 0x0000000622227c20 */ /* 0x000fe20008410000 */
[----:B------:R-:W-:Y:S01]  /*4ce0*/  FMUL.FTZ R192, R35, UR6 ;  /* 0x0000000623c07c20 */ /* 0x000fe20008410000 */
[----:B------:R-:W-:Y:S01]  /*4cf0*/  FMUL.FTZ R36, R38, UR6 ;  /* 0x0000000626247c20 */ /* 0x000fe20008410000 */
[----:B------:R-:W-:Y:S01]  /*4d00*/  FMUL.FTZ R220, R69, UR6 ;  /* 0x0000000645dc7c20 */ /* 0x000fe20008410000 */
[----:B------:R-:W-:Y:S01]  /*4d10*/  FMUL.FTZ R38, R39, UR6 ;  /* 0x0000000627267c20 */ /* 0x000fe20008410000 */
[----:B------:R-:W-:Y:S01]  /*4d20*/  MUFU.TANH R194, R194 ;  /* 0x000000c200c27308 */ /* 0x000fe20000002400 */
[----:B--2---:R-:W-:Y:S01]  /*4d30*/  FMNMX.FTZ R9, R26, R9, !PT ;  /* 0x000000091a097209 */ /* 0x004fe20007810000 */
[----:B------:R-:W-:Y:S01]  /*4d40*/  FMUL.FTZ R222, R72, UR6 ;  /* 0x0000000648de7c20 */ /* 0x000fe20008410000 */
[----:B------:R-:W-:Y:S01]  /*4d50*/  FMUL.FTZ R40, R42, UR6 ;  /* 0x000000062a287c20 */ /* 0x000fe20008410000 */
[----:B------:R-:W-:Y:S01]  /*4d60*/  FMUL.FTZ R224, R73, UR6 ;  /* 0x0000000649e07c20 */ /* 0x000fe20008410000 */
[----:B------:R-:W-:Y:S01]  /*4d70*/  FMUL.FTZ R42, R43, UR6 ;  /* 0x000000062b2a7c20 */ /* 0x000fe20008410000 */
[----:B------:R-:W-:Y:S01]  /*4d80*/  FMUL.FTZ R76, R76, UR6 ;  /* 0x000000064c4c7c20 */ /* 0x000fe20008410000 */
[----:B------:R-:W-:Y:S01]  /*4d90*/  FMUL.FTZ R44, R46, UR6 ;  /* 0x000000062e2c7c20 */ /* 0x000fe20008410000 */
        /* <DEDUP_REMOVED lines=23> */
[C---:B------:R-:W-:Y:S01]  /*4f10*/  ISETP.GT.AND P2, PT, R191.reuse, RZ, PT ;  /* 0x000000ffbf00720c */ /* 0x040fe20003f44270 */
[----:B------:R-:W-:Y:S01]  /*4f20*/  MUFU.TANH R202, R202 ;  /* 0x000000ca00ca7308 */ /* 0x000fe20000002400 */
[----:B------:R-:W-:Y:S01]  /*4f30*/  UMOV UR5, UR36 ;  /* 0x0000002400057c82 */ /* 0x000fe20008000000 */
[----:B------:R-:W-:-:S06]  /*4f40*/  VIADD R191, R191, 0xffffffff ;  /* 0xffffffffbfbf7836 */ /* 0x000fcc0000000000 */
[----:B------:R-:W-:Y:S08]  /*4f50*/  MUFU.TANH R204, R204 ;  /* 0x000000cc00cc7308 */ /* 0x000ff00000002400 */
[----:B------:R-:W-:Y:S08]  /*4f60*/  MUFU.TANH R206, R206 ;  /* 0x000000ce00ce7308 */ /* 0x000ff00000002400 */
[----:B------:R-:W-:Y:S08]  /*4f70*/  MUFU.TANH R208, R208 ;  /* 0x000000d000d07308 */ /* 0x000ff00000002400 */
[----:B------:R-:W-:Y:S08]  /*4f80*/  MUFU.TANH R210, R210 ;  /* 0x000000d200d27308 */ /* 0x000ff00000002400 */
[----:B------:R-:W0:Y:S08]  /*4f90*/  MUFU.TANH R20, R20 ;  /* 0x0000001400147308 */ /* 0x000e300000002400 */
[----:B------:R-:W-:Y:S08]  /*4fa0*/  MUFU.TANH R212, R212 ;  /* 0x000000d400d47308 */ /* 0x000ff00000002400 */
[----:B------:R-:W1:Y:S01]  /*4fb0*/  MUFU.TANH R24, R24 ;  /* 0x0000001800187308 */ /* 0x000e620000002400 */
[----:B0-----:R-:W-:-:S07]  /*4fc0*/  FMNMX.FTZ R25, R20, R11, !PT ;  /* 0x0000000b14197209 */ /* 0x001fce0007810000 */
[----:B------:R-:W-:Y:S08]  /*4fd0*/  MUFU.TANH R214, R214 ;  /* 0x000000d600d67308 */ /* 0x000ff00000002400 */
[----:B------:R-:W0:Y:S01]  /*4fe0*/  MUFU.TANH R28, R28 ;  /* 0x0000001c001c7308 */ /* 0x000e220000002400 */
[----:B-1----:R-:W-:-:S07]  /*4ff0*/  FMNMX.FTZ R25, R24, R25, !PT ;  /* 0x0000001918197209 */ /* 0x002fce0007810000 */
[----:B------:R-:W-:Y:S08]  /*5000*/  MUFU.TANH R216, R216 ;  /* 0x000000d800d87308 */ /* 0x000ff00000002400 */
[----:B------:R-:W1:Y:S01]  /*5010*/  MUFU.TANH R30, R30 ;  /* 0x0000001e001e7308 */ /* 0x000e620000002400 */
[----:B0-----:R-:W-:Y:S01]  /*5020*/  FMNMX.FTZ R25, R28, R25, !PT ;  /* 0x000000191c197209 */ /* 0x001fe20007810000 */
[----:B------:R-:W-:-:S02]  /*5030*/  WARPGROUP.DEPBAR.LE gsb0, 0x0 ;  /* 0x00008000000079c5 */ /* 0x000fc40000010000 */
[----:B------:R-:W-:Y:S01]  /*5040*/  WARPGROUP.ARRIVE ;  /* 0x00000000000079c5 */ /* 0x000fe20000000000 */
[----:B------:R-:W-:Y:S01]  /*5050*/  FMUL.FTZ R180, R29, UR6 ;  /* 0x000000061db47c20 */ /* 0x000fe20008410000 */
[----:B------:R-:W-:Y:S02]  /*5060*/  FMUL.FTZ R182, R33, UR6 ;  /* 0x0000000621b67c20 */ /* 0x000fe40008410000 */
[----:B------:R-:W-:Y:S02]  /*5070*/  MUFU.TANH R218, R218 ;  /* 0x000000da00da7308 */ /* 0x000fe40000002400 */
[----:B------:R-:W-:Y:S01]  /*5080*/  HGMMA.64x128x16.F32.BF16 R88, R176, gdesc[UR12].tnspB, R88, gsb0 ;  /* 0x41e0000cb0587df0 */ /* 0x000fe20008001858 */
[----:B------:R-:W-:Y:S01]  /*5090*/  UIADD3 UR14, UR4, 0x100, URZ ;  /* 0x00000100040e7890 */ /* 0x000fe2000fffe03f */
[----:B------:R-:W-:-:S04]  /*50a0*/  UMOV UR15, 0x40000040 ;  /* 0x40000040000f7882 */ /* 0x000fc80000000000 */
[----:B------:R-:W0:Y:S01]  /*50b0*/  MUFU.TANH R180, R180 ;  /* 0x000000b400b47308 */ /* 0x000e220000002400 */
[----:B-1----:R-:W-:-:S07]  /*50c0*/  FMNMX.FTZ R25, R30, R25, !PT ;  /* 0x000000191e197209 */ /* 0x002fce0007810000 */
[----:B------:R-:W1:Y:S08]  /*50d0*/  MUFU.TANH R182, R182 ;  /* 0x000000b600b67308 */ /* 0x000e700000002400 */
[----:B------:R-:W2:Y:S01]  /*50e0*/  MUFU.TANH R34, R34 ;  /* 0x0000002200227308 */ /* 0x000ea20000002400 */
[----:B0-----:R-:W-:-:S04]  /*50f0*/  FMNMX.FTZ R9, R180, R9, !PT ;  /* 0x00000009b4097209 */ /* 0x001fc80007810000 */
[----:B------:R-:W-:-:S03]  /*5100*/  FMNMX.FTZ R9, R32, R9, !PT ;  /* 0x0000000920097209 */ /* 0x000fc60007810000 */
[----:B------:R-:W0:Y:S01]  /*5110*/  MUFU.TANH R192, R192 ;  /* 0x000000c000c07308 */ /* 0x000e220000002400 */
[----:B-1----:R-:W-:-:S04]  /*5120*/  FMNMX.FTZ R9, R182, R9, !PT ;  /* 0x00000009b6097209 */ /* 0x002fc80007810000 */
[----:B------:R-:W-:-:S03]  /*5130*/  FMNMX.FTZ R9, R194, R9, !PT ;  /* 0x00000009c2097209 */ /* 0x000fc60007810000 */
[----:B------:R-:W1:Y:S01]  /*5140*/  MUFU.TANH R36, R36 ;  /* 0x0000002400247308 */ /* 0x000e620000002400 */
[----:B------:R-:W-:Y:S02]  /*5150*/  FMNMX.FTZ R9, R196, R9, !PT ;  /* 0x00000009c4097209 */ /* 0x000fe40007810000 */
[----:B--2---:R-:W-:Y:S02]  /*5160*/  FMNMX.FTZ R27, R34, R25, !PT ;  /* 0x00000019221b7209 */ /* 0x004fe40007810000 */
[----:B------:R-:W-:-:S03]  /*5170*/  FMNMX.FTZ R9, R198, R9, !PT ;  /* 0x00000009c6097209 */ /* 0x000fc60007810000 */
[----:B------:R-:W-:Y:S01]  /*5180*/  MUFU.TANH R220, R220 ;  /* 0x000000dc00dc7308 */ /* 0x000fe20000002400 */
[----:B------:R-:W-:Y:S02]  /*5190*/  FMNMX.FTZ R9, R200, R9, !PT ;  /* 0x00000009c8097209 */ /* 0x000fe40007810000 */
[----:B0-----:R-:W-:Y:S02]  /*51a0*/  FMNMX.FTZ R27, R192, R27, !PT ;  /* 0x0000001bc01b7209 */ /* 0x001fe40007810000 */
[----:B------:R-:W-:-:S03]  /*51b0*/  FMNMX.FTZ R9, R202, R9, !PT ;  /* 0x00000009ca097209 */ /* 0x000fc60007810000 */
[----:B------:R-:W0:Y:S01]  /*51c0*/  MUFU.TANH R38, R38 ;  /* 0x0000002600267308 */ /* 0x000e220000002400 */
[----:B------:R-:W-:Y:S02]  /*51d0*/  FMNMX.FTZ R9, R204, R9, !PT ;  /* 0x00000009cc097209 */ /* 0x000fe40007810000 */
[----:B-1----:R-:W-:-:S05]  /*51e0*/  FMNMX.FTZ R27, R36, R27, !PT ;  /* 0x0000001b241b7209 */ /* 0x002fca0007810000 */
        /* <DEDUP_REMOVED lines=8> */
[----:B0-----:R-:W-:-:S07]  /*5270*/  FMNMX.FTZ R29, R42, R29, !PT ;  /* 0x0000001d2a1d7209 */ /* 0x001fce0007810000 */
[----:B------:R-:W-:Y:S08]  /*5280*/  MUFU.TANH R226, R226 ;  /* 0x000000e200e27308 */ /* 0x000ff00000002400 */
[----:B------:R-:W0:Y:S01]  /*5290*/  MUFU.TANH R46, R46 ;  /* 0x0000002e002e7308 */ /* 0x000e220000002400 */
[----:B-1----:R-:W-:-:S07]  /*52a0*/  FMNMX.FTZ R29, R44, R29, !PT ;  /* 0x0000001d2c1d7209 */ /* 0x002fce0007810000 */
[----:B------:R-:W-:Y:S08]  /*52b0*/  MUFU.TANH R228, R228 ;  /* 0x000000e400e47308 */ /* 0x000ff00000002400 */
[----:B------:R-:W-:Y:S01]  /*52c0*/  MUFU.TANH R230, R230 ;  /* 0x000000e600e67308 */ /* 0x000fe20000002400 */
[----:B0-----:R-:W-:-:S07]  /*52d0*/  FMNMX.FTZ R29, R46, R29, !PT ;  /* 0x0000001d2e1d7209 */ /* 0x001fce0007810000 */
[----:B------:R-:W-:Y:S01]  /*52e0*/  MUFU.TANH R232, R232 ;  /* 0x000000e800e87308 */ /* 0x000fe20000002400 */
[----:B------:R-:W-:Y:S02]  /*52f0*/  WARPGROUP.DEPBAR.LE gsb0, 0x0 ;  /* 0x00008000000079c5 */ /* 0x000fe40000010000 */
[----:B------:R-:W-:Y:S01]  /*5300*/  WARPGROUP.ARRIVE ;  /* 0x00000000000079c5 */ /* 0x000fe20000000000 */
[----:B------:R-:W-:Y:S01]  /*5310*/  FMUL.FTZ R176, R48, UR6 ;  /* 0x0000000630b07c20 */ /* 0x000fe20008410000 */
[----:B------:R-:W-:Y:S01]  /*5320*/  FMUL.FTZ R178, R49, UR6 ;  /* 0x0000000631b27c20 */ /* 0x000fe20008410000 */
[----:B------:R-:W-:Y:S01]  /*5330*/  FMUL.FTZ R48, R50, UR6 ;  /* 0x0000000632307c20 */ /* 0x000fe20008410000 */
[----:B------:R-:W-:Y:S01]  /*5340*/  FMUL.FTZ R50, R51, UR6 ;  /* 0x0000000633327c20 */ /* 0x000fe20008410000 */
[----:B------:R-:W-:Y:S01]  /*5350*/  MUFU.TANH R52, R52 ;  /* 0x0000003400347308 */ /* 0x000fe20000002400 */
[----:B------:R-:W-:Y:S01]  /*5360*/  HGMMA.64x128x16.F32.BF16 R88, R172, gdesc[UR12].tnspB, R88, gsb0 ;  /* 0x41e0000cac587df0 */ /* 0x000fe20008001858 */
[----:B------:R-:W-:Y:S01]  /*5370*/  UIADD3 UR14, UR4, 0x180, URZ ;  /* 0x00000180040e7890 */ /* 0x000fe2000fffe03f */
[----:B------:R-:W-:-:S05]  /*5380*/  UMOV UR15, 0x40000040 ;  /* 0x40000040000f7882 */ /* 0x000fca0000000000 */
[----:B------:R-:W0:Y:S08]  /*5390*/  MUFU.TANH R176, R176 ;  /* 0x000000b000b07308 */ /* 0x000e300000002400 */
[----:B------:R-:W1:Y:S08]  /*53a0*/  MUFU.TANH R178, R178 ;  /* 0x000000b200b27308 */ /* 0x000e700000002400 */
[----:B------:R-:W2:Y:S01]  /*53b0*/  MUFU.TANH R48, R48 ;  /* 0x0000003000307308 */ /* 0x000ea20000002400 */
[----:B0-----:R-:W-:-:S07]  /*53c0*/  FMNMX.FTZ R9, R176, R9, !PT ;  /* 0x00000009b0097209 */ /* 0x001fce0007810000 */
[----:B------:R-:W0:Y:S01]  /*53d0*/  MUFU.TANH R50, R50 ;  /* 0x0000003200327308 */ /* 0x000e220000002400 */
[----:B-1----:R-:W-:-:S04]  /*53e0*/  FMNMX.FTZ R9, R178, R9, !PT ;  /* 0x00000009b2097209 */ /* 0x002fc80007810000 */
[----:B------:R-:W-:-:S03]  /*53f0*/  FMNMX.FTZ R9, R206, R9, !PT ;  /* 0x00000009ce097209 */ /* 0x000fc60007810000 */
[----:B------:R-:W-:Y:S01]  /*5400*/  MUFU.TANH R84, R84 ;  /* 0x0000005400547308 */ /* 0x000fe20000002400 */
[----:B------:R-:W-:Y:S02]  /*5410*/  FMNMX.FTZ R9, R208, R9, !PT ;  /* 0x00000009d0097209 */ /* 0x000fe40007810000 */
[----:B--2---:R-:W-:Y:S02]  /*5420*/  FMNMX.FTZ R31, R48, R29, !PT ;  /* 0x0000001d301f7209 */ /* 0x004fe40007810000 */
[----:B------:R-:W-:-:S03]  /*5430*/  FMNMX.FTZ R9, R210, R9, !PT ;  /* 0x00000009d2097209 */ /* 0x000fc60007810000 */
[----:B------:R-:W1:Y:S01]  /*5440*/  MUFU.TANH R54, R54 ;  /* 0x0000003600367308 */ /* 0x000e620000002400 */
[----:B------:R-:W-:Y:S02]  /*5450*/  FMNMX.FTZ R9, R212, R9, !PT ;  /* 0x00000009d4097209 */ /* 0x000fe40007810000 */
[----:B0-----:R-:W-:Y:S02]  /*5460*/  FMNMX.FTZ R31, R50, R31, !PT ;  /* 0x0000001f321f7209 */ /* 0x001fe40007810000 */
[----:B------:R-:W-:Y:S02]  /*5470*/  FMNMX.FTZ R9, R214, R9, !PT ;  /* 0x00000009d6097209 */ /* 0x000fe40007810000 */
[----:B------:R-:W-:Y:S01]  /*5480*/  FMNMX.FTZ R31, R52, R31, !PT ;  /* 0x0000001f341f7209 */ /* 0x000fe20007810000 */
[----:B------:R-:W0:Y:S01]  /*5490*/  MUFU.TANH R56, R56 ;  /* 0x0000003800387308 */ /* 0x000e220000002400 */
[----:B------:R-:W-:-:S04]  /*54a0*/  FMNMX.FTZ R9, R216, R9, !PT ;  /* 0x00000009d8097209 */ /* 0x000fc80007810000 */
[----:B------:R-:W-:-:S03]  /*54b0*/  FMNMX.FTZ R9, R218, R9, !PT ;  /* 0x00000009da097209 */ /* 0x000fc60007810000 */
[----:B------:R-:W2:Y:S01]  /*54c0*/  MUFU.TANH R58, R58 ;  /* 0x0000003a003a7308 */ /* 0x000ea20000002400 */
[----:B-1----:R-:W-:-:S07]  /*54d0*/  FMNMX.FTZ R31, R54, R31, !PT ;  /* 0x0000001f361f7209 */ /* 0x002fce0007810000 */
[----:B------:R-:W1:Y:S01]  /*54e0*/  MUFU.TANH R60, R60 ;  /* 0x0000003c003c7308 */ /* 0x000e620000002400 */
[----:B0-----:R-:W-:-:S07]  /*54f0*/  FMNMX.FTZ R35, R56, R31, !PT ;  /* 0x0000001f38237209 */ /* 0x001fce0007810000 */
[----:B------:R-:W0:Y:S01]  /*5500*/  MUFU.TANH R62, R62 ;  /* 0x0000003e003e7308 */ /* 0x000e220000002400 */
[----:B--2---:R-:W-:-:S07]  /*5510*/  FMNMX.FTZ R35, R58, R35, !PT ;  /* 0x000000233a237209 */ /* 0x004fce0007810000 */
[----:B------:R-:W2:Y:S01]  /*5520*/  MUFU.TANH R64, R64 ;  /* 0x0000004000407308 */ /* 0x000ea20000002400 */
[----:B-1----:R-:W-:-:S07]  /*5530*/  FMNMX.FTZ R35, R60, R35, !PT ;  /* 0x000000233c237209 */ /* 0x002fce0007810000 */
[----:B------:R-:W1:Y:S01]  /*5540*/  MUFU.TANH R66, R66 ;  /* 0x0000004200427308 */ /* 0x000e620000002400 */
[----:B0-----:R-:W-:-:S07]  /*5550*/  FMNMX.FTZ R35, R62, R35, !PT ;  /* 0x000000233e237209 */ /* 0x001fce0007810000 */
[----:B------:R-:W-:Y:S01]  /*5560*/  MUFU.TANH R72, R72 ;  /* 0x0000004800487308 */ /* 0x000fe20000002400 */
[----:B--2---:R-:W-:-:S07]  /*5570*/  FMNMX.FTZ R37, R64, R35, !PT ;  /* 0x0000002340257209 */ /* 0x004fce0007810000 */
[----:B------:R-:W-:Y:S01]  /*5580*/  MUFU.TANH R74, R74 ;  /* 0x0000004a004a7308 */ /* 0x000fe20000002400 */
[----:B-1----:R-:W-:-:S07]  /*5590*/  FMNMX.FTZ R37, R66, R37, !PT ;  /* 0x0000002542257209 */ /* 0x002fce0007810000 */
[----:B------:R-:W-:Y:S08]  /*55a0*/  MUFU.TANH R78, R78 ;  /* 0x0000004e004e7308 */ /* 0x000ff00000002400 */
[----:B------:R-:W-:Y:S08]  /*55b0*/  MUFU.TANH R80, R80 ;  /* 0x0000005000507308 */ /* 0x000ff00000002400 */
[----:B------:R-:W-:Y:S01]  /*55c0*/  MUFU.TANH R82, R82 ;  /* 0x0000005200527308 */ /* 0x000fe20000002400 */
[----:B------:R-:W-:-:S02]  /*55d0*/  WARPGROUP.DEPBAR.LE gsb0, 0x0 ;  /* 0x00008000000079c5 */ /* 0x000fc40000010000 */
        /* <DEDUP_REMOVED lines=15> */
[----:B------:R-:W-:-:S04]  /*56d0*/  FMNMX.FTZ R9, R220, R9, !PT ;  /* 0x00000009dc097209 */ /* 0x000fc80007810000 */
[----:B------:R-:W-:Y:S02]  /*56e0*/  FMNMX.FTZ R9, R222, R9, !PT ;  /* 0x00000009de097209 */ /* 0x000fe40007810000 */
[----:B--2---:R-:W-:Y:S02]  /*56f0*/  FMNMX.FTZ R37, R68, R37, !PT ;  /* 0x0000002544257209 */ /* 0x004fe40007810000 */
[----:B------:R-:W-:-:S04]  /*5700*/  FMNMX.FTZ R9, R224, R9, !PT ;  /* 0x00000009e0097209 */ /* 0x000fc80007810000 */
[----:B------:R-:W-:Y:S02]  /*5710*/  FMNMX.FTZ R9, R76, R9, !PT ;  /* 0x000000094c097209 */ /* 0x000fe40007810000 */
[----:B0-----:R-:W-:Y:S02]  /*5720*/  FMNMX.FTZ R37, R70, R37, !PT ;  /* 0x0000002546257209 */ /* 0x001fe40007810000 */
[----:B------:R-:W-:Y:S02]  /*5730*/  FMNMX.FTZ R9, R226, R9, !PT ;  /* 0x00000009e2097209 */ /* 0x000fe40007810000 */
[----:B------:R-:W-:Y:S02]  /*5740*/  FMNMX.FTZ R39, R72, R37, !PT ;  /* 0x0000002548277209 */ /* 0x000fe40007810000 */
[----:B------:R-:W-:Y:S02]  /*5750*/  FMNMX.FTZ R9, R228, R9, !PT ;  /* 0x00000009e4097209 */ /* 0x000fe40007810000 */
[----:B------:R-:W-:-:S02]  /*5760*/  FMNMX.FTZ R39, R74, R39, !PT ;  /* 0x000000274a277209 */ /* 0x000fc40007810000 */
[----:B------:R-:W-:Y:S02]  /*5770*/  FMNMX.FTZ R9, R230, R9, !PT ;  /* 0x00000009e6097209 */ /* 0x000fe40007810000 */
[----:B------:R-:W-:Y:S02]  /*5780*/  FMNMX.FTZ R39, R78, R39, !PT ;  /* 0x000000274e277209 */ /* 0x000fe40007810000 */
[----:B------:R-:W-:Y:S02]  /*5790*/  FMNMX.FTZ R9, R232, R9, !PT ;  /* 0x00000009e8097209 */ /* 0x000fe40007810000 */
[----:B------:R-:W-:Y:S02]  /*57a0*/  FMNMX.FTZ R39, R80, R39, !PT ;  /* 0x0000002750277209 */ /* 0x000fe40007810000 */
[----:B------:R-:W-:Y:S02]  /*57b0*/  FMNMX.FTZ R9, R84, R9, !PT ;  /* 0x0000000954097209 */ /* 0x000fe40007810000 */
[----:B------:R-:W-:-:S03]  /*57c0*/  FMNMX.FTZ R41, R82, R39, !PT ;  /* 0x0000002752297209 */ /* 0x000fc60007810000 */
[----:B------:R-:W0:Y:S02]  /*57d0*/  SHFL.BFLY PT, R10, R9, 0x2, 0x1f ;  /* 0x0c401f00090a7f89 */ /* 0x000e2400000e0000 */
[----:B0-----:R-:W-:Y:S02]  /*57e0*/  FMNMX.FTZ R10, R9, R10, !PT ;  /* 0x0000000a090a7209 */ /* 0x001fe40007810000 */
[----:B------:R-:W0:Y:S03]  /*57f0*/  LDC R9, c[0x0][0x988] ;  /* 0x00026200ff097b82 */ /* 0x000e260000000800 */
[----:B------:R-:W1:Y:S02]  /*5800*/  SHFL.BFLY PT, R15, R10, 0x1, 0x1f ;  /* 0x0c201f000a0f7f89 */ /* 0x000e6400000e0000 */
[----:B-1----:R-:W-:-:S05]  /*5810*/  FMNMX.FTZ R12, R10, R15, !PT ;  /* 0x0000000f0a0c7209 */ /* 0x002fca0007810000 */
[C---:B0-----:R-:W-:Y:S01]  /*5820*/  FMUL.FTZ R33, R12.reuse, R9 ;  /* 0x000000090c217220 */ /* 0x041fe20000410000 */
[----:B------:R-:W-:-:S03]  /*5830*/  FADD.FTZ R10, -R12, R13 ;  /* 0x0000000d0c0a7221 */ /* 0x000fc60000010100 */
[-CC-:B------:R-:W-:Y:S01]  /*5840*/  FFMA.FTZ R13, R8, R9.reuse, -R33.reuse ;  /* 0x00000009080d7223 */ /* 0x180fe20000010821 */
[-CC-:B------:R-:W-:Y:S01]  /*5850*/  FFMA.FTZ R234, R14, R9.reuse, -R33.reuse ;  /* 0x000000090eea7223 */ /* 0x180fe20000010821 */
[-C--:B------:R-:W-:Y:S01]  /*5860*/  FMUL.FTZ R10, R10, R9.reuse ;  /* 0x000000090a0a7220 */ /* 0x080fe20000410000 */
[-CC-:B------:R-:W-:Y:S01]  /*5870*/  FFMA.FTZ R194, R194, R9.reuse, -R33.reuse ;  /* 0x00000009c2c27223 */ /* 0x180fe20000010821 */
[-CC-:B------:R-:W-:Y:S01]  /*5880*/  FFMA.FTZ R198, R198, R9.reuse, -R33.reuse ;  /* 0x00000009c6c67223 */ /* 0x180fe20000010821 */
[-CC-:B------:R-:W-:Y:S01]  /*5890*/  FFMA.FTZ R202, R202, R9.reuse, -R33.reuse ;  /* 0x00000009caca7223 */ /* 0x180fe20000010821 */
[-CC-:B------:R-:W-:Y:S01]  /*58a0*/  FFMA.FTZ R206, R206, R9.reuse, -R33.reuse ;  /* 0x00000009cece7223 */ /* 0x180fe20000010821 */
[----:B------:R-:W-:Y:S02]  /*58b0*/  WARPGROUP.DEPBAR.LE gsb0, 0x0 ;  /* 0x00008000000079c5 */ /* 0x000fe40000010000 */
[----:B------:R-:W-:Y:S01]  /*58c0*/  WARPGROUP.ARRIVE ;  /* 0x00000000000079c5 */ /* 0x000fe20000000000 */
[----:B------:R-:W-:Y:S01]  /*58d0*/  FMUL.FTZ R168, R83, UR6 ;  /* 0x0000000653a87c20 */ /* 0x000fe20008410000 */
[----:B------:R-:W-:Y:S01]  /*58e0*/  FMUL.FTZ R170, R87, UR6 ;  /* 0x0000000657aa7c20 */ /* 0x000fe20008410000 */
[----:B------:R0:W-:Y:S01]  /*58f0*/  MUFU.EX2 R25, R194 ;  /* 0x000000c200197308 */ /* 0x0001e20000000800 */
[-CC-:B------:R-:W-:Y:S01]  /*5900*/  FFMA.FTZ R15, R26, R9.reuse, -R33.reuse ;  /* 0x000000091a0f7223 */ /* 0x180fe20000010821 */
[-CC-:B------:R-:W-:Y:S01]  /*5910*/  FFMA.FTZ R21, R32, R9.reuse, -R33.reuse ;  /* 0x0000000920157223 */ /* 0x180fe20000010821 */
[----:B------:R-:W-:Y:S01]  /*5920*/  HGMMA.64x128x16.F32.BF16 R88, R152, gdesc[UR12].tnspB, R88, gsb0 ;  /* 0x41e0000c98587df0 */ /* 0x000fe20008001858 */
[----:B------:R-:W-:Y:S01]  /*5930*/  UIADD3 UR14, UR4, 0x280, URZ ;  /* 0x00000280040e7890 */ /* 0x000fe2000fffe03f */
[-CC-:B------:R-:W-:Y:S01]  /*5940*/  FFMA.FTZ R26, R180, R9.reuse, -R33.reuse ;  /* 0x00000009b41a7223 */ /* 0x180fe20000010821 */
[----:B------:R-:W-:Y:S01]  /*5950*/  UMOV UR15, 0x40000040 ;  /* 0x40000040000f7882 */ /* 0x000fe20000000000 */
[-CC-:B------:R-:W-:Y:S01]  /*5960*/  FFMA.FTZ R32, R182, R9.reuse, -R33.reuse ;  /* 0x00000009b6207223 */ /* 0x180fe20000010821 */
[----:B------:R-:W1:Y:S01]  /*5970*/  MUFU.TANH R168, R168 ;  /* 0x000000a800a87308 */ /* 0x000e620000002400 */
[-CC-:B0-----:R-:W-:Y:S01]  /*5980*/  FFMA.FTZ R194, R204, R9.reuse, -R33.reuse ;  /* 0x00000009ccc27223 */ /* 0x181fe20000010821 */
[-CC-:B------:R-:W-:Y:S01]  /*5990*/  FFMA.FTZ R176, R176, R9.reuse, -R33.reuse ;  /* 0x00000009b0b07223 */ /* 0x180fe20000010821 */
[-CC-:B------:R-:W-:Y:S01]  /*59a0*/  FFMA.FTZ R210, R210, R9.reuse, -R33.reuse ;  /* 0x00000009d2d27223 */ /* 0x180fe20000010821 */
[-CC-:B------:R-:W-:Y:S01]  /*59b0*/  FFMA.FTZ R214, R214, R9.reuse, -R33.reuse ;  /* 0x00000009d6d67223 */ /* 0x180fe20000010821 */
[-CC-:B------:R-:W-:Y:S01]  /*59c0*/  FFMA.FTZ R43, R174, R9.reuse, -R33.reuse ;  /* 0x00000009ae2b7223 */ /* 0x180fe20000010821 */
[-CC-:B------:R-:W-:Y:S01]  /*59d0*/  FFMA.FTZ R45, R222, R9.reuse, -R33.reuse ;  /* 0x00000009de2d7223 */ /* 0x180fe20000010821 */
[-CC-:B------:R-:W-:Y:S01]  /*59e0*/  FFMA.FTZ R204, R224, R9.reuse, -R33.reuse ;  /* 0x00000009e0cc7223 */ /* 0x180fe20000010821 */
[----:B------:R-:W0:Y:S01]  /*59f0*/  MUFU.TANH R170, R170 ;  /* 0x000000aa00aa7308 */ /* 0x000e220000002400 */
[-CC-:B------:R-:W-:Y:S01]  /*5a00*/  FFMA.FTZ R49, R228, R9.reuse, -R33.reuse ;  /* 0x00000009e4317223 */ /* 0x180fe20000010821 */
[-CC-:B------:R-:W-:Y:S01]  /*5a10*/  FFMA.FTZ R51, R232, R9.reuse, -R33.reuse ;  /* 0x00000009e8337223 */ /* 0x180fe20000010821 */
[----:B------:R-:W-:-:S05]  /*5a20*/  FFMA.FTZ R84, R84, R9, -R33 ;  /* 0x0000000954547223 */ /* 0x000fca0000010821 */
[----:B------:R2:W-:Y:S01]  /*5a30*/  MUFU.EX2 R27, R198 ;  /* 0x000000c6001b7308 */ /* 0x0005e20000000800 */
[----:B-1----:R-:W-:-:S04]  /*5a40*/  FMNMX.FTZ R41, R168, R41, !PT ;  /* 0x00000029a8297209 */ /* 0x002fc80007810000 */
[----:B------:R-:W-:-:S03]  /*5a50*/  FMNMX.FTZ R41, R86, R41, !PT ;  /* 0x0000002956297209 */ /* 0x000fc60007810000 */
[----:B------:R1:W-:Y:S01]  /*5a60*/  MUFU.EX2 R29, R202 ;  /* 0x000000ca001d7308 */ /* 0x0003e20000000800 */
[----:B0-----:R-:W-:Y:S01]  /*5a70*/  FMNMX.FTZ R8, R170, R41, !PT ;  /* 0x00000029aa087209 */ /* 0x001fe20007810000 */
[-CC-:B--2---:R-:W-:Y:S01]  /*5a80*/  FFMA.FTZ R198, R208, R9.reuse, -R33.reuse ;  /* 0x00000009d0c67223 */ /* 0x184fe20000010821 */
[----:B------:R-:W-:-:S03]  /*5a90*/  FFMA.FTZ R41, R218, R9, -R33 ;  /* 0x00000009da297223 */ /* 0x000fc60000010821 */
[----:B------:R-:W0:Y:S02]  /*5aa0*/  SHFL.BFLY PT, R47, R8, 0x2, 0x1f ;  /* 0x0c401f00082f7f89 */ /* 0x000e2400000e0000 */
[----:B------:R2:W-:Y:S01]  /*5ab0*/  MUFU.EX2 R35, R206 ;  /* 0x000000ce00237308 */ /* 0x0005e20000000800 */
[----:B-1----:R-:W-:-:S07]  /*5ac0*/  FFMA.FTZ R202, R220, R9, -R33 ;  /* 0x00000009dcca7223 */ /* 0x002fce0000010821 */
[----:B------:R-:W-:Y:S01]  /*5ad0*/  MUFU.EX2 R10, R10 ;  /* 0x0000000a000a7308 */ /* 0x000fe20000000800 */
[----:B--2---:R-:W-:-:S07]  /*5ae0*/  FFMA.FTZ R206, R230, R9, -R33 ;  /* 0x00000009e6ce7223 */ /* 0x004fce0000010821 */
[----:B------:R-:W1:Y:S01]  /*5af0*/  MUFU.EX2 R13, R13 ;  /* 0x0000000d000d7308 */ /* 0x000e620000000800 */
[----:B0-----:R-:W-:Y:S01]  /*5b00*/  FMNMX.FTZ R53, R8, R47, !PT ;  /* 0x0000002f08357209 */ /* 0x001fe20007810000 */
[-CC-:B------:R-:W-:Y:S01]  /*5b10*/  FFMA.FTZ R47, R76, R9.reuse, -R33.reuse ;  /* 0x000000094c2f7223 */ /* 0x180fe20000010821 */
[----:B------:R-:W-:-:S05]  /*5b20*/  FFMA.FTZ R76, R226, R9, -R33 ;  /* 0x00000009e24c7223 */ /* 0x000fca0000010821 */
[----:B------:R-:W0:Y:S01]  /*5b30*/  MUFU.EX2 R234, R234 ;  /* 0x000000ea00ea7308 */ /* 0x000e220000000800 */
[----:B------:R-:W2:Y:S07]  /*5b40*/  SHFL.BFLY PT, R14, R53, 0x1, 0x1f ;  /* 0x0c201f00350e7f89 */ /* 0x000eae00000e0000 */
[----:B------:R-:W-:Y:S01]  /*5b50*/  MUFU.EX2 R15, R15 ;  /* 0x0000000f000f7308 */ /* 0x000fe20000000800 */
[----:B-1----:R-:W-:-:S07]  /*5b60*/  FFMA.FTZ R3, R10, R3, R13 ;  /* 0x000000030a037223 */ /* 0x002fce000001000d */
[----:B------:R-:W1:Y:S01]  /*5b70*/  MUFU.EX2 R26, R26 ;  /* 0x0000001a001a7308 */ /* 0x000e620000000800 */
[----:B0-----:R-:W-:-:S07]  /*5b80*/  F2FP.BF16.F32.PACK_AB R180, R234, R13 ;  /* 0x0000000deab4723e */ /* 0x001fce00000010ff */
[----:B------:R-:W-:Y:S01]  /*5b90*/  MUFU.EX2 R21, R21 ;  /* 0x0000001500157308 */ /* 0x000fe20000000800 */
[----:B--2---:R-:W-:-:S05]  /*5ba0*/  FMNMX.FTZ R14, R53, R14, !PT ;  /* 0x0000000e350e7209 */ /* 0x004fca0007810000 */
[C---:B------:R-:W-:Y:S01]  /*5bb0*/  FADD.FTZ R8, -R14.reuse, R11 ;  /* 0x0000000b0e087221 */ /* 0x040fe20000010100 */
[----:B------:R-:W-:Y:S01]  /*5bc0*/  FMUL.FTZ R11, R14, R9 ;  /* 0x000000090e0b7220 */ /* 0x000fe20000410000 */
[----:B------:R-:W-:Y:S01]  /*5bd0*/  MUFU.EX2 R32, R32 ;  /* 0x0000002000207308 */ /* 0x000fe20000000800 */
[----:B-1----:R-:W-:Y:S01]  /*5be0*/  F2FP.BF16.F32.PACK_AB R182, R26, R15 ;  /* 0x0000000f1ab6723e */ /* 0x002fe200000010ff */
[-C--:B------:R-:W-:Y:S01]  /*5bf0*/  FMUL.FTZ R8, R8, R9.reuse ;  /* 0x0000000908087220 */ /* 0x080fe20000410000 */
[-CC-:B------:R-:W-:Y:S01]  /*5c00*/  FFMA.FTZ R181, R20, R9.reuse, -R11.reuse ;  /* 0x0000000914b57223 */ /* 0x180fe2000001080b */
[-CC-:B------:R-:W-:Y:S01]  /*5c10*/  FFMA.FTZ R20, R24, R9.reuse, -R11.reuse ;  /* 0x0000000918147223 */ /* 0x180fe2000001080b */
[-CC-:B------:R-:W-:Y:S01]  /*5c20*/  FFMA.FTZ R183, R28, R9.reuse, -R11.reuse ;  /* 0x000000091cb77223 */ /* 0x180fe2000001080b */
[-CC-:B------:R-:W-:Y:S01]  /*5c30*/  FFMA.FTZ R177, R34, R9.reuse, -R11.reuse ;  /* 0x0000000922b17223 */ /* 0x180fe2000001080b */
[----:B------:R-:W-:Y:S01]  /*5c40*/  FFMA.FTZ R173, R40, R9, -R11 ;  /* 0x0000000928ad7223 */ /* 0x000fe2000001080b */
[----:B------:R-:W-:Y:S01]  /*5c50*/  MUFU.EX2 R8, R8 ;  /* 0x0000000800087308 */ /* 0x000fe20000000800 */
[----:B------:R-:W-:-:S02]  /*5c60*/  IMAD.U32 R40, RZ, RZ, UR9 ;  /* 0x00000009ff287e24 */ /* 0x000fc4000f8e00ff */
[-CC-:B------:R-:W-:Y:S01]  /*5c70*/  FFMA.FTZ R179, R36, R9.reuse, -R11.reuse ;  /* 0x0000000924b37223 */ /* 0x180fe2000001080b */
[-CC-:B------:R-:W-:Y:S01]  /*5c80*/  FFMA.FTZ R36, R42, R9.reuse, -R11.reuse ;  /* 0x000000092a247223 */ /* 0x180fe2000001080b */
[-CC-:B------:R-:W-:Y:S01]  /*5c90*/  FFMA.FTZ R34, R38, R9.reuse, -R11.reuse ;  /* 0x0000000926227223 */ /* 0x180fe2000001080b */
[----:B------:R-:W-:Y:S02]  /*5ca0*/  @!P1 VIADD R40, R40, 0x34860 ;  /* 0x0003486028289836 */ /* 0x000fe40000000000 */
[-CC-:B------:R-:W-:Y:S01]  /*5cb0*/  FFMA.FTZ R175, R44, R9.reuse, -R11.reuse ;  /* 0x000000092caf7223 */ /* 0x180fe2000001080b */
[-CC-:B------:R-:W-:Y:S01]  /*5cc0*/  FFMA.FTZ R169, R48, R9.reuse, -R11.reuse ;  /* 0x0000000930a97223 */ /* 0x180fe2000001080b */
[----:B------:R-:W-:Y:S01]  /*5cd0*/  MUFU.EX2 R181, R181 ;  /* 0x000000b500b57308 */ /* 0x000fe20000000800 */
[-CC-:B------:R-:W-:Y:S01]  /*5ce0*/  FFMA.FTZ R24, R50, R9.reuse, -R11.reuse ;  /* 0x0000000932187223 */ /* 0x180fe2000001080b */
[----:B------:R-:W-:Y:S01]  /*5cf0*/  @!P1 PRMT R42, RZ, 0x654, R40 ;  /* 0x00000654ff2a9816 */ /* 0x000fe20000000028 */
[-CC-:B------:R-:W-:Y:S01]  /*5d00*/  FFMA.FTZ R171, R52, R9.reuse, -R11.reuse ;  /* 0x0000000934ab7223 */ /* 0x180fe2000001080b */
[-CC-:B------:R-:W-:Y:S01]  /*5d10*/  FFMA.FTZ R28, R54, R9.reuse, -R11.reuse ;  /* 0x00000009361c7223 */ /* 0x180fe2000001080b */
[-CC-:B------:R-:W-:Y:S01]  /*5d20*/  FFMA.FTZ R38, R58, R9.reuse, -R11.reuse ;  /* 0x000000093a267223 */ /* 0x180fe2000001080b */
[-CC-:B------:R-:W-:Y:S01]  /*5d30*/  FFMA.FTZ R62, R62, R9.reuse, -R11.reuse ;  /* 0x000000093e3e7223 */ /* 0x180fe2000001080b */
[-CC-:B------:R-:W-:Y:S01]  /*5d40*/  FFMA.FTZ R64, R64, R9.reuse, -R11.reuse ;  /* 0x0000000940407223 */ /* 0x180fe2000001080b */
        /* <DEDUP_REMOVED lines=8> */
[----:B------:R-:W-:Y:S01]  /*5dd0*/  MUFU.EX2 R183, R183 ;  /* 0x000000b700b77308 */ /* 0x000fe20000000800 */
[-CC-:B------:R-:W-:Y:S01]  /*5de0*/  FFMA.FTZ R82, R82, R9.reuse, -R11.reuse ;  /* 0x0000000952527223 */ /* 0x180fe2000001080b */
[----:B------:R-:W-:-:S06]  /*5df0*/  FFMA.FTZ R86, R86, R9, -R11 ;  /* 0x0000000956567223 */ /* 0x000fcc000001080b */
[----:B------:R-:W-:Y:S01]  /*5e00*/  MUFU.EX2 R177, R177 ;  /* 0x000000b100b17308 */ /* 0x000fe20000000800 */
[----:B------:R-:W-:Y:S02]  /*5e10*/  WARPGROUP.DEPBAR.LE gsb0, 0x0 ;  /* 0x00008000000079c5 */ /* 0x000fe40000010000 */
[----:B------:R-:W-:Y:S01]  /*5e20*/  WARPGROUP.ARRIVE ;  /* 0x00000000000079c5 */ /* 0x000fe20000000000 */
[-CC-:B------:R-:W-:Y:S01]  /*5e30*/  FFMA.FTZ R152, R196, R9.reuse, -R33.reuse ;  /* 0x00000009c4987223 */ /* 0x180fe20000010821 */
[-CC-:B------:R-:W-:Y:S01]  /*5e40*/  FFMA.FTZ R154, R200, R9.reuse, -R33.reuse ;  /* 0x00000009c89a7223 */ /* 0x180fe20000010821 */
[-CC-:B------:R-:W-:Y:S01]  /*5e50*/  FFMA.FTZ R196, R178, R9.reuse, -R33.reuse ;  /* 0x00000009b2c47223 */ /* 0x180fe20000010821 */
[-C--:B------:R-:W-:Y:S01]  /*5e60*/  FFMA.FTZ R200, R172, R9.reuse, -R33 ;  /* 0x00000009acc87223 */ /* 0x080fe20000010821 */
[----:B------:R-:W-:Y:S01]  /*5e70*/  MUFU.EX2 R179, R179 ;  /* 0x000000b300b37308 */ /* 0x000fe20000000800 */
[----:B------:R-:W-:Y:S01]  /*5e80*/  HGMMA.64x128x16.F32.BF16 R88, R156, gdesc[UR12].tnspB, R88, gsb0 ;  /* 0x41e0000c9c587df0 */ /* 0x000fe20008001858 */
[----:B------:R-:W-:Y:S01]  /*5e90*/  UIADD3 UR14, UR4, 0x300, URZ ;  /* 0x00000300040e7890 */ /* 0x000fe2000fffe03f */
[-CC-:B------:R-:W-:Y:S01]  /*5ea0*/  FFMA.FTZ R153, R56, R9.reuse, -R11.reuse ;  /* 0x0000000938997223 */ /* 0x180fe2000001080b */
[----:B------:R-:W-:Y:S01]  /*5eb0*/  UMOV UR15, 0x40000040 ;  /* 0x40000040000f7882 */ /* 0x000fe20000000000 */
[----:B------:R-:W-:Y:S01]  /*5ec0*/  UIADD3 UR4, UR4, 0x380, URZ ;  /* 0x0000038004047890 */ /* 0x000fe2000fffe03f */
[----:B------:R-:W-:-:S02]  /*5ed0*/  FFMA.FTZ R155, R60, R9, -R11 ;  /* 0x000000093c9b7223 */ /* 0x000fc4000001080b */
[----:B------:R-:W-:Y:S08]  /*5ee0*/  MUFU.EX2 R34, R34 ;  /* 0x0000002200227308 */ /* 0x000ff00000000800 */
[----:B------:R-:W0:Y:S08]  /*5ef0*/  MUFU.EX2 R152, R152 ;  /* 0x0000009800987308 */ /* 0x000e300000000800 */
[----:B------:R-:W-:Y:S08]  /*5f00*/  MUFU.EX2 R173, R173 ;  /* 0x000000ad00ad7308 */ /* 0x000ff00000000800 */
[----:B------:R-:W-:Y:S01]  /*5f10*/  MUFU.EX2 R36, R36 ;  /* 0x0000002400247308 */ /* 0x000fe20000000800 */
[----:B0-----:R-:W-:-:S07]  /*5f20*/  F2FP.BF16.F32.PACK_AB R178, R152, R25 ;  /* 0x0000001998b2723e */ /* 0x001fce00000010ff */
[----:B------:R-:W0:Y:S08]  /*5f30*/  MUFU.EX2 R154, R154 ;  /* 0x0000009a009a7308 */ /* 0x000e300000000800 */
[----:B------:R-:W-:Y:S08]  /*5f40*/  MUFU.EX2 R175, R175 ;  /* 0x000000af00af7308 */ /* 0x000ff00000000800 */
[----:B------:R-:W1:Y:S01]  /*5f50*/  MUFU.EX2 R194, R194 ;  /* 0x000000c200c27308 */ /* 0x000e620000000800 */
[----:B0-----:R-:W-:-:S07]  /*5f60*/  F2FP.BF16.F32.PACK_AB R172, R154, R27 ;  /* 0x0000001b9aac723e */ /* 0x001fce00000010ff */
[----:B------:R-:W-:Y:S08]  /*5f70*/  MUFU.EX2 R169, R169 ;  /* 0x000000a900a97308 */ /* 0x000ff00000000800 */
[----:B------:R0:W-:Y:S01]  /*5f80*/  MUFU.EX2 R31, R176 ;  /* 0x000000b0001f7308 */ /* 0x0001e20000000800 */
[----:B-1----:R-:W-:-:S07]  /*5f90*/  F2FP.BF16.F32.PACK_AB R174, R194, R29 ;  /* 0x0000001dc2ae723e */ /* 0x002fce00000010ff */
[----:B------:R-:W-:Y:S01]  /*5fa0*/  MUFU.EX2 R24, R24 ;  /* 0x0000001800187308 */ /* 0x000fe20000000800 */
[----:B0-----:R-:W-:-:S07]  /*5fb0*/  F2FP.BF16.F32.PACK_AB R176, R32, R21 ;  /* 0x0000001520b0723e */ /* 0x001fce00000010ff */
[----:B------:R-:W-:Y:S08]  /*5fc0*/  MUFU.EX2 R196, R196 ;  /* 0x000000c400c47308 */ /* 0x000ff00000000800 */
[----:B------:R-:W-:Y:S08]  /*5fd0*/  MUFU.EX2 R171, R171 ;  /* 0x000000ab00ab7308 */ /* 0x000ff00000000800 */
[----:B------:R-:W-:Y:S08]  /*5fe0*/  MUFU.EX2 R28, R28 ;  /* 0x0000001c001c7308 */ /* 0x000ff00000000800 */
[----:B------:R-:W-:Y:S08]  /*5ff0*/  MUFU.EX2 R198, R198 ;  /* 0x000000c600c67308 */ /* 0x000ff00000000800 */
[----:B------:R-:W-:Y:S08]  /*6000*/  MUFU.EX2 R153, R153 ;  /* 0x0000009900997308 */ /* 0x000ff00000000800 */
[----:B------:R-:W-:Y:S08]  /*6010*/  MUFU.EX2 R37, R210 ;  /* 0x000000d200257308 */ /* 0x000ff00000000800 */
[----:B------:R-:W-:Y:S01]  /*6020*/  MUFU.EX2 R38, R38 ;  /* 0x0000002600267308 */ /* 0x000fe20000000800 */
[----:B------:R-:W-:-:S02]  /*6030*/  WARPGROUP.DEPBAR.LE gsb0, 0x0 ;  /* 0x00008000000079c5 */ /* 0x000fc40000010000 */
[----:B------:R-:W-:Y:S01]  /*6040*/  WARPGROUP.ARRIVE ;  /* 0x00000000000079c5 */ /* 0x000fe20000000000 */
[-CC-:B------:R-:W-:Y:S01]  /*6050*/  FFMA.FTZ R156, R212, R9.reuse, -R33.reuse ;  /* 0x00000009d49c7223 */ /* 0x180fe20000010821 */
[----:B------:R-:W-:Y:S01]  /*6060*/  FFMA.FTZ R158, R216, R9, -R33 ;  /* 0x00000009d89e7223 */ /* 0x000fe20000010821 */
[----:B------:R-:W-:Y:S02]  /*6070*/  MOV R33, UR8 ;  /* 0x0000000800217c02 */ /* 0x000fe40008000f00 */
[----:B------:R-:W-:Y:S01]  /*6080*/  MUFU.EX2 R155, R155 ;  /* 0x0000009b009b7308 */ /* 0x000fe20000000800 */
[----:B------:R-:W-:Y:S01]  /*6090*/  HGMMA.64x128x16.F32.BF16 R88, R160, gdesc[UR12].tnspB, R88, gsb0 ;  /* 0x41e0000ca0587df0 */ /* 0x000fe20008001858 */
[----:B------:R-:W-:Y:S01]  /*60a0*/  UMOV UR14, UR4 ;  /* 0x00000004000e7c82 */ /* 0x000fe20008000000 */
[----:B------:R-:W-:Y:S01]  /*60b0*/  UMOV UR15, 0x40000040 ;  /* 0x40000040000f7882 */ /* 0x000fe20000000000 */
[----:B------:R-:W-:Y:S01]  /*60c0*/  @!P1 VIADD R33, R33, 0x34840 ;  /* 0x0003484021219836 */ /* 0x000fe20000000000 */
[----:B------:R-:W-:-:S03]  /*60d0*/  UMOV UR4, UR37 ;  /* 0x0000002500047c82 */ /* 0x000fc60008000000 */
[----:B------:R-:W-:Y:S01]  /*60e0*/  MUFU.EX2 R156, R156 ;  /* 0x0000009c009c7308 */ /* 0x000fe20000000800 */
[----:B------:R-:W-:-:S07]  /*60f0*/  @!P1 PRMT R33, RZ, 0x654, R33 ;  /* 0x00000654ff219816 */ /* 0x000fce0000000021 */
[----:B------:R-:W-:Y:S08]  /*6100*/  MUFU.EX2 R39, R214 ;  /* 0x000000d600277308 */ /* 0x000ff00000000800 */
        /* <DEDUP_REMOVED lines=18> */
[-CC-:B------:R-:W-:Y:S01]  /*6230*/  FFMA.FTZ R162, R192, R9.reuse, -R11.reuse ;  /* 0x00000009c0a27223 */ /* 0x180fe2000001080b */
[----:B------:R-:W-:Y:S02]  /*6240*/  FFMA.FTZ R30, R46, R9, -R11 ;  /* 0x000000092e1e7223 */ /* 0x000fe4000001080b */
[----:B------:R-:W-:Y:S01]  /*6250*/  MUFU.EX2 R161, R72 ;  /* 0x0000004800a17308 */ /* 0x000fe20000000800 */
[----:B------:R-:W-:Y:S07]  /*6260*/  HGMMA.64x128x16.F32.BF16 R88, R164, gdesc[UR12].tnspB, R88, gsb0 ;  /* 0x41e0000ca4587df0 */ /* 0x000fee0008001858 */
[----:B------:R-:W-:Y:S08]  /*6270*/  MUFU.EX2 R160, R160 ;  /* 0x000000a000a07308 */ /* 0x000ff00000000800 */
[----:B------:R-:W-:Y:S08]  /*6280*/  MUFU.EX2 R162, R162 ;  /* 0x000000a200a27308 */ /* 0x000ff00000000800 */
[----:B------:R-:W-:Y:S08]  /*6290*/  MUFU.EX2 R30, R30 ;  /* 0x0000001e001e7308 */ /* 0x000ff00000000800 */
[----:B------:R-:W-:Y:S08]  /*62a0*/  MUFU.EX2 R163, R78 ;  /* 0x0000004e00a37308 */ /* 0x000ff00000000800 */
[----:B------:R-:W-:Y:S08]  /*62b0*/  MUFU.EX2 R76, R76 ;  /* 0x0000004c004c7308 */ /* 0x000ff00000000800 */
[----:B------:R-:W-:Y:S08]  /*62c0*/  MUFU.EX2 R49, R49 ;  /* 0x0000003100317308 */ /* 0x000ff00000000800 */
[----:B------:R-:W0:Y:S08]  /*62d0*/  MUFU.EX2 R206, R206 ;  /* 0x000000ce00ce7308 */ /* 0x000e300000000800 */
[----:B------:R-:W-:Y:S08]  /*62e0*/  MUFU.EX2 R51, R51 ;  /* 0x0000003300337308 */ /* 0x000ff00000000800 */
[----:B------:R-:W1:Y:S01]  /*62f0*/  MUFU.EX2 R84, R84 ;  /* 0x0000005400547308 */ /* 0x000e620000000800 */
[----:B------:R-:W-:-:S02]  /*6300*/  WARPGROUP.DEPBAR.LE gsb0, 0x0 ;  /* 0x00008000000079c5 */ /* 0x000fc40000010000 */
[----:B------:R2:W-:Y:S05]  /*6310*/  @!P1 SYNCS.ARRIVE.TRANS64.RED.A1T0 RZ, [R33+URZ], RZ ;  /* 0x000000ff21ff99a7 */ /* 0x0005ea000810043f */
[----:B------:R-:W3:Y:S01]  /*6320*/  MUFU.EX2 R165, R82 ;  /* 0x0000005200a57308 */ /* 0x000ee20000000800 */
[----:B0-----:R-:W-:Y:S02]  /*6330*/  F2FP.BF16.F32.PACK_AB R164, R206, R49 ;  /* 0x00000031cea4723e */ /* 0x001fe400000010ff */
[----:B-1----:R-:W-:Y:S01]  /*6340*/  F2FP.BF16.F32.PACK_AB R166, R84, R51 ;  /* 0x0000003354a6723e */ /* 0x002fe200000010ff */
[----:B--2---:R-:W-:Y:S01]  /*6350*/  FFMA.FTZ R33, R8, R0, R181 ;  /* 0x0000000008217223 */ /* 0x004fe200000100b5 */
[----:B------:R-:W-:Y:S01]  /*6360*/  FADD.FTZ R0, R234, R3 ;  /* 0x00000003ea007221 */ /* 0x000fe20000010000 */
[----:B------:R0:W-:Y:S01]  /*6370*/  @!P1 SYNCS.ARRIVE.TRANS64.RED.A1T0 RZ, [R42+URZ], RZ ;  /* 0x000000ff2aff99a7 */ /* 0x0001e2000810043f */
[C---:B------:R-:W-:Y:S01]  /*6380*/  F2FP.BF16.F32.PACK_AB R181, R20.reuse, R181 ;  /* 0x000000b514b5723e */ /* 0x040fe200000010ff */
[----:B------:R-:W-:Y:S01]  /*6390*/  FADD.FTZ R40, R20, R33 ;  /* 0x0000002114287221 */ /* 0x000fe20000010000 */
[----:B------:R-:W-:Y:S01]  /*63a0*/  FADD.FTZ R3, R15, R0 ;  /* 0x000000000f037221 */ /* 0x000fe20000010000 */
[----:B------:R-:W-:Y:S02]  /*63b0*/  MUFU.EX2 R167, R86 ;  /* 0x0000005600a77308 */ /* 0x000fe40000000800 */
[----:B------:R-:W-:Y:S01]  /*63c0*/  FADD.FTZ R33, R183, R40 ;  /* 0x00000028b7217221 */ /* 0x000fe20000010000 */
[----:B------:R-:W-:Y:S01]  /*63d0*/  FADD.FTZ R0, R26, R3 ;  /* 0x000000031a007221 */ /* 0x000fe20000010000 */
[----:B------:R-:W-:-:S02]  /*63e0*/  F2FP.BF16.F32.PACK_AB R183, R160, R183 ;  /* 0x000000b7a0b7723e */ /* 0x000fc400000010ff */
[----:B------:R-:W-:Y:S01]  /*63f0*/  FADD.FTZ R40, R160, R33 ;  /* 0x00000021a0287221 */ /* 0x000fe20000010000 */
[----:B------:R-:W-:Y:S01]  /*6400*/  FADD.FTZ R3, R21, R0 ;  /* 0x0000000015037221 */ /* 0x000fe20000010000 */
[----:B------:R-:W-:Y:S02]  /*6410*/  F2FP.BF16.F32.PACK_AB R160, R204, R45 ;  /* 0x0000002dcca0723e */ /* 0x000fe400000010ff */
[----:B------:R-:W-:Y:S01]  /*6420*/  FADD.FTZ R33, R177, R40 ;  /* 0x00000028b1217221 */ /* 0x000fe20000010000 */
[----:B------:R-:W-:Y:S01]  /*6430*/  FADD.FTZ R0, R32, R3 ;  /* 0x0000000320007221 */ /* 0x000fe20000010000 */
[C---:B------:R-:W-:Y:S02]  /*6440*/  F2FP.BF16.F32.PACK_AB R177, R162.reuse, R177 ;  /* 0x000000b1a2b1723e */ /* 0x040fe400000010ff */
        /* <DEDUP_REMOVED lines=8> */
[-CC-:B------:R-:W-:Y:S01]  /*64d0*/  FFMA.FTZ R0, R168, R9.reuse, -R11.reuse ;  /* 0x00000009a8007223 */ /* 0x180fe2000001080b */
[----:B------:R-:W-:Y:S01]  /*64e0*/  FFMA.FTZ R11, R170, R9, -R11 ;  /* 0x00000009aa0b7223 */ /* 0x000fe2000001080b */
[----:B------:R-:W-:Y:S01]  /*64f0*/  FADD.FTZ R33, R173, R40 ;  /* 0x00000028ad217221 */ /* 0x000fe20000010000 */
[----:B------:R-:W-:Y:S01]  /*6500*/  FADD.FTZ R40, R154, R3 ;  /* 0x000000039a287221 */ /* 0x000fe20000010000 */
[----:B------:R-:W-:-:S02]  /*6510*/  F2FP.BF16.F32.PACK_AB R154, R158, R39 ;  /* 0x000000279e9a723e */ /* 0x000fc400000010ff */
[----:B0-----:R-:W-:Y:S01]  /*6520*/  FADD.FTZ R42, R36, R33 ;  /* 0x00000021242a7221 */ /* 0x001fe20000010000 */
[----:B------:R-:W-:Y:S01]  /*6530*/  FADD.FTZ R3, R29, R40 ;  /* 0x000000281d037221 */ /* 0x000fe20000010000 */
[----:B------:R-:W-:Y:S01]  /*6540*/  MUFU.EX2 R11, R11 ;  /* 0x0000000b000b7308 */ /* 0x000fe20000000800 */
[----:B------:R-:W-:Y:S01]  /*6550*/  F2FP.BF16.F32.PACK_AB R179, R34, R179 ;  /* 0x000000b322b3723e */ /* 0x000fe200000010ff */
[----:B------:R-:W-:Y:S01]  /*6560*/  FADD.FTZ R33, R175, R42 ;  /* 0x0000002aaf217221 */ /* 0x000fe20000010000 */
[----:B------:R-:W-:Y:S01]  /*6570*/  FADD.FTZ R40, R194, R3 ;  /* 0x00000003c2287221 */ /* 0x000fe20000010000 */
[----:B------:R-:W-:Y:S02]  /*6580*/  F2FP.BF16.F32.PACK_AB R173, R36, R173 ;  /* 0x000000ad24ad723e */ /* 0x000fe400000010ff */
[C---:B------:R-:W-:Y:S01]  /*6590*/  FADD.FTZ R42, R30.reuse, R33 ;  /* 0x000000211e2a7221 */ /* 0x040fe20000010000 */
[----:B------:R-:W-:Y:S01]  /*65a0*/  FADD.FTZ R3, R31, R40 ;  /* 0x000000281f037221 */ /* 0x000fe20000010000 */
[----:B------:R-:W-:-:S02]  /*65b0*/  F2FP.BF16.F32.PACK_AB R175, R30, R175 ;  /* 0x000000af1eaf723e */ /* 0x000fc400000010ff */
[----:B------:R-:W-:Y:S01]  /*65c0*/  FADD.FTZ R13, R169, R42 ;  /* 0x0000002aa90d7221 */ /* 0x000fe20000010000 */
[C---:B------:R-:W-:Y:S01]  /*65d0*/  FADD.FTZ R20, R196.reuse, R3 ;  /* 0x00000003c4147221 */ /* 0x040fe20000010000 */
[----:B------:R-:W-:Y:S02]  /*65e0*/  F2FP.BF16.F32.PACK_AB R168, R196, R31 ;  /* 0x0000001fc4a8723e */ /* 0x000fe400000010ff */
[C---:B------:R-:W-:Y:S01]  /*65f0*/  FADD.FTZ R26, R24.reuse, R13 ;  /* 0x0000000d181a7221 */ /* 0x040fe20000010000 */
[----:B------:R-:W-:Y:S01]  /*6600*/  FADD.FTZ R3, R35, R20 ;  /* 0x0000001423037221 */ /* 0x000fe20000010000 */
[----:B------:R-:W-:Y:S02]  /*6610*/  F2FP.BF16.F32.PACK_AB R169, R24, R169 ;  /* 0x000000a918a9723e */ /* 0x000fe400000010ff */
[----:B------:R-:W-:Y:S01]  /*6620*/  FADD.FTZ R13, R171, R26 ;  /* 0x0000001aab0d7221 */ /* 0x000fe20000010000 */
[C---:B------:R-:W-:Y:S01]  /*6630*/  FADD.FTZ R20, R198.reuse, R3 ;  /* 0x00000003c6147221 */ /* 0x040fe20000010000 */
[----:B------:R-:W-:-:S02]  /*6640*/  F2FP.BF16.F32.PACK_AB R170, R198, R35 ;  /* 0x00000023c6aa723e */ /* 0x000fc400000010ff */
[C---:B------:R-:W-:Y:S01]  /*6650*/  FADD.FTZ R26, R28.reuse, R13 ;  /* 0x0000000d1c1a7221 */ /* 0x040fe20000010000 */
[----:B------:R-:W-:Y:S01]  /*6660*/  FADD.FTZ R3, R37, R20 ;  /* 0x0000001425037221 */ /* 0x000fe20000010000 */
[----:B------:R-:W-:Y:S02]  /*6670*/  F2FP.BF16.F32.PACK_AB R171, R28, R171 ;  /* 0x000000ab1cab723e */ /* 0x000fe400000010ff */
[----:B------:R-:W-:Y:S01]  /*6680*/  FADD.FTZ R13, R153, R26 ;  /* 0x0000001a990d7221 */ /* 0x000fe20000010000 */
[----:B------:R-:W-:Y:S01]  /*6690*/  FADD.FTZ R20, R156, R3 ;  /* 0x000000039c147221 */ /* 0x000fe20000010000 */
[C---:B------:R-:W-:Y:S02]  /*66a0*/  F2FP.BF16.F32.PACK_AB R153, R38.reuse, R153 ;  /* 0x000000992699723e */ /* 0x040fe400000010ff */
[----:B------:R-:W-:Y:S01]  /*66b0*/  FADD.FTZ R26, R38, R13 ;  /* 0x0000000d261a7221 */ /* 0x000fe20000010000 */
[----:B------:R-:W-:Y:S01]  /*66c0*/  FADD.FTZ R3, R39, R20 ;  /* 0x0000001427037221 */ /* 0x000fe20000010000 */
[----:B------:R0:W1:Y:S01]  /*66d0*/  MUFU.EX2 R13, R0 ;  /* 0x00000000000d7308 */ /* 0x0000620000000800 */
[----:B------:R-:W-:Y:S01]  /*66e0*/  F2FP.BF16.F32.PACK_AB R156, R200, R41 ;  /* 0x00000029c89c723e */ /* 0x000fe200000010ff */
        /* <DEDUP_REMOVED lines=10> */
[----:B------:R-:W-:-:S03]  /*6790*/  FADD.FTZ R3, R43, R20 ;  /* 0x000000142b037221 */ /* 0x000fc60000010000 */
        /* <DEDUP_REMOVED lines=11> */
[----:B0-----:R-:W-:Y:S01]  /*6850*/  FADD.FTZ R0, R76, R3 ;  /* 0x000000034c007221 */ /* 0x001fe20000010000 */
[C---:B------:R-:W-:Y:S02]  /*6860*/  F2FP.BF16.F32.PACK_AB R163, R80.reuse, R163 ;  /* 0x000000a350a3723e */ /* 0x040fe400000010ff */
[----:B------:R-:W-:Y:S01]  /*6870*/  FADD.FTZ R26, R80, R26 ;  /* 0x0000001a501a7221 */ /* 0x000fe20000010000 */
[----:B------:R-:W-:-:S03]  /*6880*/  FADD.FTZ R3, R49, R0 ;  /* 0x0000000031037221 */ /* 0x000fc60000010000 */
[----:B---3--:R-:W-:Y:S01]  /*6890*/  FADD.FTZ R26, R165, R26 ;  /* 0x0000001aa51a7221 */ /* 0x008fe20000010000 */
[----:B------:R-:W-:Y:S01]  /*68a0*/  FADD.FTZ R0, R206, R3 ;  /* 0x00000003ce007221 */ /* 0x000fe20000010000 */
[C---:B-1----:R-:W-:Y:S02]  /*68b0*/  F2FP.BF16.F32.PACK_AB R165, R13.reuse, R165 ;  /* 0x000000a50da5723e */ /* 0x042fe400000010ff */
[----:B------:R-:W-:Y:S01]  /*68c0*/  FADD.FTZ R26, R13, R26 ;  /* 0x0000001a0d1a7221 */ /* 0x000fe20000010000 */
[----:B------:R-:W-:Y:S01]  /*68d0*/  FADD.FTZ R3, R51, R0 ;  /* 0x0000000033037221 */ /* 0x000fe20000010000 */
[----:B------:R-:W-:Y:S02]  /*68e0*/  MOV R13, R12 ;  /* 0x0000000c000d7202 */ /* 0x000fe40000000f00 */
[----:B------:R-:W-:Y:S01]  /*68f0*/  FADD.FTZ R26, R167, R26 ;  /* 0x0000001aa71a7221 */ /* 0x000fe20000010000 */
[----:B------:R-:W-:Y:S01]  /*6900*/  F2FP.BF16.F32.PACK_AB R167, R11, R167 ;  /* 0x000000a70ba7723e */ /* 0x000fe200000010ff */
[----:B------:R-:W-:-:S02]  /*6910*/  FADD.FTZ R3, R84, R3 ;  /* 0x0000000354037221 */ /* 0x000fc40000010000 */
[----:B------:R-:W-:Y:S01]  /*6920*/  FADD.FTZ R0, R11, R26 ;  /* 0x0000001a0b007221 */ /* 0x000fe20000010000 */
[----:B------:R-:W-:Y:S01]  /*6930*/  IMAD.MOV.U32 R11, RZ, RZ, R14 ;  /* 0x000000ffff0b7224 */ /* 0x000fe200078e000e */
[----:B------:R-:W-:Y:S06]  /*6940*/  @P2 BRA `(.L_x_24) ;  /* 0xffffffd400b42947 */ /* 0x000fec000383ffff */
.L_x_15:
[----:B------:R-:W-:Y:S06]  /*6950*/  BAR.ARV 0x8, 0x180 ;  /* 0x0206000000007b1d */ /* 0x000fec0000002000 */
        /* <DEDUP_REMOVED lines=64> */
[----:B------:R-:W-:Y:S06]  /*6d60*/  @!P0 BRA `(.L_x_25) ;  /* 0x0000000000048947 */ /* 0x000fec0003800000 */
[----:B------:R-:W-:Y:S01]  /*6d70*/  BPT.TRAP 0x1 ;  /* 0x000000040000795c */ /* 0x000fe20000300000 */
.L_x_25:
        /* <DEDUP_REMOVED lines=9> */
.L_x_26:
[----:B-1----:R-:W-:Y:S05]  /*6e10*/  @P2 BRA `(.L_x_27) ;  /* 0x0000000000082947 */ /* 0x002fea0003800000 */
[----:B------:R-:W1:Y:S02]  /*6e20*/  SYNCS.PHASECHK.TRANS64.TRYWAIT P0, [UR12+0x34850], R4 ;  /* 0x03485004ff0075a7 */ /* 0x000e64000800014c */
[----:B-1----:R-:W-:Y:S05]  /*6e30*/  @!P0 BRA `(.L_x_28) ;  /* 0x0000006000148947 */ /* 0x002fea0003800000 */
.L_x_27:
[----:B------:R-:W-:Y:S01]  /*6e40*/  UIADD3 UR5, UR4, 0x400, URZ ;  /* 0x0000040004057890 */ /* 0x000fe2000fffe03f */
[----:B------:R-:W-:Y:S01]  /*6e50*/  WARPGROUP.ARRIVE ;  /* 0x00000000000079c5 */ /* 0x000fe20000000000 */
[----:B------:R-:W-:Y:S01]  /*6e60*/  UMOV UR7, 0x40000040 ;  /* 0x4000004000077882 */ /* 0x000fe20000000000 */
[----:B01----:R-:W0:Y:S01]  /*6e70*/  SHFL.BFLY PT, R4, R3, 0x2, 0x1f ;  /* 0x0c401f0003047f89 */ /* 0x003e2200000e0000 */
[----:B------:R-:W-:Y:S01]  /*6e80*/  USHF.R.U32.HI UR5, URZ, 0x4, UR5 ;  /* 0x000000043f057899 */ /* 0x000fe20008011605 */
[----:B------:R-:W-:Y:S01]  /*6e90*/  IMAD.MOV.U32 R95, RZ, RZ, -0x800000 ;  /* 0xff800000ff5f7424 */ /* 0x000fe200078e00ff */
[----:B------:R-:W-:Y:S01]  /*6ea0*/  CS2R R98, SRZ ;  /* 0x0000000000627805 */ /* 0x000fe2000001ff00 */
[----:B------:R-:W1:Y:S01]  /*6eb0*/  SHFL.BFLY PT, R5, R0, 0x2, 0x1f ;  /* 0x0c401f0000057f89 */ /* 0x000e6200000e0000 */
[----:B------:R-:W-:Y:S01]  /*6ec0*/  ULOP3.LUT UR5, UR5, 0x3fff, URZ, 0xc0, !UPT ;  /* 0x00003fff05057892 */ /* 0x000fe2000f8ec03f */
[----:B------:R-:W-:Y:S01]  /*6ed0*/  MOV R94, 0xff800000 ;  /* 0xff800000005e7802 */ /* 0x000fe20000000f00 */
[----:B------:R-:W2:Y:S01]  /*6ee0*/  LDC R114, c[0x0][0xc38] ;  /* 0x00030e00ff727b82 */ /* 0x000ea20000000800 */
[----:B------:R-:W-:Y:S01]  /*6ef0*/  R2UR UR13, R184 ;  /* 0x00000000b80d72ca */ /* 0x000fe200000e0000 */
[----:B------:R-:W-:Y:S01]  /*6f00*/  ULOP3.LUT UR5, UR5, 0x4000000, URZ, 0xfc, !UPT ;  /* 0x0400000005057892 */ /* 0x000fe2000f8efc3f */
[----:B------:R-:W-:-:S03]  /*6f10*/  ULDC UR10, c[0x0][0xc44] ;  /* 0x00031100000a7ab9 */ /* 0x000fc60000000800 */
[----:B------:R-:W-:-:S07]  /*6f20*/  ULEA UR8, UR36, UR5, 0xb ;  /* 0x0000000524087291 */ /* 0x000fce000f8e583f */
[----:B------:R-:W-:Y:S01]  /*6f30*/  UMOV UR6, UR8 ;  /* 0x0000000800067c82 */ /* 0x000fe20008000000 */
[----:B------:R-:W3:Y:S02]  /*6f40*/  S2UR UR5, SR_SWINHI ;  /* 0x00000000000579c3 */ /* 0x000ee40000002f00 */
[----:B---3--:R-:W-:Y:S01]  /*6f50*/  HGMMA.64x128x16.F32.BF16 R24, R180, gdesc[UR4].tnspB, R24, gsb0 ;  /* 0x41e00004b4187df0 */ /* 0x008fe20008001818 */
[----:B------:R-:W-:Y:S01]  /*6f60*/  UIADD3 UR6, UR8, 0x80, URZ ;  /* 0x0000008008067890 */ /* 0x000fe2000fffe03f */
[----:B0-----:R-:W-:Y:S01]  /*6f70*/  FADD.FTZ R4, R4, R3 ;  /* 0x0000000304047221 */ /* 0x001fe20000010000 */
[----:B------:R-:W-:Y:S01]  /*6f80*/  UMOV UR7, 0x40000040 ;  /* 0x4000004000077882 */ /* 0x000fe20000000000 */
[----:B------:R-:W-:Y:S02]  /*6f90*/  IMAD R3, R22, 0x40, R16 ;  /* 0x0000004016037824 */ /* 0x000fe400078e0210 */
[----:B-1----:R-:W-:Y:S02]  /*6fa0*/  FADD.FTZ R6, R5, R0 ;  /* 0x0000000005067221 */ /* 0x002fe40000010000 */
[----:B------:R-:W0:Y:S04]  /*6fb0*/  SHFL.BFLY PT, R5, R4, 0x1, 0x1f ;  /* 0x0c201f0004057f89 */ /* 0x000e2800000e0000 */
[----:B------:R-:W1:Y:S01]  /*6fc0*/  SHFL.BFLY PT, R7, R6, 0x1, 0x1f ;  /* 0x0c201f0006077f89 */ /* 0x000e6200000e0000 */
[----:B0-----:R-:W-:Y:S01]  /*6fd0*/  FADD.FTZ R8, R4, R5 ;  /* 0x0000000504087221 */ /* 0x001fe20000010000 */
[----:B-1----:R-:W-:-:S04]  /*6fe0*/  FADD.FTZ R11, R6, R7 ;  /* 0x00000007060b7221 */ /* 0x002fc80000010000 */
[----:B------:R-:W-:Y:S02]  /*6ff0*/  FSETP.NE.FTZ.AND P0, PT, R8, RZ, PT ;  /* 0x000000ff0800720b */ /* 0x000fe40003f15000 */
[----:B------:R-:W-:-:S11]  /*7000*/  FSETP.NE.FTZ.AND P2, PT, R11, RZ, PT ;  /* 0x000000ff0b00720b */ /* 0x000fd60003f55000 */
[----:B------:R-:W0:Y:S02]  /*7010*/  @P0 MUFU.LG2 R0, R8 ;  /* 0x0000000800000308 */ /* 0x000e240000000c00 */
[----:B------:R-:W-:-:S06]  /*7020*/  @P2 FMUL.FTZ R6, R9, 0.69314718246459960938 ;  /* 0x3f31721809062820 */ /* 0x000fcc0000410000 */
[----:B------:R-:W1:Y:S08]  /*7030*/  @P2 MUFU.LG2 R7, R11 ;  /* 0x0000000b00072308 */ /* 0x000e700000000c00 */
[----:B------:R3:W4:Y:S01]  /*7040*/  @P0 MUFU.RCP R99, R8 ;  /* 0x0000000800630308 */ /* 0x0007220000001000 */
[----:B0-----:R-:W-:-:S07]  /*7050*/  @P0 FMUL.FTZ R0, R0, 0.69314718246459960938 ;  /* 0x3f31721800000820 */ /* 0x001fce0000410000 */
[----:B------:R0:W4:Y:S01]  /*7060*/  @P2 MUFU.RCP R98, R11 ;  /* 0x0000000b00622308 */ /* 0x0001220000001000 */
[----:B-1----:R-:W-:-:S04]  /*7070*/  @P2 FMUL.FTZ R7, R7, 0.69314718246459960938 ;  /* 0x3f31721807072820 */ /* 0x002fc80000410000 */
[----:B------:R-:W-:Y:S01]  /*7080*/  @P2 FFMA.FTZ R94, R6, R14, R7 ;  /* 0x0000000e065e2223 */ /* 0x000fe20000010007 */
[----:B------:R-:W-:Y:S02]  /*7090*/  WARPGROUP.DEPBAR.LE gsb0, 0x0 ;  /* 0x00008000000079c5 */ /* 0x000fe40000010000 */
[----:B------:R-:W-:-:S06]  /*70a0*/  WARPGROUP.ARRIVE ;  /* 0x00000000000079c5 */ /* 0x000fcc0000000000 */
[----:B------:R-:W-:Y:S01]  /*70b0*/  HGMMA.64x128x16.F32.BF16 R24, R176, gdesc[UR4].tnspB, R24, gsb0 ;  /* 0x41e00004b0187df0 */ /* 0x000fe20008001818 */
[----:B------:R-:W-:Y:S01]  /*70c0*/  UIADD3 UR6, UR8, 0x100, URZ ;  /* 0x0000010008067890 */ /* 0x000fe2000fffe03f */
[----:B------:R-:W-:Y:S01]  /*70d0*/  UMOV UR7, 0x40000040 ;  /* 0x4000004000077882 */ /* 0x000fe20000000000 */
[----:B------:R-:W-:Y:S02]  /*70e0*/  WARPGROUP.DEPBAR.LE gsb0, 0x0 ;  /* 0x00008000000079c5 */ /* 0x000fe40000010000 */
[----:B------:R-:W-:-:S07]  /*70f0*/  WARPGROUP.ARRIVE ;  /* 0x00000000000079c5 */ /* 0x000fce0000000000 */
        /* <DEDUP_REMOVED lines=18> */
[----:B------:R-:W-:Y:S01]  /*7220*/  UIADD3 UR8, UR8, 0x380, URZ ;  /* 0x0000038008087890 */ /* 0x000fe2000fffe03f */
[----:B------:R-:W-:Y:S02]  /*7230*/  WARPGROUP.DEPBAR.LE gsb0, 0x0 ;  /* 0x00008000000079c5 */ /* 0x000fe40000010000 */
[----:B------:R-:W-:-:S06]  /*7240*/  WARPGROUP.ARRIVE ;  /* 0x00000000000079c5 */ /* 0x000fcc0000000000 */
[----:B------:R-:W-:Y:S01]  /*7250*/  HGMMA.64x128x16.F32.BF16 R24, R160, gdesc[UR4].tnspB, R24, gsb0 ;  /* 0x41e00004a0187df0 */ /* 0x000fe20008001818 */
[----:B------:R-:W-:Y:S01]  /*7260*/  UMOV UR6, UR4 ;  /* 0x0000000400067c82 */ /* 0x000fe20008000000 */
[----:B------:R-:W-:Y:S01]  /*7270*/  UMOV UR7, UR5 ;  /* 0x0000000500077c82 */ /* 0x000fe20008000000 */
[----:B------:R-:W-:Y:S01]  /*7280*/  UIADD3 UR5, -UR38, URZ, URZ ;  /* 0x0000003f26057290 */ /* 0x000fe2000fffe13f */
[----:B------:R-:W-:Y:S01]  /*7290*/  IMAD.U32 R88, RZ, RZ, UR6 ;  /* 0x00000006ff587e24 */ /* 0x000fe2000f8e00ff */
[----:B------:R-:W-:Y:S01]  /*72a0*/  UMOV UR6, UR8 ;  /* 0x0000000800067c82 */ /* 0x000fe20008000000 */
[----:B------:R-:W-:Y:S01]  /*72b0*/  IMAD.U32 R89, RZ, RZ, UR7 ;  /* 0x00000007ff597e24 */ /* 0x000fe2000f8e00ff */
[----:B------:R-:W-:Y:S01]  /*72c0*/  UMOV UR7, 0x40000040 ;  /* 0x4000004000077882 */ /* 0x000fe20000000000 */
[----:B------:R-:W-:Y:S01]  /*72d0*/  UIMAD UR10, UR10, UR5, UR13 ;  /* 0x000000050a0a72a4 */ /* 0x000fe2000f8e020d */
[----:B------:R-:W-:Y:S01]  /*72e0*/  IMAD.WIDE R4, R188, 0x2, R88 ;  /* 0x00000002bc047825 */ /* 0x000fe200078e0258 */
[----:B------:R-:W-:-:S02]  /*72f0*/  ULDC.64 UR8, c[0x0][0xb90] ;  /* 0x0002e40000087ab9 */ /* 0x000fc40000000a00 */
[----:B------:R-:W-:Y:S01]  /*7300*/  USHF.R.S32.HI UR11, URZ, 0x1f, UR10 ;  /* 0x0000001f3f0b7899 */ /* 0x000fe2000801140a */
[----:B------:R-:W-:-:S04]  /*7310*/  IMAD.WIDE R88, R3, 0x2, R88 ;  /* 0x0000000203587825 */ /* 0x000fc800078e0258 */
[----:B------:R-:W-:Y:S01]  /*7320*/  @P0 FMUL.FTZ R3, R9, 0.69314718246459960938 ;  /* 0x3f31721809030820 */ /* 0x000fe20000410000 */
[C---:B------:R-:W-:Y:S01]  /*7330*/  IADD3 R97, P6, R4.reuse, 0x4060, RZ ;  /* 0x0000406004617810 */ /* 0x040fe20007fde0ff */
[----:B------:R-:W-:Y:S01]  /*7340*/  UIMAD UR5, UR11, UR8, URZ ;  /* 0x000000080b0572a4 */ /* 0x000fe2000f8e023f */
[C---:B------:R-:W-:Y:S01]  /*7350*/  LOP3.LUT R111, R4.reuse, 0x380, RZ, 0xc0, !PT ;  /* 0x00000380046f7812 */ /* 0x040fe200078ec0ff */
[----:B------:R-:W-:Y:S01]  /*7360*/  @P0 FFMA.FTZ R95, R3, R12, R0 ;  /* 0x0000000c035f0223 */ /* 0x000fe20000010000 */
[----:B------:R-:W-:Y:S01]  /*7370*/  IADD3 R3, P5, R4, 0x4040, RZ ;  /* 0x0000404004037810 */ /* 0x000fe20007fbe0ff */
[----:B------:R-:W-:Y:S01]  /*7380*/  UIMAD UR5, UR10, UR9, UR5 ;  /* 0x000000090a0572a4 */ /* 0x000fe2000f8e0205 */
[----:B------:R-:W-:Y:S02]  /*7390*/  LOP3.LUT R96, R97, 0x380, RZ, 0xc0, !PT ;  /* 0x0000038061607812 */ /* 0x000fe400078ec0ff */
[----:B------:R-:W-:Y:S01]  /*73a0*/  LOP3.LUT R0, R3, 0x380, RZ, 0xc0, !PT ;  /* 0x0000038003007812 */ /* 0x000fe200078ec0ff */
[----:B------:R-:W-:Y:S01]  /*73b0*/  IMAD.X R109, RZ, RZ, R5, P5 ;  /* 0x000000ffff6d7224 */ /* 0x000fe200028e0605 */
[----:B------:R-:W-:-:S02]  /*73c0*/  SHF.R.U64 R96, R96, 0x3, RZ ;  /* 0x0000000360607819 */ /* 0x000fc400000012ff */
[----:B------:R-:W-:Y:S02]  /*73d0*/  SHF.R.U64 R0, R0, 0x3, RZ ;  /* 0x0000000300007819 */ /* 0x000fe400000012ff */
[----:B------:R-:W-:Y:S02]  /*73e0*/  SHF.R.U64 R111, R111, 0x3, RZ ;  /* 0x000000036f6f7819 */ /* 0x000fe400000012ff */
[----:B------:R-:W-:Y:S02]  /*73f0*/  LOP3.LUT R108, R0, R3, RZ, 0x3c, !PT ;  /* 0x00000003006c7212 */ /* 0x000fe400078e3cff */
[----:B------:R-:W1:Y:S01]  /*7400*/  LDC R0, c[0x0][0xbe8] ;  /* 0x0002fa00ff007b82 */ /* 0x000e620000000800 */
[----:B------:R-:W-:Y:S02]  /*7410*/  IADD3 R9, P3, R4, 0x4000, RZ ;  /* 0x0000400004097810 */ /* 0x000fe40007f7e0ff */
[----:B------:R-:W-:Y:S01]  /*7420*/  LOP3.LUT R96, R96, R97, RZ, 0x3c, !PT ;  /* 0x0000006160607212 */ /* 0x000fe200078e3cff */
[--C-:B------:R-:W-:Y:S01]  /*7430*/  IMAD.X R97, RZ, RZ, R5.reuse, P6 ;  /* 0x000000ffff617224 */ /* 0x100fe200030e0605 */
[C---:B------:R-:W-:Y:S01]  /*7440*/  IADD3 R10, P4, R4.reuse, 0x4020, RZ ;  /* 0x00004020040a7810 */ /* 0x040fe20007f9e0ff */
[----:B------:R-:W-:Y:S01]  /*7450*/  IMAD.X R107, RZ, RZ, R5, P3 ;  /* 0x000000ffff6b7224 */ /* 0x000fe200018e0605 */
[----:B------:R-:W-:-:S02]  /*7460*/  IADD3 R6, P2, R4, 0x20, RZ ;  /* 0x0000002004067810 */ /* 0x000fc40007f5e0ff */
[C---:B------:R-:W-:Y:S01]  /*7470*/  IADD3 R7, P0, R4.reuse, 0x60, RZ ;  /* 0x0000006004077810 */ /* 0x040fe20007f1e0ff */
[--C-:B------:R-:W-:Y:S01]  /*7480*/  IMAD.X R105, RZ, RZ, R5.reuse, P4 ;  /* 0x000000ffff697224 */ /* 0x100fe200020e0605 */
[----:B---3--:R-:W-:Y:S01]  /*7490*/  IADD3 R8, P6, R4, 0x40, RZ ;  /* 0x0000004004087810 */ /* 0x008fe20007fde0ff */
[--C-:B------:R-:W-:Y:S01]  /*74a0*/  IMAD.X R103, RZ, RZ, R5.reuse, P2 ;  /* 0x000000ffff677224 */ /* 0x100fe200010e0605 */
[----:B------:R-:W-:Y:S01]  /*74b0*/  LOP3.LUT R110, R111, R4, RZ, 0x3c, !PT ;  /* 0x000000046f6e7212 */ /* 0x000fe200078e3cff */
[--C-:B------:R-:W-:Y:S01]  /*74c0*/  IMAD.MOV.U32 R111, RZ, RZ, R5.reuse ;  /* 0x000000ffff6f7224 */ /* 0x100fe200078e0005 */
[----:B------:R-:W-:Y:S01]  /*74d0*/  LOP3.LUT R4, R9, 0x380, RZ, 0xc0, !PT ;  /* 0x0000038009047812 */ /* 0x000fe200078ec0ff */
[----:B------:R-:W-:Y:S01]  /*74e0*/  IMAD.X R93, RZ, RZ, R5, P6 ;  /* 0x000000ffff5d7224 */ /* 0x000fe200030e0605 */
[----:B------:R-:W-:Y:S02]  /*74f0*/  IADD3.X R101, RZ, R5, RZ, P0, !PT ;  /* 0x00000005ff657210 */ /* 0x000fe400007fe4ff */
[----:B------:R-:W-:-:S02]  /*7500*/  LOP3.LUT R3, R6, 0x380, RZ, 0xc0, !PT ;  /* 0x0000038006037812 */ /* 0x000fc400078ec0ff */
[----:B------:R-:W-:Y:S02]  /*7510*/  SHF.R.U64 R4, R4, 0x3, RZ ;  /* 0x0000000304047819 */ /* 0x000fe400000012ff */
[----:B------:R-:W-:Y:S02]  /*7520*/  IADD3 R15, P0, R88, 0x2000, RZ ;  /* 0x00002000580f7810 */ /* 0x000fe40007f1e0ff */
[----:B-1----:R-:W-:Y:S02]  /*7530*/  ISETP.NE.AND P2, PT, R0, 0x1, PT ;  /* 0x000000010000780c */ /* 0x002fe40003f45270 */
[----:B------:R-:W-:Y:S02]  /*7540*/  SHF.R.U64 R3, R3, 0x3, RZ ;  /* 0x0000000303037819 */ /* 0x000fe400000012ff */
[----:B------:R-:W-:Y:S02]  /*7550*/  LOP3.LUT R106, R4, R9, RZ, 0x3c, !PT ;  /* 0x00000009046a7212 */ /* 0x000fe400078e3cff */
[----:B------:R-:W-:-:S02]  /*7560*/  LOP3.LUT R14, R15, 0x380, RZ, 0xc0, !PT ;  /* 0x000003800f0e7812 */ /* 0x000fc400078ec0ff */
[----:B------:R-:W-:Y:S02]  /*7570*/  LOP3.LUT R4, R7, 0x380, RZ, 0xc0, !PT ;  /* 0x0000038007047812 */ /* 0x000fe400078ec0ff */
[----:B------:R-:W-:Y:S02]  /*7580*/  LOP3.LUT R102, R3, R6, RZ, 0x3c, !PT ;  /* 0x0000000603667212 */ /* 0x000fe400078e3cff */
[----:B------:R-:W-:Y:S01]  /*7590*/  SHF.R.U64 R14, R14, 0x3, RZ ;  /* 0x000000030e0e7819 */ /* 0x000fe200000012ff */
[----:B------:R-:W1:Y:S01]  /*75a0*/  @P2 LDC R112, c[0x0][0xbec] ;  /* 0x0002fb00ff702b82 */ /* 0x000e620000000800 */
[----:B------:R-:W-:Y:S02]  /*75b0*/  LOP3.LUT R3, R8, 0x380, RZ, 0xc0, !PT ;  /* 0x0000038008037812 */ /* 0x000fe400078ec0ff */
[----:B------:R-:W-:Y:S02]  /*75c0*/  SHF.R.U64 R4, R4, 0x3, RZ ;  /* 0x0000000304047819 */ /* 0x000fe400000012ff */
[----:B------:R-:W-:Y:S01]  /*75d0*/  LOP3.LUT R14, R14, R15, RZ, 0x3c, !PT ;  /* 0x0000000f0e0e7212 */ /* 0x000fe200078e3cff */
[----:B------:R-:W-:Y:S01]  /*75e0*/  IMAD.X R15, RZ, RZ, R89, P0 ;  /* 0x000000ffff0f7224 */ /* 0x000fe200000e0659 */
[----:B------:R-:W-:-:S02]  /*75f0*/  SHF.R.U64 R3, R3, 0x3, RZ ;  /* 0x0000000303037819 */ /* 0x000fc400000012ff */
[----:B------:R-:W-:Y:S02]  /*7600*/  LOP3.LUT R100, R4, R7, RZ, 0x3c, !PT ;  /* 0x0000000704647212 */ /* 0x000fe400078e3cff */
[----:B------:R-:W-:Y:S02]  /*7610*/  IADD3 R4, P0, R88, 0x7000, RZ ;  /* 0x0000700058047810 */ /* 0x000fe40007f1e0ff */
[----:B------:R-:W-:Y:S02]  /*7620*/  LOP3.LUT R92, R3, R8, RZ, 0x3c, !PT ;  /* 0x00000008035c7212 */ /* 0x000fe400078e3cff */
[----:B------:R-:W-:Y:S02]  /*7630*/  LOP3.LUT R3, R4, 0x380, RZ, 0xc0, !PT ;  /* 0x0000038004037812 */ /* 0x000fe400078ec0ff */
[----:B------:R-:W-:Y:S02]  /*7640*/  MOV R110, R110 ;  /* 0x0000006e006e7202 */ /* 0x000fe40000000f00 */
[----:B------:R-:W3:Y:S01]  /*7650*/  @P2 LDC R111, c[0x0][0xbf0] ;  /* 0x0002fc00ff6f2b82 */ /* 0x000ee20000000800 */
[----:B------:R-:W-:-:S02]  /*7660*/  SHF.R.U64 R3, R3, 0x3, RZ ;  /* 0x0000000303037819 */ /* 0x000fc400000012ff */
[----:B------:R-:W-:Y:S02]  /*7670*/  LOP3.LUT R5, R10, 0x380, RZ, 0xc0, !PT ;  /* 0x000003800a057812 */ /* 0x000fe400078ec0ff */
[----:B------:R-:W-:Y:S01]  /*7680*/  LOP3.LUT R4, R3, R4, RZ, 0x3c, !PT ;  /* 0x0000000403047212 */ /* 0x000fe200078e3cff */
[----:B------:R-:W-:Y:S01]  /*7690*/  IMAD R3, RZ, RZ, -UR13 ;  /* 0x8000000dff037e24 */ /* 0x000fe2000f8e02ff */
[----:B------:R-:W-:Y:S02]  /*76a0*/  MOV R106, R106 ;  /* 0x0000006a006a7202 */ /* 0x000fe40000000f00 */
[----:B------:R-:W-:Y:S01]  /*76b0*/  SHF.R.U64 R5, R5, 0x3, RZ ;  /* 0x0000000305057819 */ /* 0x000fe200000012ff */
[----:B--2---:R-:W-:Y:S01]  /*76c0*/  IMAD R3, R114, R3, UR39 ;  /* 0x0000002772037e24 */ /* 0x004fe2000f8e0203 */
[----:B------:R-:W-:Y:S02]  /*76d0*/  MOV R107, R102 ;  /* 0x00000066006b7202 */ /* 0x000fe40000000f00 */
[----:B------:R-:W-:-:S02]  /*76e0*/  MOV R103, R92 ;  /* 0x0000005c00677202 */ /* 0x000fc40000000f00 */
[----:B------:R-:W2:Y:S01]  /*76f0*/  LDC.64 R92, c[0x0][0xb98] ;  /* 0x0002e600ff5c7b82 */ /* 0x000ea20000000a00 */
[----:B------:R-:W-:Y:S02]  /*7700*/  MOV R96, R96 ;  /* 0x0000006000607202 */ /* 0x000fe40000000f00 */
[----:B------:R-:W-:Y:S02]  /*7710*/  LOP3.LUT R104, R5, R10, RZ, 0x3c, !PT ;  /* 0x0000000a05687212 */ /* 0x000fe400078e3cff */
[----:B------:R-:W-:Y:S01]  /*7720*/  MOV R97, R108 ;  /* 0x0000006c00617202 */ /* 0x000fe20000000f00 */
[----:B------:R-:W-:Y:S01]  /*7730*/  IMAD.U32 R108, RZ, RZ, UR12 ;  /* 0x0000000cff6c7e24 */ /* 0x000fe2000f8e00ff */
[----:B------:R-:W-:Y:S01]  /*7740*/  MOV R104, R104 ;  /* 0x0000006800687202 */ /* 0x000fe20000000f00 */
[----:B------:R-:W-:Y:S01]  /*7750*/  IMAD R109, R3, 0x80, R187 ;  /* 0x00000080036d7824 */ /* 0x000fe200078e02bb */
[----:B------:R-:W-:Y:S01]  /*7760*/  MOV R100, R100 ;  /* 0x0000006400647202 */ /* 0x000fe20000000f00 */
[----:B------:R-:W-:Y:S01]  /*7770*/  @!P1 VIADD R105, R108, 0x34860 ;  /* 0x000348606c699836 */ /* 0x000fe20000000000 */
[C---:B------:R-:W-:Y:S01]  /*7780*/  IADD3 R21, P6, R88.reuse, 0x1000, RZ ;  /* 0x0000100058157810 */ /* 0x040fe20007fde0ff */
[----:B-1----:R-:W-:Y:S01]  /*7790*/  @P2 IMAD.HI.U32 R102, R109, R112, RZ ;  /* 0x000000706d662227 */ /* 0x002fe200078e00ff */
[----:B------:R-:W-:Y:S01]  /*77a0*/  USHF.R.S32.HI UR12, URZ, 0x1f, UR38 ;  /* 0x0000001f3f0c7899 */ /* 0x000fe20008011426 */
[----:B------:R-:W-:-:S02]  /*77b0*/  LOP3.LUT R5, R88, 0x380, RZ, 0xc0, !PT ;  /* 0x0000038058057812 */ /* 0x000fc400078ec0ff */
[----:B------:R-:W-:Y:S01]  /*77c0*/  @!P1 PRMT R105, RZ, 0x654, R105 ;  /* 0x00000654ff699816 */ /* 0x000fe20000000069 */
[----:B------:R-:W-:Y:S01]  /*77d0*/  IMAD.MOV.U32 R101, RZ, RZ, R109 ;  /* 0x000000ffff657224 */ /* 0x000fe200078e006d */
[----:B---3--:R-:W-:Y:S02]  /*77e0*/  @P2 SHF.R.U32.HI R101, RZ, R111, R102 ;  /* 0x0000006fff652219 */ /* 0x008fe40000011666 */
[----:B------:R-:W-:Y:S02]  /*77f0*/  LOP3.LUT R20, R21, 0x380, RZ, 0xc0, !PT ;  /* 0x0000038015147812 */ /* 0x000fe400078ec0ff */
[----:B------:R-:W-:Y:S02]  /*7800*/  SHF.R.U64 R5, R5, 0x3, RZ ;  /* 0x0000000305057819 */ /* 0x000fe400000012ff */
[----:B------:R-:W-:Y:S02]  /*7810*/  SHF.R.U64 R20, R20, 0x3, RZ ;  /* 0x0000000314147819 */ /* 0x000fe400000012ff */
[----:B------:R-:W-:-:S02]  /*7820*/  IADD3 R13, P3, R88, 0x3000, RZ ;  /* 0x00003000580d7810 */ /* 0x000fc40007f7e0ff */
[----:B------:R-:W-:Y:S02]  /*7830*/  LOP3.LUT R20, R20, R21, RZ, 0x3c, !PT ;  /* 0x0000001514147212 */ /* 0x000fe400078e3cff */
[----:B------:R-:W-:Y:S02]  /*7840*/  IADD3.X R21, RZ, R89, RZ, P6, !PT ;  /* 0x00000059ff157210 */ /* 0x000fe400037fe4ff */
[C---:B0-----:R-:W-:Y:S02]  /*7850*/  IADD3 R11, P4, R88.reuse, 0x4000, RZ ;  /* 0x00004000580b7810 */ /* 0x041fe40007f9e0ff */
[C---:B------:R-:W-:Y:S02]  /*7860*/  IADD3 R9, P5, R88.reuse, 0x5000, RZ ;  /* 0x0000500058097810 */ /* 0x040fe40007fbe0ff */
[----:B------:R-:W-:Y:S01]  /*7870*/  IADD3 R7, P6, R88, 0x6000, RZ ;  /* 0x0000600058077810 */ /* 0x000fe20007fde0ff */
[----:B------:R-:W-:Y:S02]  /*7880*/  WARPGROUP.DEPBAR.LE gsb0, 0x0 ;  /* 0x00008000000079c5 */ /* 0x000fe40000010000 */
[----:B------:R-:W-:Y:S01]  /*7890*/  WARPGROUP.ARRIVE ;  /* 0x00000000000079c5 */ /* 0x000fe20000000000 */
[----:B------:R-:W-:-:S02]  /*78a0*/  LOP3.LUT R88, R5, R88, RZ, 0x3c, !PT ;  /* 0x0000005805587212 */ /* 0x000fc400078e3cff */
[----:B------:R-:W-:Y:S02]  /*78b0*/  IADD3.X R5, RZ, R89, RZ, P0, !PT ;  /* 0x00000059ff057210 */ /* 0x000fe400007fe4ff */
[----:B------:R-:W-:Y:S01]  /*78c0*/  LOP3.LUT R12, R13, 0x380, RZ, 0xc0, !PT ;  /* 0x000003800d0c7812 */ /* 0x000fe200078ec0ff */
[----:B------:R-:W-:Y:S01]  /*78d0*/  HGMMA.64x128x16.F32.BF16 R24, R164, gdesc[UR4].tnspB, R24, gsb0 ;  /* 0x41e00004a4187df0 */ /* 0x000fe20008001818 */
[----:B------:R-:W-:Y:S01]  /*78e0*/  UIMAD.WIDE.U32 UR6, UR10, UR8, URZ ;  /* 0x000000080a0672a5 */ /* 0x000fe2000f8e003f */
[----:B------:R-:W-:Y:S02]  /*78f0*/  LOP3.LUT R6, R7, 0x380, RZ, 0xc0, !PT ;  /* 0x0000038007067812 */ /* 0x000fe400078ec0ff */
[----:B------:R-:W-:Y:S01]  /*7900*/  SHF.R.U64 R12, R12, 0x3, RZ ;  /* 0x000000030c0c7819 */ /* 0x000fe200000012ff */
[----:B------:R-:W-:Y:S01]  /*7910*/  ULDC.64 UR8, c[0x0][0xae8] ;  /* 0x0002ba0000087ab9 */ /* 0x000fe20000000a00 */
[----:B------:R-:W-:Y:S01]  /*7920*/  SHF.R.U64 R6, R6, 0x3, RZ ;  /* 0x0000000306067819 */ /* 0x000fe200000012ff */
[----:B------:R-:W-:Y:S01]  /*7930*/  IMAD.U32 R90, RZ, RZ, UR6 ;  /* 0x00000006ff5a7e24 */ /* 0x000fe2000f8e00ff */
[----:B------:R-:W-:-:S02]  /*7940*/  UIADD3 UR6, UR7, UR5, URZ ;  /* 0x0000000507067290 */ /* 0x000fc4000fffe03f */
[----:B------:R-:W-:Y:S01]  /*7950*/  IMAD.U32 R91, RZ, RZ, UR7 ;  /* 0x00000007ff5b7e24 */ /* 0x000fe2000f8e00ff */
[----:B------:R-:W-:Y:S01]  /*7960*/  LOP3.LUT R12, R12, R13, RZ, 0x3c, !PT ;  /* 0x0000000d0c0c7212 */ /* 0x000fe200078e3cff */
[----:B------:R-:W-:Y:S01]  /*7970*/  ULDC UR5, c[0x0][0xa88] ;  /* 0x0002a20000057ab9 */ /* 0x000fe20000000800 */
[----:B------:R-:W-:Y:S01]  /*7980*/  IMAD.X R13, RZ, RZ, R89, P3 ;  /* 0x000000ffff0d7224 */ /* 0x000fe200018e0659 */
[----:B------:R-:W-:Y:S01]  /*7990*/  LOP3.LUT R10, R11, 0x380, RZ, 0xc0, !PT ;  /* 0x000003800b0a7812 */ /* 0x000fe200078ec0ff */
[----:B------:R-:W-:Y:S01]  /*79a0*/  IMAD.U32 R91, RZ, RZ, UR6 ;  /* 0x00000006ff5b7e24 */ /* 0x000fe2000f8e00ff */
[----:B------:R-:W-:Y:S01]  /*79b0*/  ULDC.64 UR6, c[0x0][0xb88] ;  /* 0x0002e20000067ab9 */ /* 0x000fe20000000a00 */
[----:B------:R-:W-:Y:S01]  /*79c0*/  LOP3.LUT R8, R9, 0x380, RZ, 0xc0, !PT ;  /* 0x0000038009087812 */ /* 0x000fe200078ec0ff */
[----:B--2---:R-:W-:Y:S01]  /*79d0*/  IMAD.WIDE.U32 R90, R92, UR38, R90 ;  /* 0x000000265c5a7c25 */ /* 0x004fe2000f8e005a */
[----:B------:R-:W-:Y:S02]  /*79e0*/  LOP3.LUT R6, R6, R7, RZ, 0x3c, !PT ;  /* 0x0000000706067212 */ /* 0x000fe400078e3cff */
[----:B------:R-:W-:Y:S01]  /*79f0*/  SHF.R.U64 R10, R10, 0x3, RZ ;  /* 0x000000030a0a7819 */ /* 0x000fe200000012ff */
[----:B------:R-:W-:Y:S01]  /*7a00*/  IMAD.X R7, RZ, RZ, R89, P6 ;  /* 0x000000ffff077224 */ /* 0x000fe200030e0659 */
[----:B------:R-:W-:-:S02]  /*7a10*/  SHF.R.U64 R8, R8, 0x3, RZ ;  /* 0x0000000308087819 */ /* 0x000fc400000012ff */
[----:B------:R-:W-:Y:S01]  /*7a20*/  LOP3.LUT R10, R10, R11, RZ, 0x3c, !PT ;  /* 0x0000000b0a0a7212 */ /* 0x000fe200078e3cff */
[--C-:B------:R-:W-:Y:S01]  /*7a30*/  IMAD.X R11, RZ, RZ, R89.reuse, P4 ;  /* 0x000000ffff0b7224 */ /* 0x100fe200020e0659 */
[----:B------:R-:W-:Y:S01]  /*7a40*/  LOP3.LUT R8, R8, R9, RZ, 0x3c, !PT ;  /* 0x0000000908087212 */ /* 0x000fe200078e3cff */
[----:B------:R-:W-:Y:S01]  /*7a50*/  IMAD.X R9, RZ, RZ, R89, P5 ;  /* 0x000000ffff097224 */ /* 0x000fe200028e0659 */
[----:B------:R-:W-:Y:S02]  /*7a60*/  UIADD3 UR4, UR4, 0x34820, URZ ;  /* 0x0003482004047890 */ /* 0x000fe4000fffe03f */
[----:B------:R-:W-:Y:S01]  /*7a70*/  UIADD3 UR36, UR36, 0x1, URZ ;  /* 0x0000000124247890 */ /* 0x000fe2000fffe03f */
[----:B------:R-:W-:Y:S02]  /*7a80*/  WARPGROUP.DEPBAR.LE gsb0, 0x0 ;  /* 0x00008000000079c5 */ /* 0x000fe40000010000 */
[----:B------:R0:W-:Y:S01]  /*7a90*/  @!P1 SYNCS.ARRIVE.TRANS64.RED.A1T0 RZ, [R105+URZ], RZ ;  /* 0x000000ff69ff99a7 */ /* 0x0001e2000810043f */
[-C--:B----4-:R-:W-:Y:S01]  /*7aa0*/  FMUL.FTZ R25, R25, R99.reuse ;  /* 0x0000006319197220 */ /* 0x090fe20000410000 */
        /* <DEDUP_REMOVED lines=31> */
[----:B------:R-:W-:Y:S01]  /*7ca0*/  IADD3 R99, -R101, RZ, RZ ;  /* 0x000000ff65637210 */ /* 0x000fe20007ffe1ff */
[-C--:B------:R-:W-:Y:S01]  /*7cb0*/  FMUL.FTZ R27, R27, R98.reuse ;  /* 0x000000621b1b7220 */ /* 0x080fe20000410000 */
[----:B------:R-:W-:Y:S01]  /*7cc0*/  FMUL.FTZ R26, R26, R98 ;  /* 0x000000621a1a7220 */ /* 0x000fe20000410000 */
[----:B------:R-:W-:Y:S01]  /*7cd0*/  F2FP.BF16.F32.PACK_AB R24, R25, R24 ;  /* 0x000000181918723e */ /* 0x000fe200000010ff */
[----:B------:R-:W-:-:S02]  /*7ce0*/  IMAD R36, R92, UR12, RZ ;  /* 0x0000000c5c247c24 */ /* 0x000fc4000f8e02ff */
[----:B------:R-:W-:Y:S01]  /*7cf0*/  FMUL.FTZ R31, R31, R98 ;  /* 0x000000621f1f7220 */ /* 0x000fe20000410000 */
[----:B------:R-:W-:Y:S01]  /*7d00*/  IMAD R99, R0, R99, R109 ;  /* 0x0000006300637224 */ /* 0x000fe200078e026d */
[----:B------:R-:W-:Y:S01]  /*7d10*/  F2FP.BF16.F32.PACK_AB R25, R27, R26 ;  /* 0x0000001a1b19723e */ /* 0x000fe200000010ff */
[----:B------:R-:W-:Y:S01]  /*7d20*/  FMUL.FTZ R30, R30, R98 ;  /* 0x000000621e1e7220 */ /* 0x000fe20000410000 */
[----:B------:R-:W-:Y:S01]  /*7d30*/  F2FP.BF16.F32.PACK_AB R26, R29, R28 ;  /* 0x0000001c1d1a723e */ /* 0x000fe200000010ff */
[----:B------:R-:W-:Y:S01]  /*7d40*/  IMAD R93, R93, UR38, R36 ;  /* 0x000000265d5d7c24 */ /* 0x000fe2000f8e0224 */
[----:B------:R-:W-:Y:S01]  /*7d50*/  F2FP.BF16.F32.PACK_AB R28, R33, R32 ;  /* 0x00000020211c723e */ /* 0x000fe200000010ff */
[-C--:B------:R-:W-:Y:S01]  /*7d60*/  FMUL.FTZ R39, R39, R98.reuse ;  /* 0x0000006227277220 */ /* 0x080fe20000410000 */
[----:B------:R-:W-:Y:S01]  /*7d70*/  SHF.R.S32.HI R32, RZ, 0x1f, R99 ;  /* 0x0000001fff207819 */ /* 0x000fe20000011463 */
[-C--:B------:R-:W-:Y:S01]  /*7d80*/  FMUL.FTZ R38, R38, R98.reuse ;  /* 0x0000006226267220 */ /* 0x080fe20000410000 */
[----:B------:R-:W-:Y:S01]  /*7d90*/  SHF.R.S32.HI R33, RZ, 0x1f, R101 ;  /* 0x0000001fff217819 */ /* 0x000fe20000011465 */
[----:B------:R-:W-:Y:S01]  /*7da0*/  FMUL.FTZ R35, R35, R98 ;  /* 0x0000006223237220 */ /* 0x000fe20000410000 */
[----:B------:R-:W-:Y:S01]  /*7db0*/  IADD3 R36, P0, R101, R90, RZ ;  /* 0x0000005a65247210 */ /* 0x000fe20007f1e0ff */
[----:B------:R-:W-:Y:S01]  /*7dc0*/  IMAD R32, R32, UR6, RZ ;  /* 0x0000000620207c24 */ /* 0x000fe2000f8e02ff */
[----:B------:R-:W-:Y:S01]  /*7dd0*/  F2FP.BF16.F32.PACK_AB R27, R31, R30 ;  /* 0x0000001e1f1b723e */ /* 0x000fe200000010ff */
[----:B------:R-:W-:Y:S01]  /*7de0*/  BAR.SYNC.DEFER_BLOCKING 0x1, 0x100 ;  /* 0x0044000000007b1d */ /* 0x000fe20000010000 */
[----:B------:R-:W-:Y:S01]  /*7df0*/  F2FP.BF16.F32.PACK_AB R30, R37, R102 ;  /* 0x00000066251e723e */ /* 0x000fe200000010ff */
[-C--:B------:R-:W-:Y:S01]  /*7e00*/  FMUL.FTZ R34, R34, R98.reuse ;  /* 0x0000006222227220 */ /* 0x080fe20000410000 */
[----:B------:R-:W-:Y:S01]  /*7e10*/  IADD3.X R37, R33, R91, R93, P0, !PT ;  /* 0x0000005b21257210 */ /* 0x000fe200007fe45d */
[----:B------:R-:W-:Y:S01]  /*7e20*/  FMUL.FTZ R43, R43, R98 ;  /* 0x000000622b2b7220 */ /* 0x000fe20000410000 */
[----:B------:R-:W-:Y:S01]  /*7e30*/  F2FP.BF16.F32.PACK_AB R31, R39, R38 ;  /* 0x00000026271f723e */ /* 0x000fe200000010ff */
[----:B------:R-:W-:Y:S01]  /*7e40*/  IMAD R39, R99, UR7, R32 ;  /* 0x0000000763277c24 */ /* 0x000fe2000f8e0220 */
[----:B------:R-:W-:Y:S01]  /*7e50*/  F2FP.BF16.F32.PACK_AB R32, R41, R40 ;  /* 0x000000282920723e */ /* 0x000fe200000010ff */
[----:B------:R-:W-:-:S04]  /*7e60*/  IMAD.WIDE.U32 R36, R99, UR6, R36 ;  /* 0x0000000663247c25 */ /* 0x000fc8000f8e0024 */
[-C--:B------:R-:W-:Y:S01]  /*7e70*/  FMUL.FTZ R42, R42, R98.reuse ;  /* 0x000000622a2a7220 */ /* 0x080fe20000410000 */
[-C--:B------:R-:W-:Y:S01]  /*7e80*/  FMUL.FTZ R47, R47, R98.reuse ;  /* 0x000000622f2f7220 */ /* 0x080fe20000410000 */
[-C--:B------:R-:W-:Y:S01]  /*7e90*/  FMUL.FTZ R46, R46, R98.reuse ;  /* 0x000000622e2e7220 */ /* 0x080fe20000410000 */
[----:B------:R-:W-:Y:S01]  /*7ea0*/  IMAD R41, R3, 0x80, R186 ;  /* 0x0000008003297824 */ /* 0x000fe200078e02ba */
[----:B------:R-:W-:Y:S01]  /*7eb0*/  ULDC.64 UR6, c[0x0][0xb50] ;  /* 0x0002d40000067ab9 */ /* 0x000fe20000000a00 */
[----:B------:R-:W-:Y:S01]  /*7ec0*/  IMAD R92, R0, UR5, RZ ;  /* 0x00000005005c7c24 */ /* 0x000fe2000f8e02ff */
[----:B------:R-:W-:Y:S01]  /*7ed0*/  LOP3.LUT P0, RZ, R23, 0x3, RZ, 0xc0, !PT ;  /* 0x0000000317ff7812 */ /* 0x000fe2000780c0ff */
[-C--:B------:R-:W-:Y:S01]  /*7ee0*/  FMUL.FTZ R51, R51, R98.reuse ;  /* 0x0000006233337220 */ /* 0x080fe20000410000 */
[-C--:B------:R-:W-:Y:S01]  /*7ef0*/  FMUL.FTZ R50, R50, R98.reuse ;  /* 0x0000006232327220 */ /* 0x080fe20000410000 */
[-C--:B------:R-:W-:Y:S01]  /*7f00*/  FMUL.FTZ R55, R55, R98.reuse ;  /* 0x0000006237377220 */ /* 0x080fe20000410000 */
[----:B------:R-:W-:Y:S01]  /*7f10*/  FMUL.FTZ R54, R54, R98 ;  /* 0x0000006236367220 */ /* 0x000fe20000410000 */
[----:B------:R-:W-:Y:S01]  /*7f20*/  F2FP.BF16.F32.PACK_AB R29, R35, R34 ;  /* 0x00000022231d723e */ /* 0x000fe200000010ff */
[-C--:B------:R-:W-:Y:S01]  /*7f30*/  FMUL.FTZ R59, R59, R98.reuse ;  /* 0x000000623b3b7220 */ /* 0x080fe20000410000 */
[-C--:B------:R-:W-:Y:S01]  /*7f40*/  FMUL.FTZ R58, R58, R98.reuse ;  /* 0x000000623a3a7220 */ /* 0x080fe20000410000 */
[-C--:B------:R-:W-:Y:S01]  /*7f50*/  FMUL.FTZ R63, R63, R98.reuse ;  /* 0x000000623f3f7220 */ /* 0x080fe20000410000 */
[----:B------:R1:W-:Y:S01]  /*7f60*/  STSM.16.M88.4 [R110], R24 ;  /* 0x000000186e007844 */ /* 0x0003e20000000200 */
[----:B------:R-:W-:Y:S01]  /*7f70*/  FMUL.FTZ R62, R62, R98 ;  /* 0x000000623e3e7220 */ /* 0x000fe20000410000 */
[----:B------:R-:W-:Y:S01]  /*7f80*/  F2FP.BF16.F32.PACK_AB R33, R43, R42 ;  /* 0x0000002a2b21723e */ /* 0x000fe200000010ff */
[----:B------:R-:W-:Y:S01]  /*7f90*/  FMUL.FTZ R67, R67, R98 ;  /* 0x0000006243437220 */ /* 0x000fe20000410000 */
[----:B------:R-:W-:Y:S01]  /*7fa0*/  F2FP.BF16.F32.PACK_AB R34, R45, R44 ;  /* 0x0000002c2d22723e */ /* 0x000fe200000010ff */
[----:B------:R-:W-:Y:S01]  /*7fb0*/  FMUL.FTZ R66, R66, R98 ;  /* 0x0000006242427220 */ /* 0x000fe20000410000 */
[----:B------:R-:W-:Y:S01]  /*7fc0*/  F2FP.BF16.F32.PACK_AB R35, R47, R46 ;  /* 0x0000002e2f23723e */ /* 0x000fe200000010ff */
        /* <DEDUP_REMOVED lines=8> */
[C---:B------:R-:W-:Y:S01]  /*8050*/  ISETP.GE.OR P1, PT, R41.reuse, R92, P0 ;  /* 0x0000005c2900720c */ /* 0x040fe20000726670 */
[----:B-1----:R-:W-:-:S02]  /*8060*/  VIADD R25, R41, 0x8 ;  /* 0x0000000829197836 */ /* 0x002fc40000000000 */
[-C--:B------:R-:W-:Y:S01]  /*8070*/  FMUL.FTZ R87, R87, R98.reuse ;  /* 0x0000006257577220 */ /* 0x080fe20000410000 */
[----:B------:R-:W-:Y:S01]  /*8080*/  IMAD.IADD R27, R37, 0x1, R39 ;  /* 0x00000001251b7824 */ /* 0x000fe200078e0227 */
[----:B------:R-:W-:Y:S01]  /*8090*/  LEA R37, P3, R36, UR6, 0x2 ;  /* 0x0000000624257c11 */ /* 0x000fe2000f8610ff */
[----:B------:R-:W-:Y:S01]  /*80a0*/  FMUL.FTZ R86, R86, R98 ;  /* 0x0000006256567220 */ /* 0x000fe20000410000 */
[----:B------:R-:W-:Y:S01]  /*80b0*/  ISETP.GE.OR P0, PT, R25, R92, P0 ;  /* 0x0000005c1900720c */ /* 0x000fe20000706670 */
[----:B------:R1:W-:Y:S01]  /*80c0*/  STSM.16.M88.4 [R107], R28 ;  /* 0x0000001c6b007844 */ /* 0x0003e20000000200 */
[----:B------:R-:W-:Y:S02]  /*80d0*/  LEA.HI.X R36, R36, UR7, R27, 0x2, P3 ;  /* 0x0000000724247c11 */ /* 0x000fe400098f141b */
[----:B------:R-:W-:Y:S01]  /*80e0*/  F2FP.BF16.F32.PACK_AB R24, R49, R48 ;  /* 0x000000303118723e */ /* 0x000fe200000010ff */
[----:B------:R2:W-:Y:S01]  /*80f0*/  STSM.16.M88.4 [R103], R32 ;  /* 0x0000002067007844 */ /* 0x0005e20000000200 */
[----:B------:R-:W-:-:S02]  /*8100*/  F2FP.BF16.F32.PACK_AB R25, R51, R50 ;  /* 0x000000323319723e */ /* 0x000fc400000010ff */
[----:B------:R-:W-:Y:S02]  /*8110*/  F2FP.BF16.F32.PACK_AB R26, R53, R52 ;  /* 0x00000034351a723e */ /* 0x000fe400000010ff */
[----:B------:R-:W-:Y:S01]  /*8120*/  F2FP.BF16.F32.PACK_AB R27, R55, R54 ;  /* 0x00000036371b723e */ /* 0x000fe200000010ff */
[----:B------:R-:W-:Y:S01]  /*8130*/  SHFL.IDX PT, R52, R37, RZ, 0x1c1f ;  /* 0x001c1fff25347589 */ /* 0x000fe200000e0000 */
[----:B------:R-:W-:Y:S02]  /*8140*/  F2FP.BF16.F32.PACK_AB R72, R73, R72 ;  /* 0x000000484948723e */ /* 0x000fe400000010ff */
[----:B------:R-:W-:Y:S01]  /*8150*/  F2FP.BF16.F32.PACK_AB R73, R75, R74 ;  /* 0x0000004a4b49723e */ /* 0x000fe200000010ff */
[----:B------:R-:W-:Y:S01]  /*8160*/  STSM.16.M88.4 [R100], R24 ;  /* 0x0000001864007844 */ /* 0x000fe20000000200 */
[----:B------:R-:W-:Y:S02]  /*8170*/  F2FP.BF16.F32.PACK_AB R80, R81, R80 ;  /* 0x000000505150723e */ /* 0x000fe400000010ff */
[----:B-1----:R-:W-:Y:S01]  /*8180*/  F2FP.BF16.F32.PACK_AB R28, R57, R56 ;  /* 0x00000038391c723e */ /* 0x002fe200000010ff */
[----:B------:R-:W1:Y:S01]  /*8190*/  SHFL.IDX PT, R53, R36, RZ, 0x1c1f ;  /* 0x001c1fff24357589 */ /* 0x000e6200000e0000 */
[----:B------:R-:W-:Y:S01]  /*81a0*/  F2FP.BF16.F32.PACK_AB R29, R59, R58 ;  /* 0x0000003a3b1d723e */ /* 0x000fe200000010ff */
[----:B------:R-:W3:Y:S01]  /*81b0*/  @P2 LDC R57, c[0x0][0xbec] ;  /* 0x0002fb00ff392b82 */ /* 0x000ee20000000800 */
[----:B------:R-:W-:Y:S01]  /*81c0*/  F2FP.BF16.F32.PACK_AB R30, R61, R60 ;  /* 0x0000003c3d1e723e */ /* 0x000fe200000010ff */
[----:B------:R-:W-:Y:S01]  /*81d0*/  SHFL.IDX PT, R54, R37, 0x1, 0x1c1f ;  /* 0x003c1f0025367f89 */ /* 0x000fe200000e0000 */
[----:B------:R-:W-:-:S02]  /*81e0*/  F2FP.BF16.F32.PACK_AB R31, R63, R62 ;  /* 0x0000003e3f1f723e */ /* 0x000fc400000010ff */
[----:B--2---:R-:W-:Y:S01]  /*81f0*/  F2FP.BF16.F32.PACK_AB R32, R65, R64 ;  /* 0x000000404120723e */ /* 0x004fe200000010ff */
[----:B------:R-:W2:Y:S01]  /*8200*/  SHFL.IDX PT, R55, R36, 0x1, 0x1c1f ;  /* 0x003c1f0024377f89 */ /* 0x000ea200000e0000 */
[----:B------:R-:W-:Y:S01]  /*8210*/  F2FP.BF16.F32.PACK_AB R33, R67, R66 ;  /* 0x000000424321723e */ /* 0x000fe200000010ff */
[----:B------:R-:W4:Y:S01]  /*8220*/  @P2 LDC R56, c[0x0][0xbf0] ;  /* 0x0002fc00ff382b82 */ /* 0x000f220000000800 */
[----:B------:R-:W-:Y:S01]  /*8230*/  F2FP.BF16.F32.PACK_AB R34, R69, R68 ;  /* 0x000000444522723e */ /* 0x000fe200000010ff */
[----:B------:R0:W-:Y:S01]  /*8240*/  STSM.16.M88.4 [R106], R28 ;  /* 0x0000001c6a007844 */ /* 0x0001e20000000200 */
[----:B------:R-:W-:Y:S02]  /*8250*/  F2FP.BF16.F32.PACK_AB R35, R71, R70 ;  /* 0x000000464723723e */ /* 0x000fe400000010ff */
[----:B------:R-:W-:Y:S02]  /*8260*/  F2FP.BF16.F32.PACK_AB R74, R77, R76 ;  /* 0x0000004c4d4a723e */ /* 0x000fe400000010ff */
[----:B------:R-:W-:Y:S01]  /*8270*/  F2FP.BF16.F32.PACK_AB R75, R79, R78 ;  /* 0x0000004e4f4b723e */ /* 0x000fe200000010ff */
[----:B------:R-:W-:Y:S01]  /*8280*/  STSM.16.M88.4 [R104], R32 ;  /* 0x0000002068007844 */ /* 0x000fe20000000200 */
[----:B------:R-:W-:-:S02]  /*8290*/  F2FP.BF16.F32.PACK_AB R81, R83, R82 ;  /* 0x000000525351723e */ /* 0x000fc400000010ff */
[----:B------:R-:W-:Y:S01]  /*82a0*/  F2FP.BF16.F32.PACK_AB R82, R85, R84 ;  /* 0x000000545552723e */ /* 0x000fe200000010ff */
[----:B------:R-:W-:Y:S01]  /*82b0*/  STSM.16.M88.4 [R97], R72 ;  /* 0x0000004861007844 */ /* 0x000fe20000000200 */
[----:B------:R-:W-:-:S05]  /*82c0*/  F2FP.BF16.F32.PACK_AB R83, R87, R86 ;  /* 0x000000565753723e */ /* 0x000fca00000010ff */
[----:B------:R-:W-:Y:S01]  /*82d0*/  STSM.16.M88.4 [R96], R80 ;  /* 0x0000005060007844 */ /* 0x000fe20000000200 */
[----:B------:R-:W-:Y:S01]  /*82e0*/  BAR.SYNC.DEFER_BLOCKING 0x1, 0x100 ;  /* 0x0044000000007b1d */ /* 0x000fe20000010000 */
[----:B------:R-:W-:Y:S02]  /*82f0*/  UIMAD UR5, UR11, UR8, URZ ;  /* 0x000000080b0572a4 */ /* 0x000fe4000f8e023f */
[----:B------:R-:W-:Y:S02]  /*8300*/  UIMAD.WIDE.U32 UR6, UR10, UR8, URZ ;  /* 0x000000080a0672a5 */ /* 0x000fe4000f8e003f */
[----:B------:R-:W-:-:S03]  /*8310*/  UIMAD UR5, UR10, UR9, UR5 ;  /* 0x000000090a0572a4 */ /* 0x000fc6000f8e0205 */
[----:B------:R-:W-:Y:S01]  /*8320*/  ULDC.64 UR8, c[0x0][0xaf0] ;  /* 0x0002bc0000087ab9 */ /* 0x000fe20000000a00 */
[----:B-1----:R1:W-:Y:S04]  /*8330*/  @!P1 ST.E desc[UR60][R52.64], R95 ;  /* 0x0000005f34009985 */ /* 0x0023e8000c10193c */
[----:B--2---:R2:W-:Y:S04]  /*8340*/  @!P0 ST.E desc[UR60][R54.64], R94 ;  /* 0x0000005e36008985 */ /* 0x0045e8000c10193c */
[----:B0-----:R3:W5:Y:S01]  /*8350*/  LD.E.128 R28, desc[UR60][R4.64] ;  /* 0x0000003c041c7980 */ /* 0x001762000c101d00 */
[----:B-1----:R-:W-:Y:S01]  /*8360*/  IMAD R52, R18, 0x20, R22 ;  /* 0x0000002012347824 */ /* 0x002fe200078e0216 */
[----:B------:R-:W-:-:S02]  /*8370*/  UIADD3 UR7, UR7, UR5, URZ ;  /* 0x0000000507077290 */ /* 0x000fc4000fffe03f */
[----:B------:R0:W5:Y:S01]  /*8380*/  LD.E.128 R32, desc[UR60][R6.64] ;  /* 0x0000003c06207980 */ /* 0x000162000c101d00 */
[----:B--2---:R-:W1:Y:S01]  /*8390*/  LDC.64 R54, c[0x0][0xae0] ;  /* 0x0002b800ff367b82 */ /* 0x004e620000000a00 */
[----:B------:R-:W-:Y:S02]  /*83a0*/  IMAD R52, R3, 0x80, R52 ;  /* 0x0000008003347824 */ /* 0x000fe400078e0234 */
[----:B------:R-:W5:Y:S02]  /*83b0*/  LD.E.128 R88, desc[UR60][R88.64] ;  /* 0x0000003c58587980 */ /* 0x000f64000c101d00 */
[----:B---3--:R-:W-:Y:S01]  /*83c0*/  @P2 IMAD.HI.U32 R5, R52, R57, RZ ;  /* 0x0000003934052227 */ /* 0x008fe200078e00ff */
[----:B------:R-:W-:Y:S01]  /*83d0*/  MOV R4, R52 ;  /* 0x0000003400047202 */ /* 0x000fe20000000f00 */
[----:B------:R-:W-:Y:S01]  /*83e0*/  UIMAD UR5, UR12, UR8, URZ ;  /* 0x000000080c0572a4 */ /* 0x000fe2000f8e023f */
[----:B------:R-:W5:Y:S02]  /*83f0*/  LD.E.128 R40, desc[UR60][R20.64] ;  /* 0x0000003c14287980 */ /* 0x000f64000c101d00 */
[----:B----4-:R-:W-:Y:S01]  /*8400*/  @P2 SHF.R.U32.HI R4, RZ, R56, R5 ;  /* 0x00000038ff042219 */ /* 0x010fe20000011605 */
[----:B------:R-:W-:Y:S01]  /*8410*/  UIMAD UR5, UR38, UR9, UR5 ;  /* 0x00000009260572a4 */ /* 0x000fe2000f8e0205 */
[----:B------:R-:W5:Y:S01]  /*8420*/  LD.E.128 R36, desc[UR60][R14.64] ;  /* 0x0000003c0e247980 */ /* 0x000f62000c101d00 */
[----:B------:R-:W-:Y:S01]  /*8430*/  UIMAD.WIDE.U32 UR6, UR38, UR8, UR6 ;  /* 0x00000008260672a5 */ /* 0x000fe2000f8e0006 */
[--C-:B------:R-:W-:Y:S01]  /*8440*/  SHF.R.S32.HI R5, RZ, 0x1f, R4.reuse ;  /* 0x0000001fff057819 */ /* 0x100fe20000011404 */
[----:B0-----:R-:W-:Y:S01]  /*8450*/  IMAD.MOV R7, RZ, RZ, -R4 ;  /* 0x000000ffff077224 */ /* 0x001fe200078e0a04 */
[----:B------:R-:W5:Y:S01]  /*8460*/  LD.E.128 R24, desc[UR60][R12.64] ;  /* 0x0000003c0c187980 */ /* 0x000f62000c101d00 */
[----:B------:R-:W-:-:S02]  /*8470*/  UIADD3 UR7, UR7, UR5, URZ ;  /* 0x0000000507077290 */ /* 0x000fc4000fffe03f */
[----:B------:R-:W-:Y:S01]  /*8480*/  IMAD R7, R0, R7, R52 ;  /* 0x0000000700077224 */ /* 0x000fe200078e0234 */
[----:B------:R-:W5:Y:S01]  /*8490*/  LD.E.128 R44, desc[UR60][R10.64] ;  /* 0x0000003c0a2c7980 */ /* 0x000f62000c101d00 */
[----:B-1----:R-:W-:-:S03]  /*84a0*/  IMAD R5, R5, R54, RZ ;  /* 0x0000003605057224 */ /* 0x002fc600078e02ff */
[----:B------:R0:W5:Y:S01]  /*84b0*/  LD.E.128 R48, desc[UR60][R8.64] ;  /* 0x0000003c08307980 */ /* 0x000162000c101d00 */
[----:B------:R-:W-:Y:S01]  /*84c0*/  SHF.R.S32.HI R0, RZ, 0x1f, R7 ;  /* 0x0000001fff007819 */ /* 0x000fe20000011407 */
[----:B------:R-:W-:Y:S01]  /*84d0*/  @!PT LDS RZ, [RZ] ;  /* 0x00000000fffff984 */ /* 0x000fe20000000800 */
[----:B------:R-:W-:Y:S01]  /*84e0*/  @!PT LDS RZ, [RZ] ;  /* 0x00000000fffff984 */ /* 0x000fe20000000800 */
[----:B------:R-:W-:Y:S01]  /*84f0*/  @!PT LDS RZ, [RZ] ;  /* 0x00000000fffff984 */ /* 0x000fe20000000800 */
[----:B------:R-:W-:Y:S01]  /*8500*/  @!PT LDS RZ, [RZ] ;  /* 0x00000000fffff984 */ /* 0x000fe20000000800 */
[----:B------:R1:W-:Y:S06]  /*8510*/  MEMBAR.ALL.CTA ;  /* 0x0000000000007992 */ /* 0x0003ec0000008000 */
[----:B-1----:R-:W1:Y:S01]  /*8520*/  FENCE.VIEW.ASYNC.S ;  /* 0x00000000000073c6 */ /* 0x002e620000000000 */
[C---:B0-----:R-:W-:Y:S02]  /*8530*/  IMAD R9, R4.reuse, R55, R5 ;  /* 0x0000003704097224 */ /* 0x041fe400078e0205 */
[----:B------:R-:W-:Y:S01]  /*8540*/  IMAD.WIDE.U32 R4, R4, R54, UR6 ;  /* 0x0000000604047e25 */ /* 0x000fe2000f8e0036 */
[----:B------:R-:W-:-:S03]  /*8550*/  ULDC.64 UR6, c[0x0][0xad8] ;  /* 0x0002b60000067ab9 */ /* 0x000fc60000000a00 */
[----:B------:R-:W-:Y:S02]  /*8560*/  IMAD.IADD R5, R5, 0x1, R9 ;  /* 0x0000000105057824 */ /* 0x000fe400078e0209 */
[----:B------:R-:W-:Y:S02]  /*8570*/  IMAD R0, R0, UR6, RZ ;  /* 0x0000000600007c24 */ /* 0x000fe4000f8e02ff */
[----:B------:R-:W-:Y:S02]  /*8580*/  IMAD R11, R3, 0x80, R22 ;  /* 0x00000080030b7824 */ /* 0x000fe400078e0216 */
[C---:B------:R-:W-:Y:S02]  /*8590*/  IMAD R9, R7.reuse, UR7, R0 ;  /* 0x0000000707097c24 */ /* 0x040fe4000f8e0200 */
[----:B------:R-:W-:Y:S01]  /*85a0*/  IMAD.WIDE.U32 R4, R7, UR6, R4 ;  /* 0x0000000607047c25 */ /* 0x000fe2000f8e0004 */
[CC--:B------:R-:W-:Y:S01]  /*85b0*/  ISETP.GE.AND P1, PT, R11.reuse, R92.reuse, PT ;  /* 0x0000005c0b00720c */ /* 0x0c0fe20003f26270 */
[----:B------:R-:W-:Y:S01]  /*85c0*/  ULDC.64 UR6, c[0x0][0xa80] ;  /* 0x0002a00000067ab9 */ /* 0x000fe20000000a00 */
[----:B------:R-:W-:Y:S01]  /*85d0*/  UPRMT UR4, URZ, 0x654, UR4 ;  /* 0x000006543f047896 */ /* 0x000fe20008000004 */
[----:B------:R-:W-:Y:S01]  /*85e0*/  VIADD R3, R11, 0x20 ;  /* 0x000000200b037836 */ /* 0x000fe20000000000 */
[----:B------:R-:W-:Y:S01]  /*85f0*/  IADD3 R5, R5, R9, RZ ;  /* 0x0000000905057210 */ /* 0x000fe20007ffe0ff */
[----:B------:R-:W-:Y:S01]  /*8600*/  UISETP.NE.AND UP0, UPT, UR36, 0x2, UPT ;  /* 0x000000022400788c */ /* 0x000fe2000bf05270 */
[C---:B------:R-:W-:Y:S01]  /*8610*/  LEA R0, P2, R4.reuse, UR6, 0x1 ;  /* 0x0000000604007c11 */ /* 0x040fe2000f8408ff */
[----:B------:R-:W-:Y:S01]  /*8620*/  ULDC UR5, c[0x0][0xc] ;  /* 0x0000030000057ab9 */ /* 0x000fe20000000800 */
[-C--:B------:R-:W-:Y:S01]  /*8630*/  ISETP.GE.AND P3, PT, R3, R92.reuse, PT ;  /* 0x0000005c0300720c */ /* 0x080fe20003f66270 */
[----:B------:R-:W-:Y:S01]  /*8640*/  USEL UR6, URZ, 0x1, UP0 ;  /* 0x000000013f067887 */ /* 0x000fe20008000000 */
[----:B------:R-:W-:Y:S01]  /*8650*/  LEA.HI.X R10, R4, UR7, R5, 0x1, P2 ;  /* 0x00000007040a7c11 */ /* 0x000fe200090f0c05 */
[----:B------:R-:W-:Y:S01]  /*8660*/  VIADD R3, R11, 0x40 ;  /* 0x000000400b037836 */ /* 0x000fe20000000000 */
[----:B------:R-:W-:Y:S01]  /*8670*/  UIADD3 UR39, UR5, UR39, URZ ;  /* 0x0000002705277290 */ /* 0x000fe2000fffe03f */
[----:B-1----:R0:W1:Y:S01]  /*8680*/  SHFL.IDX PT, R8, R0, RZ, 0x181f ;  /* 0x00181fff00087589 */ /* 0x00206200000e0000 */
[----:B------:R-:W-:Y:S01]  /*8690*/  ULOP3.LUT UR37, UR37, UR6, URZ, 0x3c, !UPT ;  /* 0x0000000625257292 */ /* 0x000fe2000f8e3c3f */
[----:B------:R-:W-:Y:S01]  /*86a0*/  SYNCS.ARRIVE.TRANS64.RED.A1T0 RZ, [UR4], RZ ;  /* 0x000000ffffff79a7 */ /* 0x000fe20008100404 */
[----:B------:R-:W-:Y:S01]  /*86b0*/  USEL UR36, UR36, URZ, UP0 ;  /* 0x0000003f24247287 */ /* 0x000fe20008000000 */
[----:B------:R0:W2:Y:S01]  /*86c0*/  SHFL.IDX PT, R9, R10, RZ, 0x181f ;  /* 0x00181fff0a097589 */ /* 0x0000a200000e0000 */
[----:B------:R-:W-:Y:S01]  /*86d0*/  BSSY B0, `(.L_x_29) ;  /* 0x000000b000007945 */ /* 0x000fe20003800000 */
[----:B------:R-:W-:-:S03]  /*86e0*/  ISETP.GE.AND P0, PT, R3, R92, PT ;  /* 0x0000005c0300720c */ /* 0x000fc60003f06270 */
[----:B------:R-:W-:Y:S10]  /*86f0*/  @P1 BRA `(.L_x_30) ;  /* 0x0000000000201947 */ /* 0x000ff40003800000 */
[----:B------:R-:W-:Y:S02]  /*8700*/  ULDC UR4, c[0x0][0xac8] ;  /* 0x0002b20000047ab9 */ /* 0x000fe40000000800 */
[----:B------:R-:W-:Y:S02]  /*8710*/  ISETP.GE.AND P2, PT, R17, UR4, PT ;  /* 0x0000000411007c0c */ /* 0x000fe4000bf46270 */
[----:B------:R-:W-:-:S11]  /*8720*/  ISETP.GE.AND P1, PT, R16, UR4, PT ;  /* 0x0000000410007c0c */ /* 0x000fd6000bf26270 */
[C---:B-1----:R-:W-:Y:S02]  /*8730*/  @!P2 LEA R6, P4, R17.reuse, R8, 0x1 ;  /* 0x000000081106a211 */ /* 0x042fe400078808ff */
[----:B--2---:R-:W-:Y:S02]  /*8740*/  @!P1 IMAD.WIDE R4, R16, 0x2, R8 ;  /* 0x0000000210049825 */ /* 0x004fe400078e0208 */
[----:B------:R-:W-:-:S03]  /*8750*/  @!P2 LEA.HI.X R7, R17, R9, R190, 0x1, P4 ;  /* 0x000000091107a211 */ /* 0x000fc600020f0cbe */
[----:B-----5:R3:W-:Y:S04]  /*8760*/  @!P1 ST.E.128 desc[UR60][R4.64], R88 ;  /* 0x0000005804009985 */ /* 0x0207e8000c101d3c */
[----:B------:R3:W-:Y:S02]  /*8770*/  @!P2 ST.E.128 desc[UR60][R6.64], R44 ;  /* 0x0000002c0600a985 */ /* 0x0007e4000c101d3c */
.L_x_30:
[----:B------:R-:W-:Y:S05]  /*8780*/  BSYNC B0 ;  /* 0x0000000000007941 */ /* 0x000fea0003800000 */
.L_x_29:
[----:B--2---:R2:W4:Y:S01]  /*8790*/  SHFL.IDX PT, R9, R10, 0x1, 0x181f ;  /* 0x00381f000a097f89 */ /* 0x00452200000e0000 */
[----:B------:R-:W-:Y:S03]  /*87a0*/  BSSY B0, `(.L_x_31) ;  /* 0x000000b000007945 */ /* 0x000fe60003800000 */
[----:B-1----:R2:W1:Y:S01]  /*87b0*/  SHFL.IDX PT, R8, R0, 0x1, 0x181f ;  /* 0x00381f0000087f89 */ /* 0x00246200000e0000 */
[----:B------:R-:W-:Y:S05]  /*87c0*/  @P3 BRA `(.L_x_32) ;  /* 0x0000000000203947 */ /* 0x000fea0003800000 */
[----:B------:R-:W-:Y:S02]  /*87d0*/  ULDC UR4, c[0x0][0xac8] ;  /* 0x0002b20000047ab9 */ /* 0x000fe40000000800 */
[----:B------:R-:W-:Y:S02]  /*87e0*/  ISETP.GE.AND P3, PT, R17, UR4, PT ;  /* 0x0000000411007c0c */ /* 0x000fe4000bf66270 */
[----:B------:R-:W-:-:S11]  /*87f0*/  ISETP.GE.AND P2, PT, R16, UR4, PT ;  /* 0x0000000410007c0c */ /* 0x000fd6000bf46270 */
[C---:B-1-3--:R-:W-:Y:S02]  /*8800*/  @!P3 LEA R6, P1, R17.reuse, R8, 0x1 ;  /* 0x000000081106b211 */ /* 0x04afe400078208ff */
[----:B----4-:R-:W-:Y:S02]  /*8810*/  @!P2 IMAD.WIDE R4, R16, 0x2, R8 ;  /* 0x000000021004a825 */ /* 0x010fe400078e0208 */
[----:B------:R-:W-:-:S03]  /*8820*/  @!P3 LEA.HI.X R7, R17, R9, R190, 0x1, P1 ;  /* 0x000000091107b211 */ /* 0x000fc600008f0cbe */
[----:B-----5:R1:W-:Y:S04]  /*8830*/  @!P2 ST.E.128 desc[UR60][R4.64], R40 ;  /* 0x000000280400a985 */ /* 0x0203e8000c101d3c */
[----:B------:R1:W-:Y:S02]  /*8840*/  @!P3 ST.E.128 desc[UR60][R6.64], R48 ;  /* 0x000000300600b985 */ /* 0x0003e4000c101d3c */
.L_x_32:
[----:B------:R-:W-:Y:S05]  /*8850*/  BSYNC B0 ;  /* 0x0000000000007941 */ /* 0x000fea0003800000 */
.L_x_31:
[----:B----4-:R4:W0:Y:S01]  /*8860*/  SHFL.IDX PT, R9, R10, 0x2, 0x181f ;  /* 0x00581f000a097f89 */ /* 0x01082200000e0000 */
[----:B------:R-:W-:Y:S03]  /*8870*/  BSSY B0, `(.L_x_33) ;  /* 0x000000b000007945 */ /* 0x000fe60003800000 */
[----:B-1----:R4:W1:Y:S01]  /*8880*/  SHFL.IDX PT, R8, R0, 0x2, 0x181f ;  /* 0x00581f0000087f89 */ /* 0x00286200000e0000 */
[----:B------:R-:W-:Y:S05]  /*8890*/  @P0 BRA `(.L_x_34) ;  /* 0x0000000000200947 */ /* 0x000fea0003800000 */
[----:B------:R-:W-:Y:S02]  /*88a0*/  ULDC UR4, c[0x0][0xac8] ;  /* 0x0002b20000047ab9 */ /* 0x000fe40000000800 */
[----:B------:R-:W-:Y:S02]  /*88b0*/  ISETP.GE.AND P2, PT, R17, UR4, PT ;  /* 0x0000000411007c0c */ /* 0x000fe4000bf46270 */
[----:B------:R-:W-:-:S11]  /*88c0*/  ISETP.GE.AND P1, PT, R16, UR4, PT ;  /* 0x0000000410007c0c */ /* 0x000fd6000bf26270 */
[C---:B-1-3--:R-:W-:Y:S02]  /*88d0*/  @!P2 LEA R6, P0, R17.reuse, R8, 0x1 ;  /* 0x000000081106a211 */ /* 0x04afe400078008ff */
[----:B0-----:R-:W-:Y:S02]  /*88e0*/  @!P1 IMAD.WIDE R4, R16, 0x2, R8 ;  /* 0x0000000210049825 */ /* 0x001fe400078e0208 */
[----:B------:R-:W-:-:S03]  /*88f0*/  @!P2 LEA.HI.X R7, R17, R9, R190, 0x1, P0 ;  /* 0x000000091107a211 */ /* 0x000fc600000f0cbe */
[----:B-----5:R0:W-:Y:S04]  /*8900*/  @!P1 ST.E.128 desc[UR60][R4.64], R36 ;  /* 0x0000002404009985 */ /* 0x0201e8000c101d3c */
[----:B------:R0:W-:Y:S02]  /*8910*/  @!P2 ST.E.128 desc[UR60][R6.64], R32 ;  /* 0x000000200600a985 */ /* 0x0001e4000c101d3c */
.L_x_34:
[----:B------:R-:W-:Y:S05]  /*8920*/  BSYNC B0 ;  /* 0x0000000000007941 */ /* 0x000fea0003800000 */
.L_x_33:
[----:B------:R-:W-:Y:S01]  /*8930*/  VIADD R3, R11, 0x60 ;  /* 0x000000600b037836 */ /* 0x000fe20000000000 */
[----:B0-----:R0:W0:Y:S01]  /*8940*/  SHFL.IDX PT, R9, R10, 0x3, 0x181f ;  /* 0x00781f000a097f89 */ /* 0x00102200000e0000 */
[----:B------:R-:W-:Y:S01]  /*8950*/  BSSY B0, `(.L_x_35) ;  /* 0x000000d000007945 */ /* 0x000fe20003800000 */
[----:B------:R-:W-:Y:S02]  /*8960*/  VIADD R19, R19, 0x1 ;  /* 0x0000000113137836 */ /* 0x000fe40000000000 */
[----:B------:R-:W-:Y:S01]  /*8970*/  ISETP.GE.AND P0, PT, R3, R92, PT ;  /* 0x0000005c0300720c */ /* 0x000fe20003f06270 */
[----:B-1----:R1:W0:-:S12]  /*8980*/  SHFL.IDX PT, R8, R0, 0x3, 0x181f ;  /* 0x00781f0000087f89 */ /* 0x00221800000e0000 */
[----:B-1----:R-:W-:Y:S05]  /*8990*/  @P0 BRA `(.L_x_36) ;  /* 0x0000000000200947 */ /* 0x002fea0003800000 */
[----:B------:R-:W-:Y:S02]  /*89a0*/  ULDC UR4, c[0x0][0xac8] ;  /* 0x0002b20000047ab9 */ /* 0x000fe40000000800 */
[----:B------:R-:W-:Y:S02]  /*89b0*/  ISETP.GE.AND P2, PT, R17, UR4, PT ;  /* 0x0000000411007c0c */ /* 0x000fe4000bf46270 */
[----:B------:R-:W-:-:S11]  /*89c0*/  ISETP.GE.AND P1, PT, R16, UR4, PT ;  /* 0x0000000410007c0c */ /* 0x000fd6000bf26270 */
[C---:B0--3--:R-:W-:Y:S02]  /*89d0*/  @!P2 LEA R6, P0, R17.reuse, R8, 0x1 ;  /* 0x000000081106a211 */ /* 0x049fe400078008ff */
[----:B------:R-:W-:Y:S02]  /*89e0*/  @!P1 IMAD.WIDE R4, R16, 0x2, R8 ;  /* 0x0000000210049825 */ /* 0x000fe400078e0208 */
[----:B------:R-:W-:-:S03]  /*89f0*/  @!P2 LEA.HI.X R7, R17, R9, R190, 0x1, P0 ;  /* 0x000000091107a211 */ /* 0x000fc600000f0cbe */
[----:B-----5:R1:W-:Y:S04]  /*8a00*/  @!P1 ST.E.128 desc[UR60][R4.64], R24 ;  /* 0x0000001804009985 */ /* 0x0203e8000c101d3c */
[----:B------:R1:W-:Y:S02]  /*8a10*/  @!P2 ST.E.128 desc[UR60][R6.64], R28 ;  /* 0x0000001c0600a985 */ /* 0x0003e4000c101d3c */
.L_x_36:
[----:B------:R-:W-:Y:S05]  /*8a20*/  BSYNC B0 ;  /* 0x0000000000007941 */ /* 0x000fea0003800000 */
.L_x_35:
[----:B--2-4-:R-:W2:Y:S02]  /*8a30*/  LDC R0, c[0x0][0xc34] ;  /* 0x00030d00ff007b82 */ /* 0x014ea40000000800 */
[----:B--2---:R-:W-:-:S13]  /*8a40*/  ISETP.LE.AND P0, PT, R0, UR39, PT ;  /* 0x0000002700007c0c */ /* 0x004fda000bf03270 */
[----:B------:R-:W-:Y:S05]  /*8a50*/  @!P0 BRA `(.L_x_37) ;  /* 0xffffff8000c08947 */ /* 0x000fea000383ffff */
[----:B------:R-:W-:Y:S05]  /*8a60*/  EXIT ;  /* 0x000000000000794d */ /* 0x000fea0003800000 */
.L_x_7:
[----:B------:R-:W-:-:S08]  /*8a70*/  NOP ;  /* 0x0000000000007918 */ /* 0x000fd00000000000 */
[----:B0-----:R-:W0:-:S00]  /*8a80*/  USETMAXREG.DEALLOC.CTAPOOL 0x18 ;  /* 0x00000018000079c8 */ /* 0x001e0000080e0500 */
[----:B------:R-:W1:Y:S01]  /*8a90*/  S2UR UR5, SR_CTAID.X ;  /* 0x00000000000579c3 */ /* 0x000e620000002500 */
[----:B0-----:R-:W-:Y:S02]  /*8aa0*/  IMAD.MOV.U32 R2, RZ, RZ, 0x1 ;  /* 0x00000001ff027424 */ /* 0x001fe400078e00ff */
[----:B------:R-:W-:-:S05]  /*8ab0*/  IMAD.MOV.U32 R18, RZ, RZ, RZ ;  /* 0x000000ffff127224 */ /* 0x000fca00078e00ff */
[----:B------:R-:W1:Y:S02]  /*8ac0*/  LDC R3, c[0x0][0xc34] ;  /* 0x00030d00ff037b82 */ /* 0x000e640000000800 */
[----:B-1----:R-:W-:Y:S01]  /*8ad0*/  ISETP.LE.AND P0, PT, R3, UR5, PT ;  /* 0x0000000503007c0c */ /* 0x002fe2000bf03270 */
[----:B------:R-:W-:-:S05]  /*8ae0*/  IMAD.MOV.U32 R3, RZ, RZ, 0x1 ;  /* 0x00000001ff037424 */ /* 0x000fca00078e00ff */
[----:B------:R0:W-:Y:S07]  /*8af0*/  STL [R1], R3 ;  /* 0x0000000301007387 */ /* 0x0001ee0000100800 */
[----:B------:R-:W-:Y:S05]  /*8b00*/  @P0 BRA `(.L_x_38) ;  /* 0x0000003c00ac0947 */ /* 0x000fea0003800000 */
[----:B------:R-:W1:Y:S01]  /*8b10*/  S2UR UR4, SR_CgaCtaId ;  /* 0x00000000000479c3 */ /* 0x000e620000008800 */
[C---:B------:R-:W-:Y:S01]  /*8b20*/  SHF.L.U32 R2, R0.reuse, 0x3, RZ ;  /* 0x0000000300027819 */ /* 0x040fe200000006ff */
[----:B------:R-:W-:Y:S01]  /*8b30*/  UMOV UR36, 0x400 ;  /* 0x0000040000247882 */ /* 0x000fe20000000000 */
[----:B------:R-:W-:Y:S01]  /*8b40*/  LOP3.LUT R5, R0, 0x7f, RZ, 0xc0, !PT ;  /* 0x0000007f00057812 */ /* 0x000fe200078ec0ff */
[----:B------:R-:W-:Y:S01]  /*8b50*/  IMAD.MOV.U32 R18, RZ, RZ, RZ ;  /* 0x000000ffff127224 */ /* 0x000fe200078e00ff */
[C---:B0-----:R-:W-:Y:S01]  /*8b60*/  LOP3.LUT R3, R2.reuse, 0x1f8, RZ, 0xc0, !PT ;  /* 0x000001f802037812 */ /* 0x041fe200078ec0ff */
[----:B------:R-:W-:Y:S01]  /*8b70*/  ULDC.64 UR38, c[0x0][0x198] ;  /* 0x0000660000267ab9 */ /* 0x000fe20000000a00 */
[----:B------:R-:W-:Y:S01]  /*8b80*/  LOP3.LUT R2, R2, 0x38, RZ, 0xc0, !PT ;  /* 0x0000003802027812 */ /* 0x000fe200078ec0ff */
[----:B------:R-:W-:Y:S01]  /*8b90*/  ULDC UR37, c[0x0][0xc] ;  /* 0x0000030000257ab9 */ /* 0x000fe20000000800 */
[----:B------:R-:W-:Y:S01]  /*8ba0*/  LOP3.LUT R4, R3, 0x38, R0, 0x78, !PT ;  /* 0x0000003803047812 */ /* 0x000fe200078e7800 */
[----:B------:R-:W-:Y:S01]  /*8bb0*/  IMAD.SHL.U32 R3, R5, 0x8, RZ ;  /* 0x0000000805037824 */ /* 0x000fe200078e00ff */
[----:B------:R-:W-:-:S04]  /*8bc0*/  SHF.R.U32.HI R5, RZ, 0x3, R5 ;  /* 0x00000003ff057819 */ /* 0x000fc80000011605 */
[----:B------:R-:W-:Y:S01]  /*8bd0*/  LOP3.LUT R4, R4, 0x200, R3, 0xf8, !PT ;  /* 0x0000020004047812 */ /* 0x000fe200078ef803 */
[----:B------:R-:W-:-:S05]  /*8be0*/  IMAD.SHL.U32 R3, R0, 0x10, RZ ;  /* 0x0000001000037824 */ /* 0x000fca00078e00ff */
[----:B------:R-:W-:Y:S01]  /*8bf0*/  LOP3.LUT R0, R5, 0x70, R3, 0xf8, !PT ;  /* 0x0000007005007812 */ /* 0x000fe200078ef803 */
[----:B------:R-:W-:Y:S01]  /*8c00*/  IMAD.U32 R3, RZ, RZ, UR5 ;  /* 0x00000005ff037e24 */ /* 0x000fe2000f8e00ff */
[----:B-1----:R-:W-:Y:S01]  /*8c10*/  ULEA UR36, UR4, UR36, 0x18 ;  /* 0x0000002404247291 */ /* 0x002fe2000f8ec03f */
[----:B------:R-:W-:-:S05]  /*8c20*/  IMAD.MOV.U32 R0, RZ, RZ, 0x1 ;  /* 0x00000001ff007424 */ /* 0x000fca00078e00ff */
[----:B------:R-:W-:-:S05]  /*8c30*/  LEA R4, R4, UR36, 0x1 ;  /* 0x0000002404047c11 */ /* 0x000fca000f8e08ff */
[----:B------:R-:W-:Y:S04]  /*8c40*/  STL [R1+0x14], R4 ;  /* 0x0000140401007387 */ /* 0x000fe80000100800 */
[----:B------:R0:W-:Y:S04]  /*8c50*/  STL [R1+0x28], R3 ;  /* 0x0000280301007387 */ /* 0x0001e80000100800 */
[----:B------:R1:W-:Y:S04]  /*8c60*/  STL [R1], R0 ;  /* 0x0000000001007387 */ /* 0x0003e80000100800 */
[----:B------:R2:W-:Y:S01]  /*8c70*/  STL [R1+0x30], RZ ;  /* 0x000030ff01007387 */ /* 0x0005e20000100800 */
[----:B0-----:R-:W-:-:S02]  /*8c80*/  LOP3.LUT R3, R2, 0x40, RZ, 0xfc, !PT ;  /* 0x0000004002037812 */ /* 0x001fc400078efcff */
[----:B-1----:R-:W-:-:S07]  /*8c90*/  LOP3.LUT R0, R2, 0x80, RZ, 0xfc, !PT ;  /* 0x0000008002007812 */ /* 0x002fce00078efcff */
.L_x_114:
[----:B------:R-:W3:Y:S01]  /*8ca0*/  LDL R2, [R1+0x28] ;  /* 0x0000280001027983 */ /* 0x000ee20000100800 */
[----:B0-----:R-:W0:Y:S01]  /*8cb0*/  LDC R0, c[0x0][0xc38] ;  /* 0x00030e00ff007b82 */ /* 0x001e220000000800 */
[----:B------:R-:W-:Y:S05]  /*8cc0*/  YIELD ;  /* 0x0000000000007946 */ /* 0x000fea0003800000 */
[----:B------:R-:W-:Y:S02]  /*8cd0*/  ULDC.64 UR4, c[0x0][0x418] ;  /* 0x0001060000047ab9 */ /* 0x000fe40000000a00 */
[----:B-1----:R-:W1:Y:S01]  /*8ce0*/  LDC R16, c[0x0][0xc44] ;  /* 0x00031100ff107b82 */ /* 0x002e620000000800 */
[----:B------:R-:W-:-:S03]  /*8cf0*/  UISETP.NE.U32.AND UP0, UPT, UR4, URZ, UPT ;  /* 0x0000003f0400728c */ /* 0x000fc6000bf05070 */
[----:B------:R-:W-:Y:S01]  /*8d00*/  ULDC UR4, c[0x0][0x424] ;  /* 0x0001090000047ab9 */ /* 0x000fe20000000800 */
[----:B------:R-:W-:Y:S02]  /*8d10*/  UISETP.NE.AND.EX UP0, UPT, UR5, URZ, UPT, UP0 ;  /* 0x0000003f0500728c */ /* 0x000fe4000bf05300 */
[----:B------:R-:W-:Y:S02]  /*8d20*/  UIADD3 UR5, UR36, 0x1c400, URZ ;  /* 0x0001c40024057890 */ /* 0x000fe4000fffe03f */
[----:B------:R-:W-:Y:S02]  /*8d30*/  USEL UR4, UR4, 0x1, UP0 ;  /* 0x0000000104047887 */ /* 0x000fe40008000000 */
[----:B------:R-:W-:Y:S01]  /*8d40*/  ULOP3.LUT UP0, URZ, UR5, 0x3ff, URZ, 0xc0, !UPT ;  /* 0x000003ff053f7892 */ /* 0x000fe2000f80c03f */
[----:B0-----:R-:W-:-:S13]  /*8d50*/  ISETP.NE.AND P0, PT, R0, 0x1, PT ;  /* 0x000000010000780c */ /* 0x001fda0003f05270 */
[----:B------:R-:W3:Y:S08]  /*8d60*/  @P0 LDC R0, c[0x0][0xc3c] ;  /* 0x00030f00ff000b82 */ /* 0x000ef00000000800 */
[----:B------:R-:W0:Y:S01]  /*8d70*/  @P0 LDC R3, c[0x0][0xc40] ;  /* 0x00031000ff030b82 */ /* 0x000e220000000800 */
[----:B---3--:R-:W-:Y:S01]  /*8d80*/  @P0 IMAD.HI.U32 R0, R2, R0, RZ ;  /* 0x0000000002000227 */ /* 0x008fe200078e00ff */
[----:B------:R-:W-:-:S04]  /*8d90*/  MOV R4, R2 ;  /* 0x0000000200047202 */ /* 0x000fc80000000f00 */
[----:B0-----:R-:W-:Y:S02]  /*8da0*/  @P0 SHF.R.U32.HI R4, RZ, R3, R0 ;  /* 0x00000003ff040219 */ /* 0x001fe40000011600 */
[----:B-1----:R-:W-:Y:S01]  /*8db0*/  ISETP.NE.AND P0, PT, R16, 0x1, PT ;  /* 0x000000011000780c */ /* 0x002fe20003f05270 */
[----:B------:R-:W0:Y:S02]  /*8dc0*/  LDC R0, c[0x0][0x2f0] ;  /* 0x0000bc00ff007b82 */ /* 0x000e240000000800 */
[----:B------:R-:W-:Y:S01]  /*8dd0*/  IMAD.MOV.U32 R19, RZ, RZ, R4 ;  /* 0x000000ffff137224 */ /* 0x000fe200078e0004 */
[----:B------:R1:W-:Y:S09]  /*8de0*/  STL [R1+0x20], R4 ;  /* 0x0000200401007387 */ /* 0x0003f20000100800 */
[----:B------:R-:W3:Y:S02]  /*8df0*/  @P0 LDC.64 R2, c[0x0][0xc48] ;  /* 0x00031200ff020b82 */ /* 0x000ee40000000a00 */
[----:B---3--:R-:W-:-:S05]  /*8e00*/  @P0 IMAD.HI.U32 R2, R4, R2, RZ ;  /* 0x0000000204020227 */ /* 0x008fca00078e00ff */
[----:B------:R-:W-:Y:S01]  /*8e10*/  @P0 SHF.R.U32.HI R19, RZ, R3, R2 ;  /* 0x00000003ff130219 */ /* 0x000fe20000011602 */
[----:B0-----:R-:W-:Y:S01]  /*8e20*/  IMAD R2, R0, UR4, RZ ;  /* 0x0000000400027c24 */ /* 0x001fe2000f8e02ff */
[----:B------:R-:W-:-:S03]  /*8e30*/  PLOP3.LUT P0, PT, PT, PT, UP0, 0x80, 0x0 ;  /* 0x000000000000781c */ /* 0x000fc60003f0f008 */
[----:B------:R-:W-:Y:S01]  /*8e40*/  IMAD.MOV R3, RZ, RZ, -R19 ;  /* 0x000000ffff037224 */ /* 0x000fe200078e0a13 */
[----:B------:R1:W-:Y:S01]  /*8e50*/  STL [R1+0x18], R19 ;  /* 0x0000181301007387 */ /* 0x0003e20000100800 */
[----:B------:R-:W-:Y:S02]  /*8e60*/  VIADD R0, R2, 0x7f ;  /* 0x0000007f02007836 */ /* 0x000fe40000000000 */
[----:B------:R-:W-:Y:S01]  /*8e70*/  IMAD R16, R16, R3, R4 ;  /* 0x0000000310107224 */ /* 0x000fe200078e0204 */
[----:B------:R1:W-:Y:S02]  /*8e80*/  STL [R1+0x2c], R2 ;  /* 0x00002c0201007387 */ /* 0x0003e40000100800 */
[----:B------:R-:W-:-:S04]  /*8e90*/  SHF.R.S32.HI R3, RZ, 0x1f, R0 ;  /* 0x0000001fff037819 */ /* 0x000fc80000011400 */
[----:B------:R-:W-:-:S04]  /*8ea0*/  LEA.HI R3, R3, R0, RZ, 0x7 ;  /* 0x0000000003037211 */ /* 0x000fc800078f38ff */
[----:B------:R-:W-:-:S05]  /*8eb0*/  SHF.R.S32.HI R0, RZ, 0x7, R3 ;  /* 0x00000007ff007819 */ /* 0x000fca0000011403 */
[----:B------:R1:W-:Y:S01]  /*8ec0*/  STL [R1+0x24], R0 ;  /* 0x0000240001007387 */ /* 0x0003e20000100800 */
[----:B--2---:R-:W-:Y:S05]  /*8ed0*/  @!P0 BRA `(.L_x_39) ;  /* 0x0000000000408947 */ /* 0x004fea0003800000 */
[----:B-1----:R-:W-:Y:S01]  /*8ee0*/  MOV R2, 0x0 ;  /* 0x0000000000027802 */ /* 0x002fe20000000f00 */
[----:B------:R-:W-:Y:S01]  /*8ef0*/  ULDC.64 UR6, c[0x4][0xb8] ;  /* 0x01002e0000067ab9 */ /* 0x000fe20000000a00 */
[----:B------:R-:W-:Y:S01]  /*8f00*/  ULDC.64 UR8, c[0x4][0xc0] ;  /* 0x0100300000087ab9 */ /* 0x000fe20000000a00 */
[----:B------:R-:W-:Y:S01]  /*8f10*/  ULDC.64 UR4, c[0x4][0x8] ;  /* 0x0100020000047ab9 */ /* 0x000fe20000000a00 */
[----:B------:R-:W-:Y:S01]  /*8f20*/  IMAD.U32 R4, RZ, RZ, UR6 ;  /* 0x00000006ff047e24 */ /* 0x000fe2000f8e00ff */
[----:B------:R-:W-:Y:S01]  /*8f30*/  MOV R6, UR8 ;  /* 0x0000000800067c02 */ /* 0x000fe20008000f00 */
[----:B------:R-:W0:Y:S01]  /*8f40*/  LDC.64 R2, c[0x4][R2] ;  /* 0x0100000002027b82 */ /* 0x000e220000000a00 */
[----:B------:R-:W-:Y:S01]  /*8f50*/  IMAD.U32 R5, RZ, RZ, UR7 ;  /* 0x00000007ff057e24 */ /* 0x000fe2000f8e00ff */
[----:B------:R-:W-:Y:S01]  /*8f60*/  MOV R13, RZ ;  /* 0x000000ff000d7202 */ /* 0x000fe20000000f00 */
[----:B------:R-:W-:Y:S02]  /*8f70*/  IMAD.U32 R7, RZ, RZ, UR9 ;  /* 0x00000009ff077e24 */ /* 0x000fe4000f8e00ff */
[----:B------:R-:W-:-:S02]  /*8f80*/  IMAD.U32 R10, RZ, RZ, UR4 ;  /* 0x00000004ff0a7e24 */ /* 0x000fc4000f8e00ff */
[----:B------:R-:W-:Y:S02]  /*8f90*/  IMAD.U32 R11, RZ, RZ, UR5 ;  /* 0x00000005ff0b7e24 */ /* 0x000fe4000f8e00ff */
[----:B------:R-:W-:Y:S02]  /*8fa0*/  IMAD.MOV.U32 R8, RZ, RZ, 0x70 ;  /* 0x00000070ff087424 */ /* 0x000fe400078e00ff */
[----:B------:R-:W-:-:S07]  /*8fb0*/  IMAD.MOV.U32 R12, RZ, RZ, 0x1 ;  /* 0x00000001ff0c7424 */ /* 0x000fce00078e00ff */
[----:B------:R-:W-:-:S07]  /*8fc0*/  LEPC R20, `(.L_x_39) ;  /* 0x000000001014794e */ /* 0x000fce0000000000 */
[----:B0-2---:R-:W-:Y:S05]  /*8fd0*/  CALL.ABS.NOINC R2 ;  /* 0x0000000002007343 */ /* 0x005fea0003c00000 */
.L_x_39:
[----:B------:R-:W-:-:S04]  /*8fe0*/  UIADD3 UR4, UR36, 0x400, URZ ;  /* 0x0000040024047890 */ /* 0x000fc8000fffe03f */
[----:B------:R-:W-:-:S06]  /*8ff0*/  ULOP3.LUT UP0, URZ, UR4, 0x3ff, URZ, 0xc0, !UPT ;  /* 0x000003ff043f7892 */ /* 0x000fcc000f80c03f */
[----:B------:R-:W-:-:S13]  /*9000*/  PLOP3.LUT P0, PT, PT, PT, UP0, 0x80, 0x0 ;  /* 0x000000000000781c */ /* 0x000fda0003f0f008 */
[----:B------:R-:W-:Y:S05]  /*9010*/  @!P0 BRA `(.L_x_40) ;  /* 0x00000000007c8947 */ /* 0x000fea0003800000 */
[----:B------:R-:W-:Y:S01]  /*9020*/  MOV R17, 0x0 ;  /* 0x0000000000117802 */ /* 0x000fe20000000f00 */
[----:B------:R-:W-:Y:S01]  /*9030*/  ULDC.64 UR6, c[0x4][0xb8] ;  /* 0x01002e0000067ab9 */ /* 0x000fe20000000a00 */
[----:B------:R-:W-:Y:S01]  /*9040*/  ULDC.64 UR8, c[0x4][0xc0] ;  /* 0x0100300000087ab9 */ /* 0x000fe20000000a00 */
[----:B------:R-:W-:Y:S01]  /*9050*/  ULDC.64 UR4, c[0x4][0x10] ;  /* 0x0100040000047ab9 */ /* 0x000fe20000000a00 */
[----:B-1----:R0:W1:Y:S01]  /*9060*/  LDC.64 R2, c[0x4][R17] ;  /* 0x0100000011027b82 */ /* 0x0020620000000a00 */
[----:B------:R-:W-:Y:S01]  /*9070*/  IMAD.U32 R4, RZ, RZ, UR6 ;  /* 0x00000006ff047e24 */ /* 0x000fe2000f8e00ff */
[----:B------:R-:W-:Y:S01]  /*9080*/  MOV R11, UR5 ;  /* 0x00000005000b7c02 */ /* 0x000fe20008000f00 */
[----:B------:R-:W-:Y:S02]  /*9090*/  IMAD.U32 R5, RZ, RZ, UR7 ;  /* 0x00000007ff057e24 */ /* 0x000fe4000f8e00ff */
[----:B------:R-:W-:Y:S02]  /*90a0*/  IMAD.U32 R6, RZ, RZ, UR8 ;  /* 0x00000008ff067e24 */ /* 0x000fe4000f8e00ff */
[----:B------:R-:W-:-:S02]  /*90b0*/  IMAD.U32 R7, RZ, RZ, UR9 ;  /* 0x00000009ff077e24 */ /* 0x000fc4000f8e00ff */
[----:B------:R-:W-:Y:S02]  /*90c0*/  IMAD.U32 R10, RZ, RZ, UR4 ;  /* 0x00000004ff0a7e24 */ /* 0x000fe4000f8e00ff */
[----:B------:R-:W-:Y:S02]  /*90d0*/  IMAD.MOV.U32 R8, RZ, RZ, 0x70 ;  /* 0x00000070ff087424 */ /* 0x000fe400078e00ff */
[----:B------:R-:W-:Y:S02]  /*90e0*/  IMAD.MOV.U32 R12, RZ, RZ, 0x1 ;  /* 0x00000001ff0c7424 */ /* 0x000fe400078e00ff */
[----:B0-----:R-:W-:-:S07]  /*90f0*/  IMAD.MOV.U32 R13, RZ, RZ, RZ ;  /* 0x000000ffff0d7224 */ /* 0x001fce00078e00ff */
[----:B------:R-:W-:-:S07]  /*9100*/  LEPC R20, `(.L_x_41) ;  /* 0x000000001014794e */ /* 0x000fce0000000000 */
[----:B-12---:R-:W-:Y:S05]  /*9110*/  CALL.ABS.NOINC R2 ;  /* 0x0000000002007343 */ /* 0x006fea0003c00000 */
.L_x_41:
[----:B------:R0:W1:Y:S01]  /*9120*/  LDC.64 R2, c[0x4][R17] ;  /* 0x0100000011027b82 */ /* 0x0000620000000a00 */
[----:B------:R-:W-:Y:S01]  /*9130*/  ULDC.64 UR6, c[0x4][0xb8] ;  /* 0x01002e0000067ab9 */ /* 0x000fe20000000a00 */
[----:B------:R-:W-:Y:S01]  /*9140*/  ULDC.64 UR8, c[0x4][0xc0] ;  /* 0x0100300000087ab9 */ /* 0x000fe20000000a00 */
[----:B------:R-:W-:Y:S01]  /*9150*/  ULDC.64 UR4, c[0x4][0x18] ;  /* 0x0100060000047ab9 */ /* 0x000fe20000000a00 */
[----:B------:R-:W-:Y:S01]  /*9160*/  IMAD.U32 R4, RZ, RZ, UR6 ;  /* 0x00000006ff047e24 */ /* 0x000fe2000f8e00ff */
[----:B------:R-:W-:Y:S01]  /*9170*/  MOV R6, UR8 ;  /* 0x0000000800067c02 */ /* 0x000fe20008000f00 */
[----:B------:R-:W-:Y:S01]  /*9180*/  IMAD.U32 R5, RZ, RZ, UR7 ;  /* 0x00000007ff057e24 */ /* 0x000fe2000f8e00ff */
[----:B------:R-:W-:Y:S01]  /*9190*/  MOV R13, RZ ;  /* 0x000000ff000d7202 */ /* 0x000fe20000000f00 */
[----:B------:R-:W-:Y:S02]  /*91a0*/  IMAD.U32 R7, RZ, RZ, UR9 ;  /* 0x00000009ff077e24 */ /* 0x000fe4000f8e00ff */
[----:B------:R-:W-:-:S02]  /*91b0*/  IMAD.U32 R10, RZ, RZ, UR4 ;  /* 0x00000004ff0a7e24 */ /* 0x000fc4000f8e00ff */
[----:B------:R-:W-:Y:S02]  /*91c0*/  IMAD.U32 R11, RZ, RZ, UR5 ;  /* 0x00000005ff0b7e24 */ /* 0x000fe4000f8e00ff */
[----:B------:R-:W-:Y:S02]  /*91d0*/  IMAD.MOV.U32 R8, RZ, RZ, 0x70 ;  /* 0x00000070ff087424 */ /* 0x000fe400078e00ff */
[----:B0-----:R-:W-:-:S07]  /*91e0*/  IMAD.MOV.U32 R12, RZ, RZ, 0x1 ;  /* 0x00000001ff0c7424 */ /* 0x001fce00078e00ff */
[----:B------:R-:W-:-:S07]  /*91f0*/  LEPC R20, `(.L_x_40) ;  /* 0x000000001014794e */ /* 0x000fce0000000000 */
[----:B-1----:R-:W-:Y:S05]  /*9200*/  CALL.ABS.NOINC R2 ;  /* 0x0000000002007343 */ /* 0x002fea0003c00000 */
.L_x_40:
[----:B------:R-:W-:Y:S01]  /*9210*/  ULDC.64 UR4, c[0x0][0x9f8] ;  /* 0x00027e0000047ab9 */ /* 0x000fe20000000a00 */
[----:B------:R-:W3:Y:S01]  /*9220*/  LDL R17, [R1+0x24] ;  /* 0x0000240001117983 */ /* 0x000ee20000100800 */
[----:B------:R-:W-:-:S04]  /*9230*/  ISETP.NE.U32.AND P0, PT, RZ, UR4, PT ;  /* 0x00000004ff007c0c */ /* 0x000fc8000bf05070 */
[----:B------:R-:W-:-:S13]  /*9240*/  ISETP.NE.AND.EX P0, PT, RZ, UR5, PT, P0 ;  /* 0x00000005ff007c0c */ /* 0x000fda000bf05300 */
[----:B-1----:R-:W0:Y:S02]  /*9250*/  @P0 LDC.64 R2, c[0x0][0x9f8] ;  /* 0x00027e00ff020b82 */ /* 0x002e240000000a00 */
[----:B0-----:R-:W-:-:S05]  /*9260*/  @P0 IMAD.WIDE R2, R19, 0x4, R2 ;  /* 0x0000000413020825 */ /* 0x001fca00078e0202 */
[----:B------:R0:W4:Y:S01]  /*9270*/  @P0 LDG.E R19, desc[UR60][R2.64] ;  /* 0x0000003c02130981 */ /* 0x000122000c1e1900 */
[----:B------:R-:W-:Y:S01]  /*9280*/  UMOV UR4, 0xffffffff ;  /* 0xffffffff00047882 */ /* 0x000fe20000000000 */
[----:B0-----:R-:W0:Y:S02]  /*9290*/  LDC.64 R2, c[0x0][0x418] ;  /* 0x00010600ff027b82 */ /* 0x001e240000000a00 */
[----:B0-----:R-:W-:-:S04]  /*92a0*/  ISETP.NE.U32.AND P0, PT, R2, RZ, PT ;  /* 0x000000ff0200720c */ /* 0x001fc80003f05070 */
[----:B------:R-:W-:-:S04]  /*92b0*/  ISETP.NE.AND.EX P1, PT, R3, RZ, PT, P0 ;  /* 0x000000ff0300720c */ /* 0x000fc80003f25300 */
[----:B------:R-:W-:Y:S01]  /*92c0*/  P2R R0, PR, RZ, 0x2 ;  /* 0x00000002ff007803 */ /* 0x000fe20000000000 */
[----:B---3--:R-:W-:-:S05]  /*92d0*/  VIADD R8, R17, 0xffffffff ;  /* 0xffffffff11087836 */ /* 0x008fca0000000000 */
[----:B------:R0:W-:Y:S04]  /*92e0*/  STL [R1+0x1c], R8 ;  /* 0x00001c0801007387 */ /* 0x0001e80000100800 */
[----:B------:R0:W-:Y:S01]  /*92f0*/  STL [R1+0x10], R0 ;  /* 0x0000100001007387 */ /* 0x0001e20000100800 */
[----:B----4-:R-:W-:Y:S02]  /*9300*/  SHF.R.S32.HI R7, RZ, 0x1f, R19 ;  /* 0x0000001fff077819 */ /* 0x010fe40000011413 */
[----:B------:R-:W-:-:S03]  /*9310*/  SEL R17, R19, RZ, !P1 ;  /* 0x000000ff13117207 */ /* 0x000fc60004800000 */
[----:B------:R0:W-:Y:S01]  /*9320*/  STL [R1+0x8], R7 ;  /* 0x0000080701007387 */ /* 0x0001e20000100800 */
[----:B------:R-:W-:Y:S05]  /*9330*/  BRA.DIV UR4, `(.L_x_42) ;  /* 0x0000003a04ec7947 */ /* 0x000fea000b800000 */
[----:B0-----:R-:W0:Y:S02]  /*9340*/  S2R R0, SR_TID.X ;  /* 0x0000000000007919 */ /* 0x001e240000002100 */
[----:B0-----:R-:W-:-:S04]  /*9350*/  SHF.R.U32.HI R0, RZ, 0x5, R0 ;  /* 0x00000005ff007819 */ /* 0x001fc80000011600 */
[----:B------:R-:W-:-:S05]  /*9360*/  LOP3.LUT R0, R0, 0x3, RZ, 0xc0, !PT ;  /* 0x0000000300007812 */ /* 0x000fca00078ec0ff */
[----:B------:R0:W1:Y:S02]  /*9370*/  SHFL.IDX PT, R14, R0, RZ, 0x1f ;  /* 0x00001fff000e7589 */ /* 0x00006400000e0000 */
.L_x_130:
[----:B------:R-:W-:Y:S02]  /*9380*/  PLOP3.LUT P2, PT, PT, PT, PT, 0x8, 0x0 ;  /* 0x000000000000781c */ /* 0x000fe40003f4e170 */
[----:B-1----:R-:W-:Y:S02]  /*9390*/  ISETP.NE.AND P0, PT, R14, RZ, PT ;  /* 0x000000ff0e00720c */ /* 0x002fe40003f05270 */
[----:B0-----:R-:W-:-:S05]  /*93a0*/  P2R R0, PR, RZ, 0x4 ;  /* 0x00000004ff007803 */ /* 0x001fca0000000000 */
[----:B------:R0:W-:Y:S06]  /*93b0*/  STL [R1+0xc], R0 ;  /* 0x00000c0001007387 */ /* 0x0001ec0000100800 */
[----:B------:R-:W-:Y:S05]  /*93c0*/  @P0 BRA `(.L_x_43) ;  /* 0x0000000400240947 */ /* 0x000fea0003800000 */
[----:B------:R-:W-:-:S03]  /*93d0*/  UMOV UR4, 0xffffffff ;  /* 0xffffffff00047882 */ /* 0x000fc60000000000 */
[----:B------:R-:W-:Y:S05]  /*93e0*/  BRA.DIV UR4, `(.L_x_44) ;  /* 0x0000003a04f47947 */ /* 0x000fea000b800000 */
[----:B------:R-:W-:-:S13]  /*93f0*/  ELECT P6, URZ, PT ;  /* 0x00000000003f782f */ /* 0x000fda00038c0000 */
.L_x_133:
[----:B------:R-:W-:Y:S05]  /*9400*/  @!P6 BRA `(.L_x_43) ;  /* 0x000000040014e947 */ /* 0x000fea0003800000 */
[----:B------:R1:W-:Y:S01]  /*9410*/  STL [R1+0x4], R8 ;  /* 0x0000040801007387 */ /* 0x0003e20000100800 */
[----:B------:R-:W-:Y:S01]  /*9420*/  IMAD.MOV.U32 R17, RZ, RZ, R19 ;  /* 0x000000ffff117224 */ /* 0x000fe200078e0013 */
[----:B------:R-:W-:Y:S06]  /*9430*/  @!P1 BRA `(.L_x_45) ;  /* 0x00000000004c9947 */ /* 0x000fec0003800000 */
[----:B------:R-:W3:Y:S01]  /*9440*/  LDC R6, c[0x0][0x43c] ;  /* 0x00010f00ff067b82 */ /* 0x000ee20000000800 */
[----:B0-----:R-:W-:Y:S01]  /*9450*/  IMAD.MOV.U32 R0, RZ, RZ, R8 ;  /* 0x000000ffff007224 */ /* 0x001fe200078e0008 */
[----:B------:R-:W-:Y:S01]  /*9460*/  ULDC.64 UR4, c[0x0][0x428] ;  /* 0x00010a0000047ab9 */ /* 0x000fe20000000a00 */
[----:B---3--:R-:W-:-:S13]  /*9470*/  ISETP.NE.AND P0, PT, R6, 0x1, PT ;  /* 0x000000010600780c */ /* 0x008fda0003f05270 */
[----:B------:R-:W0:Y:S02]  /*9480*/  @P0 LDC.64 R4, c[0x0][0x440] ;  /* 0x00011000ff040b82 */ /* 0x000e240000000a00 */
[----:B0-----:R-:W-:-:S05]  /*9490*/  @P0 IMAD.HI.U32 R4, R8, R4, RZ ;  /* 0x0000000408040227 */ /* 0x001fca00078e00ff */
[----:B------:R-:W-:-:S04]  /*94a0*/  @P0 SHF.R.U32.HI R0, RZ, R5, R4 ;  /* 0x00000005ff000219 */ /* 0x000fc80000011604 */
[--C-:B------:R-:W-:Y:S01]  /*94b0*/  SHF.R.S32.HI R5, RZ, 0x1f, R0.reuse ;  /* 0x0000001fff057819 */ /* 0x100fe20000011400 */
[----:B------:R-:W-:-:S04]  /*94c0*/  IMAD.MOV R4, RZ, RZ, -R0 ;  /* 0x000000ffff047224 */ /* 0x000fc800078e0a00 */
[----:B------:R-:W-:Y:S02]  /*94d0*/  IMAD R6, R6, R4, R8 ;  /* 0x0000000406067224 */ /* 0x000fe400078e0208 */
[----:B------:R-:W-:-:S03]  /*94e0*/  IMAD.MOV.U32 R4, RZ, RZ, R0 ;  /* 0x000000ffff047224 */ /* 0x000fc600078e0000 */
[----:B------:R0:W-:Y:S01]  /*94f0*/  STL [R1+0x4], R6 ;  /* 0x0000040601007387 */ /* 0x0001e20000100800 */
[----:B------:R-:W-:-:S03]  /*9500*/  IMAD.WIDE.U32 R4, R19, UR4, R4 ;  /* 0x0000000413047c25 */ /* 0x000fc6000f8e0004 */
[----:B------:R-:W-:Y:S01]  /*9510*/  LEA R2, P0, R4, R2, 0x2 ;  /* 0x0000000204027211 */ /* 0x000fe200078010ff */
[----:B0-----:R-:W-:-:S04]  /*9520*/  IMAD R6, R7, UR4, RZ ;  /* 0x0000000407067c24 */ /* 0x001fc8000f8e02ff */
[----:B------:R-:W-:-:S05]  /*9530*/  IMAD R0, R19, UR5, R6 ;  /* 0x0000000513007c24 */ /* 0x000fca000f8e0206 */
[----:B------:R-:W-:-:S04]  /*9540*/  IADD3 R0, R5, R0, RZ ;  /* 0x0000000005007210 */ /* 0x000fc80007ffe0ff */
[----:B------:R-:W-:-:S05]  /*9550*/  LEA.HI.X R3, R4, R3, R0, 0x2, P0 ;  /* 0x0000000304037211 */ /* 0x000fca00000f1400 */
[----:B------:R3:W5:Y:S02]  /*9560*/  LDG.E R17, desc[UR60][R2.64] ;  /* 0x0000003c02117981 */ /* 0x000764000c1e1900 */
.L_x_45:
[----:B---3--:R-:W3:Y:S01]  /*9570*/  LDL R2, [R1] ;  /* 0x0000000001027983 */ /* 0x008ee20000100800 */
[----:B0-----:R-:W-:Y:S02]  /*9580*/  LEA R0, R18, UR36, 0x3 ;  /* 0x0000002412007c11 */ /* 0x001fe4000f8e18ff */
[----:B---3--:R-:W-:-:S04]  /*9590*/  SHF.L.U32 R2, R2, 0x1f, RZ ;  /* 0x0000001f02027819 */ /* 0x008fc800000006ff */
[----:B------:R-:W0:Y:S02]  /*95a0*/  SYNCS.PHASECHK.TRANS64.TRYWAIT P0, [R0+URZ+0x34840], R2 ;  /* 0x03484002000075a7 */ /* 0x000e24000800017f */
[----:B0-----:R-:W-:Y:S05]  /*95b0*/  @!P0 BRA `(.L_x_46) ;  /* 0x0000003800a08947 */ /* 0x001fea0003800000 */
.L_x_134:
[----:B------:R-:W3:Y:S02]  /*95c0*/  S2R R3, SR_TID.X ;  /* 0x0000000000037919 */ /* 0x000ee40000002100 */
[----:B---3--:R-:W-:-:S04]  /*95d0*/  LOP3.LUT R3, R3, 0x7f, RZ, 0xc0, !PT ;  /* 0x0000007f03037812 */ /* 0x008fc800078ec0ff */
[----:B------:R-:W-:-:S13]  /*95e0*/  ISETP.NE.AND P0, PT, R3, RZ, PT ;  /* 0x000000ff0300720c */ /* 0x000fda0003f05270 */
[----:B------:R-:W-:Y:S05]  /*95f0*/  @P0 BRA `(.L_x_47) ;  /* 0x00000000001c0947 */ /* 0x000fea0003800000 */
[----:B------:R-:W3:Y:S01]  /*9600*/  S2R R3, SR_TID.X ;  /* 0x0000000000037919 */ /* 0x000ee20000002100 */
[----:B0-----:R-:W-:-:S04]  /*9610*/  IMAD.MOV.U32 R2, RZ, RZ, 0xc000 ;  /* 0x0000c000ff027424 */ /* 0x001fc800078e00ff */
[----:B------:R4:W-:Y:S01]  /*9620*/  SYNCS.ARRIVE.TRANS64 RZ, [R0+URZ+0x34830], R2 ;  /* 0x0348300200ff79a7 */ /* 0x0009e2000800003f */
[----:B---3--:R-:W-:-:S04]  /*9630*/  LOP3.LUT R3, R3, 0x1f, RZ, 0xc0, !PT ;  /* 0x0000001f03037812 */ /* 0x008fc800078ec0ff */
[----:B------:R-:W-:-:S13]  /*9640*/  ISETP.NE.AND P0, PT, R3, RZ, PT ;  /* 0x000000ff0300720c */ /* 0x000fda0003f05270 */
[----:B----4-:R-:W-:Y:S05]  /*9650*/  @!P0 BRA `(.L_x_47) ;  /* 0x0000000000048947 */ /* 0x010fea0003800000 */
[----:B------:R-:W-:Y:S01]  /*9660*/  BPT.TRAP 0x1 ;  /* 0x000000040000795c */ /* 0x000fe20000300000 */
.L_x_47:
[----:B0-----:R-:W3:Y:S01]  /*9670*/  LDL R2, [R1+0x4] ;  /* 0x0000040001027983 */ /* 0x001ee20000100800 */
[----:B------:R-:W-:Y:S01]  /*9680*/  R2UR UR8, R18 ;  /* 0x00000000120872ca */ /* 0x000fe200000e0000 */
[----:B------:R-:W-:Y:S01]  /*9690*/  UIADD3 UR4, UP0, UR38, 0x370, URZ ;  /* 0x0000037026047890 */ /* 0x000fe2000ff1e03f */
[----:B------:R-:W-:Y:S01]  /*96a0*/  R2UR UR9, R0 ;  /* 0x00000000000972ca */ /* 0x000fe200000e0000 */
[----:B------:R-:W-:Y:S01]  /*96b0*/  UMOV UR10, URZ ;  /* 0x0000003f000a7c82 */ /* 0x000fe20008000000 */
[----:B------:R-:W-:Y:S01]  /*96c0*/  R2UR UR12, R16 ;  /* 0x00000000100c72ca */ /* 0x000fe200000e0000 */
[----:B------:R-:W-:Y:S01]  /*96d0*/  UIADD3.X UR5, URZ, UR39, URZ, UP0, !UPT ;  /* 0x000000273f057290 */ /* 0x000fe200087fe43f */
[----:B-----5:R-:W-:Y:S01]  /*96e0*/  R2UR UR13, R17 ;  /* 0x00000000110d72ca */ /* 0x020fe200000e0000 */
[----:B------:R-:W-:Y:S01]  /*96f0*/  UMOV UR6, 0x0 ;  /* 0x0000000000067882 */ /* 0x000fe20000000000 */
[----:B------:R-:W-:Y:S01]  /*9700*/  PLOP3.LUT P0, PT, PT, PT, PT, 0x80, 0x0 ;  /* 0x000000000000781c */ /* 0x000fe20003f0f070 */
[----:B------:R-:W-:Y:S01]  /*9710*/  UMOV UR7, 0x14f00000 ;  /* 0x14f0000000077882 */ /* 0x000fe20000000000 */
[----:B------:R-:W-:-:S02]  /*9720*/  UMOV UR16, 0x40 ;  /* 0x0000004000107882 */ /* 0x000fc40000000000 */
[----:B------:R-:W-:Y:S01]  /*9730*/  P2R R0, PR, RZ, 0x1 ;  /* 0x00000001ff007803 */ /* 0x000fe20000000000 */
[----:B------:R-:W-:Y:S02]  /*9740*/  UIMAD UR8, UR8, 0xc000, UR36 ;  /* 0x0000c000080878a4 */ /* 0x000fe4000f8e0224 */
[----:B------:R-:W-:Y:S02]  /*9750*/  UIADD3 UR9, UR9, 0x34830, URZ ;  /* 0x0003483009097890 */ /* 0x000fe4000fffe03f */
[----:B------:R-:W-:Y:S01]  /*9760*/  UIADD3 UR14, UR8, 0x1c400, URZ ;  /* 0x0001c400080e7890 */ /* 0x000fe2000fffe03f */
[----:B------:R4:W-:Y:S01]  /*9770*/  STL [R1+0xc], R0 ;  /* 0x00000c0001007387 */ /* 0x0009e20000100800 */
[----:B------:R-:W-:Y:S02]  /*9780*/  UIADD3 UR15, UR8, 0x20400, URZ ;  /* 0x00020400080f7890 */ /* 0x000fe4000fffe03f */
[----:B------:R-:W-:-:S03]  /*9790*/  UIADD3 UR17, UR8, 0x24400, URZ ;  /* 0x0002440008117890 */ /* 0x000fc6000fffe03f */
[----:B------:R-:W-:Y:S01]  /*97a0*/  UMOV UR8, UR14 ;  /* 0x0000000e00087c82 */ /* 0x000fe20008000000 */
[----:B------:R-:W-:Y:S01]  /*97b0*/  UMOV UR14, 0x80 ;  /* 0x00000080000e7882 */ /* 0x000fe20000000000 */
[----:B---3--:R-:W-:-:S13]  /*97c0*/  R2UR UR11, R2 ;  /* 0x00000000020b72ca */ /* 0x008fda00000e0000 */
[----:B------:R-:W-:-:S09]  /*97d0*/  USHF.L.U32 UR11, UR11, 0x7, URZ ;  /* 0x000000070b0b7899 */ /* 0x000fd2000800063f */
[----:B------:R0:W-:Y:S02]  /*97e0*/  UTMALDG.4D [UR8], [UR4], desc[UR6] ;  /* 0x00000608040075b4 */ /* 0x0001e40008019000 */
[----:B0-----:R-:W-:Y:S01]  /*97f0*/  UMOV UR8, UR15 ;  /* 0x0000000f00087c82 */ /* 0x001fe20008000000 */
[----:B------:R-:W-:Y:S02]  /*9800*/  UMOV UR10, UR16 ;  /* 0x00000010000a7c82 */ /* 0x000fe40008000000 */
[----:B------:R0:W-:Y:S02]  /*9810*/  UTMALDG.4D [UR8], [UR4], desc[UR6] ;  /* 0x00000608040075b4 */ /* 0x0001e40008019000 */
[----:B0-----:R-:W-:Y:S01]  /*9820*/  UMOV UR8, UR17 ;  /* 0x0000001100087c82 */ /* 0x001fe20008000000 */
[----:B------:R-:W-:Y:S02]  /*9830*/  UMOV UR10, UR14 ;  /* 0x0000000e000a7c82 */ /* 0x000fe40008000000 */
[----:B------:R4:W-:Y:S02]  /*9840*/  UTMALDG.4D [UR8], [UR4], desc[UR6] ;  /* 0x00000608040075b4 */ /* 0x0009e40008019000 */
[----:B----4-:R-:W-:Y:S01]  /*9850*/  NOP ;  /* 0x0000000000007918 */ /* 0x010fe20000000000 */
.L_x_43:
[----:B------:R-:W-:Y:S05]  /*9860*/  WARPSYNC.ALL ;  /* 0x0000000000007948 */ /* 0x000fea0003800000 */
[----:B------:R-:W-:Y:S01]  /*9870*/  UIADD3 UR4, UR36, 0x10400, URZ ;  /* 0x0001040024047890 */ /* 0x000fe2000fffe03f */
[----:B------:R-:W-:Y:S03]  /*9880*/  BAR.SYNC.DEFER_BLOCKING 0x8, 0x180 ;  /* 0x0206000000007b1d */ /* 0x000fe60000010000 */
[----:B------:R-:W-:-:S06]  /*9890*/  ULOP3.LUT UP0, URZ, UR4, 0x3ff, URZ, 0xc0, !UPT ;  /* 0x000003ff043f7892 */ /* 0x000fcc000f80c03f */
[----:B------:R-:W-:-:S13]  /*98a0*/  PLOP3.LUT P0, PT, PT, PT, UP0, 0x80, 0x0 ;  /* 0x000000000000781c */ /* 0x000fda0003f0f008 */
[----:B------:R-:W-:Y:S05]  /*98b0*/  @!P0 BRA `(.L_x_48) ;  /* 0x0000000000408947 */ /* 0x000fea0003800000 */
[----:B------:R-:W-:Y:S01]  /*98c0*/  MOV R2, 0x0 ;  /* 0x0000000000027802 */ /* 0x000fe20000000f00 */
[----:B------:R-:W-:Y:S01]  /*98d0*/  ULDC.64 UR6, c[0x4][0xb8] ;  /* 0x01002e0000067ab9 */ /* 0x000fe20000000a00 */
[----:B------:R-:W-:Y:S01]  /*98e0*/  ULDC.64 UR8, c[0x4][0xc0] ;  /* 0x0100300000087ab9 */ /* 0x000fe20000000a00 */
[----:B------:R-:W-:Y:S01]  /*98f0*/  ULDC.64 UR4, c[0x4][0x20] ;  /* 0x0100080000047ab9 */ /* 0x000fe20000000a00 */
[----:B------:R-:W-:Y:S01]  /*9900*/  IMAD.U32 R4, RZ, RZ, UR6 ;  /* 0x00000006ff047e24 */ /* 0x000fe2000f8e00ff */
[----:B------:R-:W-:Y:S01]  /*9910*/  MOV R10, UR4 ;  /* 0x00000004000a7c02 */ /* 0x000fe20008000f00 */
[----:B------:R-:W3:Y:S01]  /*9920*/  LDC.64 R2, c[0x4][R2] ;  /* 0x0100000002027b82 */ /* 0x000ee20000000a00 */
[----:B------:R-:W-:Y:S02]  /*9930*/  IMAD.U32 R5, RZ, RZ, UR7 ;  /* 0x00000007ff057e24 */ /* 0x000fe4000f8e00ff */
[----:B------:R-:W-:Y:S02]  /*9940*/  IMAD.U32 R6, RZ, RZ, UR8 ;  /* 0x00000008ff067e24 */ /* 0x000fe4000f8e00ff */
[----:B------:R-:W-:-:S02]  /*9950*/  IMAD.U32 R7, RZ, RZ, UR9 ;  /* 0x00000009ff077e24 */ /* 0x000fc4000f8e00ff */
[----:B------:R-:W-:Y:S02]  /*9960*/  IMAD.U32 R11, RZ, RZ, UR5 ;  /* 0x00000005ff0b7e24 */ /* 0x000fe4000f8e00ff */
[----:B-1----:R-:W-:Y:S02]  /*9970*/  IMAD.MOV.U32 R8, RZ, RZ, 0x70 ;  /* 0x00000070ff087424 */ /* 0x002fe400078e00ff */
[----:B------:R-:W-:Y:S02]  /*9980*/  IMAD.MOV.U32 R12, RZ, RZ, 0x1 ;  /* 0x00000001ff0c7424 */ /* 0x000fe400078e00ff */
[----:B------:R-:W-:-:S07]  /*9990*/  IMAD.MOV.U32 R13, RZ, RZ, RZ ;  /* 0x000000ffff0d7224 */ /* 0x000fce00078e00ff */
[----:B------:R-:W-:-:S07]  /*99a0*/  LEPC R20, `(.L_x_48) ;  /* 0x000000001014794e */ /* 0x000fce0000000000 */
[----:B0-23--:R-:W-:Y:S05]  /*99b0*/  CALL.ABS.NOINC R2 ;  /* 0x0000000002007343 */ /* 0x00dfea0003c00000 */
.L_x_48:
[----:B------:R-:W3:Y:S01]  /*99c0*/  LDL.LU R5, [R1+0x18] ;  /* 0x0000180001057983 */ /* 0x000ee20000300800 */
[----:B0-----:R-:W-:Y:S01]  /*99d0*/  SHF.R.S32.HI R0, RZ, 0x1f, R16 ;  /* 0x0000001fff007819 */ /* 0x001fe20000011410 */
[----:B------:R-:W-:Y:S01]  /*99e0*/  ULDC.64 UR4, c[0x0][0x2d8] ;  /* 0x0000b60000047ab9 */ /* 0x000fe20000000a00 */
[----:B-1----:R-:W0:Y:S01]  /*99f0*/  LDC R8, c[0x0][0x448] ;  /* 0x00011200ff087b82 */ /* 0x002e220000000800 */
[----:B------:R-:W4:Y:S01]  /*9a00*/  LDL.LU R7, [R1+0x20] ;  /* 0x0000200001077983 */ /* 0x000f220000300800 */
[----:B------:R-:W-:-:S03]  /*9a10*/  ULDC.64 UR6, c[0x0][0x280] ;  /* 0x0000a00000067ab9 */ /* 0x000fc60000000a00 */
[----:B------:R-:W2:Y:S01]  /*9a20*/  LDL R4, [R1+0x28] ;  /* 0x0000280001047983 */ /* 0x000ea20000100800 */
[----:B------:R-:W-:Y:S02]  /*9a30*/  IMAD R0, R0, UR4, RZ ;  /* 0x0000000400007c24 */ /* 0x000fe4000f8e02ff */
[C---:B------:R-:W-:Y:S01]  /*9a40*/  IMAD.WIDE.U32 R2, R16.reuse, UR4, RZ ;  /* 0x0000000410027c25 */ /* 0x040fe2000f8e00ff */
[----:B------:R-:W1:Y:S03]  /*9a50*/  S2R R11, SR_TID.X ;  /* 0x00000000000b7919 */ /* 0x000e660000002100 */
[----:B------:R-:W-:Y:S01]  /*9a60*/  IMAD R0, R16, UR5, R0 ;  /* 0x0000000510007c24 */ /* 0x000fe2000f8e0200 */
[----:B------:R-:W-:-:S03]  /*9a70*/  ULDC.64 UR4, c[0x0][0x2e0] ;  /* 0x0000b80000047ab9 */ /* 0x000fc60000000a00 */
[----:B------:R-:W-:Y:S01]  /*9a80*/  IMAD.IADD R3, R3, 0x1, R0 ;  /* 0x0000000103037824 */ /* 0x000fe200078e0200 */
[----:B0-----:R-:W-:-:S13]  /*9a90*/  ISETP.NE.AND P0, PT, R8, 0x1, PT ;  /* 0x000000010800780c */ /* 0x001fda0003f05270 */
[----:B------:R-:W0:Y:S01]  /*9aa0*/  @P0 LDC R6, c[0x0][0x44c] ;  /* 0x00011300ff060b82 */ /* 0x000e220000000800 */
[----:B-1----:R-:W-:-:S05]  /*9ab0*/  IMAD.SHL.U32 R11, R11, 0x8, RZ ;  /* 0x000000080b0b7824 */ /* 0x002fca00078e00ff */
[----:B------:R-:W-:-:S04]  /*9ac0*/  LOP3.LUT R11, R11, 0x38, RZ, 0xc0, !PT ;  /* 0x000000380b0b7812 */ /* 0x000fc800078ec0ff */
[----:B------:R-:W-:Y:S02]  /*9ad0*/  LOP3.LUT R10, R11, 0x40, RZ, 0xfc, !PT ;  /* 0x000000400b0a7812 */ /* 0x000fe400078efcff */
[----:B---3--:R-:W-:Y:S01]  /*9ae0*/  SHF.R.S32.HI R0, RZ, 0x1f, R5 ;  /* 0x0000001fff007819 */ /* 0x008fe20000011405 */
[----:B------:R-:W-:-:S04]  /*9af0*/  IMAD.WIDE.U32 R2, R5, UR4, R2 ;  /* 0x0000000405027c25 */ /* 0x000fc8000f8e0002 */
[----:B------:R-:W-:Y:S01]  /*9b00*/  IMAD R0, R0, UR4, RZ ;  /* 0x0000000400007c24 */ /* 0x000fe2000f8e02ff */
[----:B------:R-:W-:-:S03]  /*9b10*/  ULDC UR4, c[0x0][0xc38] ;  /* 0x00030e0000047ab9 */ /* 0x000fc60000000800 */
[----:B------:R-:W-:Y:S02]  /*9b20*/  IMAD R0, R5, UR5, R0 ;  /* 0x0000000505007c24 */ /* 0x000fe4000f8e0200 */
[----:B------:R-:W1:Y:S03]  /*9b30*/  S2R R5, SR_TID.X ;  /* 0x0000000000057919 */ /* 0x000e660000002100 */
[----:B------:R-:W-:Y:S01]  /*9b40*/  IADD3 R3, R3, R0, RZ ;  /* 0x0000000003037210 */ /* 0x000fe20007ffe0ff */
[----:B----4-:R-:W-:Y:S02]  /*9b50*/  IMAD.MOV R0, RZ, RZ, -R7 ;  /* 0x000000ffff007224 */ /* 0x010fe400078e0a07 */
[----:B------:R-:W3:Y:S02]  /*9b60*/  @P0 LDC R7, c[0x0][0x450] ;  /* 0x00011400ff070b82 */ /* 0x000ee40000000800 */
[----:B--2---:R-:W-:Y:S01]  /*9b70*/  IMAD R0, R0, UR4, R4 ;  /* 0x0000000400007c24 */ /* 0x004fe2000f8e0204 */
[----:B------:R-:W-:-:S03]  /*9b80*/  ULDC.64 UR4, c[0x0][0x2d0] ;  /* 0x0000b40000047ab9 */ /* 0x000fc60000000a00 */
[----:B------:R-:W-:Y:S01]  /*9b90*/  IMAD.SHL.U32 R4, R0, 0x80, RZ ;  /* 0x0000008000047824 */ /* 0x000fe200078e00ff */
[----:B-1----:R-:W-:-:S04]  /*9ba0*/  LOP3.LUT R5, R5, 0x7f, RZ, 0xc0, !PT ;  /* 0x0000007f05057812 */ /* 0x002fc800078ec0ff */
[----:B------:R-:W-:Y:S02]  /*9bb0*/  SHF.R.U32.HI R9, RZ, 0x3, R5 ;  /* 0x00000003ff097819 */ /* 0x000fe40000011605 */
[----:B------:R-:W1:Y:S02]  /*9bc0*/  S2R R5, SR_TID.X ;  /* 0x0000000000057919 */ /* 0x000e640000002100 */
[----:B-1----:R-:W-:-:S05]  /*9bd0*/  IMAD.SHL.U32 R5, R5, 0x10, RZ ;  /* 0x0000001005057824 */ /* 0x002fca00078e00ff */
[----:B------:R-:W-:Y:S02]  /*9be0*/  LOP3.LUT R5, R9, 0x70, R5, 0xf8, !PT ;  /* 0x0000007009057812 */ /* 0x000fe400078ef805 */
[----:B------:R-:W-:Y:S02]  /*9bf0*/  LOP3.LUT R9, R11, 0x80, RZ, 0xfc, !PT ;  /* 0x000000800b097812 */ /* 0x000fe400078efcff */
[----:B------:R-:W-:-:S05]  /*9c00*/  LOP3.LUT R0, R5, R4, RZ, 0xfc, !PT ;  /* 0x0000000405007212 */ /* 0x000fca00078efcff */
[----:B0-----:R-:W-:-:S04]  /*9c10*/  @P0 IMAD.HI.U32 R6, R0, R6, RZ ;  /* 0x0000000600060227 */ /* 0x001fc800078e00ff */
[----:B------:R-:W-:Y:S01]  /*9c20*/  IMAD.MOV.U32 R5, RZ, RZ, R0 ;  /* 0x000000ffff057224 */ /* 0x000fe200078e0000 */
[----:B---3--:R-:W-:-:S05]  /*9c30*/  @P0 SHF.R.U32.HI R5, RZ, R7, R6 ;  /* 0x00000007ff050219 */ /* 0x008fca0000011606 */
[----:B------:R-:W-:Y:S02]  /*9c40*/  IMAD.MOV R6, RZ, RZ, -R5 ;  /* 0x000000ffff067224 */ /* 0x000fe400078e0a05 */
[----:B------:R-:W-:-:S04]  /*9c50*/  IMAD.WIDE.U32 R2, R5, UR4, R2 ;  /* 0x0000000405027c25 */ /* 0x000fc8000f8e0002 */
[----:B------:R-:W-:Y:S01]  /*9c60*/  IMAD R0, R8, R6, R0 ;  /* 0x0000000608007224 */ /* 0x000fe200078e0200 */
[----:B------:R-:W-:-:S05]  /*9c70*/  SHF.R.S32.HI R6, RZ, 0x1f, R5 ;  /* 0x0000001fff067819 */ /* 0x000fca0000011405 */
[----:B------:R-:W-:-:S04]  /*9c80*/  IMAD R6, R6, UR4, RZ ;  /* 0x0000000406067c24 */ /* 0x000fc8000f8e02ff */
[----:B------:R-:W-:Y:S01]  /*9c90*/  IMAD R6, R5, UR5, R6 ;  /* 0x0000000505067c24 */ /* 0x000fe2000f8e0206 */
[----:B------:R-:W-:Y:S01]  /*9ca0*/  SHF.R.S32.HI R5, RZ, 0x1f, R0 ;  /* 0x0000001fff057819 */ /* 0x000fe20000011400 */
[----:B------:R-:W-:-:S03]  /*9cb0*/  ULDC.64 UR4, c[0x0][0x2c8] ;  /* 0x0000b20000047ab9 */ /* 0x000fc60000000a00 */
[----:B------:R-:W-:Y:S01]  /*9cc0*/  IADD3 R3, R3, R6, RZ ;  /* 0x0000000603037210 */ /* 0x000fe20007ffe0ff */
[----:B------:R-:W-:Y:S02]  /*9cd0*/  IMAD R5, R5, UR4, RZ ;  /* 0x0000000405057c24 */ /* 0x000fe4000f8e02ff */
[----:B------:R-:W-:Y:S01]  /*9ce0*/  IMAD.WIDE.U32 R2, R0, UR4, R2 ;  /* 0x0000000400027c25 */ /* 0x000fe2000f8e0002 */
[----:B------:R-:W-:Y:S02]  /*9cf0*/  ULDC UR4, c[0x0][0x2b8] ;  /* 0x0000ae0000047ab9 */ /* 0x000fe40000000800 */
[----:B------:R-:W-:Y:S01]  /*9d00*/  ISETP.GE.AND P1, PT, R10, UR4, PT ;  /* 0x000000040a007c0c */ /* 0x000fe2000bf26270 */
[----:B------:R-:W-:Y:S01]  /*9d10*/  IMAD R5, R0, UR5, R5 ;  /* 0x0000000500057c24 */ /* 0x000fe2000f8e0205 */
[----:B------:R0:W5:Y:S01]  /*9d20*/  LDL R10, [R1+0x14] ;  /* 0x00001400010a7983 */ /* 0x0001620000100800 */
[----:B------:R-:W-:Y:S02]  /*9d30*/  LEA R0, P3, R2, UR6, 0x1 ;  /* 0x0000000602007c11 */ /* 0x000fe4000f8608ff */
[----:B------:R-:W-:Y:S01]  /*9d40*/  IMAD.IADD R5, R3, 0x1, R5 ;  /* 0x0000000103057824 */ /* 0x000fe200078e0205 */
[----:B------:R-:W-:-:S02]  /*9d50*/  ISETP.GE.AND P0, PT, R11, UR4, PT ;  /* 0x000000040b007c0c */ /* 0x000fc4000bf06270 */
[----:B------:R-:W-:Y:S01]  /*9d60*/  ISETP.GE.AND P2, PT, R9, UR4, PT ;  /* 0x0000000409007c0c */ /* 0x000fe2000bf46270 */
[----:B------:R-:W-:Y:S01]  /*9d70*/  UMOV UR4, 0xffffffff ;  /* 0xffffffff00047882 */ /* 0x000fe20000000000 */
[----:B------:R-:W-:Y:S02]  /*9d80*/  LEA.HI.X R2, R2, UR7, R5, 0x1, P3 ;  /* 0x0000000702027c11 */ /* 0x000fe400098f0c05 */
[----:B0-----:R-:W-:Y:S09]  /*9d90*/  BRA.DIV UR4, `(.L_x_49) ;  /* 0x0000003204bc7947 */ /* 0x001ff2000b800000 */
[----:B------:R-:W0:Y:S01]  /*9da0*/  S2R R6, SR_TID.X ;  /* 0x0000000000067919 */ /* 0x000e220000002100 */
[----:B------:R-:W-:Y:S02]  /*9db0*/  ULDC UR4, c[0x0][0x288] ;  /* 0x0000a20000047ab9 */ /* 0x000fe40000000800 */
[----:B------:R-:W-:Y:S01]  /*9dc0*/  IMAD R3, R8, UR4, RZ ;  /* 0x0000000408037c24 */ /* 0x000fe2000f8e02ff */
[----:B------:R-:W1:Y:S01]  /*9dd0*/  S2R R11, SR_TID.X ;  /* 0x00000000000b7919 */ /* 0x000e620000002100 */
[----:B------:R-:W2:Y:S04]  /*9de0*/  SHFL.IDX PT, R7, R0, RZ, 0x181f ;  /* 0x00181fff00077589 */ /* 0x000ea800000e0000 */
[----:B------:R-:W-:Y:S01]  /*9df0*/  SHFL.IDX PT, R9, R2, 0x1, 0x181f ;  /* 0x00381f0002097f89 */ /* 0x000fe200000e0000 */
[----:B0-----:R-:W-:-:S04]  /*9e00*/  LOP3.LUT R6, R6, 0x7f, RZ, 0xc0, !PT ;  /* 0x0000007f06067812 */ /* 0x001fc800078ec0ff */
[----:B------:R-:W-:Y:S01]  /*9e10*/  SHF.R.U32.HI R6, RZ, 0x3, R6 ;  /* 0x00000003ff067819 */ /* 0x000fe20000011606 */
[----:B-1----:R-:W-:-:S04]  /*9e20*/  IMAD.SHL.U32 R11, R11, 0x8, RZ ;  /* 0x000000080b0b7824 */ /* 0x002fc800078e00ff */
[----:B------:R-:W-:Y:S01]  /*9e30*/  IMAD.IADD R4, R6, 0x1, R4 ;  /* 0x0000000106047824 */ /* 0x000fe200078e0204 */
[----:B------:R-:W-:Y:S01]  /*9e40*/  LOP3.LUT R11, R11, 0x38, RZ, 0xc0, !PT ;  /* 0x000000380b0b7812 */ /* 0x000fe200078ec0ff */
[----:B------:R-:W0:Y:S02]  /*9e50*/  SHFL.IDX PT, R6, R2, RZ, 0x181f ;  /* 0x00181fff02067589 */ /* 0x000e2400000e0000 */
[C---:B------:R-:W-:Y:S01]  /*9e60*/  VIADD R5, R4.reuse, 0x10 ;  /* 0x0000001004057836 */ /* 0x040fe20000000000 */
[----:B------:R-:W-:-:S04]  /*9e70*/  ISETP.GE.AND P4, PT, R4, R3, PT ;  /* 0x000000030400720c */ /* 0x000fc80003f86270 */
[----:B------:R-:W-:Y:S02]  /*9e80*/  ISETP.GE.AND P3, PT, R5, R3, PT ;  /* 0x000000030500720c */ /* 0x000fe40003f66270 */
[----:B------:R-:W1:Y:S07]  /*9e90*/  SHFL.IDX PT, R5, R0, 0x1, 0x181f ;  /* 0x00381f0000057f89 */ /* 0x000e6e00000e0000 */
[----:B--2---:R-:W-:-:S04]  /*9ea0*/  @!P4 LEA R7, P5, R11, R7, 0x1 ;  /* 0x000000070b07c211 */ /* 0x004fc800078a08ff */
[----:B0-----:R-:W-:-:S04]  /*9eb0*/  @!P4 IADD3.X R6, RZ, R6, RZ, P5, !PT ;  /* 0x00000006ff06c210 */ /* 0x001fc80002ffe4ff */
[----:B------:R-:W-:-:S04]  /*9ec0*/  @!P4 LOP3.LUT R7, R7, R6, RZ, 0x3c, !PT ;  /* 0x000000060707c212 */ /* 0x000fc800078e3cff */
[----:B------:R-:W-:Y:S02]  /*9ed0*/  @!P4 LOP3.LUT R6, R7, R6, RZ, 0x3c, !PT ;  /* 0x000000060706c212 */ /* 0x000fe400078e3cff */
[----:B-1----:R-:W-:Y:S02]  /*9ee0*/  @!P3 LEA R8, P5, R11, R5, 0x1 ;  /* 0x000000050b08b211 */ /* 0x002fe400078a08ff */
[----:B------:R-:W-:-:S03]  /*9ef0*/  @!P4 LOP3.LUT R7, R7, R6, RZ, 0x3c, !PT ;  /* 0x000000060707c212 */ /* 0x000fc600078e3cff */
[----:B------:R-:W-:Y:S02]  /*9f00*/  @!P3 IMAD.X R5, RZ, RZ, R9, P5 ;  /* 0x000000ffff05b224 */ /* 0x000fe400028e0609 */
[----:B-----5:R-:W-:Y:S04]  /*9f10*/  @!P4 LDGSTS.E.BYPASS.LTC128B.128 [R10+0x10400], desc[UR60][R6.64], !P0 ;  /* 0x10400000060acfae */ /* 0x020fe8000c101d7c */
[----:B------:R-:W-:Y:S04]  /*9f20*/  @!P4 LDGSTS.E.BYPASS.LTC128B.128 [R10+0x14400], desc[UR60][R6.64+0x80], !P1 ;  /* 0x14400080060acfae */ /* 0x000fe8000c901d7c */
[----:B------:R0:W-:Y:S02]  /*9f30*/  @!P4 LDGSTS.E.BYPASS.LTC128B.128 [R10+0x18400], desc[UR60][R6.64+0x100], !P2 ;  /* 0x18400100060acfae */ /* 0x0001e4000d101d7c */
[----:B0-----:R-:W-:-:S02]  /*9f40*/  @!P3 IMAD.MOV.U32 R6, RZ, RZ, R8 ;  /* 0x000000ffff06b224 */ /* 0x001fc400078e0008 */
[----:B------:R-:W-:Y:S01]  /*9f50*/  @!P3 IMAD.MOV.U32 R7, RZ, RZ, R5 ;  /* 0x000000ffff07b224 */ /* 0x000fe200078e0005 */
[----:B------:R-:W0:Y:S01]  /*9f60*/  SHFL.IDX PT, R8, R0, 0x2, 0x181f ;  /* 0x00581f0000087f89 */ /* 0x000e2200000e0000 */
[----:B------:R-:W-:-:S03]  /*9f70*/  VIADD R5, R4, 0x20 ;  /* 0x0000002004057836 */ /* 0x000fc60000000000 */
[----:B------:R-:W-:Y:S04]  /*9f80*/  @!P3 LDGSTS.E.BYPASS.LTC128B.128 [R10+0x10c00], desc[UR60][R6.64], !P0 ;  /* 0x10c00000060abfae */ /* 0x000fe8000c101d7c */
[----:B------:R-:W-:Y:S04]  /*9f90*/  @!P3 LDGSTS.E.BYPASS.LTC128B.128 [R10+0x14c00], desc[UR60][R6.64+0x80], !P1 ;  /* 0x14c00080060abfae */ /* 0x000fe8000c901d7c */
[----:B------:R1:W-:Y:S01]  /*9fa0*/  @!P3 LDGSTS.E.BYPASS.LTC128B.128 [R10+0x18c00], desc[UR60][R6.64+0x100], !P2 ;  /* 0x18c00100060abfae */ /* 0x0003e2000d101d7c */
[----:B------:R-:W-:-:S03]  /*9fb0*/  ISETP.GE.AND P3, PT, R5, R3, PT ;  /* 0x000000030500720c */ /* 0x000fc60003f66270 */
[----:B------:R-:W2:Y:S10]  /*9fc0*/  SHFL.IDX PT, R5, R2, 0x2, 0x181f ;  /* 0x00581f0002057f89 */ /* 0x000eb400000e0000 */
[----:B0-----:R-:W-:-:S04]  /*9fd0*/  @!P3 LEA R8, P4, R11, R8, 0x1 ;  /* 0x000000080b08b211 */ /* 0x001fc800078808ff */
[----:B-1----:R-:W-:Y:S01]  /*9fe0*/  @!P3 MOV R6, R8 ;  /* 0x000000080006b202 */ /* 0x002fe20000000f00 */
[----:B--2---:R-:W-:Y:S02]  /*9ff0*/  @!P3 IMAD.X R9, RZ, RZ, R5, P4 ;  /* 0x000000ffff09b224 */ /* 0x004fe400020e0605 */
[----:B------:R-:W-:Y:S02]  /*a000*/  VIADD R5, R4, 0x30 ;  /* 0x0000003004057836 */ /* 0x000fe40000000000 */
[----:B------:R-:W-:-:S05]  /*a010*/  @!P3 IMAD.MOV.U32 R7, RZ, RZ, R9 ;  /* 0x000000ffff07b224 */ /* 0x000fca00078e0009 */
[----:B------:R-:W-:Y:S04]  /*a020*/  @!P3 LDGSTS.E.BYPASS.LTC128B.128 [R10+0x11400], desc[UR60][R6.64], !P0 ;  /* 0x11400000060abfae */ /* 0x000fe8000c101d7c */
[----:B------:R-:W-:Y:S04]  /*a030*/  @!P3 LDGSTS.E.BYPASS.LTC128B.128 [R10+0x15400], desc[UR60][R6.64+0x80], !P1 ;  /* 0x15400080060abfae */ /* 0x000fe8000c901d7c */
[----:B------:R0:W-:Y:S01]  /*a040*/  @!P3 LDGSTS.E.BYPASS.LTC128B.128 [R10+0x19400], desc[UR60][R6.64+0x100], !P2 ;  /* 0x19400100060abfae */ /* 0x0001e2000d101d7c */
[----:B------:R-:W-:-:S03]  /*a050*/  ISETP.GE.AND P3, PT, R5, R3, PT ;  /* 0x000000030500720c */ /* 0x000fc60003f66270 */
[----:B------:R-:W-:Y:S04]  /*a060*/  SHFL.IDX PT, R5, R2, 0x3, 0x181f ;  /* 0x00781f0002057f89 */ /* 0x000fe800000e0000 */
[----:B0-----:R-:W0:Y:S06]  /*a070*/  SHFL.IDX PT, R6, R0, 0x3, 0x181f ;  /* 0x00781f0000067f89 */ /* 0x001e2c00000e0000 */
[----:B0-----:R-:W-:-:S05]  /*a080*/  @!P3 LEA R6, P4, R11, R6, 0x1 ;  /* 0x000000060b06b211 */ /* 0x001fca00078808ff */
[----:B------:R-:W-:-:S04]  /*a090*/  @!P3 IMAD.X R5, RZ, RZ, R5, P4 ;  /* 0x000000ffff05b224 */ /* 0x000fc800020e0605 */
[----:B------:R-:W-:Y:S02]  /*a0a0*/  @!P3 IMAD.MOV.U32 R7, RZ, RZ, R5 ;  /* 0x000000ffff07b224 */ /* 0x000fe400078e0005 */
[----:B------:R-:W-:-:S03]  /*a0b0*/  VIADD R5, R4, 0x40 ;  /* 0x0000004004057836 */ /* 0x000fc60000000000 */
[----:B------:R-:W-:Y:S04]  /*a0c0*/  @!P3 LDGSTS.E.BYPASS.LTC128B.128 [R10+0x11c00], desc[UR60][R6.64], !P0 ;  /* 0x11c00000060abfae */ /* 0x000fe8000c101d7c */
[----:B------:R-:W-:Y:S04]  /*a0d0*/  @!P3 LDGSTS.E.BYPASS.LTC128B.128 [R10+0x15c00], desc[UR60][R6.64+0x80], !P1 ;  /* 0x15c00080060abfae */ /* 0x000fe8000c901d7c */
[----:B------:R0:W-:Y:S01]  /*a0e0*/  @!P3 LDGSTS.E.BYPASS.LTC128B.128 [R10+0x19c00], desc[UR60][R6.64+0x100], !P2 ;  /* 0x19c00100060abfae */ /* 0x0001e2000d101d7c */
[----:B------:R-:W-:-:S03]  /*a0f0*/  ISETP.GE.AND P3, PT, R5, R3, PT ;  /* 0x000000030500720c */ /* 0x000fc60003f66270 */
[----:B------:R-:W-:Y:S04]  /*a100*/  SHFL.IDX PT, R5, R2, 0x4, 0x181f ;  /* 0x00981f0002057f89 */ /* 0x000fe800000e0000 */
[----:B0-----:R-:W0:Y:S06]  /*a110*/  SHFL.IDX PT, R6, R0, 0x4, 0x181f ;  /* 0x00981f0000067f89 */ /* 0x001e2c00000e0000 */
[----:B0-----:R-:W-:-:S04]  /*a120*/  @!P3 LEA R6, P4, R11, R6, 0x1 ;  /* 0x000000060b06b211 */ /* 0x001fc800078808ff */
[----:B------:R-:W-:-:S05]  /*a130*/  @!P3 IADD3.X R5, RZ, R5, RZ, P4, !PT ;  /* 0x00000005ff05b210 */ /* 0x000fca00027fe4ff */
        /* <DEDUP_REMOVED lines=12> */
[----:B------:R-:W-:Y:S02]  /*a200*/  @!P3 LDGSTS.E.BYPASS.LTC128B.128 [R10+0x12c00], desc[UR60][R6.64], !P0 ;  /* 0x12c00000060abfae */ /* 0x000fe4000c101d7c */
[----:B------:R-:W-:Y:S02]  /*a210*/  ISETP.GE.AND P4, PT, R5, R3, PT ;  /* 0x000000030500720c */ /* 0x000fe40003f86270 */
[----:B------:R-:W-:Y:S04]  /*a220*/  @!P3 LDGSTS.E.BYPASS.LTC128B.128 [R10+0x16c00], desc[UR60][R6.64+0x80], !P1 ;  /* 0x16c00080060abfae */ /* 0x000fe8000c901d7c */
[----:B------:R0:W-:Y:S04]  /*a230*/  @!P3 LDGSTS.E.BYPASS.LTC128B.128 [R10+0x1ac00], desc[UR60][R6.64+0x100], !P2 ;  /* 0x1ac00100060abfae */ /* 0x0001e8000d101d7c */
[----:B------:R-:W-:Y:S04]  /*a240*/  SHFL.IDX PT, R5, R2, 0x6, 0x181f ;  /* 0x00d81f0002057f89 */ /* 0x000fe800000e0000 */
[----:B0-----:R-:W0:Y:S04]  /*a250*/  SHFL.IDX PT, R6, R0, 0x6, 0x181f ;  /* 0x00d81f0000067f89 */ /* 0x001e2800000e0000 */
[----:B------:R-:W1:Y:S01]  /*a260*/  SHFL.IDX PT, R0, R0, 0x7, 0x181f ;  /* 0x00f81f0000007f89 */ /* 0x000e6200000e0000 */
[----:B0-----:R-:W-:-:S04]  /*a270*/  @!P4 LEA R6, P3, R11, R6, 0x1 ;  /* 0x000000060b06c211 */ /* 0x001fc800078608ff */
[----:B------:R-:W-:-:S05]  /*a280*/  @!P4 IADD3.X R5, RZ, R5, RZ, P3, !PT ;  /* 0x00000005ff05c210 */ /* 0x000fca0001ffe4ff */
[----:B------:R-:W-:Y:S02]  /*a290*/  @!P4 IMAD.MOV.U32 R7, RZ, RZ, R5 ;  /* 0x000000ffff07c224 */ /* 0x000fe400078e0005 */
[----:B------:R2:W3:Y:S04]  /*a2a0*/  SHFL.IDX PT, R5, R2, 0x7, 0x181f ;  /* 0x00f81f0002057f89 */ /* 0x0004e800000e0000 */
[----:B------:R2:W-:Y:S04]  /*a2b0*/  @!P4 LDGSTS.E.BYPASS.LTC128B.128 [R10+0x13400], desc[UR60][R6.64], !P0 ;  /* 0x13400000060acfae */ /* 0x0005e8000c101d7c */
[----:B------:R2:W-:Y:S04]  /*a2c0*/  @!P4 LDGSTS.E.BYPASS.LTC128B.128 [R10+0x17400], desc[UR60][R6.64+0x80], !P1 ;  /* 0x17400080060acfae */ /* 0x0005e8000c901d7c */
[----:B-1----:R2:W-:Y:S02]  /*a2d0*/  @!P4 LDGSTS.E.BYPASS.LTC128B.128 [R10+0x1b400], desc[UR60][R6.64+0x100], !P2 ;  /* 0x1b400100060acfae */ /* 0x0025e4000d101d7c */
.L_x_151:
[----:B------:R-:W-:Y:S01]  /*a2e0*/  VIADD R4, R4, 0x70 ;  /* 0x0000007004047836 */ /* 0x000fe20000000000 */
[----:B------:R-:W-:Y:S04]  /*a2f0*/  BSSY B0, `(.L_x_50) ;  /* 0x000000e000007945 */ /* 0x000fe80003800000 */
[----:B------:R-:W-:-:S13]  /*a300*/  ISETP.GE.AND P3, PT, R4, R3, PT ;  /* 0x000000030400720c */ /* 0x000fda0003f66270 */
[----:B------:R-:W-:Y:S05]  /*a310*/  @P3 BRA `(.L_x_51) ;  /* 0x00000000002c3947 */ /* 0x000fea0003800000 */
[----:B--2---:R-:W1:Y:S02]  /*a320*/  S2R R2, SR_TID.X ;  /* 0x0000000000027919 */ /* 0x004e640000002100 */
[----:B-1----:R-:W-:-:S05]  /*a330*/  IMAD.SHL.U32 R2, R2, 0x8, RZ ;  /* 0x0000000802027824 */ /* 0x002fca00078e00ff */
[----:B------:R-:W-:-:S04]  /*a340*/  LOP3.LUT R2, R2, 0x38, RZ, 0xc0, !PT ;  /* 0x0000003802027812 */ /* 0x000fc800078ec0ff */
[----:B------:R-:W-:-:S05]  /*a350*/  LEA R2, P3, R2, R0, 0x1 ;  /* 0x0000000002027211 */ /* 0x000fca00078608ff */
[----:B---3--:R-:W-:-:S05]  /*a360*/  IMAD.X R3, RZ, RZ, R5, P3 ;  /* 0x000000ffff037224 */ /* 0x008fca00018e0605 */
[----:B------:R-:W-:Y:S01]  /*a370*/  @!PT LDS RZ, [RZ] ;  /* 0x00000000fffff984 */ /* 0x000fe20000000800 */
[----:B------:R-:W-:Y:S01]  /*a380*/  @!PT LDS RZ, [RZ] ;  /* 0x00000000fffff984 */ /* 0x000fe20000000800 */
[----:B------:R-:W-:Y:S01]  /*a390*/  @!PT LDS RZ, [RZ] ;  /* 0x00000000fffff984 */ /* 0x000fe20000000800 */
[----:B------:R1:W-:Y:S04]  /*a3a0*/  LDGSTS.E.BYPASS.LTC128B.128 [R10+0x13c00], desc[UR60][R2.64], !P0 ;  /* 0x13c00000020a7fae */ /* 0x0003e8000c101d7c */
[----:B------:R1:W-:Y:S04]  /*a3b0*/  LDGSTS.E.BYPASS.LTC128B.128 [R10+0x17c00], desc[UR60][R2.64+0x80], !P1 ;  /* 0x17c00080020a7fae */ /* 0x0003e8000c901d7c */
[----:B------:R1:W-:Y:S02]  /*a3c0*/  LDGSTS.E.BYPASS.LTC128B.128 [R10+0x1bc00], desc[UR60][R2.64+0x100], !P2 ;  /* 0x1bc00100020a7fae */ /* 0x0003e4000d101d7c */
.L_x_51:
[----:B------:R-:W-:Y:S05]  /*a3d0*/  BSYNC B0 ;  /* 0x0000000000007941 */ /* 0x000fea0003800000 */
.L_x_50:
[----:B-12---:R-:W2:Y:S01]  /*a3e0*/  LDL R2, [R1+0x30] ;  /* 0x0000300001027983 */ /* 0x006ea20000100800 */
[----:B------:R-:W-:Y:S01]  /*a3f0*/  NOP ;  /* 0x0000000000007918 */ /* 0x000fe20000000000 */
[----:B------:R-:W-:Y:S02]  /*a400*/  SYNCS.ARRIVE.TRANS64.RED.A0T1 RZ, [UR36+0x34800], RZ ;  /* 0x034800ffffff79a7 */ /* 0x000fe40008200424 */
[----:B------:R-:W-:Y:S01]  /*a410*/  ARRIVES.LDGSTSBAR.64.TRANSCNT [UR36+0x34800] ;  /* 0x03480000ff0079b0 */ /* 0x000fe20008000aa4 */
[----:B--2---:R-:W-:-:S04]  /*a420*/  LOP3.LUT R0, R2, 0x1, RZ, 0xc, !PT ;  /* 0x0000000102007812 */ /* 0x004fc800078e0cff */
[----:B------:R-:W-:Y:S01]  /*a430*/  SHF.L.U32 R0, R0, 0x1f, RZ ;  /* 0x0000001f00007819 */ /* 0x000fe200000006ff */
[----:B------:R-:W-:Y:S01]  /*a440*/  NOP ;  /* 0x0000000000007918 */ /* 0x000fe20000000000 */
[----:B------:R-:W2:Y:S01]  /*a450*/  LDL.LU R2, [R1+0x2c] ;  /* 0x00002c0001027983 */ /* 0x000ea20000300800 */
[----:B------:R-:W-:Y:S01]  /*a460*/  SYNCS.ARRIVE.TRANS64.A1T0 RZ, [UR36+0x34800], RZ ;  /* 0x034800ffffff79a7 */ /* 0x000fe20008100024 */
[----:B------:R-:W-:Y:S01]  /*a470*/  BSSY B0, `(.L_x_52) ;  /* 0x0000005000007945 */ /* 0x000fe20003800000 */
[----:B------:R-:W-:Y:S01]  /*a480*/  IMAD.U32 R15, RZ, RZ, UR36 ;  /* 0x00000024ff0f7e24 */ /* 0x000fe2000f8e00ff */
[----:B------:R-:W1:Y:S01]  /*a490*/  SYNCS.PHASECHK.TRANS64.TRYWAIT P0, [UR36+0x34820], R0 ;  /* 0x03482000ff0075a7 */ /* 0x000e620008000164 */
[----:B--2---:R-:W-:Y:S01]  /*a4a0*/  ISETP.GE.AND P1, PT, R2, 0x81, PT ;  /* 0x000000810200780c */ /* 0x004fe20003f26270 */
[----:B-1----:R-:W-:-:S12]  /*a4b0*/  @!P0 BRA `(.L_x_53) ;  /* 0x0000003400e88947 */ /* 0x002fd80003800000 */
.L_x_152:
[----:B------:R-:W-:Y:S05]  /*a4c0*/  BSYNC B0 ;  /* 0x0000000000007941 */ /* 0x000fea0003800000 */
.L_x_52:
[----:B0-----:R-:W-:Y:S01]  /*a4d0*/  IADD3 R10, R15, 0x34800, RZ ;  /* 0x000348000f0a7810 */ /* 0x001fe20007ffe0ff */
[----:B------:R-:W-:Y:S06]  /*a4e0*/  @!P1 BRA `(.L_x_54) ;  /* 0x0000001c00fc9947 */ /* 0x000fec0003800000 */
[----:B------:R-:W2:Y:S01]  /*a4f0*/  LDL R2, [R1+0x24] ;  /* 0x0000240001027983 */ /* 0x000ea20000100800 */
[----:B-1----:R-:W-:Y:S02]  /*a500*/  IMAD.MOV.U32 R0, RZ, RZ, 0x1 ;  /* 0x00000001ff007424 */ /* 0x002fe400078e00ff */
[----:B--2---:R-:W-:-:S05]  /*a510*/  IMAD.MOV R9, RZ, RZ, -R2 ;  /* 0x000000ffff097224 */ /* 0x004fca00078e0a02 */
[----:B------:R-:W-:-:S05]  /*a520*/  VIADDMNMX R9, R9, R0, 0xffffffff, !PT ;  /* 0xffffffff09097446 */ /* 0x000fca0007800100 */
[----:B------:R-:W-:-:S05]  /*a530*/  IMAD.IADD R0, R2, 0x1, R9 ;  /* 0x0000000102007824 */ /* 0x000fca00078e0209 */
[----:B------:R-:W-:-:S04]  /*a540*/  LOP3.LUT R0, R0, 0x1, RZ, 0xc0, !PT ;  /* 0x0000000100007812 */ /* 0x000fc800078ec0ff */
[----:B------:R-:W-:Y:S01]  /*a550*/  ISETP.NE.U32.AND P0, PT, R0, 0x1, PT ;  /* 0x000000010000780c */ /* 0x000fe20003f05070 */
[----:B------:R-:W-:-:S12]  /*a560*/  VIADD R0, R2, 0xfffffffe ;  /* 0xfffffffe02007836 */ /* 0x000fd80000000000 */
[----:B------:R-:W-:Y:S05]  /*a570*/  @P0 BRA `(.L_x_55) ;  /* 0x0000000800a00947 */ /* 0x000fea0003800000 */
[----:B------:R-:W2:Y:S04]  /*a580*/  LDL R3, [R1+0xc] ;  /* 0x00000c0001037983 */ /* 0x000ea80000100800 */
[----:B------:R-:W4:Y:S01]  /*a590*/  LDL R2, [R1] ;  /* 0x0000000001027983 */ /* 0x000f220000100800 */
[----:B------:R-:W-:Y:S01]  /*a5a0*/  VIADD R4, R18, 0x1 ;  /* 0x0000000112047836 */ /* 0x000fe20000000000 */
[----:B------:R-:W-:Y:S04]  /*a5b0*/  BSSY B0, `(.L_x_56) ;  /* 0x00000a0000007945 */ /* 0x000fe80003800000 */
[----:B------:R-:W-:-:S04]  /*a5c0*/  ISETP.NE.AND P0, PT, R4, 0x2, PT ;  /* 0x000000020400780c */ /* 0x000fc80003f05270 */
[----:B------:R-:W-:Y:S02]  /*a5d0*/  SEL R8, RZ, 0x1, P0 ;  /* 0x00000001ff087807 */ /* 0x000fe40000000000 */
[----:B------:R-:W-:Y:S02]  /*a5e0*/  SEL R4, R4, RZ, P0 ;  /* 0x000000ff04047207 */ /* 0x000fe40000000000 */
[----:B--2---:R-:W-:Y:S02]  /*a5f0*/  ISETP.NE.AND P2, PT, R3, RZ, PT ;  /* 0x000000ff0300720c */ /* 0x004fe40003f45270 */
[----:B----4-:R-:W-:-:S11]  /*a600*/  LOP3.LUT R8, R2, R8, RZ, 0x3c, !PT ;  /* 0x0000000802087212 */ /* 0x010fd600078e3cff */
[----:B------:R-:W-:Y:S05]  /*a610*/  @!P2 BRA `(.L_x_57) ;  /* 0x000000080064a947 */ /* 0x000fea0003800000 */
[----:B------:R-:W2:Y:S01]  /*a620*/  LDL R2, [R1+0x10] ;  /* 0x0000100001027983 */ /* 0x000ea20000100800 */
[----:B------:R-:W-:Y:S02]  /*a630*/  MOV R6, R17 ;  /* 0x0000001100067202 */ /* 0x000fe40000000f00 */
[----:B--2---:R-:W-:-:S13]  /*a640*/  ISETP.NE.AND P2, PT, R2, RZ, PT ;  /* 0x000000ff0200720c */ /* 0x004fda0003f45270 */
[----:B------:R-:W-:Y:S05]  /*a650*/  @!P2 BRA `(.L_x_58) ;  /* 0x00000000004ca947 */ /* 0x000fea0003800000 */
[----:B------:R-:W2:Y:S01]  /*a660*/  LDL R7, [R1+0x8] ;  /* 0x0000080001077983 */ /* 0x000ea20000100800 */
[----:B------:R-:W0:Y:S01]  /*a670*/  LDC R6, c[0x0][0x43c] ;  /* 0x00010f00ff067b82 */ /* 0x000e220000000800 */
[----:B------:R-:W-:Y:S01]  /*a680*/  ULDC.64 UR4, c[0x0][0x428] ;  /* 0x00010a0000047ab9 */ /* 0x000fe20000000a00 */
[----:B0-----:R-:W-:-:S13]  /*a690*/  ISETP.NE.AND P0, PT, R6, 0x1, PT ;  /* 0x000000010600780c */ /* 0x001fda0003f05270 */
[----:B------:R-:W3:Y:S02]  /*a6a0*/  @P0 LDC.64 R2, c[0x0][0x440] ;  /* 0x00011000ff020b82 */ /* 0x000ee40000000a00 */
[----:B---3--:R-:W-:-:S04]  /*a6b0*/  @P0 IMAD.HI.U32 R5, R0, R2, RZ ;  /* 0x0000000200050227 */ /* 0x008fc800078e00ff */
[----:B------:R-:W-:Y:S01]  /*a6c0*/  IMAD.MOV.U32 R2, RZ, RZ, R0 ;  /* 0x000000ffff027224 */ /* 0x000fe200078e0000 */
[----:B------:R-:W-:-:S05]  /*a6d0*/  @P0 SHF.R.U32.HI R2, RZ, R3, R5 ;  /* 0x00000003ff020219 */ /* 0x000fca0000011605 */
[----:B------:R-:W-:-:S04]  /*a6e0*/  IMAD.MOV R3, RZ, RZ, -R2 ;  /* 0x000000ffff037224 */ /* 0x000fc800078e0a02 */
[----:B------:R-:W-:Y:S01]  /*a6f0*/  IMAD R0, R6, R3, R0 ;  /* 0x0000000306007224 */ /* 0x000fe200078e0200 */
[----:B------:R-:W-:-:S03]  /*a700*/  SHF.R.S32.HI R3, RZ, 0x1f, R2 ;  /* 0x0000001fff037819 */ /* 0x000fc60000011402 */
[----:B------:R-:W-:-:S04]  /*a710*/  IMAD.WIDE.U32 R2, R19, UR4, R2 ;  /* 0x0000000413027c25 */ /* 0x000fc8000f8e0002 */
[----:B--2---:R-:W-:-:S04]  /*a720*/  IMAD R5, R7, UR4, RZ ;  /* 0x0000000407057c24 */ /* 0x004fc8000f8e02ff */
[----:B------:R-:W-:Y:S01]  /*a730*/  IMAD R5, R19, UR5, R5 ;  /* 0x0000000513057c24 */ /* 0x000fe2000f8e0205 */
[----:B------:R-:W-:Y:S02]  /*a740*/  ULDC.64 UR4, c[0x0][0x418] ;  /* 0x0001060000047ab9 */ /* 0x000fe40000000a00 */
[----:B------:R-:W-:Y:S01]  /*a750*/  LEA R6, P0, R2, UR4, 0x2 ;  /* 0x0000000402067c11 */ /* 0x000fe2000f8010ff */
[----:B------:R-:W-:-:S05]  /*a760*/  IMAD.IADD R3, R5, 0x1, R3 ;  /* 0x0000000105037824 */ /* 0x000fca00078e0203 */
[----:B------:R-:W-:-:S05]  /*a770*/  LEA.HI.X R7, R2, UR5, R3, 0x2, P0 ;  /* 0x0000000502077c11 */ /* 0x000fca00080f1403 */
[----:B------:R0:W5:Y:S02]  /*a780*/  LDG.E R6, desc[UR60][R6.64] ;  /* 0x0000003c06067981 */ /* 0x000164000c1e1900 */
.L_x_58:
[----:B------:R-:W-:Y:S01]  /*a790*/  LEA R3, R4, UR36, 0x3 ;  /* 0x0000002404037c11 */ /* 0x000fe2000f8e18ff */
[----:B------:R-:W-:Y:S01]  /*a7a0*/  BSSY B1, `(.L_x_59) ;  /* 0x0000004000017945 */ /* 0x000fe20003800000 */
[----:B------:R-:W-:-:S04]  /*a7b0*/  SHF.L.U32 R2, R8, 0x1f, RZ ;  /* 0x0000001f08027819 */ /* 0x000fc800000006ff */
[----:B------:R-:W1:Y:S02]  /*a7c0*/  SYNCS.PHASECHK.TRANS64.TRYWAIT P0, [R3+URZ+0x34840], R2 ;  /* 0x03484002030075a7 */ /* 0x000e64000800017f */
[----:B-1----:R-:W-:Y:S05]  /*a7d0*/  @!P0 BRA `(.L_x_60) ;  /* 0x0000003400348947 */ /* 0x002fea0003800000 */
.L_x_153:
[----:B------:R-:W-:Y:S05]  /*a7e0*/  BSYNC B1 ;  /* 0x0000000000017941 */ /* 0x000fea0003800000 */
.L_x_59:
[----:B---3--:R-:W2:Y:S01]  /*a7f0*/  S2R R5, SR_TID.X ;  /* 0x0000000000057919 */ /* 0x008ea20000002100 */
[----:B------:R-:W-:Y:S01]  /*a800*/  BSSY B1, `(.L_x_61) ;  /* 0x000000b000017945 */ /* 0x000fe20003800000 */
[----:B--2---:R-:W-:-:S04]  /*a810*/  LOP3.LUT R5, R5, 0x7f, RZ, 0xc0, !PT ;  /* 0x0000007f05057812 */ /* 0x004fc800078ec0ff */
[----:B------:R-:W-:-:S13]  /*a820*/  ISETP.NE.AND P1, PT, R5, RZ, PT ;  /* 0x000000ff0500720c */ /* 0x000fda0003f25270 */
[----:B------:R-:W-:Y:S05]  /*a830*/  @P1 BRA `(.L_x_62) ;  /* 0x00000000001c1947 */ /* 0x000fea0003800000 */
[----:B------:R-:W2:Y:S01]  /*a840*/  S2R R5, SR_TID.X ;  /* 0x0000000000057919 */ /* 0x000ea20000002100 */
[----:B-1----:R-:W-:-:S04]  /*a850*/  IMAD.MOV.U32 R2, RZ, RZ, 0xc000 ;  /* 0x0000c000ff027424 */ /* 0x002fc800078e00ff */
[----:B------:R3:W-:Y:S01]  /*a860*/  SYNCS.ARRIVE.TRANS64 RZ, [R3+URZ+0x34830], R2 ;  /* 0x0348300203ff79a7 */ /* 0x0007e2000800003f */
[----:B--2---:R-:W-:-:S04]  /*a870*/  LOP3.LUT R5, R5, 0x1f, RZ, 0xc0, !PT ;  /* 0x0000001f05057812 */ /* 0x004fc800078ec0ff */
[----:B------:R-:W-:-:S13]  /*a880*/  ISETP.NE.AND P0, PT, R5, RZ, PT ;  /* 0x000000ff0500720c */ /* 0x000fda0003f05270 */
[----:B---3--:R-:W-:Y:S05]  /*a890*/  @!P0 BRA `(.L_x_62) ;  /* 0x0000000000048947 */ /* 0x008fea0003800000 */
[----:B------:R-:W-:Y:S01]  /*a8a0*/  BPT.TRAP 0x1 ;  /* 0x000000040000795c */ /* 0x000fe20000300000 */
.L_x_62:
[----:B------:R-:W-:Y:S05]  /*a8b0*/  BSYNC B1 ;  /* 0x0000000000017941 */ /* 0x000fea0003800000 */
.L_x_61:
[----:B------:R-:W-:Y:S01]  /*a8c0*/  IMAD.MOV.U32 R11, RZ, RZ, RZ ;  /* 0x000000ffff0b7224 */ /* 0x000fe200078e00ff */
[----:B------:R-:W-:Y:S01]  /*a8d0*/  UIADD3 UR4, UP0, UR38, 0x370, URZ ;  /* 0x0000037026047890 */ /* 0x000fe2000ff1e03f */
[----:B------:R-:W-:Y:S01]  /*a8e0*/  IMAD R5, R4, 0xc000, R15 ;  /* 0x0000c00004057824 */ /* 0x000fe200078e020f */
[----:B------:R-:W-:Y:S01]  /*a8f0*/  PLOP3.LUT P0, PT, PT, PT, PT, 0x80, 0x0 ;  /* 0x000000000000781c */ /* 0x000fe20003f0f070 */
[----:B-1----:R-:W-:Y:S01]  /*a900*/  IMAD.SHL.U32 R2, R0, 0x80, RZ ;  /* 0x0000008000027824 */ /* 0x002fe200078e00ff */
[----:B------:R-:W-:Y:S01]  /*a910*/  R2UR UR10, R11 ;  /* 0x000000000b0a72ca */ /* 0x000fe200000e0000 */
[----:B0-----:R-:W-:Y:S01]  /*a920*/  VIADD R7, R5, 0x1c400 ;  /* 0x0001c40005077836 */ /* 0x001fe20000000000 */
[----:B------:R-:W-:Y:S01]  /*a930*/  IADD3 R3, R3, 0x34830, RZ ;  /* 0x0003483003037810 */ /* 0x000fe20007ffe0ff */
[----:B------:R-:W-:Y:S01]  /*a940*/  UIADD3.X UR5, URZ, UR39, URZ, UP0, !UPT ;  /* 0x000000273f057290 */ /* 0x000fe200087fe43f */
[----:B------:R-:W-:Y:S01]  /*a950*/  UMOV UR6, 0x0 ;  /* 0x0000000000067882 */ /* 0x000fe20000000000 */
[----:B------:R-:W-:-:S10]  /*a960*/  UMOV UR7, 0x14f00000 ;  /* 0x14f0000000077882 */ /* 0x000fd40000000000 */
.L_x_63:
[----:B------:R-:W-:-:S13]  /*a970*/  @P0 ELECT P2, URZ, PT ;  /* 0x00000000003f082f */ /* 0x000fda0003840000 */
[----:B-----5:R-:W-:Y:S02]  /*a980*/  @P2 R2UR UR13, R6 ;  /* 0x00000000060d22ca */ /* 0x020fe400000e0000 */
[----:B------:R-:W-:Y:S02]  /*a990*/  @P2 R2UR UR12, R16 ;  /* 0x00000000100c22ca */ /* 0x000fe400000e0000 */
[----:B------:R-:W-:Y:S02]  /*a9a0*/  @P2 R2UR UR11, R2 ;  /* 0x00000000020b22ca */ /* 0x000fe400000e0000 */
[----:B------:R-:W-:Y:S02]  /*a9b0*/  @P2 R2UR UR9, R3 ;  /* 0x00000000030922ca */ /* 0x000fe400000e0000 */
[----:B------:R-:W-:Y:S02]  /*a9c0*/  @P2 R2UR UR8, R7 ;  /* 0x00000000070822ca */ /* 0x000fe400000e0000 */
[----:B------:R-:W-:-:S02]  /*a9d0*/  @P2 PLOP3.LUT P0, PT, P2, PT, PT, 0x8, 0x0 ;  /* 0x000000000000281c */ /* 0x000fc4000170e170 */
[----:B------:R-:W-:-:S09]  /*a9e0*/  PLOP3.LUT P2, PT, PT, PT, PT, 0x8, 0x0 ;  /* 0x000000000000781c */ /* 0x000fd20003f4e170 */
[----:B------:R0:W-:Y:S02]  /*a9f0*/  UTMALDG.4D [UR8], [UR4], desc[UR6] ;  /* 0x00000608040075b4 */ /* 0x0001e40008019000 */
[----:B0-----:R-:W-:Y:S05]  /*aa00*/  @P0 BRA.U.ANY `(.L_x_63) ;  /* 0xfffffffd00d80947 */ /* 0x001fea000393ffff */
[----:B------:R-:W-:Y:S01]  /*aa10*/  IMAD.MOV.U32 R14, RZ, RZ, 0x40 ;  /* 0x00000040ff0e7424 */ /* 0x000fe200078e00ff */
[----:B------:R-:W-:Y:S01]  /*aa20*/  PLOP3.LUT P0, PT, PT, PT, PT, 0x80, 0x0 ;  /* 0x000000000000781c */ /* 0x000fe20003f0f070 */
[----:B------:R-:W-:Y:S01]  /*aa30*/  VIADD R7, R5, 0x20400 ;  /* 0x0002040005077836 */ /* 0x000fe20000000000 */
[----:B------:R-:W-:Y:S01]  /*aa40*/  UMOV UR6, 0x0 ;  /* 0x0000000000067882 */ /* 0x000fe20000000000 */
[----:B------:R-:W-:Y:S01]  /*aa50*/  UMOV UR7, 0x14f00000 ;  /* 0x14f0000000077882 */ /* 0x000fe20000000000 */
[----:B------:R-:W-:-:S15]  /*aa60*/  R2UR UR10, R14 ;  /* 0x000000000e0a72ca */ /* 0x000fde00000e0000 */
.L_x_64:
[----:B------:R-:W-:-:S13]  /*aa70*/  @P0 ELECT P2, URZ, PT ;  /* 0x00000000003f082f */ /* 0x000fda0003840000 */
[----:B------:R-:W-:Y:S02]  /*aa80*/  @P2 R2UR UR13, R6 ;  /* 0x00000000060d22ca */ /* 0x000fe400000e0000 */
        /* <DEDUP_REMOVED lines=8> */
[----:B------:R-:W-:Y:S01]  /*ab10*/  PLOP3.LUT P0, PT, PT, PT, PT, 0x80, 0x0 ;  /* 0x000000000000781c */ /* 0x000fe20003f0f070 */
[----:B------:R-:W-:Y:S01]  /*ab20*/  VIADD R5, R5, 0x24400 ;  /* 0x0002440005057836 */ /* 0x000fe20000000000 */
[----:B------:R-:W-:Y:S01]  /*ab30*/  UMOV UR6, 0x0 ;  /* 0x0000000000067882 */ /* 0x000fe20000000000 */
[----:B------:R-:W-:Y:S01]  /*ab40*/  UMOV UR7, 0x14f00000 ;  /* 0x14f0000000077882 */ /* 0x000fe20000000000 */
[----:B------:R-:W-:-:S09]  /*ab50*/  UMOV UR10, 0x80 ;  /* 0x00000080000a7882 */ /* 0x000fd20000000000 */
.L_x_65:
        /* <DEDUP_REMOVED lines=10> */
[----:B------:R-:W2:Y:S01]  /*ac00*/  LDL.LU R7, [R1] ;  /* 0x0000000001077983 */ /* 0x000ea20000300800 */
[----:B------:R-:W-:Y:S01]  /*ac10*/  LEA R3, R18, R10, 0x3 ;  /* 0x0000000a12037211 */ /* 0x000fe200078e18ff */
[----:B------:R-:W-:Y:S01]  /*ac20*/  BSSY B1, `(.L_x_66) ;  /* 0x0000004000017945 */ /* 0x000fe20003800000 */
[----:B--2---:R-:W-:-:S04]  /*ac30*/  SHF.L.U32 R2, R7, 0x1f, RZ ;  /* 0x0000001f07027819 */ /* 0x004fc800000006ff */
[----:B------:R-:W0:Y:S02]  /*ac40*/  SYNCS.PHASECHK.TRANS64.TRYWAIT P0, [R3+URZ+0x60], R2 ;  /* 0x00006002030075a7 */ /* 0x000e24000800017f */
[----:B0-----:R-:W-:Y:S05]  /*ac50*/  @!P0 BRA `(.L_x_67) ;  /* 0x0000003000288947 */ /* 0x001fea0003800000 */
.L_x_154:
[----:B------:R-:W-:Y:S05]  /*ac60*/  BSYNC B1 ;  /* 0x0000000000017941 */ /* 0x000fea0003800000 */
.L_x_66:
[----:B------:R-:W-:Y:S01]  /*ac70*/  BSSY B1, `(.L_x_68) ;  /* 0x000000c000017945 */ /* 0x000fe20003800000 */
[----:B------:R-:W-:Y:S02]  /*ac80*/  IMAD.MOV.U32 R12, RZ, RZ, 0x0 ;  /* 0x00000000ff0c7424 */ /* 0x000fe400078e00ff */
[----:B------:R-:W-:Y:S01]  /*ac90*/  IMAD.MOV.U32 R13, RZ, RZ, 0x14f00000 ;  /* 0x14f00000ff0d7424 */ /* 0x000fe200078e00ff */
[----:B------:R-:W-:Y:S06]  /*aca0*/  @P1 BRA `(.L_x_69) ;  /* 0x0000000000201947 */ /* 0x000fec0003800000 */
[----:B------:R-:W1:Y:S01]  /*acb0*/  S2R R5, SR_TID.X ;  /* 0x0000000000057919 */ /* 0x000e620000002100 */
[----:B0-----:R-:W-:Y:S01]  /*acc0*/  LEA R2, R18, UR36, 0x3 ;  /* 0x0000002412027c11 */ /* 0x001fe2000f8e18ff */
[----:B------:R-:W-:-:S04]  /*acd0*/  IMAD.MOV.U32 R3, RZ, RZ, 0x8000 ;  /* 0x00008000ff037424 */ /* 0x000fc800078e00ff */
[----:B------:R2:W-:Y:S01]  /*ace0*/  SYNCS.ARRIVE.TRANS64 RZ, [R2+URZ+0x34850], R3 ;  /* 0x0348500302ff79a7 */ /* 0x0005e2000800003f */
[----:B-1----:R-:W-:-:S04]  /*acf0*/  LOP3.LUT R5, R5, 0x1f, RZ, 0xc0, !PT ;  /* 0x0000001f05057812 */ /* 0x002fc800078ec0ff */
[----:B------:R-:W-:-:S13]  /*ad00*/  ISETP.NE.AND P0, PT, R5, RZ, PT ;  /* 0x000000ff0500720c */ /* 0x000fda0003f05270 */
[----:B--2---:R-:W-:Y:S05]  /*ad10*/  @!P0 BRA `(.L_x_69) ;  /* 0x0000000000048947 */ /* 0x004fea0003800000 */
[----:B------:R-:W-:Y:S01]  /*ad20*/  BPT.TRAP 0x1 ;  /* 0x000000040000795c */ /* 0x000fe20000300000 */
.L_x_69:
[----:B------:R-:W-:Y:S05]  /*ad30*/  BSYNC B1 ;  /* 0x0000000000017941 */ /* 0x000fea0003800000 */
.L_x_68:
[----:B------:R-:W2:Y:S01]  /*ad40*/  LDL.LU R5, [R1+0x4] ;  /* 0x0000040001057983 */ /* 0x000ea20000300800 */
[----:B------:R-:W-:Y:S01]  /*ad50*/  R2UR UR10, R11 ;  /* 0x000000000b0a72ca */ /* 0x000fe200000e0000 */
[----:B------:R-:W-:Y:S01]  /*ad60*/  UIADD3 UR4, UP0, UR38, 0x470, URZ ;  /* 0x0000047026047890 */ /* 0x000fe2000ff1e03f */
[----:B------:R-:W-:Y:S02]  /*ad70*/  R2UR UR6, R12 ;  /* 0x000000000c0672ca */ /* 0x000fe400000e0000 */
[----:B------:R-:W-:Y:S01]  /*ad80*/  R2UR UR7, R13 ;  /* 0x000000000d0772ca */ /* 0x000fe200000e0000 */
[----:B------:R-:W-:Y:S01]  /*ad90*/  UIADD3.X UR5, URZ, UR39, URZ, UP0, !UPT ;  /* 0x000000273f057290 */ /* 0x000fe200087fe43f */
[C---:B0-----:R-:W-:Y:S02]  /*ada0*/  LEA R2, R18.reuse, UR36, 0x3 ;  /* 0x0000002412027c11 */ /* 0x041fe4000f8e18ff */
[----:B------:R-:W-:Y:S02]  /*adb0*/  LEA R3, R18, UR36, 0xf ;  /* 0x0000002412037c11 */ /* 0x000fe4000f8e78ff */
[----:B------:R-:W-:Y:S01]  /*adc0*/  PLOP3.LUT P0, PT, PT, PT, PT, 0x80, 0x0 ;  /* 0x000000000000781c */ /* 0x000fe20003f0f070 */
[----:B------:R-:W-:Y:S01]  /*add0*/  VIADD R2, R2, 0x34850 ;  /* 0x0003485002027836 */ /* 0x000fe20000000000 */
[----:B------:R-:W-:Y:S01]  /*ade0*/  IADD3 R7, R3, 0x400, RZ ;  /* 0x0000040003077810 */ /* 0x000fe20007ffe0ff */
[----:B--2---:R-:W-:-:S10]  /*adf0*/  IMAD.SHL.U32 R5, R5, 0x80, RZ ;  /* 0x0000008005057824 */ /* 0x004fd400078e00ff */
.L_x_70:
        /* <DEDUP_REMOVED lines=10> */
[----:B------:R-:W-:Y:S01]  /*aea0*/  R2UR UR10, R14 ;  /* 0x000000000e0a72ca */ /* 0x000fe200000e0000 */
[----:B------:R-:W-:Y:S01]  /*aeb0*/  VIADD R3, R3, 0x4400 ;  /* 0x0000440003037836 */ /* 0x000fe20000000000 */
[----:B------:R-:W-:Y:S02]  /*aec0*/  R2UR UR6, R12 ;  /* 0x000000000c0672ca */ /* 0x000fe400000e0000 */
[----:B------:R-:W-:Y:S02]  /*aed0*/  R2UR UR7, R13 ;  /* 0x000000000d0772ca */ /* 0x000fe400000e0000 */
[----:B------:R-:W-:-:S13]  /*aee0*/  PLOP3.LUT P0, PT, PT, PT, PT, 0x80, 0x0 ;  /* 0x000000000000781c */ /* 0x000fda0003f0f070 */
.L_x_71:
        /* <DEDUP_REMOVED lines=10> */
[----:B------:R0:W-:Y:S01]  /*af90*/  STL [R1+0x4], R0 ;  /* 0x0000040001007387 */ /* 0x0001e20000100800 */
[----:B------:R-:W-:-:S07]  /*afa0*/  IMAD.MOV.U32 R17, RZ, RZ, R6 ;  /* 0x000000ffff117224 */ /* 0x000fce00078e0006 */
.L_x_57:
[----:B------:R-:W-:Y:S05]  /*afb0*/  BSYNC B0 ;  /* 0x0000000000007941 */ /* 0x000fea0003800000 */
.L_x_56:
[----:B0-----:R-:W2:Y:S01]  /*afc0*/  LDL.LU R0, [R1+0x24] ;  /* 0x0000240001007983 */ /* 0x001ea20000300800 */
[----:B------:R-:W-:-:S03]  /*afd0*/  IMAD.MOV.U32 R18, RZ, RZ, R4 ;  /* 0x000000ffff127224 */ /* 0x000fc600078e0004 */
[----:B------:R0:W-:Y:S02]  /*afe0*/  STL [R1], R8 ;  /* 0x0000000801007387 */ /* 0x0001e40000100800 */
[----:B0-2---:R-:W-:-:S07]  /*aff0*/  VIADD R0, R0, 0xfffffffd ;  /* 0xfffffffd00007836 */ /* 0x005fce0000000000 */
.L_x_55:
[----:B------:R-:W2:Y:S01]  /*b000*/  LDL.LU R2, [R1+0x1c] ;  /* 0x00001c0001027983 */ /* 0x000ea20000300800 */
[----:B------:R-:W-:Y:S01]  /*b010*/  IMAD.MOV R9, RZ, RZ, -R9 ;  /* 0x000000ffff097224 */ /* 0x000fe200078e0a09 */
[----:B------:R-:W-:Y:S04]  /*b020*/  BSSY B0, `(.L_x_54) ;  /* 0x000014b000007945 */ /* 0x000fe80003800000 */
[----:B--2---:R-:W-:-:S13]  /*b030*/  ISETP.NE.AND P0, PT, R2, R9, PT ;  /* 0x000000090200720c */ /* 0x004fda0003f05270 */
[----:B------:R-:W-:Y:S05]  /*b040*/  @!P0 BRA `(.L_x_72) ;  /* 0x0000001400208947 */ /* 0x000fea0003800000 */
[----:B------:R-:W-:-:S07]  /*b050*/  MOV R4, R17 ;  /* 0x0000001100047202 */ /* 0x000fce0000000f00 */
.L_x_105:
[----:B--2---:R-:W2:Y:S04]  /*b060*/  LDL R3, [R1+0xc] ;  /* 0x00000c0001037983 */ /* 0x004ea80000100800 */
        /* <DEDUP_REMOVED lines=8> */
[----:B01----:R-:W-:Y:S05]  /*b0f0*/  @!P1 BRA `(.L_x_74) ;  /* 0x00000008005c9947 */ /* 0x003fea0003800000 */
[----:B------:R-:W2:Y:S01]  /*b100*/  LDL R2, [R1+0x10] ;  /* 0x0000100001027983 */ /* 0x000ea20000100800 */
[----:B------:R-:W-:Y:S01]  /*b110*/  IMAD.MOV.U32 R8, RZ, RZ, R0 ;  /* 0x000000ffff087224 */ /* 0x000fe200078e0000 */
[----:B--2---:R-:W-:-:S13]  /*b120*/  ISETP.NE.AND P1, PT, R2, RZ, PT ;  /* 0x000000ff0200720c */ /* 0x004fda0003f25270 */
[----:B------:R-:W-:Y:S05]  /*b130*/  @!P1 BRA `(.L_x_75) ;  /* 0x00000000004c9947 */ /* 0x000fea0003800000 */
[----:B---3--:R-:W2:Y:S01]  /*b140*/  LDL R5, [R1+0x8] ;  /* 0x0000080001057983 */ /* 0x008ea20000100800 */
[----:B------:R-:W0:Y:S01]  /*b150*/  LDC R8, c[0x0][0x43c] ;  /* 0x00010f00ff087b82 */ /* 0x000e220000000800 */
[----:B------:R-:W-:Y:S01]  /*b160*/  ULDC.64 UR4, c[0x0][0x428] ;  /* 0x00010a0000047ab9 */ /* 0x000fe20000000a00 */
[----:B0-----:R-:W-:-:S13]  /*b170*/  ISETP.NE.AND P0, PT, R8, 0x1, PT ;  /* 0x000000010800780c */ /* 0x001fda0003f05270 */
[----:B------:R-:W0:Y:S02]  /*b180*/  @P0 LDC.64 R2, c[0x0][0x440] ;  /* 0x00011000ff020b82 */ /* 0x000e240000000a00 */
[----:B0-----:R-:W-:-:S04]  /*b190*/  @P0 IMAD.HI.U32 R4, R0, R2, RZ ;  /* 0x0000000200040227 */ /* 0x001fc800078e00ff */
        /* <DEDUP_REMOVED lines=8> */
[----:B------:R-:W-:-:S03]  /*b220*/  ULDC.64 UR4, c[0x0][0x418] ;  /* 0x0001060000047ab9 */ /* 0x000fc60000000a00 */
[----:B------:R-:W-:Y:S01]  /*b230*/  IMAD.IADD R3, R4, 0x1, R3 ;  /* 0x0000000104037824 */ /* 0x000fe200078e0203 */
[----:B------:R-:W-:-:S04]  /*b240*/  LEA R4, P0, R2, UR4, 0x2 ;  /* 0x0000000402047c11 */ /* 0x000fc8000f8010ff */
[----:B------:R-:W-:-:S05]  /*b250*/  LEA.HI.X R5, R2, UR5, R3, 0x2, P0 ;  /* 0x0000000502057c11 */ /* 0x000fca00080f1403 */
[----:B------:R0:W5:Y:S04]  /*b260*/  LDG.E R4, desc[UR60][R4.64] ;  /* 0x0000003c04047981 */ /* 0x000168000c1e1900 */
.L_x_75:
[----:B------:R-:W-:Y:S01]  /*b270*/  LEA R3, R6, UR36, 0x3 ;  /* 0x0000002406037c11 */ /* 0x000fe2000f8e18ff */
[----:B------:R-:W-:Y:S01]  /*b280*/  BSSY B2, `(.L_x_76) ;  /* 0x0000004000027945 */ /* 0x000fe20003800000 */
[----:B------:R-:W-:-:S04]  /*b290*/  SHF.L.U32 R2, R7, 0x1f, RZ ;  /* 0x0000001f07027819 */ /* 0x000fc800000006ff */
[----:B------:R-:W1:Y:S02]  /*b2a0*/  SYNCS.PHASECHK.TRANS64.TRYWAIT P0, [R3+URZ+0x34840], R2 ;  /* 0x03484002030075a7 */ /* 0x000e64000800017f */
[----:B-1----:R-:W-:Y:S05]  /*b2b0*/  @!P0 BRA `(.L_x_77) ;  /* 0x0000002800a48947 */ /* 0x002fea0003800000 */
.L_x_155:
[----:B------:R-:W-:Y:S05]  /*b2c0*/  BSYNC B2 ;  /* 0x0000000000027941 */ /* 0x000fea0003800000 */
.L_x_76:
[----:B0--3--:R-:W0:Y:S01]  /*b2d0*/  S2R R5, SR_TID.X ;  /* 0x0000000000057919 */ /* 0x009e220000002100 */
[----:B------:R-:W-:Y:S01]  /*b2e0*/  BSSY B2, `(.L_x_78) ;  /* 0x000000b000027945 */ /* 0x000fe20003800000 */
[----:B0-----:R-:W-:-:S04]  /*b2f0*/  LOP3.LUT R5, R5, 0x7f, RZ, 0xc0, !PT ;  /* 0x0000007f05057812 */ /* 0x001fc800078ec0ff */
[----:B------:R-:W-:-:S13]  /*b300*/  ISETP.NE.AND P1, PT, R5, RZ, PT ;  /* 0x000000ff0500720c */ /* 0x000fda0003f25270 */
[----:B------:R-:W-:Y:S05]  /*b310*/  @P1 BRA `(.L_x_79) ;  /* 0x00000000001c1947 */ /* 0x000fea0003800000 */
[----:B------:R-:W0:Y:S01]  /*b320*/  S2R R5, SR_TID.X ;  /* 0x0000000000057919 */ /* 0x000e220000002100 */
[----:B-1----:R-:W-:-:S04]  /*b330*/  MOV R2, 0xc000 ;  /* 0x0000c00000027802 */ /* 0x002fc80000000f00 */
[----:B------:R2:W-:Y:S01]  /*b340*/  SYNCS.ARRIVE.TRANS64 RZ, [R3+URZ+0x34830], R2 ;  /* 0x0348300203ff79a7 */ /* 0x0005e2000800003f */
[----:B0-----:R-:W-:-:S04]  /*b350*/  LOP3.LUT R5, R5, 0x1f, RZ, 0xc0, !PT ;  /* 0x0000001f05057812 */ /* 0x001fc800078ec0ff */
[----:B------:R-:W-:-:S13]  /*b360*/  ISETP.NE.AND P0, PT, R5, RZ, PT ;  /* 0x000000ff0500720c */ /* 0x000fda0003f05270 */
[----:B--2---:R-:W-:Y:S05]  /*b370*/  @!P0 BRA `(.L_x_79) ;  /* 0x0000000000048947 */ /* 0x004fea0003800000 */
[----:B------:R-:W-:Y:S01]  /*b380*/  BPT.TRAP 0x1 ;  /* 0x000000040000795c */ /* 0x000fe20000300000 */
.L_x_79:
[----:B------:R-:W-:Y:S05]  /*b390*/  BSYNC B2 ;  /* 0x0000000000027941 */ /* 0x000fea0003800000 */
.L_x_78:
[----:B------:R-:W-:Y:S01]  /*b3a0*/  IMAD.MOV.U32 R11, RZ, RZ, RZ ;  /* 0x000000ffff0b7224 */ /* 0x000fe200078e00ff */
[----:B------:R-:W-:Y:S01]  /*b3b0*/  UIADD3 UR4, UP0, UR38, 0x370, URZ ;  /* 0x0000037026047890 */ /* 0x000fe2000ff1e03f */
[----:B------:R-:W-:Y:S01]  /*b3c0*/  IMAD R5, R6, 0xc000, R15 ;  /* 0x0000c00006057824 */ /* 0x000fe200078e020f */
[----:B------:R-:W-:Y:S01]  /*b3d0*/  PLOP3.LUT P0, PT, PT, PT, PT, 0x80, 0x0 ;  /* 0x000000000000781c */ /* 0x000fe20003f0f070 */
[----:B-1----:R-:W-:Y:S01]  /*b3e0*/  VIADD R3, R3, 0x34830 ;  /* 0x0003483003037836 */ /* 0x002fe20000000000 */
[----:B------:R-:W-:Y:S01]  /*b3f0*/  R2UR UR10, R11 ;  /* 0x000000000b0a72ca */ /* 0x000fe200000e0000 */
[----:B------:R-:W-:Y:S01]  /*b400*/  IMAD.SHL.U32 R2, R8, 0x80, RZ ;  /* 0x0000008008027824 */ /* 0x000fe200078e00ff */
[----:B------:R-:W-:Y:S01]  /*b410*/  UIADD3.X UR5, URZ, UR39, URZ, UP0, !UPT ;  /* 0x000000273f057290 */ /* 0x000fe200087fe43f */
[----:B------:R-:W-:Y:S01]  /*b420*/  VIADD R9, R5, 0x1c400 ;  /* 0x0001c40005097836 */ /* 0x000fe20000000000 */
[----:B------:R-:W-:Y:S01]  /*b430*/  UMOV UR6, 0x0 ;  /* 0x0000000000067882 */ /* 0x000fe20000000000 */
[----:B------:R-:W-:-:S10]  /*b440*/  UMOV UR7, 0x14f00000 ;  /* 0x14f0000000077882 */ /* 0x000fd40000000000 */
.L_x_80:
        /* <DEDUP_REMOVED lines=12> */
[----:B------:R-:W-:Y:S01]  /*b510*/  UMOV UR6, 0x0 ;  /* 0x0000000000067882 */ /* 0x000fe20000000000 */
[----:B------:R-:W-:Y:S01]  /*b520*/  IADD3 R9, R5, 0x20400, RZ ;  /* 0x0002040005097810 */ /* 0x000fe20007ffe0ff */
[----:B------:R-:W-:Y:S01]  /*b530*/  UMOV UR7, 0x14f00000 ;  /* 0x14f0000000077882 */ /* 0x000fe20000000000 */
[----:B------:R-:W-:-:S15]  /*b540*/  R2UR UR10, R14 ;  /* 0x000000000e0a72ca */ /* 0x000fde00000e0000 */
.L_x_81:
        /* <DEDUP_REMOVED lines=15> */
.L_x_82:
        /* <DEDUP_REMOVED lines=11> */
[----:B------:R-:W-:Y:S01]  /*b6f0*/  IMAD R2, R18, 0x8, R10 ;  /* 0x0000000812027824 */ /* 0x000fe200078e020a */
[----:B------:R-:W-:Y:S01]  /*b700*/  BSSY B2, `(.L_x_83) ;  /* 0x0000004000027945 */ /* 0x000fe20003800000 */
[----:B--2---:R-:W-:-:S04]  /*b710*/  SHF.L.U32 R3, R9, 0x1f, RZ ;  /* 0x0000001f09037819 */ /* 0x004fc800000006ff */
[----:B------:R-:W0:Y:S02]  /*b720*/  SYNCS.PHASECHK.TRANS64.TRYWAIT P0, [R2+URZ+0x60], R3 ;  /* 0x00006003020075a7 */ /* 0x000e24000800017f */
[----:B0-----:R-:W-:Y:S05]  /*b730*/  @!P0 BRA `(.L_x_84) ;  /* 0x0000002400988947 */ /* 0x001fea0003800000 */
.L_x_156:
[----:B------:R-:W-:Y:S05]  /*b740*/  BSYNC B2 ;  /* 0x0000000000027941 */ /* 0x000fea0003800000 */
.L_x_83:
[----:B------:R-:W-:Y:S01]  /*b750*/  BSSY B2, `(.L_x_85) ;  /* 0x000000b000027945 */ /* 0x000fe20003800000 */
[----:B------:R-:W-:Y:S02]  /*b760*/  IMAD.MOV.U32 R12, RZ, RZ, 0x0 ;  /* 0x00000000ff0c7424 */ /* 0x000fe400078e00ff */
[----:B------:R-:W-:Y:S01]  /*b770*/  IMAD.MOV.U32 R13, RZ, RZ, 0x14f00000 ;  /* 0x14f00000ff0d7424 */ /* 0x000fe200078e00ff */
[----:B------:R-:W-:Y:S06]  /*b780*/  @P1 BRA `(.L_x_86) ;  /* 0x00000000001c1947 */ /* 0x000fec0003800000 */
[----:B------:R-:W1:Y:S01]  /*b790*/  S2R R5, SR_TID.X ;  /* 0x0000000000057919 */ /* 0x000e620000002100 */
[----:B0-----:R-:W-:-:S04]  /*b7a0*/  IMAD.MOV.U32 R3, RZ, RZ, 0x8000 ;  /* 0x00008000ff037424 */ /* 0x001fc800078e00ff */
[----:B------:R2:W-:Y:S01]  /*b7b0*/  SYNCS.ARRIVE.TRANS64 RZ, [R2+URZ+0x50], R3 ;  /* 0x0000500302ff79a7 */ /* 0x0005e2000800003f */
[----:B-1----:R-:W-:-:S04]  /*b7c0*/  LOP3.LUT R5, R5, 0x1f, RZ, 0xc0, !PT ;  /* 0x0000001f05057812 */ /* 0x002fc800078ec0ff */
[----:B------:R-:W-:-:S13]  /*b7d0*/  ISETP.NE.AND P0, PT, R5, RZ, PT ;  /* 0x000000ff0500720c */ /* 0x000fda0003f05270 */
[----:B--2---:R-:W-:Y:S05]  /*b7e0*/  @!P0 BRA `(.L_x_86) ;  /* 0x0000000000048947 */ /* 0x004fea0003800000 */
[----:B------:R-:W-:Y:S01]  /*b7f0*/  BPT.TRAP 0x1 ;  /* 0x000000040000795c */ /* 0x000fe20000300000 */
.L_x_86:
[----:B------:R-:W-:Y:S05]  /*b800*/  BSYNC B2 ;  /* 0x0000000000027941 */ /* 0x000fea0003800000 */
.L_x_85:
[----:B0-----:R-:W2:Y:S01]  /*b810*/  LDL.LU R3, [R1+0x4] ;  /* 0x0000040001037983 */ /* 0x001ea20000300800 */
[----:B------:R-:W-:Y:S01]  /*b820*/  R2UR UR10, R11 ;  /* 0x000000000b0a72ca */ /* 0x000fe200000e0000 */
[----:B------:R-:W-:Y:S01]  /*b830*/  UIADD3 UR4, UP0, UR38, 0x470, URZ ;  /* 0x0000047026047890 */ /* 0x000fe2000ff1e03f */
[----:B------:R-:W-:Y:S01]  /*b840*/  R2UR UR6, R12 ;  /* 0x000000000c0672ca */ /* 0x000fe200000e0000 */
[----:B------:R-:W-:Y:S01]  /*b850*/  VIADD R2, R2, 0x50 ;  /* 0x0000005002027836 */ /* 0x000fe20000000000 */
[----:B------:R-:W-:Y:S01]  /*b860*/  R2UR UR7, R13 ;  /* 0x000000000d0772ca */ /* 0x000fe200000e0000 */
[----:B------:R-:W-:Y:S01]  /*b870*/  UIADD3.X UR5, URZ, UR39, URZ, UP0, !UPT ;  /* 0x000000273f057290 */ /* 0x000fe200087fe43f */
[----:B------:R-:W-:Y:S02]  /*b880*/  LEA R18, R18, UR36, 0xf ;  /* 0x0000002412127c11 */ /* 0x000fe4000f8e78ff */
[----:B------:R-:W-:-:S03]  /*b890*/  PLOP3.LUT P0, PT, PT, PT, PT, 0x80, 0x0 ;  /* 0x000000000000781c */ /* 0x000fc60003f0f070 */
[----:B------:R-:W-:Y:S01]  /*b8a0*/  VIADD R5, R18, 0x400 ;  /* 0x0000040012057836 */ /* 0x000fe20000000000 */
[----:B--2---:R-:W-:-:S09]  /*b8b0*/  SHF.L.U32 R3, R3, 0x7, RZ ;  /* 0x0000000703037819 */ /* 0x004fd200000006ff */
.L_x_87:
        /* <DEDUP_REMOVED lines=15> */
.L_x_88:
        /* <DEDUP_REMOVED lines=12> */
.L_x_74:
[----:B------:R-:W-:Y:S05]  /*ba70*/  BSYNC B1 ;  /* 0x0000000000017941 */ /* 0x000fea0003800000 */
.L_x_73:
[----:B------:R-:W2:Y:S01]  /*ba80*/  LDL R2, [R1+0xc] ;  /* 0x00000c0001027983 */ /* 0x000ea20000100800 */
[----:B------:R-:W-:Y:S01]  /*ba90*/  VIADD R18, R6, 0x1 ;  /* 0x0000000106127836 */ /* 0x000fe20000000000 */
[----:B------:R-:W-:Y:S04]  /*baa0*/  BSSY B1, `(.L_x_89) ;  /* 0x000009f000017945 */ /* 0x000fe80003800000 */
[----:B------:R-:W-:-:S04]  /*bab0*/  ISETP.NE.AND P0, PT, R18, 0x2, PT ;  /* 0x000000021200780c */ /* 0x000fc80003f05270 */
[----:B------:R-:W-:Y:S02]  /*bac0*/  SEL R18, R18, RZ, P0 ;  /* 0x000000ff12127207 */ /* 0x000fe40000000000 */
[----:B--2---:R-:W-:Y:S02]  /*bad0*/  ISETP.NE.AND P1, PT, R2, RZ, PT ;  /* 0x000000ff0200720c */ /* 0x004fe40003f25270 */
[----:B------:R-:W-:-:S04]  /*bae0*/  SEL R2, RZ, 0x1, P0 ;  /* 0x00000001ff027807 */ /* 0x000fc80000000000 */
[----:B------:R-:W-:-:S05]  /*baf0*/  LOP3.LUT R9, R7, R2, RZ, 0x3c, !PT ;  /* 0x0000000207097212 */ /* 0x000fca00078e3cff */
[----:B------:R1:W-:Y:S02]  /*bb00*/  STL [R1], R9 ;  /* 0x0000000901007387 */ /* 0x0003e40000100800 */
[----:B------:R-:W-:Y:S05]  /*bb10*/  @!P1 BRA `(.L_x_90) ;  /* 0x00000008005c9947 */ /* 0x000fea0003800000 */
[----:B------:R-:W2:Y:S01]  /*bb20*/  LDL R3, [R1+0x10] ;  /* 0x0000100001037983 */ /* 0x000ea20000100800 */
[----:B0-----:R-:W-:Y:S02]  /*bb30*/  IADD3 R8, R0, -0x1, RZ ;  /* 0xffffffff00087810 */ /* 0x001fe40007ffe0ff */
[----:B--2---:R-:W-:-:S13]  /*bb40*/  ISETP.NE.AND P1, PT, R3, RZ, PT ;  /* 0x000000ff0300720c */ /* 0x004fda0003f25270 */
[----:B------:R-:W-:Y:S05]  /*bb50*/  @!P1 BRA `(.L_x_91) ;  /* 0x00000000004c9947 */ /* 0x000fea0003800000 */
[----:B------:R-:W2:Y:S01]  /*bb60*/  LDL R11, [R1+0x8] ;  /* 0x00000800010b7983 */ /* 0x000ea20000100800 */
[----:B---3--:R-:W0:Y:S01]  /*bb70*/  LDC R5, c[0x0][0x43c] ;  /* 0x00010f00ff057b82 */ /* 0x008e220000000800 */
        /* <DEDUP_REMOVED lines=17> */
.L_x_91:
[----:B------:R-:W-:Y:S01]  /*bc90*/  LEA R2, R18, UR36, 0x3 ;  /* 0x0000002412027c11 */ /* 0x000fe2000f8e18ff */
[----:B------:R-:W-:Y:S01]  /*bca0*/  BSSY B2, `(.L_x_92) ;  /* 0x0000004000027945 */ /* 0x000fe20003800000 */
[----:B------:R-:W-:-:S04]  /*bcb0*/  SHF.L.U32 R3, R9, 0x1f, RZ ;  /* 0x0000001f09037819 */ /* 0x000fc800000006ff */
[----:B------:R-:W2:Y:S02]  /*bcc0*/  SYNCS.PHASECHK.TRANS64.TRYWAIT P0, [R2+URZ+0x34840], R3 ;  /* 0x03484003020075a7 */ /* 0x000ea4000800017f */
[----:B--2---:R-:W-:Y:S05]  /*bcd0*/  @!P0 BRA `(.L_x_93) ;  /* 0x0000002000448947 */ /* 0x004fea0003800000 */
.L_x_157:
[----:B------:R-:W-:Y:S05]  /*bce0*/  BSYNC B2 ;  /* 0x0000000000027941 */ /* 0x000fea0003800000 */
.L_x_92:
[----:B0--3--:R-:W0:Y:S01]  /*bcf0*/  S2R R5, SR_TID.X ;  /* 0x0000000000057919 */ /* 0x009e220000002100 */
[----:B------:R-:W-:Y:S01]  /*bd00*/  BSSY B2, `(.L_x_94) ;  /* 0x000000b000027945 */ /* 0x000fe20003800000 */
[----:B0-----:R-:W-:-:S04]  /*bd10*/  LOP3.LUT R5, R5, 0x7f, RZ, 0xc0, !PT ;  /* 0x0000007f05057812 */ /* 0x001fc800078ec0ff */
[----:B------:R-:W-:-:S13]  /*bd20*/  ISETP.NE.AND P1, PT, R5, RZ, PT ;  /* 0x000000ff0500720c */ /* 0x000fda0003f25270 */
[----:B------:R-:W-:Y:S05]  /*bd30*/  @P1 BRA `(.L_x_95) ;  /* 0x00000000001c1947 */ /* 0x000fea0003800000 */
[----:B------:R-:W0:Y:S01]  /*bd40*/  S2R R5, SR_TID.X ;  /* 0x0000000000057919 */ /* 0x000e220000002100 */
[----:B--2---:R-:W-:-:S04]  /*bd50*/  IMAD.MOV.U32 R3, RZ, RZ, 0xc000 ;  /* 0x0000c000ff037424 */ /* 0x004fc800078e00ff */
[----:B------:R3:W-:Y:S01]  /*bd60*/  SYNCS.ARRIVE.TRANS64 RZ, [R2+URZ+0x34830], R3 ;  /* 0x0348300302ff79a7 */ /* 0x0007e2000800003f */
[----:B0-----:R-:W-:-:S04]  /*bd70*/  LOP3.LUT R5, R5, 0x1f, RZ, 0xc0, !PT ;  /* 0x0000001f05057812 */ /* 0x001fc800078ec0ff */
[----:B------:R-:W-:-:S13]  /*bd80*/  ISETP.NE.AND P0, PT, R5, RZ, PT ;  /* 0x000000ff0500720c */ /* 0x000fda0003f05270 */
[----:B---3--:R-:W-:Y:S05]  /*bd90*/  @!P0 BRA `(.L_x_95) ;  /* 0x0000000000048947 */ /* 0x008fea0003800000 */
[----:B------:R-:W-:Y:S01]  /*bda0*/  BPT.TRAP 0x1 ;  /* 0x000000040000795c */ /* 0x000fe20000300000 */
.L_x_95:
[----:B------:R-:W-:Y:S05]  /*bdb0*/  BSYNC B2 ;  /* 0x0000000000027941 */ /* 0x000fea0003800000 */
.L_x_94:
[----:B------:R-:W-:Y:S01]  /*bdc0*/  IMAD.MOV.U32 R11, RZ, RZ, RZ ;  /* 0x000000ffff0b7224 */ /* 0x000fe200078e00ff */
[C---:B--2---:R-:W-:Y:S01]  /*bdd0*/  LEA R3, R18.reuse, R10, 0x3 ;  /* 0x0000000a12037211 */ /* 0x044fe200078e18ff */
[----:B------:R-:W-:Y:S01]  /*bde0*/  IMAD R5, R18, 0xc000, R15 ;  /* 0x0000c00012057824 */ /* 0x000fe200078e020f */
[----:B------:R-:W-:Y:S01]  /*bdf0*/  UIADD3 UR4, UP0, UR38, 0x370, URZ ;  /* 0x0000037026047890 */ /* 0x000fe2000ff1e03f */
[----:B------:R-:W-:Y:S01]  /*be00*/  PLOP3.LUT P0, PT, PT, PT, PT, 0x80, 0x0 ;  /* 0x000000000000781c */ /* 0x000fe20003f0f070 */
[----:B------:R-:W-:Y:S01]  /*be10*/  IMAD.SHL.U32 R2, R8, 0x80, RZ ;  /* 0x0000008008027824 */ /* 0x000fe200078e00ff */
[----:B------:R-:W-:Y:S01]  /*be20*/  R2UR UR10, R11 ;  /* 0x000000000b0a72ca */ /* 0x000fe200000e0000 */
[----:B------:R-:W-:Y:S01]  /*be30*/  VIADD R3, R3, 0x30 ;  /* 0x0000003003037836 */ /* 0x000fe20000000000 */
[----:B------:R-:W-:Y:S01]  /*be40*/  UIADD3.X UR5, URZ, UR39, URZ, UP0, !UPT ;  /* 0x000000273f057290 */ /* 0x000fe200087fe43f */
[----:B-1----:R-:W-:Y:S01]  /*be50*/  VIADD R9, R5, 0x1c400 ;  /* 0x0001c40005097836 */ /* 0x002fe20000000000 */
[----:B------:R-:W-:Y:S01]  /*be60*/  UMOV UR6, 0x0 ;  /* 0x0000000000067882 */ /* 0x000fe20000000000 */
[----:B------:R-:W-:-:S10]  /*be70*/  UMOV UR7, 0x14f00000 ;  /* 0x14f0000000077882 */ /* 0x000fd40000000000 */
.L_x_96:
        /* <DEDUP_REMOVED lines=16> */
.L_x_97:
        /* <DEDUP_REMOVED lines=11> */
[----:B------:R-:W-:Y:S01]  /*c030*/  UMOV UR6, 0x0 ;  /* 0x0000000000067882 */ /* 0x000fe20000000000 */
[----:B------:R-:W-:Y:S01]  /*c040*/  IADD3 R5, R5, 0x24400, RZ ;  /* 0x0002440005057810 */ /* 0x000fe20007ffe0ff */
[----:B------:R-:W-:Y:S01]  /*c050*/  UMOV UR7, 0x14f00000 ;  /* 0x14f0000000077882 */ /* 0x000fe20000000000 */
[----:B------:R-:W-:-:S09]  /*c060*/  UMOV UR10, 0x80 ;  /* 0x00000080000a7882 */ /* 0x000fd20000000000 */
.L_x_98:
        /* <DEDUP_REMOVED lines=10> */
[----:B------:R-:W-:Y:S01]  /*c110*/  SHF.L.U32 R7, R7, 0x1f, RZ ;  /* 0x0000001f07077819 */ /* 0x000fe200000006ff */
[----:B------:R-:W-:Y:S01]  /*c120*/  IMAD R2, R6, 0x8, R10 ;  /* 0x0000000806027824 */ /* 0x000fe200078e020a */
[----:B------:R-:W-:Y:S03]  /*c130*/  BSSY B2, `(.L_x_99) ;  /* 0x0000003000027945 */ /* 0x000fe60003800000 */
[----:B------:R-:W0:Y:S02]  /*c140*/  SYNCS.PHASECHK.TRANS64.TRYWAIT P0, [R2+URZ+0x60], R7 ;  /* 0x00006007020075a7 */ /* 0x000e24000800017f */
[----:B0-----:R-:W-:Y:S05]  /*c150*/  @!P0 BRA `(.L_x_100) ;  /* 0x0000001c00388947 */ /* 0x001fea0003800000 */
.L_x_158:
[----:B------:R-:W-:Y:S05]  /*c160*/  BSYNC B2 ;  /* 0x0000000000027941 */ /* 0x000fea0003800000 */
.L_x_99:
[----:B------:R-:W-:Y:S01]  /*c170*/  BSSY B2, `(.L_x_101) ;  /* 0x000000b000027945 */ /* 0x000fe20003800000 */
[----:B------:R-:W-:Y:S02]  /*c180*/  IMAD.MOV.U32 R12, RZ, RZ, 0x0 ;  /* 0x00000000ff0c7424 */ /* 0x000fe400078e00ff */
[----:B------:R-:W-:Y:S01]  /*c190*/  IMAD.MOV.U32 R13, RZ, RZ, 0x14f00000 ;  /* 0x14f00000ff0d7424 */ /* 0x000fe200078e00ff */
[----:B------:R-:W-:Y:S06]  /*c1a0*/  @P1 BRA `(.L_x_102) ;  /* 0x00000000001c1947 */ /* 0x000fec0003800000 */
[----:B------:R-:W1:Y:S01]  /*c1b0*/  S2R R5, SR_TID.X ;  /* 0x0000000000057919 */ /* 0x000e620000002100 */
[----:B------:R-:W-:-:S04]  /*c1c0*/  IMAD.MOV.U32 R3, RZ, RZ, 0x8000 ;  /* 0x00008000ff037424 */ /* 0x000fc800078e00ff */
[----:B------:R2:W-:Y:S01]  /*c1d0*/  SYNCS.ARRIVE.TRANS64 RZ, [R2+URZ+0x50], R3 ;  /* 0x0000500302ff79a7 */ /* 0x0005e2000800003f */
[----:B-1----:R-:W-:-:S04]  /*c1e0*/  LOP3.LUT R5, R5, 0x1f, RZ, 0xc0, !PT ;  /* 0x0000001f05057812 */ /* 0x002fc800078ec0ff */
[----:B------:R-:W-:-:S13]  /*c1f0*/  ISETP.NE.AND P0, PT, R5, RZ, PT ;  /* 0x000000ff0500720c */ /* 0x000fda0003f05270 */
[----:B--2---:R-:W-:Y:S05]  /*c200*/  @!P0 BRA `(.L_x_102) ;  /* 0x0000000000048947 */ /* 0x004fea0003800000 */
[----:B------:R-:W-:Y:S01]  /*c210*/  BPT.TRAP 0x1 ;  /* 0x000000040000795c */ /* 0x000fe20000300000 */
.L_x_102:
[----:B------:R-:W-:Y:S05]  /*c220*/  BSYNC B2 ;  /* 0x0000000000027941 */ /* 0x000fea0003800000 */
.L_x_101:
[----:B------:R-:W2:Y:S01]  /*c230*/  LDL.LU R3, [R1+0x4] ;  /* 0x0000040001037983 */ /* 0x000ea20000300800 */
[----:B------:R-:W-:Y:S01]  /*c240*/  R2UR UR10, R11 ;  /* 0x000000000b0a72ca */ /* 0x000fe200000e0000 */
[----:B------:R-:W-:Y:S01]  /*c250*/  UIADD3 UR4, UP0, UR38, 0x470, URZ ;  /* 0x0000047026047890 */ /* 0x000fe2000ff1e03f */
[----:B------:R-:W-:Y:S02]  /*c260*/  R2UR UR6, R12 ;  /* 0x000000000c0672ca */ /* 0x000fe400000e0000 */
[----:B------:R-:W-:Y:S01]  /*c270*/  R2UR UR7, R13 ;  /* 0x000000000d0772ca */ /* 0x000fe200000e0000 */
[----:B------:R-:W-:Y:S01]  /*c280*/  UIADD3.X UR5, URZ, UR39, URZ, UP0, !UPT ;  /* 0x000000273f057290 */ /* 0x000fe200087fe43f */
[----:B------:R-:W-:Y:S02]  /*c290*/  LEA R6, R6, UR36, 0xf ;  /* 0x0000002406067c11 */ /* 0x000fe4000f8e78ff */
[----:B------:R-:W-:Y:S02]  /*c2a0*/  PLOP3.LUT P0, PT, PT, PT, PT, 0x80, 0x0 ;  /* 0x000000000000781c */ /* 0x000fe40003f0f070 */
[----:B0-----:R-:W-:Y:S01]  /*c2b0*/  IADD3 R2, R2, 0x50, RZ ;  /* 0x0000005002027810 */ /* 0x001fe20007ffe0ff */
[----:B------:R-:W-:-:S02]  /*c2c0*/  VIADD R5, R6, 0x400 ;  /* 0x0000040006057836 */ /* 0x000fc40000000000 */
[----:B--2---:R-:W-:-:S08]  /*c2d0*/  IMAD.SHL.U32 R3, R3, 0x80, RZ ;  /* 0x0000008003037824 */ /* 0x004fd000078e00ff */
.L_x_103:
        /* <DEDUP_REMOVED lines=15> */
.L_x_104:
        /* <DEDUP_REMOVED lines=12> */
.L_x_90:
[----:B------:R-:W-:Y:S05]  /*c490*/  BSYNC B1 ;  /* 0x0000000000017941 */ /* 0x000fea0003800000 */
.L_x_89:
[C---:B------:R-:W-:Y:S01]  /*c4a0*/  ISETP.GT.AND P0, PT, R0.reuse, 0x1, PT ;  /* 0x000000010000780c */ /* 0x040fe20003f04270 */
[----:B------:R-:W-:-:S12]  /*c4b0*/  VIADD R0, R0, 0xfffffffe ;  /* 0xfffffffe00007836 */ /* 0x000fd80000000000 */
[----:B------:R-:W-:Y:S05]  /*c4c0*/  @P0 BRA `(.L_x_105) ;  /* 0xffffffe800e40947 */ /* 0x000fea000383ffff */
.L_x_72:
[----:B------:R-:W-:Y:S05]  /*c4d0*/  BSYNC B0 ;  /* 0x0000000000007941 */ /* 0x000fea0003800000 */
.L_x_54:
[----:B-1----:R-:W4:Y:S01]  /*c4e0*/  LDL.LU R0, [R1+0xc] ;  /* 0x00000c0001007983 */ /* 0x002f220000300800 */
[----:B------:R-:W-:Y:S01]  /*c4f0*/  BSSY B0, `(.L_x_106) ;  /* 0x000003b000007945 */ /* 0x000fe20003800000 */
[----:B----4-:R-:W-:-:S13]  /*c500*/  ISETP.NE.AND P0, PT, R0, RZ, PT ;  /* 0x000000ff0000720c */ /* 0x010fda0003f05270 */
[----:B------:R-:W-:Y:S05]  /*c510*/  @!P0 BRA `(.L_x_107) ;  /* 0x0000000000e08947 */ /* 0x000fea0003800000 */
[----:B------:R-:W4:Y:S01]  /*c520*/  LDL R0, [R1] ;  /* 0x0000000001007983 */ /* 0x000f220000100800 */
[----:B------:R-:W-:Y:S01]  /*c530*/  LEA R3, R18, UR36, 0x3 ;  /* 0x0000002412037c11 */ /* 0x000fe2000f8e18ff */
[----:B------:R-:W-:Y:S01]  /*c540*/  BSSY B1, `(.L_x_108) ;  /* 0x0000007000017945 */ /* 0x000fe20003800000 */
[----:B------:R-:W1:Y:S02]  /*c550*/  S2R R2, SR_TID.X ;  /* 0x0000000000027919 */ /* 0x000e640000002100 */
[----:B-1----:R-:W-:-:S04]  /*c560*/  LOP3.LUT R2, R2, 0x7f, RZ, 0xc0, !PT ;  /* 0x0000007f02027812 */ /* 0x002fc800078ec0ff */
[----:B------:R-:W-:Y:S02]  /*c570*/  ISETP.NE.AND P1, PT, R2, RZ, PT ;  /* 0x000000ff0200720c */ /* 0x000fe40003f25270 */
[----:B----4-:R-:W-:-:S04]  /*c580*/  SHF.L.U32 R0, R0, 0x1f, RZ ;  /* 0x0000001f00007819 */ /* 0x010fc800000006ff */
[----:B------:R-:W1:Y:S02]  /*c590*/  SYNCS.PHASECHK.TRANS64.TRYWAIT P0, [R3+URZ+0x34860], R0 ;  /* 0x03486000030075a7 */ /* 0x000e64000800017f */
[----:B-1----:R-:W-:Y:S05]  /*c5a0*/  @!P0 BRA `(.L_x_109) ;  /* 0x0000001800388947 */ /* 0x002fea0003800000 */
.L_x_159:
[----:B------:R-:W-:Y:S05]  /*c5b0*/  BSYNC B1 ;  /* 0x0000000000017941 */ /* 0x000fea0003800000 */
.L_x_108:
[----:B------:R-:W-:Y:S04]  /*c5c0*/  BSSY B1, `(.L_x_110) ;  /* 0x0000009000017945 */ /* 0x000fe80003800000 */
[----:B------:R-:W-:Y:S05]  /*c5d0*/  @P1 BRA `(.L_x_111) ;  /* 0x00000000001c1947 */ /* 0x000fea0003800000 */
[----:B------:R-:W4:Y:S01]  /*c5e0*/  S2R R2, SR_TID.X ;  /* 0x0000000000027919 */ /* 0x000f220000002100 */
[----:B-1----:R-:W-:-:S04]  /*c5f0*/  IMAD.MOV.U32 R0, RZ, RZ, 0x8000 ;  /* 0x00008000ff007424 */ /* 0x002fc800078e00ff */
[----:B------:R1:W-:Y:S01]  /*c600*/  SYNCS.ARRIVE.TRANS64 RZ, [R3+URZ+0x34850], R0 ;  /* 0x0348500003ff79a7 */ /* 0x0003e2000800003f */
[----:B----4-:R-:W-:-:S04]  /*c610*/  LOP3.LUT R2, R2, 0x1f, RZ, 0xc0, !PT ;  /* 0x0000001f02027812 */ /* 0x010fc800078ec0ff */
[----:B------:R-:W-:-:S13]  /*c620*/  ISETP.NE.AND P0, PT, R2, RZ, PT ;  /* 0x000000ff0200720c */ /* 0x000fda0003f05270 */
[----:B-1----:R-:W-:Y:S05]  /*c630*/  @!P0 BRA `(.L_x_111) ;  /* 0x0000000000048947 */ /* 0x002fea0003800000 */
[----:B------:R-:W-:Y:S01]  /*c640*/  BPT.TRAP 0x1 ;  /* 0x000000040000795c */ /* 0x000fe20000300000 */
.L_x_111:
[----:B------:R-:W-:Y:S05]  /*c650*/  BSYNC B1 ;  /* 0x0000000000017941 */ /* 0x000fea0003800000 */
.L_x_110:
[----:B------:R-:W4:Y:S01]  /*c660*/  LDL R4, [R1+0x4] ;  /* 0x0000040001047983 */ /* 0x000f220000100800 */
[----:B------:R-:W-:Y:S01]  /*c670*/  LEA R2, R18, UR36, 0xf ;  /* 0x0000002412027c11 */ /* 0x000fe2000f8e78ff */
[----:B------:R-:W-:Y:S01]  /*c680*/  UIADD3 UR4, UP0, UR38, 0x470, URZ ;  /* 0x0000047026047890 */ /* 0x000fe2000ff1e03f */
[----:B-1----:R-:W-:Y:S01]  /*c690*/  IADD3 R0, R3, 0x34850, RZ ;  /* 0x0003485003007810 */ /* 0x002fe20007ffe0ff */
[----:B------:R-:W-:Y:S01]  /*c6a0*/  UMOV UR6, 0x0 ;  /* 0x0000000000067882 */ /* 0x000fe20000000000 */
[----:B------:R-:W-:Y:S01]  /*c6b0*/  PLOP3.LUT P0, PT, PT, PT, PT, 0x80, 0x0 ;  /* 0x000000000000781c */ /* 0x000fe20003f0f070 */
[----:B------:R-:W-:Y:S01]  /*c6c0*/  UIADD3.X UR5, URZ, UR39, URZ, UP0, !UPT ;  /* 0x000000273f057290 */ /* 0x000fe200087fe43f */
[----:B------:R-:W-:Y:S01]  /*c6d0*/  UMOV UR7, 0x14f00000 ;  /* 0x14f0000000077882 */ /* 0x000fe20000000000 */
[----:B------:R-:W-:Y:S01]  /*c6e0*/  UMOV UR10, URZ ;  /* 0x0000003f000a7c82 */ /* 0x000fe20008000000 */
[----:B----4-:R-:W-:Y:S02]  /*c6f0*/  IMAD.SHL.U32 R3, R4, 0x80, RZ ;  /* 0x0000008004037824 */ /* 0x010fe400078e00ff */
[----:B------:R-:W-:-:S07]  /*c700*/  VIADD R4, R2, 0x400 ;  /* 0x0000040002047836 */ /* 0x000fce0000000000 */
.L_x_112:
        /* <DEDUP_REMOVED lines=9> */
[----:B-1----:R-:W-:Y:S05]  /*c7a0*/  @P0 BRA.U.ANY `(.L_x_112) ;  /* 0xfffffffd00d80947 */ /* 0x002fea000393ffff */
[----:B------:R-:W-:Y:S01]  /*c7b0*/  PLOP3.LUT P0, PT, PT, PT, PT, 0x80, 0x0 ;  /* 0x000000000000781c */ /* 0x000fe20003f0f070 */
[----:B------:R-:W-:Y:S01]  /*c7c0*/  VIADD R2, R2, 0x4400 ;  /* 0x0000440002027836 */ /* 0x000fe20000000000 */
[----:B------:R-:W-:Y:S01]  /*c7d0*/  UMOV UR6, 0x0 ;  /* 0x0000000000067882 */ /* 0x000fe20000000000 */
[----:B------:R-:W-:Y:S01]  /*c7e0*/  UMOV UR7, 0x14f00000 ;  /* 0x14f0000000077882 */ /* 0x000fe20000000000 */
[----:B------:R-:W-:-:S09]  /*c7f0*/  UMOV UR10, 0x40 ;  /* 0x00000040000a7882 */ /* 0x000fd20000000000 */
.L_x_113:
        /* <DEDUP_REMOVED lines=10> */
.L_x_107:
[----:B------:R-:W-:Y:S05]  /*c8a0*/  BSYNC B0 ;  /* 0x0000000000007941 */ /* 0x000fea0003800000 */
.L_x_106:
[----:B------:R-:W4:Y:S01]  /*c8b0*/  LDL.LU R6, [R1+0x28] ;  /* 0x0000280001067983 */ /* 0x000f220000300800 */
[----:B------:R-:W-:Y:S01]  /*c8c0*/  VIADD R18, R18, 0x1 ;  /* 0x0000000112127836 */ /* 0x000fe20000000000 */
[----:B------:R-:W-:Y:S02]  /*c8d0*/  ULDC UR4, c[0x0][0xc34] ;  /* 0x00030d0000047ab9 */ /* 0x000fe40000000800 */
[----:B---3--:R-:W3:Y:S04]  /*c8e0*/  LDL.LU R5, [R1] ;  /* 0x0000000001057983 */ /* 0x008ee80000300800 */
[----:B------:R-:W5:Y:S01]  /*c8f0*/  LDL.LU R4, [R1+0x30] ;  /* 0x0000300001047983 */ /* 0x000f620000300800 */
[----:B------:R-:W-:-:S04]  /*c900*/  ISETP.NE.AND P0, PT, R18, 0x2, PT ;  /* 0x000000021200780c */ /* 0x000fc80003f05270 */
[----:B------:R-:W-:Y:S02]  /*c910*/  SEL R0, RZ, 0x1, P0 ;  /* 0x00000001ff007807 */ /* 0x000fe40000000000 */
[----:B------:R-:W-:Y:S01]  /*c920*/  SEL R18, R18, RZ, P0 ;  /* 0x000000ff12127207 */ /* 0x000fe20000000000 */
[----:B----4-:R-:W-:Y:S01]  /*c930*/  VIADD R6, R6, UR37 ;  /* 0x0000002506067c36 */ /* 0x010fe20008000000 */
[----:B---3--:R-:W-:-:S04]  /*c940*/  LOP3.LUT R5, R5, R0, RZ, 0x3c, !PT ;  /* 0x0000000005057212 */ /* 0x008fc800078e3cff */
[----:B------:R1:W-:Y:S01]  /*c950*/  STL [R1+0x28], R6 ;  /* 0x0000280601007387 */ /* 0x0003e20000100800 */
[----:B------:R-:W-:Y:S02]  /*c960*/  ISETP.GE.AND P1, PT, R6, UR4, PT ;  /* 0x0000000406007c0c */ /* 0x000fe4000bf26270 */
[----:B-----5:R-:W-:-:S05]  /*c970*/  IADD3 R4, R4, 0x1, RZ ;  /* 0x0000000104047810 */ /* 0x020fca0007ffe0ff */
[----:B------:R1:W-:Y:S04]  /*c980*/  STL [R1+0x30], R4 ;  /* 0x0000300401007387 */ /* 0x0003e80000100800 */
[----:B------:R1:W-:Y:S02]  /*c990*/  STL [R1], R5 ;  /* 0x0000000501007387 */ /* 0x0003e40000100800 */
[----:B------:R-:W-:Y:S05]  /*c9a0*/  @!P1 BRA `(.L_x_114) ;  /* 0xffffffc000bc9947 */ /* 0x000fea000383ffff */
[----:B------:R-:W-:-:S07]  /*c9b0*/  LOP3.LUT R2, R4, 0x1, RZ, 0xc, !PT ;  /* 0x0000000104027812 */ /* 0x000fce00078e0cff */
.L_x_38:
[----:B0-----:R-:W0:Y:S01]  /*c9c0*/  S2R R3, SR_CgaCtaId ;  /* 0x0000000000037919 */ /* 0x001e220000008800 */
[----:B------:R-:W-:Y:S01]  /*c9d0*/  MOV R0, 0x400 ;  /* 0x0000040000007802 */ /* 0x000fe20000000f00 */
[----:B------:R-:W-:Y:S03]  /*c9e0*/  BSSY B0, `(.L_x_115) ;  /* 0x0000005000007945 */ /* 0x000fe60003800000 */
[----:B0-----:R-:W-:Y:S02]  /*c9f0*/  LEA R0, R3, R0, 0x18 ;  /* 0x0000000003007211 */ /* 0x001fe400078ec0ff */
[----:B------:R-:W-:-:S04]  /*ca00*/  SHF.L.U32 R3, R2, 0x1f, RZ ;  /* 0x0000001f02037819 */ /* 0x000fc800000006ff */
[----:B------:R-:W0:Y:S02]  /*ca10*/  SYNCS.PHASECHK.TRANS64.TRYWAIT P0, [R0+URZ+0x34820], R3 ;  /* 0x03482003000075a7 */ /* 0x000e24000800017f */
[----:B0-----:R-:W-:Y:S05]  /*ca20*/  @!P0 BRA `(.L_x_116) ;  /* 0x00000014002c8947 */ /* 0x001fea0003800000 */
.L_x_160:
[----:B------:R-:W-:Y:S05]  /*ca30*/  BSYNC B0 ;  /* 0x0000000000007941 */ /* 0x000fea0003800000 */
.L_x_115:
[----:B------:R-:W-:-:S03]  /*ca40*/  UMOV UR4, 0xffffffff ;  /* 0xffffffff00047882 */ /* 0x000fc60000000000 */
[----:B------:R-:W-:Y:S05]  /*ca50*/  BRA.DIV UR4, `(.L_x_117) ;  /* 0x0000001604347947 */ /* 0x000fea000b800000 */
[----:B------:R-:W3:Y:S02]  /*ca60*/  S2R R2, SR_TID.X ;  /* 0x0000000000027919 */ /* 0x000ee40000002100 */
[----:B---3--:R-:W-:-:S04]  /*ca70*/  SHF.R.U32.HI R2, RZ, 0x5, R2 ;  /* 0x00000005ff027819 */ /* 0x008fc80000011602 */
[----:B------:R-:W-:-:S05]  /*ca80*/  LOP3.LUT R2, R2, 0x3, RZ, 0xc0, !PT ;  /* 0x0000000302027812 */ /* 0x000fca00078ec0ff */
[----:B------:R3:W4:Y:S02]  /*ca90*/  SHFL.IDX PT, R14, R2, RZ, 0x1f ;  /* 0x00001fff020e7589 */ /* 0x00072400000e0000 */
.L_x_163:
[----:B----4-:R-:W-:Y:S01]  /*caa0*/  ISETP.NE.AND P0, PT, R14, RZ, PT ;  /* 0x000000ff0e00720c */ /* 0x010fe20003f05270 */
[----:B------:R-:W-:-:S12]  /*cab0*/  BSSY B0, `(.L_x_118) ;  /* 0x0000025000007945 */ /* 0x000fd80003800000 */
[----:B------:R-:W-:Y:S05]  /*cac0*/  @P0 BRA `(.L_x_119) ;  /* 0x00000000008c0947 */ /* 0x000fea0003800000 */
[----:B------:R-:W-:-:S03]  /*cad0*/  UMOV UR4, 0xffffffff ;  /* 0xffffffff00047882 */ /* 0x000fc60000000000 */
[----:B------:R-:W-:Y:S05]  /*cae0*/  BRA.DIV UR4, `(.L_x_120) ;  /* 0x0000001604447947 */ /* 0x000fea000b800000 */
[----:B------:R-:W-:-:S13]  /*caf0*/  ELECT P6, URZ, PT ;  /* 0x00000000003f782f */ /* 0x000fda00038c0000 */
.L_x_166:
[----:B------:R-:W-:Y:S05]  /*cb00*/  @!P6 BRA `(.L_x_119) ;  /* 0x00000000007ce947 */ /* 0x000fea0003800000 */
[----:B---3--:R-:W3:Y:S02]  /*cb10*/  LDL.LU R2, [R1+0x34] ;  /* 0x0000340001027983 */ /* 0x008ee40000300800 */
[----:B---3--:R-:W-:-:S04]  /*cb20*/  LOP3.LUT R2, R2, 0x2, RZ, 0xfc, !PT ;  /* 0x0000000202027812 */ /* 0x008fc800078efcff */
[----:B------:R-:W-:-:S13]  /*cb30*/  ISETP.NE.AND P2, PT, R2, 0x3, PT ;  /* 0x000000030200780c */ /* 0x000fda0003f45270 */
[----:B------:R-:W-:Y:S05]  /*cb40*/  @!P2 BRA `(.L_x_121) ;  /* 0x000000000004a947 */ /* 0x000fea0003800000 */
[----:B------:R-:W-:Y:S01]  /*cb50*/  BPT.TRAP 0x1 ;  /* 0x000000040000795c */ /* 0x000fe20000300000 */
.L_x_121:
[----:B------:R-:W3:Y:S01]  /*cb60*/  LDL.LU R7, [R1] ;  /* 0x0000000001077983 */ /* 0x000ee20000300800 */
[----:B0-----:R-:W-:Y:S02]  /*cb70*/  VIADD R3, R0, 0x34840 ;  /* 0x0003484000037836 */ /* 0x001fe40000000000 */
[C---:B------:R-:W-:Y:S02]  /*cb80*/  VIADD R2, R18.reuse, 0x1 ;  /* 0x0000000112027836 */ /* 0x040fe40000000000 */
[----:B-1----:R-:W-:-:S03]  /*cb90*/  IMAD R6, R18, 0x8, R3 ;  /* 0x0000000812067824 */ /* 0x002fc600078e0203 */
[----:B------:R-:W-:-:S04]  /*cba0*/  ISETP.NE.AND P1, PT, R2, 0x2, PT ;  /* 0x000000020200780c */ /* 0x000fc80003f25270 */
[----:B------:R-:W-:Y:S02]  /*cbb0*/  SEL R4, RZ, 0x1, P1 ;  /* 0x00000001ff047807 */ /* 0x000fe40000800000 */
[C---:B---3--:R-:W-:Y:S02]  /*cbc0*/  SHF.L.U32 R5, R7.reuse, 0x1f, RZ ;  /* 0x0000001f07057819 */ /* 0x048fe400000006ff */
[----:B------:R-:W-:Y:S02]  /*cbd0*/  LOP3.LUT R7, R7, R4, RZ, 0x3c, !PT ;  /* 0x0000000407077212 */ /* 0x000fe400078e3cff */
[----:B------:R-:W0:Y:S01]  /*cbe0*/  SYNCS.PHASECHK.TRANS64.TRYWAIT P0, [R6+URZ], R5 ;  /* 0x00000005060075a7 */ /* 0x000e22000800017f */
[----:B------:R-:W-:Y:S02]  /*cbf0*/  SEL R4, R2, RZ, P1 ;  /* 0x000000ff02047207 */ /* 0x000fe40000800000 */
[----:B------:R-:W-:-:S03]  /*cc00*/  SHF.L.U32 R2, R7, 0x1f, RZ ;  /* 0x0000001f07027819 */ /* 0x000fc600000006ff */
[----:B------:R-:W-:Y:S01]  /*cc10*/  IMAD R3, R4, 0x8, R3 ;  /* 0x0000000804037824 */ /* 0x000fe200078e0203 */
[----:B0-----:R-:W-:Y:S06]  /*cc20*/  @!P0 BRA `(.L_x_122) ;  /* 0x0000001400148947 */ /* 0x001fec0003800000 */
.L_x_167:
[----:B------:R-:W1:Y:S02]  /*cc30*/  SYNCS.PHASECHK.TRANS64.TRYWAIT P0, [R3+URZ], R2 ;  /* 0x00000002030075a7 */ /* 0x000e64000800017f */
[----:B-1----:R-:W-:Y:S05]  /*cc40*/  @!P0 BRA `(.L_x_123) ;  /* 0x0000001400208947 */ /* 0x002fea0003800000 */
.L_x_168:
[----:B------:R-:W-:Y:S05]  /*cc50*/  @!P2 BRA `(.L_x_124) ;  /* 0x000000000004a947 */ /* 0x000fea0003800000 */
[----:B------:R-:W-:Y:S01]  /*cc60*/  BPT.TRAP 0x1 ;  /* 0x000000040000795c */ /* 0x000fe20000300000 */
.L_x_124:
[----:B-1----:R-:W-:-:S05]  /*cc70*/  VIADD R3, R0, 0x34860 ;  /* 0x0003486000037836 */ /* 0x002fca0000000000 */
[----:B------:R-:W-:-:S04]  /*cc80*/  LEA R18, R18, R3, 0x3 ;  /* 0x0000000312127211 */ /* 0x000fc800078e18ff */
[----:B------:R-:W1:Y:S02]  /*cc90*/  SYNCS.PHASECHK.TRANS64.TRYWAIT P0, [R18+URZ], R5 ;  /* 0x00000005120075a7 */ /* 0x000e64000800017f */
[----:B-1----:R-:W-:Y:S05]  /*cca0*/  @!P0 BRA `(.L_x_125) ;  /* 0x00000014001c8947 */ /* 0x002fea0003800000 */
.L_x_169:
[----:B------:R-:W-:-:S07]  /*ccb0*/  IMAD R3, R4, 0x8, R3 ;  /* 0x0000000804037824 */ /* 0x000fce00078e0203 */
.L_x_126:
[----:B---3--:R3:W4:Y:S02]  /*ccc0*/  SYNCS.PHASECHK.TRANS64.TRYWAIT P0, [R3+URZ], R2 ;  /* 0x00000002030075a7 */ /* 0x008724000800017f */
[----:B----4-:R-:W-:Y:S05]  /*ccd0*/  @!P0 NANOSLEEP.SYNCS 0x989680 ;  /* 0x009896800000895d */ /* 0x010fea0003900000 */
[----:B------:R-:W4:Y:S02]  /*cce0*/  @!P0 SYNCS.PHASECHK.TRANS64 P0, [R3+URZ], R2 ;  /* 0x00000002030085a7 */ /* 0x000f24000800007f */
[----:B----4-:R-:W-:Y:S05]  /*ccf0*/  @!P0 BRA `(.L_x_126) ;  /* 0xfffffffc00f08947 */ /* 0x010fea000383ffff */
.L_x_119:
[----:B------:R-:W-:Y:S05]  /*cd00*/  BSYNC B0 ;  /* 0x0000000000007941 */ /* 0x000fea0003800000 */
.L_x_118:
[----:B------:R-:W-:Y:S05]  /*cd10*/  EXIT ;  /* 0x000000000000794d */ /* 0x000fea0003800000 */
.L_x_10:
[----:B0-----:R-:W-:-:S04]  /*cd20*/  IMAD.U32 R3, RZ, RZ, UR40 ;  /* 0x00000028ff037e24 */ /* 0x001fc8000f8e00ff */
[----:B------:R0:W1:Y:S03]  /*cd30*/  SYNCS.PHASECHK.TRANS64.TRYWAIT P1, [R3+URZ+0x34800], R0 ;  /* 0x03480000030075a7 */ /* 0x000066000802017f */
[----:B-1----:R-:W-:Y:S05]  /*cd40*/  @!P1 NANOSLEEP.SYNCS 0x989680 ;  /* 0x009896800000995d */ /* 0x002fea0003900000 */
[----:B------:R-:W1:Y:S02]  /*cd50*/  @!P1 SYNCS.PHASECHK.TRANS64 P1, [R3+URZ+0x34800], R0 ;  /* 0x03480000030095a7 */ /* 0x000e64000802007f */
[----:B-1----:R-:W-:Y:S05]  /*cd60*/  @!P1 BRA `(.L_x_10) ;  /* 0xfffffffc00ec9947 */ /* 0x002fea000383ffff */
[----:B------:R-:W-:Y:S05]  /*cd70*/  BRA `(.L_x_127) ;  /* 0xffffff4000ec7947 */ /* 0x000fea000383ffff */
.L_x_14:
[----:B-1----:R1:W2:Y:S02]  /*cd80*/  SYNCS.PHASECHK.TRANS64.TRYWAIT P2, [R0+URZ+0x34830], R3 ;  /* 0x03483003000075a7 */ /* 0x0022a4000804017f */
[----:B--2---:R-:W-:Y:S05]  /*cd90*/  @!P2 NANOSLEEP.SYNCS 0x989680 ;  /* 0x009896800000a95d */ /* 0x004fea0003900000 */
[----:B------:R-:W2:Y:S02]  /*cda0*/  @!P2 SYNCS.PHASECHK.TRANS64 P2, [R0+URZ+0x34830], R3 ;  /* 0x034830030000a5a7 */ /* 0x000ea4000804007f */
[----:B--2---:R-:W-:Y:S05]  /*cdb0*/  @!P2 BRA `(.L_x_14) ;  /* 0xfffffffc00f0a947 */ /* 0x004fea000383ffff */
[----:B------:R-:W-:Y:S05]  /*cdc0*/  BRA `(.L_x_13) ;  /* 0xffffff4400187947 */ /* 0x000fea000383ffff */
.L_x_19:
[----:B-1----:R-:W-:-:S04]  /*cdd0*/  IMAD.U32 R12, RZ, RZ, UR8 ;  /* 0x00000008ff0c7e24 */ /* 0x002fc8000f8e00ff */
[----:B------:R1:W2:Y:S03]  /*cde0*/  SYNCS.PHASECHK.TRANS64.TRYWAIT P2, [R12+URZ+0x34830], R9 ;  /* 0x034830090c0075a7 */ /* 0x0002a6000804017f */
[----:B--2---:R-:W-:Y:S05]  /*cdf0*/  @!P2 NANOSLEEP.SYNCS 0x989680 ;  /* 0x009896800000a95d */ /* 0x004fea0003900000 */
[----:B------:R-:W2:Y:S02]  /*ce00*/  @!P2 SYNCS.PHASECHK.TRANS64 P2, [R12+URZ+0x34830], R9 ;  /* 0x034830090c00a5a7 */ /* 0x000ea4000804007f */
[----:B--2---:R-:W-:Y:S05]  /*ce10*/  @!P2 BRA `(.L_x_19) ;  /* 0xfffffffc00eca947 */ /* 0x004fea000383ffff */
[----:B------:R-:W-:Y:S05]  /*ce20*/  BRA `(.L_x_18) ;  /* 0xffffff7000c87947 */ /* 0x000fea000383ffff */
.L_x_23:
[----:B01----:R-:W-:-:S04]  /*ce30*/  IMAD.U32 R9, RZ, RZ, UR9 ;  /* 0x00000009ff097e24 */ /* 0x003fc8000f8e00ff */
[----:B------:R0:W1:Y:S03]  /*ce40*/  SYNCS.PHASECHK.TRANS64.TRYWAIT P2, [R9+URZ+0x34850], R8 ;  /* 0x03485008090075a7 */ /* 0x000066000804017f */
[----:B-1----:R-:W-:Y:S05]  /*ce50*/  @!P2 NANOSLEEP.SYNCS 0x989680 ;  /* 0x009896800000a95d */ /* 0x002fea0003900000 */
[----:B------:R-:W1:Y:S02]  /*ce60*/  @!P2 SYNCS.PHASECHK.TRANS64 P2, [R9+URZ+0x34850], R8 ;  /* 0x034850080900a5a7 */ /* 0x000e64000804007f */
[----:B-1----:R-:W-:Y:S05]  /*ce70*/  @!P2 BRA `(.L_x_23) ;  /* 0xfffffffc00eca947 */ /* 0x002fea000383ffff */
[----:B------:R-:W-:Y:S05]  /*ce80*/  BRA `(.L_x_22) ;  /* 0xffffff7800f87947 */ /* 0x000fea000383ffff */
.L_x_28:
[----:B-1----:R-:W-:-:S04]  /*ce90*/  IMAD.U32 R5, RZ, RZ, UR12 ;  /* 0x0000000cff057e24 */ /* 0x002fc8000f8e00ff */
[----:B------:R1:W2:Y:S03]  /*cea0*/  SYNCS.PHASECHK.TRANS64.TRYWAIT P0, [R5+URZ+0x34850], R4 ;  /* 0x03485004050075a7 */ /* 0x0002a6000800017f */
[----:B--2---:R-:W-:Y:S05]  /*ceb0*/  @!P0 NANOSLEEP.SYNCS 0x989680 ;  /* 0x009896800000895d */ /* 0x004fea0003900000 */
[----:B------:R-:W2:Y:S02]  /*cec0*/  @!P0 SYNCS.PHASECHK.TRANS64 P0, [R5+URZ+0x34850], R4 ;  /* 0x03485004050085a7 */ /* 0x000ea4000800007f */
[----:B--2---:R-:W-:Y:S05]  /*ced0*/  @!P0 BRA `(.L_x_28) ;  /* 0xfffffffc00ec8947 */ /* 0x004fea000383ffff */
[----:B------:R-:W-:Y:S05]  /*cee0*/  BRA `(.L_x_27) ;  /* 0xffffff9c00d47947 */ /* 0x000fea000383ffff */
.L_x_42:
[----:B0-----:R-:W0:Y:S01]  /*cef0*/  S2R R0, SR_TID.X ;  /* 0x0000000000007919 */ /* 0x001e220000002100 */
[----:B------:R-:W-:Y:S01]  /*cf00*/  BSSY B0, `(.L_x_128) ;  /* 0x000000a000007945 */ /* 0x000fe20003800000 */
[----:B------:R-:W-:Y:S02]  /*cf10*/  IMAD.MOV.U32 R12, RZ, RZ, RZ ;  /* 0x000000ffff0c7224 */ /* 0x000fe400078e00ff */
[----:B------:R-:W-:Y:S02]  /*cf20*/  IMAD.MOV.U32 R11, RZ, RZ, 0x1f ;  /* 0x0000001fff0b7424 */ /* 0x000fe400078e00ff */
[----:B------:R-:W-:Y:S01]  /*cf30*/  IMAD.MOV.U32 R15, RZ, RZ, -0x1 ;  /* 0xffffffffff0f7424 */ /* 0x000fe200078e00ff */
[----:B0-----:R-:W-:-:S04]  /*cf40*/  SHF.R.U32.HI R0, RZ, 0x5, R0 ;  /* 0x00000005ff007819 */ /* 0x001fc80000011600 */
[----:B------:R-:W-:-:S04]  /*cf50*/  LOP3.LUT R0, R0, 0x3, RZ, 0xc0, !PT ;  /* 0x0000000300007812 */ /* 0x000fc800078ec0ff */
[----:B------:R-:W-:-:S07]  /*cf60*/  MOV R13, R0 ;  /* 0x00000000000d7202 */ /* 0x000fce0000000f00 */
[----:B--2---:R-:W-:Y:S05]  /*cf70*/  WARPSYNC.COLLECTIVE R15, `(.L_x_129) ;  /* 0x000000000f087348 */ /* 0x004fea0003c00000 */
[----:B------:R0:W1:Y:S02]  /*cf80*/  SHFL.IDX P6, R14, R13, R12, R11 ;  /* 0x0000000c0d0e7389 */ /* 0x00006400000c000b */
[----:B012---:R-:W-:Y:S01]  /*cf90*/  ENDCOLLECTIVE ;  /* 0x000000000000791b */ /* 0x007fe20003800000 */
.L_x_129:
[----:B------:R-:W-:Y:S05]  /*cfa0*/  BSYNC B0 ;  /* 0x0000000000007941 */ /* 0x000fea0003800000 */
.L_x_128:
[----:B------:R-:W-:Y:S05]  /*cfb0*/  BRA `(.L_x_130) ;  /* 0xffffffc000f07947 */ /* 0x000fea000383ffff */
.L_x_44:
[----:B------:R-:W-:Y:S01]  /*cfc0*/  BSSY B0, `(.L_x_131) ;  /* 0x0000006000007945 */ /* 0x000fe20003800000 */
[----:B------:R-:W-:-:S07]  /*cfd0*/  IMAD.MOV.U32 R15, RZ, RZ, -0x1 ;  /* 0xffffffffff0f7424 */ /* 0x000fce00078e00ff */
[----:B0-2---:R-:W-:Y:S05]  /*cfe0*/  WARPSYNC.COLLECTIVE R15, `(.L_x_132) ;  /* 0x000000000f0c7348 */ /* 0x005fea0003c00000 */
[----:B------:R-:W-:Y:S02]  /*cff0*/  ELECT P6, UR62, PT ;  /* 0x00000000003e782f */ /* 0x000fe400038c0000 */
[----:B------:R-:W-:Y:S01]  /*d000*/  MOV R14, UR62 ;  /* 0x0000003e000e7c02 */ /* 0x000fe20008000f00 */
[----:B0-2---:R-:W-:Y:S10]  /*d010*/  ENDCOLLECTIVE ;  /* 0x000000000000791b */ /* 0x005ff40003800000 */
.L_x_132:
[----:B------:R-:W-:Y:S05]  /*d020*/  BSYNC B0 ;  /* 0x0000000000007941 */ /* 0x000fea0003800000 */
.L_x_131:
[----:B------:R-:W-:Y:S05]  /*d030*/  BRA `(.L_x_133) ;  /* 0xffffffc000f07947 */ /* 0x000fea000383ffff */
.L_x_46:
[----:B0-----:R0:W3:Y:S02]  /*d040*/  SYNCS.PHASECHK.TRANS64.TRYWAIT P0, [R0+URZ+0x34840], R2 ;  /* 0x03484002000075a7 */ /* 0x0010e4000800017f */
[----:B---3--:R-:W-:Y:S05]  /*d050*/  @!P0 NANOSLEEP.SYNCS 0x989680 ;  /* 0x009896800000895d */ /* 0x008fea0003900000 */
[----:B------:R-:W3:Y:S02]  /*d060*/  @!P0 SYNCS.PHASECHK.TRANS64 P0, [R0+URZ+0x34840], R2 ;  /* 0x03484002000085a7 */ /* 0x000ee4000800007f */
[----:B---3--:R-:W-:Y:S05]  /*d070*/  @!P0 BRA `(.L_x_46) ;  /* 0xfffffffc00f08947 */ /* 0x008fea000383ffff */
[----:B------:R-:W-:Y:S05]  /*d080*/  BRA `(.L_x_134) ;  /* 0xffffffc4004c7947 */ /* 0x000fea000383ffff */
.L_x_49:
[----:B------:R-:W-:Y:S01]  /*d090*/  IMAD.MOV.U32 R13, RZ, RZ, R2 ;  /* 0x000000ffff0d7224 */ /* 0x000fe200078e0002 */
[----:B------:R-:W-:Y:S01]  /*d0a0*/  MOV R12, RZ ;  /* 0x000000ff000c7202 */ /* 0x000fe20000000f00 */
[----:B------:R-:W-:Y:S01]  /*d0b0*/  IMAD.MOV.U32 R11, RZ, RZ, 0x181f ;  /* 0x0000181fff0b7424 */ /* 0x000fe200078e00ff */
[----:B------:R-:W0:Y:S01]  /*d0c0*/  S2R R9, SR_TID.X ;  /* 0x0000000000097919 */ /* 0x000e220000002100 */
[----:B------:R-:W-:-:S07]  /*d0d0*/  IMAD.MOV.U32 R15, RZ, RZ, -0x1 ;  /* 0xffffffffff0f7424 */ /* 0x000fce00078e00ff */
[----:B0----5:R-:W-:Y:S05]  /*d0e0*/  WARPSYNC.COLLECTIVE R15, `(.L_x_135) ;  /* 0x000000000f087348 */ /* 0x021fea0003c00000 */
[----:B------:R1:W2:Y:S02]  /*d0f0*/  SHFL.IDX P6, R14, R13, R12, R11 ;  /* 0x0000000c0d0e7389 */ /* 0x0002a400000c000b */
[----:B012--5:R-:W-:Y:S01]  /*d100*/  ENDCOLLECTIVE ;  /* 0x000000000000791b */ /* 0x027fe20003800000 */
.L_x_135:
[----:B------:R-:W-:Y:S02]  /*d110*/  IMAD.MOV.U32 R13, RZ, RZ, R0 ;  /* 0x000000ffff0d7224 */ /* 0x000fe400078e0000 */
[----:B------:R-:W-:-:S07]  /*d120*/  IMAD.MOV.U32 R6, RZ, RZ, R14 ;  /* 0x000000ffff067224 */ /* 0x000fce00078e000e */
[----:B------:R-:W-:Y:S05]  /*d130*/  WARPSYNC.COLLECTIVE R15, `(.L_x_136) ;  /* 0x000000000f087348 */ /* 0x000fea0003c00000 */
[----:B------:R0:W1:Y:S02]  /*d140*/  SHFL.IDX P6, R14, R13, R12, R11 ;  /* 0x0000000c0d0e7389 */ /* 0x00006400000c000b */
[----:B01----:R-:W-:Y:S01]  /*d150*/  ENDCOLLECTIVE ;  /* 0x000000000000791b */ /* 0x003fe20003800000 */
.L_x_136:
[----:B------:R-:W-:Y:S01]  /*d160*/  ULDC UR4, c[0x0][0x288] ;  /* 0x0000a20000047ab9 */ /* 0x000fe20000000800 */
[----:B------:R-:W-:Y:S01]  /*d170*/  LOP3.LUT R9, R9, 0x7f, RZ, 0xc0, !PT ;  /* 0x0000007f09097812 */ /* 0x000fe200078ec0ff */
[----:B------:R-:W-:Y:S02]  /*d180*/  IMAD R3, R8, UR4, RZ ;  /* 0x0000000408037c24 */ /* 0x000fe4000f8e02ff */
[----:B------:R-:W0:Y:S01]  /*d190*/  S2R R8, SR_TID.X ;  /* 0x0000000000087919 */ /* 0x000e220000002100 */
[----:B------:R-:W-:-:S05]  /*d1a0*/  SHF.R.U32.HI R9, RZ, 0x3, R9 ;  /* 0x00000003ff097819 */ /* 0x000fca0000011609 */
[----:B------:R-:W-:Y:S02]  /*d1b0*/  IMAD.IADD R4, R9, 0x1, R4 ;  /* 0x0000000109047824 */ /* 0x000fe400078e0204 */
[----:B------:R-:W-:Y:S02]  /*d1c0*/  IMAD.MOV.U32 R13, RZ, RZ, R2 ;  /* 0x000000ffff0d7224 */ /* 0x000fe400078e0002 */
[----:B------:R-:W-:Y:S01]  /*d1d0*/  IMAD.MOV.U32 R12, RZ, RZ, 0x1 ;  /* 0x00000001ff0c7424 */ /* 0x000fe200078e00ff */
[C---:B------:R-:W-:Y:S01]  /*d1e0*/  ISETP.GE.AND P3, PT, R4.reuse, R3, PT ;  /* 0x000000030400720c */ /* 0x040fe20003f66270 */
[----:B------:R-:W-:Y:S02]  /*d1f0*/  VIADD R5, R4, 0x10 ;  /* 0x0000001004057836 */ /* 0x000fe40000000000 */
[----:B------:R-:W-:-:S10]  /*d200*/  IMAD.MOV.U32 R7, RZ, RZ, R14 ;  /* 0x000000ffff077224 */ /* 0x000fd400078e000e */
[----:B0-----:R-:W-:Y:S05]  /*d210*/  WARPSYNC.COLLECTIVE R15, `(.L_x_137) ;  /* 0x000000000f087348 */ /* 0x001fea0003c00000 */
[----:B------:R1:W2:Y:S02]  /*d220*/  SHFL.IDX P6, R14, R13, R12, R11 ;  /* 0x0000000c0d0e7389 */ /* 0x0002a400000c000b */
[----:B012---:R-:W-:Y:S01]  /*d230*/  ENDCOLLECTIVE ;  /* 0x000000000000791b */ /* 0x007fe20003800000 */
.L_x_137:
[----:B------:R-:W-:Y:S01]  /*d240*/  SHF.L.U32 R8, R8, 0x3, RZ ;  /* 0x0000000308087819 */ /* 0x000fe200000006ff */
[----:B------:R-:W-:-:S03]  /*d250*/  IMAD.MOV.U32 R13, RZ, RZ, R0 ;  /* 0x000000ffff0d7224 */ /* 0x000fc600078e0000 */
[----:B------:R-:W-:-:S04]  /*d260*/  LOP3.LUT R8, R8, 0x38, RZ, 0xc0, !PT ;  /* 0x0000003808087812 */ /* 0x000fc800078ec0ff */
[----:B------:R-:W-:-:S05]  /*d270*/  @!P3 LEA R7, P5, R8, R7, 0x1 ;  /* 0x000000070807b211 */ /* 0x000fca00078a08ff */
[----:B------:R-:W-:Y:S01]  /*d280*/  @!P3 IMAD.X R6, RZ, RZ, R6, P5 ;  /* 0x000000ffff06b224 */ /* 0x000fe200028e0606 */
[----:B------:R-:W-:-:S07]  /*d290*/  MOV R9, R14 ;  /* 0x0000000e00097202 */ /* 0x000fce0000000f00 */
[----:B------:R-:W-:Y:S05]  /*d2a0*/  WARPSYNC.COLLECTIVE R15, `(.L_x_138) ;  /* 0x000000000f087348 */ /* 0x000fea0003c00000 */
[----:B------:R0:W1:Y:S02]  /*d2b0*/  SHFL.IDX P6, R14, R13, R12, R11 ;  /* 0x0000000c0d0e7389 */ /* 0x00006400000c000b */
[----:B01----:R-:W-:Y:S01]  /*d2c0*/  ENDCOLLECTIVE ;  /* 0x000000000000791b */ /* 0x003fe20003800000 */
.L_x_138:
[----:B------:R-:W-:-:S04]  /*d2d0*/  @!P3 LOP3.LUT R7, R7, R6, RZ, 0x3c, !PT ;  /* 0x000000060707b212 */ /* 0x000fc800078e3cff */
[----:B------:R-:W-:-:S04]  /*d2e0*/  @!P3 LOP3.LUT R6, R7, R6, RZ, 0x3c, !PT ;  /* 0x000000060706b212 */ /* 0x000fc800078e3cff */
[----:B------:R-:W-:Y:S01]  /*d2f0*/  @!P3 LOP3.LUT R7, R7, R6, RZ, 0x3c, !PT ;  /* 0x000000060707b212 */ /* 0x000fe200078e3cff */
[----:B------:R-:W-:-:S04]  /*d300*/  IMAD.MOV.U32 R13, RZ, RZ, R2 ;  /* 0x000000ffff0d7224 */ /* 0x000fc800078e0002 */
[----:B------:R-:W-:Y:S01]  /*d310*/  @!PT LDS RZ, [RZ] ;  /* 0x00000000fffff984 */ /* 0x000fe20000000800 */
[----:B------:R-:W-:Y:S01]  /*d320*/  @!PT LDS RZ, [RZ] ;  /* 0x00000000fffff984 */ /* 0x000fe20000000800 */
[----:B------:R-:W-:Y:S01]  /*d330*/  @!PT LDS RZ, [RZ] ;  /* 0x00000000fffff984 */ /* 0x000fe20000000800 */
[----:B------:R0:W-:Y:S01]  /*d340*/  @!P3 LDGSTS.E.BYPASS.LTC128B.128 [R10+0x10400], desc[UR60][R6.64], !P0 ;  /* 0x10400000060abfae */ /* 0x0001e2000c101d7c */
[----:B------:R-:W-:-:S03]  /*d350*/  IMAD.MOV.U32 R12, RZ, RZ, 0x2 ;  /* 0x00000002ff0c7424 */ /* 0x000fc600078e00ff */
[----:B------:R0:W-:Y:S04]  /*d360*/  @!P3 LDGSTS.E.BYPASS.LTC128B.128 [R10+0x14400], desc[UR60][R6.64+0x80], !P1 ;  /* 0x14400080060abfae */ /* 0x0001e8000c901d7c */
[----:B------:R0:W-:Y:S01]  /*d370*/  @!P3 LDGSTS.E.BYPASS.LTC128B.128 [R10+0x18400], desc[UR60][R6.64+0x100], !P2 ;  /* 0x18400100060abfae */ /* 0x0001e2000d101d7c */
[----:B------:R-:W-:Y:S01]  /*d380*/  ISETP.GE.AND P3, PT, R5, R3, PT ;  /* 0x000000030500720c */ /* 0x000fe20003f66270 */
[----:B------:R-:W-:-:S12]  /*d390*/  IMAD.MOV.U32 R5, RZ, RZ, R14 ;  /* 0x000000ffff057224 */ /* 0x000fd800078e000e */
[----:B0-----:R-:W-:Y:S05]  /*d3a0*/  WARPSYNC.COLLECTIVE R15, `(.L_x_139) ;  /* 0x000000000f087348 */ /* 0x001fea0003c00000 */
[----:B------:R1:W2:Y:S02]  /*d3b0*/  SHFL.IDX P6, R14, R13, R12, R11 ;  /* 0x0000000c0d0e7389 */ /* 0x0002a400000c000b */
[----:B012---:R-:W-:Y:S01]  /*d3c0*/  ENDCOLLECTIVE ;  /* 0x000000000000791b */ /* 0x007fe20003800000 */
.L_x_139:
[----:B------:R-:W-:Y:S01]  /*d3d0*/  @!P3 LEA R8, P5, R8, R5, 0x1 ;  /* 0x000000050808b211 */ /* 0x000fe200078a08ff */
[----:B------:R-:W-:-:S04]  /*d3e0*/  IMAD.MOV.U32 R13, RZ, RZ, R0 ;  /* 0x000000ffff0d7224 */ /* 0x000fc800078e0000 */
[----:B------:R-:W-:Y:S02]  /*d3f0*/  @!P3 IMAD.X R5, RZ, RZ, R9, P5 ;  /* 0x000000ffff05b224 */ /* 0x000fe400028e0609 */
[----:B------:R-:W0:Y:S01]  /*d400*/  S2R R9, SR_TID.X ;  /* 0x0000000000097919 */ /* 0x000e220000002100 */
[----:B------:R-:W-:Y:S02]  /*d410*/  @!P3 IMAD.MOV.U32 R6, RZ, RZ, R8 ;  /* 0x000000ffff06b224 */ /* 0x000fe400078e0008 */
[----:B------:R-:W-:Y:S01]  /*d420*/  @!P3 IMAD.MOV.U32 R7, RZ, RZ, R5 ;  /* 0x000000ffff07b224 */ /* 0x000fe200078e0005 */
[----:B------:R-:W-:-:S04]  /*d430*/  IADD3 R5, R4, 0x20, RZ ;  /* 0x0000002004057810 */ /* 0x000fc80007ffe0ff */
[----:B------:R-:W-:Y:S01]  /*d440*/  @!PT LDS RZ, [RZ] ;  /* 0x00000000fffff984 */ /* 0x000fe20000000800 */
[----:B------:R-:W-:Y:S01]  /*d450*/  @!PT LDS RZ, [RZ] ;  /* 0x00000000fffff984 */ /* 0x000fe20000000800 */
[----:B------:R-:W-:Y:S01]  /*d460*/  @!PT LDS RZ, [RZ] ;  /* 0x00000000fffff984 */ /* 0x000fe20000000800 */
[----:B------:R1:W-:Y:S04]  /*d470*/  @!P3 LDGSTS.E.BYPASS.LTC128B.128 [R10+0x10c00], desc[UR60][R6.64], !P0 ;  /* 0x10c00000060abfae */ /* 0x0003e8000c101d7c */
[----:B------:R1:W-:Y:S04]  /*d480*/  @!P3 LDGSTS.E.BYPASS.LTC128B.128 [R10+0x14c00], desc[UR60][R6.64+0x80], !P1 ;  /* 0x14c00080060abfae */ /* 0x0003e8000c901d7c */
[----:B------:R1:W-:Y:S01]  /*d490*/  @!P3 LDGSTS.E.BYPASS.LTC128B.128 [R10+0x18c00], desc[UR60][R6.64+0x100], !P2 ;  /* 0x18c00100060abfae */ /* 0x0003e2000d101d7c */
[----:B------:R-:W-:Y:S01]  /*d4a0*/  ISETP.GE.AND P3, PT, R5, R3, PT ;  /* 0x000000030500720c */ /* 0x000fe20003f66270 */
[----:B------:R-:W-:-:S12]  /*d4b0*/  IMAD.MOV.U32 R5, RZ, RZ, R14 ;  /* 0x000000ffff057224 */ /* 0x000fd800078e000e */
[----:B01----:R-:W-:Y:S05]  /*d4c0*/  WARPSYNC.COLLECTIVE R15, `(.L_x_140) ;  /* 0x000000000f087348 */ /* 0x003fea0003c00000 */
[----:B------:R2:W3:Y:S02]  /*d4d0*/  SHFL.IDX P6, R14, R13, R12, R11 ;  /* 0x0000000c0d0e7389 */ /* 0x0004e400000c000b */
[----:B0123--:R-:W-:Y:S01]  /*d4e0*/  ENDCOLLECTIVE ;  /* 0x000000000000791b */ /* 0x00ffe20003800000 */
.L_x_140:
[----:B------:R-:W-:Y:S02]  /*d4f0*/  IMAD.SHL.U32 R9, R9, 0x8, RZ ;  /* 0x0000000809097824 */ /* 0x000fe400078e00ff */
[----:B------:R-:W-:Y:S01]  /*d500*/  IMAD.MOV.U32 R13, RZ, RZ, R2 ;  /* 0x000000ffff0d7224 */ /* 0x000fe200078e0002 */
[----:B------:R-:W-:Y:S02]  /*d510*/  MOV R12, 0x3 ;  /* 0x00000003000c7802 */ /* 0x000fe40000000f00 */
[----:B------:R-:W-:Y:S02]  /*d520*/  LOP3.LUT R9, R9, 0x38, RZ, 0xc0, !PT ;  /* 0x0000003809097812 */ /* 0x000fe400078ec0ff */
[----:B------:R-:W-:-:S07]  /*d530*/  MOV R8, R14 ;  /* 0x0000000e00087202 */ /* 0x000fce0000000f00 */
[----:B------:R-:W-:Y:S05]  /*d540*/  WARPSYNC.COLLECTIVE R15, `(.L_x_141) ;  /* 0x000000000f087348 */ /* 0x000fea0003c00000 */
[----:B------:R0:W1:Y:S02]  /*d550*/  SHFL.IDX P6, R14, R13, R12, R11 ;  /* 0x0000000c0d0e7389 */ /* 0x00006400000c000b */
[----:B01----:R-:W-:Y:S01]  /*d560*/  ENDCOLLECTIVE ;  /* 0x000000000000791b */ /* 0x003fe20003800000 */
.L_x_141:
[----:B------:R-:W-:-:S05]  /*d570*/  @!P3 LEA R8, P4, R9, R8, 0x1 ;  /* 0x000000080908b211 */ /* 0x000fca00078808ff */
[----:B------:R-:W-:Y:S02]  /*d580*/  @!P3 IMAD.X R9, RZ, RZ, R5, P4 ;  /* 0x000000ffff09b224 */ /* 0x000fe400020e0605 */
[----:B------:R-:W-:Y:S02]  /*d590*/  @!P3 IMAD.MOV.U32 R6, RZ, RZ, R8 ;  /* 0x000000ffff06b224 */ /* 0x000fe400078e0008 */
[----:B------:R-:W-:Y:S02]  /*d5a0*/  @!P3 IMAD.MOV.U32 R7, RZ, RZ, R9 ;  /* 0x000000ffff07b224 */ /* 0x000fe400078e0009 */
[----:B------:R-:W0:Y:S01]  /*d5b0*/  S2R R9, SR_TID.X ;  /* 0x0000000000097919 */ /* 0x000e220000002100 */
[C---:B------:R-:W-:Y:S02]  /*d5c0*/  VIADD R5, R4.reuse, 0x30 ;  /* 0x0000003004057836 */ /* 0x040fe40000000000 */
[----:B------:R-:W-:Y:S01]  /*d5d0*/  IMAD.MOV.U32 R13, RZ, RZ, R0 ;  /* 0x000000ffff0d7224 */ /* 0x000fe200078e0000 */
[----:B------:R-:W-:Y:S01]  /*d5e0*/  @!PT LDS RZ, [RZ] ;  /* 0x00000000fffff984 */ /* 0x000fe20000000800 */
[----:B------:R-:W-:Y:S01]  /*d5f0*/  @!PT LDS RZ, [RZ] ;  /* 0x00000000fffff984 */ /* 0x000fe20000000800 */
[----:B------:R-:W-:Y:S01]  /*d600*/  @!PT LDS RZ, [RZ] ;  /* 0x00000000fffff984 */ /* 0x000fe20000000800 */
[----:B------:R1:W-:Y:S01]  /*d610*/  @!P3 LDGSTS.E.BYPASS.LTC128B.128 [R10+0x11400], desc[UR60][R6.64], !P0 ;  /* 0x11400000060abfae */ /* 0x0003e2000c101d7c */
[----:B------:R-:W-:-:S03]  /*d620*/  VIADD R8, R4, 0x60 ;  /* 0x0000006004087836 */ /* 0x000fc60000000000 */
[----:B------:R1:W-:Y:S04]  /*d630*/  @!P3 LDGSTS.E.BYPASS.LTC128B.128 [R10+0x15400], desc[UR60][R6.64+0x80], !P1 ;  /* 0x15400080060abfae */ /* 0x0003e8000c901d7c */
[----:B------:R1:W-:Y:S01]  /*d640*/  @!P3 LDGSTS.E.BYPASS.LTC128B.128 [R10+0x19400], desc[UR60][R6.64+0x100], !P2 ;  /* 0x19400100060abfae */ /* 0x0003e2000d101d7c */
[----:B------:R-:W-:Y:S01]  /*d650*/  ISETP.GE.AND P3, PT, R5, R3, PT ;  /* 0x000000030500720c */ /* 0x000fe20003f66270 */
[----:B------:R-:W-:-:S12]  /*d660*/  IMAD.MOV.U32 R5, RZ, RZ, R14 ;  /* 0x000000ffff057224 */ /* 0x000fd800078e000e */
[----:B01----:R-:W-:Y:S05]  /*d670*/  WARPSYNC.COLLECTIVE R15, `(.L_x_142) ;  /* 0x000000000f087348 */ /* 0x003fea0003c00000 */
[----:B------:R2:W3:Y:S02]  /*d680*/  SHFL.IDX P6, R14, R13, R12, R11 ;  /* 0x0000000c0d0e7389 */ /* 0x0004e400000c000b */
[----:B0123--:R-:W-:Y:S01]  /*d690*/  ENDCOLLECTIVE ;  /* 0x000000000000791b */ /* 0x00ffe20003800000 */
.L_x_142:
[----:B------:R-:W-:Y:S02]  /*d6a0*/  IMAD.MOV.U32 R13, RZ, RZ, R2 ;  /* 0x000000ffff0d7224 */ /* 0x000fe400078e0002 */
[----:B------:R-:W-:Y:S02]  /*d6b0*/  IMAD.MOV.U32 R12, RZ, RZ, 0x4 ;  /* 0x00000004ff0c7424 */ /* 0x000fe400078e00ff */
[----:B------:R-:W-:-:S05]  /*d6c0*/  IMAD.SHL.U32 R9, R9, 0x8, RZ ;  /* 0x0000000809097824 */ /* 0x000fca00078e00ff */
[----:B------:R-:W-:Y:S01]  /*d6d0*/  LOP3.LUT R9, R9, 0x38, RZ, 0xc0, !PT ;  /* 0x0000003809097812 */ /* 0x000fe200078ec0ff */
[----:B------:R-:W-:-:S07]  /*d6e0*/  IMAD.MOV.U32 R6, RZ, RZ, R14 ;  /* 0x000000ffff067224 */ /* 0x000fce00078e000e */
[----:B------:R-:W-:Y:S05]  /*d6f0*/  WARPSYNC.COLLECTIVE R15, `(.L_x_143) ;  /* 0x000000000f087348 */ /* 0x000fea0003c00000 */
[----:B------:R0:W1:Y:S02]  /*d700*/  SHFL.IDX P6, R14, R13, R12, R11 ;  /* 0x0000000c0d0e7389 */ /* 0x00006400000c000b */
[----:B01----:R-:W-:Y:S01]  /*d710*/  ENDCOLLECTIVE ;  /* 0x000000000000791b */ /* 0x003fe20003800000 */
.L_x_143:
[----:B------:R-:W-:-:S05]  /*d720*/  @!P3 LEA R6, P4, R9, R6, 0x1 ;  /* 0x000000060906b211 */ /* 0x000fca00078808ff */
[----:B------:R-:W-:-:S05]  /*d730*/  @!P3 IMAD.X R5, RZ, RZ, R5, P4 ;  /* 0x000000ffff05b224 */ /* 0x000fca00020e0605 */
[----:B------:R-:W-:Y:S01]  /*d740*/  @!P3 MOV R7, R5 ;  /* 0x000000050007b202 */ /* 0x000fe20000000f00 */
[----:B------:R-:W-:Y:S02]  /*d750*/  VIADD R5, R4, 0x40 ;  /* 0x0000004004057836 */ /* 0x000fe40000000000 */
[----:B------:R-:W-:Y:S02]  /*d760*/  IMAD.MOV.U32 R13, RZ, RZ, R0 ;  /* 0x000000ffff0d7224 */ /* 0x000fe400078e0000 */
        /* <DEDUP_REMOVED lines=8> */
[----:B0-----:R-:W-:Y:S05]  /*d7f0*/  WARPSYNC.COLLECTIVE R15, `(.L_x_144) ;  /* 0x000000000f087348 */ /* 0x001fea0003c00000 */
[----:B------:R1:W2:Y:S02]  /*d800*/  SHFL.IDX P6, R14, R13, R12, R11 ;  /* 0x0000000c0d0e7389 */ /* 0x0002a400000c000b */
[----:B012---:R-:W-:Y:S01]  /*d810*/  ENDCOLLECTIVE ;  /* 0x000000000000791b */ /* 0x007fe20003800000 */
.L_x_144:
[----:B------:R-:W-:Y:S02]  /*d820*/  IMAD.MOV.U32 R13, RZ, RZ, R2 ;  /* 0x000000ffff0d7224 */ /* 0x000fe400078e0002 */
[----:B------:R-:W-:Y:S01]  /*d830*/  IMAD.MOV.U32 R12, RZ, RZ, 0x5 ;  /* 0x00000005ff0c7424 */ /* 0x000fe200078e00ff */
[----:B------:R-:W-:-:S07]  /*d840*/  MOV R6, R14 ;  /* 0x0000000e00067202 */ /* 0x000fce0000000f00 */
[----:B------:R-:W-:Y:S05]  /*d850*/  WARPSYNC.COLLECTIVE R15, `(.L_x_145) ;  /* 0x000000000f087348 */ /* 0x000fea0003c00000 */
[----:B------:R0:W1:Y:S02]  /*d860*/  SHFL.IDX P6, R14, R13, R12, R11 ;  /* 0x0000000c0d0e7389 */ /* 0x00006400000c000b */
[----:B01----:R-:W-:Y:S01]  /*d870*/  ENDCOLLECTIVE ;  /* 0x000000000000791b */ /* 0x003fe20003800000 */
.L_x_145:
[----:B------:R-:W-:-:S05]  /*d880*/  @!P3 LEA R6, P4, R9, R6, 0x1 ;  /* 0x000000060906b211 */ /* 0x000fca00078808ff */
[----:B------:R-:W-:-:S04]  /*d890*/  @!P3 IMAD.X R5, RZ, RZ, R5, P4 ;  /* 0x000000ffff05b224 */ /* 0x000fc800020e0605 */
[----:B------:R-:W-:Y:S02]  /*d8a0*/  @!P3 IMAD.MOV.U32 R7, RZ, RZ, R5 ;  /* 0x000000ffff07b224 */ /* 0x000fe400078e0005 */
[----:B------:R-:W-:Y:S02]  /*d8b0*/  VIADD R5, R4, 0x50 ;  /* 0x0000005004057836 */ /* 0x000fe40000000000 */
[----:B------:R-:W-:Y:S01]  /*d8c0*/  IMAD.MOV.U32 R13, RZ, RZ, R0 ;  /* 0x000000ffff0d7224 */ /* 0x000fe200078e0000 */
[----:B------:R-:W-:Y:S01]  /*d8d0*/  @!PT LDS RZ, [RZ] ;  /* 0x00000000fffff984 */ /* 0x000fe20000000800 */
[----:B------:R-:W-:Y:S01]  /*d8e0*/  @!PT LDS RZ, [RZ] ;  /* 0x00000000fffff984 */ /* 0x000fe20000000800 */
[----:B------:R-:W-:Y:S01]  /*d8f0*/  @!PT LDS RZ, [RZ] ;  /* 0x00000000fffff984 */ /* 0x000fe20000000800 */
[----:B------:R0:W-:Y:S04]  /*d900*/  @!P3 LDGSTS.E.BYPASS.LTC128B.128 [R10+0x12400], desc[UR60][R6.64], !P0 ;  /* 0x12400000060abfae */ /* 0x0001e8000c101d7c */
[----:B------:R0:W-:Y:S04]  /*d910*/  @!P3 LDGSTS.E.BYPASS.LTC128B.128 [R10+0x16400], desc[UR60][R6.64+0x80], !P1 ;  /* 0x16400080060abfae */ /* 0x0001e8000c901d7c */
[----:B------:R0:W-:Y:S01]  /*d920*/  @!P3 LDGSTS.E.BYPASS.LTC128B.128 [R10+0x1a400], desc[UR60][R6.64+0x100], !P2 ;  /* 0x1a400100060abfae */ /* 0x0001e2000d101d7c */
[----:B------:R-:W-:-:S02]  /*d930*/  ISETP.GE.AND P3, PT, R5, R3, PT ;  /* 0x000000030500720c */ /* 0x000fc40003f66270 */
[----:B------:R-:W-:-:S11]  /*d940*/  MOV R5, R14 ;  /* 0x0000000e00057202 */ /* 0x000fd60000000f00 */
[----:B0-----:R-:W-:Y:S05]  /*d950*/  WARPSYNC.COLLECTIVE R15, `(.L_x_146) ;  /* 0x000000000f087348 */ /* 0x001fea0003c00000 */
[----:B------:R1:W2:Y:S02]  /*d960*/  SHFL.IDX P6, R14, R13, R12, R11 ;  /* 0x0000000c0d0e7389 */ /* 0x0002a400000c000b */
[----:B012---:R-:W-:Y:S01]  /*d970*/  ENDCOLLECTIVE ;  /* 0x000000000000791b */ /* 0x007fe20003800000 */
.L_x_146:
[----:B------:R-:W-:Y:S01]  /*d980*/  IMAD.MOV.U32 R13, RZ, RZ, R2 ;  /* 0x000000ffff0d7224 */ /* 0x000fe200078e0002 */
[----:B------:R-:W-:Y:S01]  /*d990*/  MOV R12, 0x6 ;  /* 0x00000006000c7802 */ /* 0x000fe20000000f00 */
[----:B------:R-:W-:-:S07]  /*d9a0*/  IMAD.MOV.U32 R6, RZ, RZ, R14 ;  /* 0x000000ffff067224 */ /* 0x000fce00078e000e */
[----:B------:R-:W-:Y:S05]  /*d9b0*/  WARPSYNC.COLLECTIVE R15, `(.L_x_147) ;  /* 0x000000000f087348 */ /* 0x000fea0003c00000 */
[----:B------:R0:W1:Y:S02]  /*d9c0*/  SHFL.IDX P6, R14, R13, R12, R11 ;  /* 0x0000000c0d0e7389 */ /* 0x00006400000c000b */
[----:B01----:R-:W-:Y:S01]  /*d9d0*/  ENDCOLLECTIVE ;  /* 0x000000000000791b */ /* 0x003fe20003800000 */
.L_x_147:
[----:B------:R-:W-:-:S05]  /*d9e0*/  @!P3 LEA R6, P4, R9, R6, 0x1 ;  /* 0x000000060906b211 */ /* 0x000fca00078808ff */
[----:B------:R-:W-:Y:S01]  /*d9f0*/  @!P3 IMAD.X R5, RZ, RZ, R5, P4 ;  /* 0x000000ffff05b224 */ /* 0x000fe200020e0605 */
[----:B------:R-:W-:-:S03]  /*da00*/  ISETP.GE.AND P4, PT, R8, R3, PT ;  /* 0x000000030800720c */ /* 0x000fc60003f86270 */
[----:B------:R-:W-:Y:S02]  /*da10*/  @!P3 IMAD.MOV.U32 R7, RZ, RZ, R5 ;  /* 0x000000ffff07b224 */ /* 0x000fe400078e0005 */
[----:B------:R-:W-:-:S03]  /*da20*/  IMAD.MOV.U32 R13, RZ, RZ, R0 ;  /* 0x000000ffff0d7224 */ /* 0x000fc600078e0000 */
[----:B------:R-:W-:Y:S01]  /*da30*/  @!PT LDS RZ, [RZ] ;  /* 0x00000000fffff984 */ /* 0x000fe20000000800 */
[----:B------:R-:W-:Y:S01]  /*da40*/  @!PT LDS RZ, [RZ] ;  /* 0x00000000fffff984 */ /* 0x000fe20000000800 */
[----:B------:R-:W-:Y:S01]  /*da50*/  @!PT LDS RZ, [RZ] ;  /* 0x00000000fffff984 */ /* 0x000fe20000000800 */
[----:B------:R0:W-:Y:S04]  /*da60*/  @!P3 LDGSTS.E.BYPASS.LTC128B.128 [R10+0x12c00], desc[UR60][R6.64], !P0 ;  /* 0x12c00000060abfae */ /* 0x0001e8000c101d7c */
[----:B------:R0:W-:Y:S01]  /*da70*/  @!P3 LDGSTS.E.BYPASS.LTC128B.128 [R10+0x16c00], desc[UR60][R6.64+0x80], !P1 ;  /* 0x16c00080060abfae */ /* 0x0001e2000c901d7c */
[----:B------:R-:W-:-:S03]  /*da80*/  IMAD.MOV.U32 R5, RZ, RZ, R14 ;  /* 0x000000ffff057224 */ /* 0x000fc600078e000e */
[----:B------:R0:W-:Y:S04]  /*da90*/  @!P3 LDGSTS.E.BYPASS.LTC128B.128 [R10+0x1ac00], desc[UR60][R6.64+0x100], !P2 ;  /* 0x1ac00100060abfae */ /* 0x0001e8000d101d7c */
[----:B0-----:R-:W-:Y:S05]  /*daa0*/  WARPSYNC.COLLECTIVE R15, `(.L_x_148) ;  /* 0x000000000f087348 */ /* 0x001fea0003c00000 */
[----:B------:R1:W2:Y:S02]  /*dab0*/  SHFL.IDX P6, R14, R13, R12, R11 ;  /* 0x0000000c0d0e7389 */ /* 0x0002a400000c000b */
[----:B012---:R-:W-:Y:S01]  /*dac0*/  ENDCOLLECTIVE ;  /* 0x000000000000791b */ /* 0x007fe20003800000 */
.L_x_148:
[----:B------:R-:W-:Y:S02]  /*dad0*/  IMAD.MOV.U32 R13, RZ, RZ, R2 ;  /* 0x000000ffff0d7224 */ /* 0x000fe400078e0002 */
[----:B------:R-:W-:Y:S02]  /*dae0*/  IMAD.MOV.U32 R12, RZ, RZ, 0x7 ;  /* 0x00000007ff0c7424 */ /* 0x000fe400078e00ff */
[----:B------:R-:W-:-:S07]  /*daf0*/  IMAD.MOV.U32 R6, RZ, RZ, R14 ;  /* 0x000000ffff067224 */ /* 0x000fce00078e000e */
[----:B------:R-:W-:Y:S05]  /*db00*/  WARPSYNC.COLLECTIVE R15, `(.L_x_149) ;  /* 0x000000000f087348 */ /* 0x000fea0003c00000 */
[----:B------:R0:W1:Y:S02]  /*db10*/  SHFL.IDX P6, R14, R13, R12, R11 ;  /* 0x0000000c0d0e7389 */ /* 0x00006400000c000b */
[----:B01----:R-:W-:Y:S01]  /*db20*/  ENDCOLLECTIVE ;  /* 0x000000000000791b */ /* 0x003fe20003800000 */
.L_x_149:
[----:B------:R-:W-:-:S05]  /*db30*/  @!P4 LEA R6, P3, R9, R6, 0x1 ;  /* 0x000000060906c211 */ /* 0x000fca00078608ff */
[----:B------:R-:W-:-:S05]  /*db40*/  @!P4 IMAD.X R5, RZ, RZ, R5, P3 ;  /* 0x000000ffff05c224 */ /* 0x000fca00018e0605 */
[----:B------:R-:W-:Y:S01]  /*db50*/  @!P4 MOV R7, R5 ;  /* 0x000000050007c202 */ /* 0x000fe20000000f00 */
[----:B------:R-:W-:-:S04]  /*db60*/  IMAD.MOV.U32 R13, RZ, RZ, R0 ;  /* 0x000000ffff0d7224 */ /* 0x000fc800078e0000 */
[----:B------:R-:W-:Y:S01]  /*db70*/  @!PT LDS RZ, [RZ] ;  /* 0x00000000fffff984 */ /* 0x000fe20000000800 */
[----:B------:R-:W-:Y:S01]  /*db80*/  @!PT LDS RZ, [RZ] ;  /* 0x00000000fffff984 */ /* 0x000fe20000000800 */
[----:B------:R-:W-:Y:S01]  /*db90*/  @!PT LDS RZ, [RZ] ;  /* 0x00000000fffff984 */ /* 0x000fe20000000800 */
[----:B------:R0:W-:Y:S04]  /*dba0*/  @!P4 LDGSTS.E.BYPASS.LTC128B.128 [R10+0x13400], desc[UR60][R6.64], !P0 ;  /* 0x13400000060acfae */ /* 0x0001e8000c101d7c */
[----:B------:R0:W-:Y:S01]  /*dbb0*/  @!P4 LDGSTS.E.BYPASS.LTC128B.128 [R10+0x17400], desc[UR60][R6.64+0x80], !P1 ;  /* 0x17400080060acfae */ /* 0x0001e2000c901d7c */
[----:B------:R-:W-:-:S07]  /*dbc0*/  IMAD.MOV.U32 R5, RZ, RZ, R14 ;  /* 0x000000ffff057224 */ /* 0x000fce00078e000e */
[----:B0-----:R-:W-:Y:S05]  /*dbd0*/  WARPSYNC.COLLECTIVE R15, `(.L_x_150) ;  /* 0x000000000f087348 */ /* 0x001fea0003c00000 */
[----:B------:R1:W2:Y:S02]  /*dbe0*/  SHFL.IDX P6, R14, R13, R12, R11 ;  /* 0x0000000c0d0e7389 */ /* 0x0002a400000c000b */
[----:B012---:R-:W-:Y:S01]  /*dbf0*/  ENDCOLLECTIVE ;  /* 0x000000000000791b */ /* 0x007fe20003800000 */
.L_x_150:
[----:B------:R-:W-:Y:S01]  /*dc00*/  @!PT LDS RZ, [RZ] ;  /* 0x00000000fffff984 */ /* 0x000fe20000000800 */
[----:B------:R-:W-:Y:S01]  /*dc10*/  @!PT LDS RZ, [RZ] ;  /* 0x00000000fffff984 */ /* 0x000fe20000000800 */
[----:B------:R-:W-:Y:S01]  /*dc20*/  @!PT LDS RZ, [RZ] ;  /* 0x00000000fffff984 */ /* 0x000fe20000000800 */
[----:B------:R0:W-:Y:S01]  /*dc30*/  @!P4 LDGSTS.E.BYPASS.LTC128B.128 [R10+0x1b400], desc[UR60][R6.64+0x100], !P2 ;  /* 0x1b400100060acfae */ /* 0x0001e2000d101d7c */
[----:B------:R-:W-:Y:S01]  /*dc40*/  IMAD.MOV.U32 R0, RZ, RZ, R14 ;  /* 0x000000ffff007224 */ /* 0x000fe200078e000e */
[----:B------:R-:W-:Y:S06]  /*dc50*/  BRA `(.L_x_151) ;  /* 0xffffffc400a07947 */ /* 0x000fec000383ffff */
.L_x_53:
[----:B-1----:R1:W2:Y:S02]  /*dc60*/  SYNCS.PHASECHK.TRANS64.TRYWAIT P0, [R15+URZ+0x34820], R0 ;  /* 0x034820000f0075a7 */ /* 0x0022a4000800017f */
[----:B--2---:R-:W-:Y:S05]  /*dc70*/  @!P0 NANOSLEEP.SYNCS 0x989680 ;  /* 0x009896800000895d */ /* 0x004fea0003900000 */
[----:B------:R-:W2:Y:S02]  /*dc80*/  @!P0 SYNCS.PHASECHK.TRANS64 P0, [R15+URZ+0x34820], R0 ;  /* 0x034820000f0085a7 */ /* 0x000ea4000800007f */
[----:B--2---:R-:W-:Y:S05]  /*dc90*/  @!P0 BRA `(.L_x_53) ;  /* 0xfffffffc00f08947 */ /* 0x004fea000383ffff */
[----:B------:R-:W-:Y:S05]  /*dca0*/  BRA `(.L_x_152) ;  /* 0xffffffc800047947 */ /* 0x000fea000383ffff */
.L_x_60:
[----:B-1----:R1:W2:Y:S02]  /*dcb0*/  SYNCS.PHASECHK.TRANS64.TRYWAIT P0, [R3+URZ+0x34840], R2 ;  /* 0x03484002030075a7 */ /* 0x0022a4000800017f */
[----:B--2---:R-:W-:Y:S05]  /*dcc0*/  @!P0 NANOSLEEP.SYNCS 0x989680 ;  /* 0x009896800000895d */ /* 0x004fea0003900000 */
[----:B------:R-:W2:Y:S02]  /*dcd0*/  @!P0 SYNCS.PHASECHK.TRANS64 P0, [R3+URZ+0x34840], R2 ;  /* 0x03484002030085a7 */ /* 0x000ea4000800007f */
[----:B--2---:R-:W-:Y:S05]  /*dce0*/  @!P0 BRA `(.L_x_60) ;  /* 0xfffffffc00f08947 */ /* 0x004fea000383ffff */
[----:B------:R-:W-:Y:S05]  /*dcf0*/  BRA `(.L_x_153) ;  /* 0xffffffc800b87947 */ /* 0x000fea000383ffff */
.L_x_67:
[----:B0-----:R0:W1:Y:S02]  /*dd00*/  SYNCS.PHASECHK.TRANS64.TRYWAIT P0, [R3+URZ+0x60], R2 ;  /* 0x00006002030075a7 */ /* 0x001064000800017f */
[----:B-1----:R-:W-:Y:S05]  /*dd10*/  @!P0 NANOSLEEP.SYNCS 0x989680 ;  /* 0x009896800000895d */ /* 0x002fea0003900000 */
[----:B------:R-:W1:Y:S02]  /*dd20*/  @!P0 SYNCS.PHASECHK.TRANS64 P0, [R3+URZ+0x60], R2 ;  /* 0x00006002030085a7 */ /* 0x000e64000800007f */
[----:B-1----:R-:W-:Y:S05]  /*dd30*/  @!P0 BRA `(.L_x_67) ;  /* 0xfffffffc00f08947 */ /* 0x002fea000383ffff */
[----:B------:R-:W-:Y:S05]  /*dd40*/  BRA `(.L_x_154) ;  /* 0xffffffcc00c47947 */ /* 0x000fea000383ffff */
.L_x_77:
[----:B-1----:R1:W2:Y:S02]  /*dd50*/  SYNCS.PHASECHK.TRANS64.TRYWAIT P0, [R3+URZ+0x34840], R2 ;  /* 0x03484002030075a7 */ /* 0x0022a4000800017f */
[----:B--2---:R-:W-:Y:S05]  /*dd60*/  @!P0 NANOSLEEP.SYNCS 0x989680 ;  /* 0x009896800000895d */ /* 0x004fea0003900000 */
[----:B------:R-:W2:Y:S02]  /*dd70*/  @!P0 SYNCS.PHASECHK.TRANS64 P0, [R3+URZ+0x34840], R2 ;  /* 0x03484002030085a7 */ /* 0x000ea4000800007f */
[----:B--2---:R-:W-:Y:S05]  /*dd80*/  @!P0 BRA `(.L_x_77) ;  /* 0xfffffffc00f08947 */ /* 0x004fea000383ffff */
[----:B------:R-:W-:Y:S05]  /*dd90*/  BRA `(.L_x_155) ;  /* 0xffffffd400487947 */ /* 0x000fea000383ffff */
.L_x_84:
[----:B0-----:R0:W1:Y:S02]  /*dda0*/  SYNCS.PHASECHK.TRANS64.TRYWAIT P0, [R2+URZ+0x60], R3 ;  /* 0x00006003020075a7 */ /* 0x001064000800017f */
[----:B-1----:R-:W-:Y:S05]  /*ddb0*/  @!P0 NANOSLEEP.SYNCS 0x989680 ;  /* 0x009896800000895d */ /* 0x002fea0003900000 */
[----:B------:R-:W1:Y:S02]  /*ddc0*/  @!P0 SYNCS.PHASECHK.TRANS64 P0, [R2+URZ+0x60], R3 ;  /* 0x00006003020085a7 */ /* 0x000e64000800007f */
[----:B-1----:R-:W-:Y:S05]  /*ddd0*/  @!P0 BRA `(.L_x_84) ;  /* 0xfffffffc00f08947 */ /* 0x002fea000383ffff */
[----:B------:R-:W-:Y:S05]  /*dde0*/  BRA `(.L_x_156) ;  /* 0xffffffd800547947 */ /* 0x000fea000383ffff */
.L_x_93:
[----:B--2---:R2:W4:Y:S02]  /*ddf0*/  SYNCS.PHASECHK.TRANS64.TRYWAIT P0, [R2+URZ+0x34840], R3 ;  /* 0x03484003020075a7 */ /* 0x004524000800017f */
[----:B----4-:R-:W-:Y:S05]  /*de00*/  @!P0 NANOSLEEP.SYNCS 0x989680 ;  /* 0x009896800000895d */ /* 0x010fea0003900000 */
[----:B------:R-:W4:Y:S02]  /*de10*/  @!P0 SYNCS.PHASECHK.TRANS64 P0, [R2+URZ+0x34840], R3 ;  /* 0x03484003020085a7 */ /* 0x000f24000800007f */
[----:B----4-:R-:W-:Y:S05]  /*de20*/  @!P0 BRA `(.L_x_93) ;  /* 0xfffffffc00f08947 */ /* 0x010fea000383ffff */
[----:B------:R-:W-:Y:S05]  /*de30*/  BRA `(.L_x_157) ;  /* 0xffffffdc00a87947 */ /* 0x000fea000383ffff */
.L_x_100:
[----:B0-----:R0:W1:Y:S02]  /*de40*/  SYNCS.PHASECHK.TRANS64.TRYWAIT P0, [R2+URZ+0x60], R7 ;  /* 0x00006007020075a7 */ /* 0x001064000800017f */
[----:B-1----:R-:W-:Y:S05]  /*de50*/  @!P0 NANOSLEEP.SYNCS 0x989680 ;  /* 0x009896800000895d */ /* 0x002fea0003900000 */
[----:B------:R-:W1:Y:S02]  /*de60*/  @!P0 SYNCS.PHASECHK.TRANS64 P0, [R2+URZ+0x60], R7 ;  /* 0x00006007020085a7 */ /* 0x000e64000800007f */
[----:B-1----:R-:W-:Y:S05]  /*de70*/  @!P0 BRA `(.L_x_100) ;  /* 0xfffffffc00f08947 */ /* 0x002fea000383ffff */
[----:B------:R-:W-:Y:S05]  /*de80*/  BRA `(.L_x_158) ;  /* 0xffffffe000b47947 */ /* 0x000fea000383ffff */
.L_x_109:
[----:B-1----:R1:W4:Y:S02]  /*de90*/  SYNCS.PHASECHK.TRANS64.TRYWAIT P0, [R3+URZ+0x34860], R0 ;  /* 0x03486000030075a7 */ /* 0x002324000800017f */
[----:B----4-:R-:W-:Y:S05]  /*dea0*/  @!P0 NANOSLEEP.SYNCS 0x989680 ;  /* 0x009896800000895d */ /* 0x010fea0003900000 */
[----:B------:R-:W4:Y:S02]  /*deb0*/  @!P0 SYNCS.PHASECHK.TRANS64 P0, [R3+URZ+0x34860], R0 ;  /* 0x03486000030085a7 */ /* 0x000f24000800007f */
[----:B----4-:R-:W-:Y:S05]  /*dec0*/  @!P0 BRA `(.L_x_109) ;  /* 0xfffffffc00f08947 */ /* 0x010fea000383ffff */
[----:B------:R-:W-:Y:S05]  /*ded0*/  BRA `(.L_x_159) ;  /* 0xffffffe400b47947 */ /* 0x000fea000383ffff */
.L_x_116:
[----:B0-----:R0:W3:Y:S02]  /*dee0*/  SYNCS.PHASECHK.TRANS64.TRYWAIT P0, [R0+URZ+0x34820], R3 ;  /* 0x03482003000075a7 */ /* 0x0010e4000800017f */
[----:B---3--:R-:W-:Y:S05]  /*def0*/  @!P0 NANOSLEEP.SYNCS 0x989680 ;  /* 0x009896800000895d */ /* 0x008fea0003900000 */
[----:B------:R-:W3:Y:S02]  /*df00*/  @!P0 SYNCS.PHASECHK.TRANS64 P0, [R0+URZ+0x34820], R3 ;  /* 0x03482003000085a7 */ /* 0x000ee4000800007f */
[----:B---3--:R-:W-:Y:S05]  /*df10*/  @!P0 BRA `(.L_x_116) ;  /* 0xfffffffc00f08947 */ /* 0x008fea000383ffff */
[----:B------:R-:W-:Y:S05]  /*df20*/  BRA `(.L_x_160) ;  /* 0xffffffe800c07947 */ /* 0x000fea000383ffff */
.L_x_117:
[----:B------:R-:W3:Y:S01]  /*df30*/  S2R R2, SR_TID.X ;  /* 0x0000000000027919 */ /* 0x000ee20000002100 */
[----:B------:R-:W-:Y:S01]  /*df40*/  BSSY B0, `(.L_x_161) ;  /* 0x000000a000007945 */ /* 0x000fe20003800000 */
[----:B------:R-:W-:Y:S02]  /*df50*/  IMAD.MOV.U32 R12, RZ, RZ, RZ ;  /* 0x000000ffff0c7224 */ /* 0x000fe400078e00ff */
[----:B------:R-:W-:Y:S02]  /*df60*/  IMAD.MOV.U32 R11, RZ, RZ, 0x1f ;  /* 0x0000001fff0b7424 */ /* 0x000fe400078e00ff */
[----:B------:R-:W-:Y:S01]  /*df70*/  IMAD.MOV.U32 R15, RZ, RZ, -0x1 ;  /* 0xffffffffff0f7424 */ /* 0x000fe200078e00ff */
[----:B---3--:R-:W-:-:S04]  /*df80*/  SHF.R.U32.HI R2, RZ, 0x5, R2 ;  /* 0x00000005ff027819 */ /* 0x008fc80000011602 */
[----:B------:R-:W-:-:S04]  /*df90*/  LOP3.LUT R2, R2, 0x3, RZ, 0xc0, !PT ;  /* 0x0000000302027812 */ /* 0x000fc800078ec0ff */
[----:B------:R-:W-:-:S07]  /*dfa0*/  MOV R13, R2 ;  /* 0x00000002000d7202 */ /* 0x000fce0000000f00 */
[----:B012---:R-:W-:Y:S05]  /*dfb0*/  WARPSYNC.COLLECTIVE R15, `(.L_x_162) ;  /* 0x000000000f087348 */ /* 0x007fea0003c00000 */
[----:B------:R3:W4:Y:S02]  /*dfc0*/  SHFL.IDX P6, R14, R13, R12, R11 ;  /* 0x0000000c0d0e7389 */ /* 0x00072400000c000b */
[----:B01234-:R-:W-:Y:S01]  /*dfd0*/  ENDCOLLECTIVE ;  /* 0x000000000000791b */ /* 0x01ffe20003800000 */
.L_x_162:
[----:B------:R-:W-:Y:S05]  /*dfe0*/  BSYNC B0 ;  /* 0x0000000000007941 */ /* 0x000fea0003800000 */
.L_x_161:
[----:B------:R-:W-:Y:S05]  /*dff0*/  BRA `(.L_x_163) ;  /* 0xffffffe800a87947 */ /* 0x000fea000383ffff */
.L_x_120:
[----:B------:R-:W-:Y:S01]  /*e000*/  BSSY B1, `(.L_x_164) ;  /* 0x0000006000017945 */ /* 0x000fe20003800000 */
[----:B------:R-:W-:-:S07]  /*e010*/  IMAD.MOV.U32 R15, RZ, RZ, -0x1 ;  /* 0xffffffffff0f7424 */ /* 0x000fce00078e00ff */
[----:B0123--:R-:W-:Y:S05]  /*e020*/  WARPSYNC.COLLECTIVE R15, `(.L_x_165) ;  /* 0x000000000f0c7348 */ /* 0x00ffea0003c00000 */
[----:B------:R-:W-:Y:S02]  /*e030*/  ELECT P6, UR62, PT ;  /* 0x00000000003e782f */ /* 0x000fe400038c0000 */
[----:B------:R-:W-:Y:S01]  /*e040*/  MOV R14, UR62 ;  /* 0x0000003e000e7c02 */ /* 0x000fe20008000f00 */
[----:B0123--:R-:W-:Y:S10]  /*e050*/  ENDCOLLECTIVE ;  /* 0x000000000000791b */ /* 0x00fff40003800000 */
.L_x_165:
[----:B------:R-:W-:Y:S05]  /*e060*/  BSYNC B1 ;  /* 0x0000000000017941 */ /* 0x000fea0003800000 */
.L_x_164:
[----:B------:R-:W-:Y:S05]  /*e070*/  BRA `(.L_x_166) ;  /* 0xffffffe800a07947 */ /* 0x000fea000383ffff */
.L_x_122:
[----:B0-----:R0:W1:Y:S02]  /*e080*/  SYNCS.PHASECHK.TRANS64.TRYWAIT P0, [R6+URZ], R5 ;  /* 0x00000005060075a7 */ /* 0x001064000800017f */
[----:B-1----:R-:W-:Y:S05]  /*e090*/  @!P0 NANOSLEEP.SYNCS 0x989680 ;  /* 0x009896800000895d */ /* 0x002fea0003900000 */
[----:B------:R-:W1:Y:S02]  /*e0a0*/  @!P0 SYNCS.PHASECHK.TRANS64 P0, [R6+URZ], R5 ;  /* 0x00000005060085a7 */ /* 0x000e64000800007f */
[----:B-1----:R-:W-:Y:S05]  /*e0b0*/  @!P0 BRA `(.L_x_122) ;  /* 0xfffffffc00f08947 */ /* 0x002fea000383ffff */
[----:B------:R-:W-:Y:S05]  /*e0c0*/  BRA `(.L_x_167) ;  /* 0xffffffe800d87947 */ /* 0x000fea000383ffff */
.L_x_123:
[----:B-1----:R1:W3:Y:S02]  /*e0d0*/  SYNCS.PHASECHK.TRANS64.TRYWAIT P0, [R3+URZ], R2 ;  /* 0x00000002030075a7 */ /* 0x0022e4000800017f */
[----:B---3--:R-:W-:Y:S05]  /*e0e0*/  @!P0 NANOSLEEP.SYNCS 0x989680 ;  /* 0x009896800000895d */ /* 0x008fea0003900000 */
[----:B------:R-:W3:Y:S02]  /*e0f0*/  @!P0 SYNCS.PHASECHK.TRANS64 P0, [R3+URZ], R2 ;  /* 0x00000002030085a7 */ /* 0x000ee4000800007f */
[----:B---3--:R-:W-:Y:S05]  /*e100*/  @!P0 BRA `(.L_x_123) ;  /* 0xfffffffc00f08947 */ /* 0x008fea000383ffff */
[----:B------:R-:W-:Y:S05]  /*e110*/  BRA `(.L_x_168) ;  /* 0xffffffe800cc7947 */ /* 0x000fea000383ffff */
.L_x_125:
[----:B-1----:R1:W3:Y:S02]  /*e120*/  SYNCS.PHASECHK.TRANS64.TRYWAIT P0, [R18+URZ], R5 ;  /* 0x00000005120075a7 */ /* 0x0022e4000800017f */
[----:B---3--:R-:W-:Y:S05]  /*e130*/  @!P0 NANOSLEEP.SYNCS 0x989680 ;  /* 0x009896800000895d */ /* 0x008fea0003900000 */
[----:B------:R-:W3:Y:S02]  /*e140*/  @!P0 SYNCS.PHASECHK.TRANS64 P0, [R18+URZ], R5 ;  /* 0x00000005120085a7 */ /* 0x000ee4000800007f */
[----:B---3--:R-:W-:Y:S05]  /*e150*/  @!P0 BRA `(.L_x_125) ;  /* 0xfffffffc00f08947 */ /* 0x008fea000383ffff */
[----:B------:R-:W-:Y:S05]  /*e160*/  BRA `(.L_x_169) ;  /* 0xffffffe800d07947 */ /* 0x000fea000383ffff */
.L_x_170:
[----:B------:R-:W-:-:S00]  /*e170*/  BRA `(.L_x_170) ;  /* 0xfffffffc00fc7947 */ /* 0x000fc0000383ffff */
[----:B------:R-:W-:-:S00]  /*e180*/  NOP ;  /* 0x0000000000007918 */ /* 0x000fc00000000000 */
[----:B------:R-:W-:-:S00]  /*e190*/  NOP ;  /* 0x0000000000007918 */ /* 0x000fc00000000000 */
[----:B------:R-:W-:-:S00]  /*e1a0*/  NOP ;  /* 0x0000000000007918 */ /* 0x000fc00000000000 */
[----:B------:R-:W-:-:S00]  /*e1b0*/  NOP ;  /* 0x0000000000007918 */ /* 0x000fc00000000000 */
[----:B------:R-:W-:-:S00]  /*e1c0*/  NOP ;  /* 0x0000000000007918 */ /* 0x000fc00000000000 */
[----:B------:R-:W-:-:S00]  /*e1d0*/  NOP ;  /* 0x0000000000007918 */ /* 0x000fc00000000000 */
[----:B------:R-:W-:-:S00]  /*e1e0*/  NOP ;  /* 0x0000000000007918 */ /* 0x000fc00000000000 */
[----:B------:R-:W-:-:S00]  /*e1f0*/  NOP ;  /* 0x0000000000007918 */ /* 0x000fc00000000000 */
.L_x_3193:


//--------------------- .text._ZN7cutlass13device_kernelIN5flash11enable_sm90INS1_16FlashAttnFwdSm90INS1_25CollectiveMainloopFwdSm90ILi2EN4cute5tupleIJNS5_1CILi2EEENS7_ILi1EEES9_EEENS6_IJNS7_ILi128EEESB_NS7_ILi192EEEEEELi128ENS_10bfloat16_tEfNS_4arch4Sm90ELb0ELb0ELb1ELb0ELb0ELb0ELb0ELb1ELb1ELb1ELb0ELb0EEENS1_21CollectiveEpilogueFwdINS6_IJSB_SB_SB_EEESA_SE_SG_Li256ELb0ELb1ELb0ELb0EEENS1_29StaticPersistentTileSchedulerILb0EEEEEEEEEvNT_6ParamsE --------------------------
	.section	.text._ZN7cutlass13device_kernelIN5flash11enable_sm90INS1_16FlashAttnFwdSm90INS1_25CollectiveMainloopFwdSm90ILi2EN4cute5tupleIJNS5_1CILi2EEENS7_ILi1EEES9_EEENS6_IJNS7_ILi128EEESB_NS7_ILi192EEEEEELi128ENS_10bfloat16_tEfNS_4arch4Sm90ELb0ELb0ELb1ELb0ELb0ELb0ELb0ELb1ELb1ELb1ELb0ELb0EEENS1_21CollectiveEpilogueFwdINS6_IJSB_SB_SB_EEESA_SE_SG_Li256ELb0ELb1ELb0ELb0EEENS1_29StaticPersistentTileSchedulerILb0EEEEEEEEEvNT_6ParamsE,"ax",@progbits
	.align	128
.text._ZN7cutlass13device_kernelIN5flash11enable_sm90INS1_16FlashAttnFwdSm90INS1_25CollectiveMainloopFwdSm90ILi2EN4cute5tupleIJNS5_1CILi2EEENS7_ILi1EEES9_EEENS6_IJNS7_ILi128EEESB_NS7_ILi192EEEEEELi128ENS_10bfloat16_tEfNS_4arch4Sm90ELb0ELb0ELb1ELb0ELb0ELb0ELb0ELb1ELb1ELb1ELb0ELb0EEENS1_21CollectiveEpilogueFwdINS6_IJSB_SB_SB_EEESA_SE_SG_Li256ELb0ELb1ELb0ELb0EEENS1_29StaticPersistentTileSchedulerILb0EEEEEEEEEvNT_6ParamsE:
        .type           _ZN7cutlass13device_kernelIN5flash11enable_sm90INS1_16FlashAttnFwdSm90INS1_25CollectiveMainloopFwdSm90ILi2EN4cute5tupleIJNS5_1CILi2EEENS7_ILi1EEES9_EEENS6_IJNS7_ILi128EEESB_NS7_ILi192EEEEEELi128ENS_10bfloat16_tEfNS_4arch4Sm90ELb0ELb0ELb1ELb0ELb0ELb0ELb0ELb1ELb1ELb1ELb0ELb0EEENS1_21CollectiveEpilogueFwdINS6_IJSB_SB_SB_EEESA_SE_SG_Li256ELb0ELb1ELb0ELb0EEENS1_29StaticPersistentTileSchedulerILb0EEEEEEEEEvNT_6ParamsE,@function
        .size           _ZN7cutlass13device_kernelIN5flash11enable_sm90INS1_16FlashAttnFwdSm90INS1_25CollectiveMainloopFwdSm90ILi2EN4cute5tupleIJNS5_1CILi2EEENS7_ILi1EEES9_EEENS6_IJNS7_ILi128EEESB_NS7_ILi192EEEEEELi128ENS_10bfloat16_tEfNS_4arch4Sm90ELb0ELb0ELb1ELb0ELb0ELb0ELb0ELb1ELb1ELb1ELb0ELb0EEENS1_21CollectiveEpilogueFwdINS6_IJSB_SB_SB_EEESA_SE_SG_Li256ELb0ELb1ELb0ELb0EEENS1_29StaticPersistentTileSchedulerILb0EEEEEEEEEvNT_6ParamsE,(.L_x_3194 - _ZN7cutlass13device_kernelIN5flash11enable_sm90INS1_16FlashAttnFwdSm90INS1_25CollectiveMainloopFwdSm90ILi2EN4cute5tupleIJNS5_1CILi2EEENS7_ILi1EEES9_EEENS6_IJNS7_ILi128EEESB_NS7_ILi192EEEEEELi128ENS_10bfloat16_tEfNS_4arch4Sm90ELb0ELb0ELb1ELb0ELb0ELb0ELb0ELb1ELb1ELb1ELb0ELb0EEENS1_21CollectiveEpilogueFwdINS6_IJSB_SB_SB_EEESA_SE_SG_Li256ELb0ELb1ELb0ELb0EEENS1_29StaticPersistentTileSchedulerILb0EEEEEEEEEvNT_6ParamsE)
        .other          _ZN7cutlass13device_kernelIN5flash11enable_sm90INS1_16FlashAttnFwdSm90INS1_25CollectiveMainloopFwdSm90ILi2EN4cute5tupleIJNS5_1CILi2EEENS7_ILi1EEES9_EEENS6_IJNS7_ILi128EEESB_NS7_ILi192EEEEEELi128ENS_10bfloat16_tEfNS_4arch4Sm90ELb0ELb0ELb1ELb0ELb0ELb0ELb0ELb1ELb1ELb1ELb0ELb0EEENS1_21CollectiveEpilogueFwdINS6_IJSB_SB_SB_EEESA_SE_SG_Li256ELb0ELb1ELb0ELb0EEENS1_29StaticPersistentTileSchedulerILb0EEEEEEEEEvNT_6ParamsE,@"STO_CUDA_ENTRY STV_DEFAULT"
_ZN7cutlass13device_kernelIN5flash11enable_sm90INS1_16FlashAttnFwdSm90INS1_25CollectiveMainloopFwdSm90ILi2EN4cute5tupleIJNS5_1CILi2EEENS7_ILi1EEES9_EEENS6_IJNS7_ILi128EEESB_NS7_ILi192EEEEEELi128ENS_10bfloat16_tEfNS_4arch4Sm90ELb0ELb0ELb1ELb0ELb0ELb0ELb0ELb1ELb1ELb1ELb0ELb0EEENS1_21CollectiveEpilogueFwdINS6_IJSB_SB_SB_EEESA_SE_SG_Li256ELb0ELb1ELb0ELb0EEENS1_29StaticPersistentTileSchedulerILb0EEEEEEEEEvNT_6ParamsE:
[----:B------:R-:W0:Y:S02]  /*0000*/  LDC R1, c[0x0][0x28] ;  /* 0x00000a00ff017b82 */ /* 0x000e240000000800 */
[----:B0-----:R-:W-:Y:S01]  /*0010*/  VIADD R1, R1, 0xffffffc8 ;  /* 0xffffffc801017836 */ /* 0x001fe20000000000 */
[----:B------:R-:W0:Y:S01]  /*0020*/  S2R R0, SR_TID.X ;  /* 0x0000000000007919 */ /* 0x000e220000002100 */
[----:B------:R-:W-:Y:S01]  /*0030*/  ELECT P0, URZ, PT ;  /* 0x00000000003f782f */ /* 0x000fe20003800000 */
[----:B------:R-:W-:Y:S01]  /*0040*/  BSSY B0, `(.L_x_171) ;  /* 0x000000e000007945 */ /* 0x000fe20003800000 */
[----:B0-----:R-:W-:-:S05]  /*0050*/  SHF.R.U32.HI R3, RZ, 0x5, R0 ;  /* 0x00000005ff037819 */ /* 0x001fca0000011600 */
[----:B------:R-:W0:Y:S02]  /*0060*/  SHFL.IDX PT, R2, R3, RZ, 0x1f ;  /* 0x00001fff03027589 */ /* 0x000e2400000e0000 */
[----:B0-----:R-:W-:Y:S02]  /*0070*/  ISETP.EQ.AND P0, PT, R2, RZ, P0 ;  /* 0x000000ff0200720c */ /* 0x001fe40000702270 */
[----:B------:R-:W-:-:S11]  /*0080*/  SHF.R.U32.HI R2, RZ, 0x7, R0 ;  /* 0x00000007ff027819 */ /* 0x000fd60000011600 */
        /* <DEDUP_REMOVED lines=9> */
.L_x_172:
[----:B------:R-:W-:Y:S05]  /*0120*/  BSYNC B0 ;  /* 0x0000000000007941 */ /* 0x000fea0003800000 */
.L_x_171:
[----:B------:R-:W-:Y:S01]  /*0130*/  VOTEU.ANY UP0, P0 ;  /* 0x00000000003f7886 */ /* 0x000fe20000000100 */
[----:B------:R-:W0:Y:S01]  /*0140*/  SHFL.IDX PT, R2, R2, RZ, 0x1f ;  /* 0x00001fff02027589 */ /* 0x000e2200000e0000 */
[----:B------:R-:W-:Y:S01]  /*0150*/  UMOV UR4, 0x80 ;  /* 0x0000008000047882 */ /* 0x000fe20000000000 */
[----:B------:R-:W-:Y:S01]  /*0160*/  UMOV UR7, 0x200 ;  /* 0x0000020000077882 */ /* 0x000fe20000000000 */
[----:B------:R-:W-:Y:S01]  /*0170*/  VOTEU.ANY UP1, P0 ;  /* 0x00000000003f7886 */ /* 0x000fe20000020100 */
[----:B------:R-:W1:Y:S01]  /*0180*/  @UP0 S2UR UR8, SR_CgaCtaId ;  /* 0x00000000000809c3 */ /* 0x000e620000008800 */
[----:B------:R-:W2:Y:S01]  /*0190*/  SHFL.IDX PT, R4, R3, RZ, 0x1f ;  /* 0x00001fff03047589 */ /* 0x000ea200000e0000 */
[----:B------:R-:W-:Y:S01]  /*01a0*/  @UP0 UMOV UR6, 0x400 ;  /* 0x0000040000060882 */ /* 0x000fe20000000000 */
[----:B------:R-:W-:-:S04]  /*01b0*/  @UP0 UIADD3 UR4, -UR4, 0x100000, URZ ;  /* 0x0010000004040890 */ /* 0x000fc8000fffe13f */
[----:B------:R-:W-:Y:S02]  /*01c0*/  @UP0 USHF.L.U32 UR5, UR4, 0xb, URZ ;  /* 0x0000000b04050899 */ /* 0x000fe4000800063f */
[----:B------:R-:W-:Y:S01]  /*01d0*/  @UP0 USHF.L.U32 UR4, UR4, 0x1, URZ ;  /* 0x0000000104040899 */ /* 0x000fe2000800063f */
[----:B------:R-:W-:Y:S01]  /*01e0*/  VOTEU.ANY UP2, P0 ;  /* 0x00000000003f7886 */ /* 0x000fe20000040100 */
[----:B0-----:R-:W-:Y:S01]  /*01f0*/  R2UR UR9, R2 ;  /* 0x00000000020972ca */ /* 0x001fe200000e0000 */
[----:B-1----:R-:W-:Y:S01]  /*0200*/  @UP0 ULEA UR8, UR8, UR6, 0x18 ;  /* 0x0000000608080291 */ /* 0x002fe2000f8ec03f */
[----:B--2---:R-:W-:Y:S01]  /*0210*/  ISETP.NE.AND P1, PT, R4, RZ, PT ;  /* 0x000000ff0400720c */ /* 0x004fe20003f25270 */
[----:B------:R-:W-:-:S04]  /*0220*/  @UP0 UIADD3 UR6, -UR7, 0x100000, URZ ;  /* 0x0010000007060890 */ /* 0x000fc8000fffe13f */
[----:B------:R-:W-:Y:S02]  /*0230*/  @UP0 USHF.L.U32 UR7, UR6, 0xb, URZ ;  /* 0x0000000b06070899 */ /* 0x000fe4000800063f */
[----:B------:R-:W-:-:S04]  /*0240*/  @UP0 USHF.L.U32 UR6, UR6, 0x1, URZ ;  /* 0x0000000106060899 */ /* 0x000fc8000800063f */
[----:B------:R-:W-:Y:S01]  /*0250*/  UISETP.NE.AND UP0, UPT, UR9, URZ, UPT ;  /* 0x0000003f0900728c */ /* 0x000fe2000bf05270 */
[----:B------:R-:W0:Y:S02]  /*0260*/  FENCE.VIEW.ASYNC.S ;  /* 0x00000000000073c6 */ /* 0x000e240000000000 */
[----:B0-----:R0:W1:Y:S05]  /*0270*/  @UP1 SYNCS.EXCH.64 URZ, [UR8+0x34800], UR4 ;  /* 0x03480004083f15b2 */ /* 0x00106a0008000100 */
[----:B------:R0:W2:Y:S01]  /*0280*/  @UP2 SYNCS.EXCH.64 URZ, [UR8+0x34820], UR6 ;  /* 0x03482006083f25b2 */ /* 0x0000a20008000100 */
[----:B------:R-:W-:Y:S05]  /*0290*/  @P1 BRA `(.L_x_173) ;  /* 0x0000000000481947 */ /* 0x000fea0003800000 */
[----:B0-----:R-:W0:Y:S01]  /*02a0*/  S2UR UR5, SR_CgaCtaId ;  /* 0x00000000000579c3 */ /* 0x001e220000008800 */
[----:B------:R-:W-:Y:S01]  /*02b0*/  UMOV UR4, 0x400 ;  /* 0x0000040000047882 */ /* 0x000fe20000000000 */
[----:B------:R-:W-:Y:S01]  /*02c0*/  UMOV UR6, 0x1 ;  /* 0x0000000100067882 */ /* 0x000fe20000000000 */
[----:B------:R-:W-:Y:S01]  /*02d0*/  UMOV UR7, 0x4 ;  /* 0x0000000400077882 */ /* 0x000fe20000000000 */
[----:B------:R-:W-:Y:S01]  /*02e0*/  ELECT P0, URZ, PT ;  /* 0x00000000003f782f */ /* 0x000fe20003800000 */
[----:B0-----:R-:W-:Y:S02]  /*02f0*/  ULEA UR8, UR5, UR4, 0x18 ;  /* 0x0000000405087291 */ /* 0x001fe4000f8ec03f */
[----:B------:R-:W-:-:S04]  /*0300*/  UIADD3 UR4, -UR6, 0x100000, URZ ;  /* 0x0010000006047890 */ /* 0x000fc8000fffe13f */
[----:B------:R-:W-:Y:S02]  /*0310*/  USHF.L.U32 UR5, UR4, 0xb, URZ ;  /* 0x0000000b04057899 */ /* 0x000fe4000800063f */
[----:B------:R-:W-:Y:S02]  /*0320*/  USHF.L.U32 UR4, UR4, 0x1, URZ ;  /* 0x0000000104047899 */ /* 0x000fe4000800063f */
[----:B------:R-:W-:-:S04]  /*0330*/  UIADD3 UR6, -UR7, 0x100000, URZ ;  /* 0x0010000007067890 */ /* 0x000fc8000fffe13f */
[----:B------:R-:W-:Y:S02]  /*0340*/  USHF.L.U32 UR7, UR6, 0xb, URZ ;  /* 0x0000000b06077899 */ /* 0x000fe4000800063f */
[----:B------:R-:W-:Y:S01]  /*0350*/  USHF.L.U32 UR6, UR6, 0x1, URZ ;  /* 0x0000000106067899 */ /* 0x000fe2000800063f */
[----:B------:R-:W0:Y:S03]  /*0360*/  FENCE.VIEW.ASYNC.S ;  /* 0x00000000000073c6 */ /* 0x000e260000000000 */
[----:B0-----:R3:W4:Y:S08]  /*0370*/  SYNCS.EXCH.64 URZ, [UR8+0x34830], UR4 ;  /* 0x03483004083f75b2 */ /* 0x0017300008000100 */
[----:B------:R3:W0:Y:S01]  /*0380*/  SYNCS.EXCH.64 URZ, [UR8+0x34840], UR6 ;  /* 0x03484006083f75b2 */ /* 0x0006220008000100 */
[----:B------:R3:W0:Y:S01]  /*0390*/  SYNCS.EXCH.64 URZ, [UR8+0x34838], UR4 ;  /* 0x03483804083f75b2 */ /* 0x0006220008000100 */
[----:B------:R3:W0:Y:S02]  /*03a0*/  SYNCS.EXCH.64 URZ, [UR8+0x34848], UR6 ;  /* 0x03484806083f75b2 */ /* 0x0006240008000100 */
[----:B---3--:R-:W-:Y:S01]  /*03b0*/  NOP ;  /* 0x0000000000007918 */ /* 0x008fe20000000000 */
.L_x_173:
[----:B0-----:R-:W0:Y:S01]  /*03c0*/  S2UR UR4, SR_CTAID.Y ;  /* 0x00000000000479c3 */ /* 0x001e220000002600 */
[----:B------:R-:W3:Y:S01]  /*03d0*/  SHFL.IDX PT, R8, R3, RZ, 0x1f ;  /* 0x00001fff03087589 */ /* 0x000ee200000e0000 */
[----:B------:R-:W-:Y:S01]  /*03e0*/  ULDC UR5, c[0x0][0x154] ;  /* 0x0000550000057ab9 */ /* 0x000fe20000000800 */
[----:B------:R-:W-:Y:S01]  /*03f0*/  SHF.R.S32.HI R5, RZ, 0x1f, R0 ;  /* 0x0000001fff057819 */ /* 0x000fe20000011400 */
[----:B------:R-:W-:-:S03]  /*0400*/  NOP ;  /* 0x0000000000007918 */ /* 0x000fc60000000000 */
[----:B------:R-:W-:Y:S01]  /*0410*/  LEA.HI R5, R5, R0, RZ, 0x7 ;  /* 0x0000000005057211 */ /* 0x000fe200078f38ff */
[----:B------:R-:W5:Y:S08]  /*0420*/  S2UR UR6, SR_CTAID.X ;  /* 0x00000000000679c3 */ /* 0x000f700000002500 */
[----:B------:R-:W1:Y:S01]  /*0430*/  LDC R7, c[0x0][0x148] ;  /* 0x00005200ff077b82 */ /* 0x000e620000000800 */
[----:B0-----:R-:W-:-:S02]  /*0440*/  I2FP.F32.U32 R2, UR4 ;  /* 0x0000000400027c45 */ /* 0x001fc40008201000 */
[----:B---3--:R-:W-:-:S03]  /*0450*/  ISETP.NE.AND P0, PT, R8, RZ, PT ;  /* 0x000000ff0800720c */ /* 0x008fc60003f05270 */
[----:B------:R-:W-:Y:S01]  /*0460*/  FMUL R6, R2, UR5 ;  /* 0x0000000502067c20 */ /* 0x000fe20008400000 */
[----:B-----5:R-:W-:-:S05]  /*0470*/  I2FP.F32.U32 R2, UR6 ;  /* 0x0000000600027c45 */ /* 0x020fca0008201000 */
[----:B------:R-:W0:Y:S02]  /*0480*/  F2I.U32.TRUNC.NTZ R6, R6 ;  /* 0x0000000600067305 */ /* 0x000e24000020f000 */
[----:B0-----:R-:W-:-:S04]  /*0490*/  IMAD.MOV R10, RZ, RZ, -R6 ;  /* 0x000000ffff0a7224 */ /* 0x001fc800078e0a06 */
[----:B-1----:R-:W-:Y:S01]  /*04a0*/  IMAD R13, R7, R10, UR4 ;  /* 0x00000004070d7e24 */ /* 0x002fe2000f8e020a */
[----:B------:R-:W-:Y:S02]  /*04b0*/  ULDC UR4, c[0x0][0x150] ;  /* 0x0000540000047ab9 */ /* 0x000fe40000000800 */
[----:B------:R-:W-:Y:S01]  /*04c0*/  FMUL R10, R2, UR4 ;  /* 0x00000004020a7c20 */ /* 0x000fe20008400000 */
[----:B------:R-:W-:Y:S06]  /*04d0*/  @P0 BRA `(.L_x_174) ;  /* 0x0000000000480947 */ /* 0x000fec0003800000 */
[----:B------:R-:W0:Y:S01]  /*04e0*/  S2UR UR5, SR_CgaCtaId ;  /* 0x00000000000579c3 */ /* 0x000e220000008800 */
        /* <DEDUP_REMOVED lines=12> */
[----:B0-----:R0:W1:Y:S08]  /*05b0*/  SYNCS.EXCH.64 URZ, [UR8+0x34850], UR4 ;  /* 0x03485004083f75b2 */ /* 0x0010700008000100 */
[----:B------:R0:W3:Y:S01]  /*05c0*/  SYNCS.EXCH.64 URZ, [UR8+0x34860], UR6 ;  /* 0x03486006083f75b2 */ /* 0x0000e20008000100 */
[----:B------:R0:W0:Y:S01]  /*05d0*/  SYNCS.EXCH.64 URZ, [UR8+0x34858], UR4 ;  /* 0x03485804083f75b2 */ /* 0x0000220008000100 */
[----:B------:R0:W0:Y:S01]  /*05e0*/  SYNCS.EXCH.64 URZ, [UR8+0x34868], UR6 ;  /* 0x03486806083f75b2 */ /* 0x0000220008000100 */
[----:B------:R-:W-:Y:S01]  /*05f0*/  NOP ;  /* 0x0000000000007918 */ /* 0x000fe20000000000 */
.L_x_174:
[----:B------:R-:W5:Y:S01]  /*0600*/  SHFL.IDX PT, R9, R3, RZ, 0x1f ;  /* 0x00001fff03097589 */ /* 0x000f6200000e0000 */
[----:B------:R-:W-:Y:S01]  /*0610*/  LOP3.LUT R5, R5, 0xffffff80, RZ, 0xc0, !PT ;  /* 0xffffff8005057812 */ /* 0x000fe200078ec0ff */
[----:B------:R-:W0:Y:S01]  /*0620*/  LDC R12, c[0x0][0x144] ;  /* 0x00005100ff0c7b82 */ /* 0x000e220000000800 */
[----:B------:R-:W0:Y:S01]  /*0630*/  F2I.U32.TRUNC.NTZ R10, R10 ;  /* 0x0000000a000a7305 */ /* 0x000e22000020f000 */
[----:B------:R-:W-:Y:S01]  /*0640*/  SHF.R.S32.HI R11, RZ, 0x1f, R8 ;  /* 0x0000001fff0b7819 */ /* 0x000fe20000011408 */
[----:B------:R-:W-:Y:S01]  /*0650*/  NOP ;  /* 0x0000000000007918 */ /* 0x000fe20000000000 */
[----:B------:R-:W-:-:S05]  /*0660*/  IMAD.IADD R5, R0, 0x1, -R5 ;  /* 0x0000000100057824 */ /* 0x000fca00078e0a05 */
[----:B------:R-:W-:-:S04]  /*0670*/  SHF.R.S32.HI R2, RZ, 0x1f, R5 ;  /* 0x0000001fff027819 */ /* 0x000fc80000011405 */
[----:B------:R-:W-:-:S04]  /*0680*/  LEA.HI R2, R2, R5, RZ, 0x3 ;  /* 0x0000000502027211 */ /* 0x000fc800078f18ff */
[--C-:B------:R-:W-:Y:S02]  /*0690*/  SHF.R.S32.HI R6, RZ, 0x3, R2.reuse ;  /* 0x00000003ff067819 */ /* 0x100fe40000011402 */
[----:B------:R-:W-:Y:S02]  /*06a0*/  SHF.R.S32.HI R7, RZ, 0x1f, R2 ;  /* 0x0000001fff077819 */ /* 0x000fe40000011402 */
[----:B-----5:R-:W-:Y:S02]  /*06b0*/  ISETP.NE.AND P0, PT, R9, RZ, PT ;  /* 0x000000ff0900720c */ /* 0x020fe40003f05270 */
[----:B------:R-:W-:Y:S02]  /*06c0*/  LEA.HI R7, R7, R6, RZ, 0x2 ;  /* 0x0000000607077211 */ /* 0x000fe400078f10ff */
[----:B------:R-:W-:Y:S02]  /*06d0*/  SHF.R.S32.HI R9, RZ, 0x1f, R4 ;  /* 0x0000001fff097819 */ /* 0x000fe40000011404 */
[----:B------:R-:W-:-:S02]  /*06e0*/  LOP3.LUT R7, R7, 0xfffffffc, RZ, 0xc0, !PT ;  /* 0xfffffffc07077812 */ /* 0x000fc400078ec0ff */
[----:B------:R-:W-:-:S05]  /*06f0*/  LEA.HI R9, R9, R4, RZ, 0x2 ;  /* 0x0000000409097211 */ /* 0x000fca00078f10ff */
[----:B------:R-:W-:Y:S05]  /*0700*/  @P0 BRA `(.L_x_175) ;  /* 0x0000000000480947 */ /* 0x000fea0003800000 */
[----:B0-----:R-:W0:Y:S01]  /*0710*/  S2UR UR5, SR_CgaCtaId ;  /* 0x00000000000579c3 */ /* 0x001e220000008800 */
[----:B------:R-:W-:Y:S01]  /*0720*/  UMOV UR4, 0x400 ;  /* 0x0000040000047882 */ /* 0x000fe20000000000 */
[----:B------:R-:W-:Y:S01]  /*0730*/  UMOV UR6, 0x1 ;  /* 0x0000000100067882 */ /* 0x000fe20000000000 */
[----:B------:R-:W-:Y:S01]  /*0740*/  UMOV UR9, 0x2 ;  /* 0x0000000200097882 */ /* 0x000fe20000000000 */
[----:B------:R-:W-:-:S04]  /*0750*/  UIADD3 UR6, -UR6, 0x100000, URZ ;  /* 0x0010000006067890 */ /* 0x000fc8000fffe13f */
[----:B------:R-:W-:Y:S02]  /*0760*/  USHF.L.U32 UR7, UR6, 0xb, URZ ;  /* 0x0000000b06077899 */ /* 0x000fe4000800063f */
[----:B------:R-:W-:Y:S01]  /*0770*/  USHF.L.U32 UR6, UR6, 0x1, URZ ;  /* 0x0000000106067899 */ /* 0x000fe2000800063f */
[----:B------:R-:W-:Y:S01]  /*0780*/  ELECT P0, URZ, PT ;  /* 0x00000000003f782f */ /* 0x000fe20003800000 */
[----:B0-----:R-:W-:Y:S02]  /*0790*/  ULEA UR8, UR5, UR4, 0x18 ;  /* 0x0000000405087291 */ /* 0x001fe4000f8ec03f */
[----:B------:R-:W-:-:S04]  /*07a0*/  UIADD3 UR4, -UR9, 0x100000, URZ ;  /* 0x0010000009047890 */ /* 0x000fc8000fffe13f */
[----:B------:R-:W-:Y:S02]  /*07b0*/  USHF.L.U32 UR5, UR4, 0xb, URZ ;  /* 0x0000000b04057899 */ /* 0x000fe4000800063f */
[----:B------:R-:W-:Y:S01]  /*07c0*/  USHF.L.U32 UR4, UR4, 0x1, URZ ;  /* 0x0000000104047899 */ /* 0x000fe2000800063f */
[----:B------:R-:W0:Y:S03]  /*07d0*/  FENCE.VIEW.ASYNC.S ;  /* 0x00000000000073c6 */ /* 0x000e260000000000 */
[----:B0-----:R0:W0:Y:S08]  /*07e0*/  SYNCS.EXCH.64 URZ, [UR8+0x34870], UR6 ;  /* 0x03487006083f75b2 */ /* 0x0010300008000100 */
[----:B------:R0:W0:Y:S01]  /*07f0*/  SYNCS.EXCH.64 URZ, [UR8+0x34880], UR4 ;  /* 0x03488004083f75b2 */ /* 0x0000220008000100 */
[----:B------:R0:W0:Y:S01]  /*0800*/  SYNCS.EXCH.64 URZ, [UR8+0x34878], UR6 ;  /* 0x03487806083f75b2 */ /* 0x0000220008000100 */
[----:B------:R0:W0:Y:S01]  /*0810*/  SYNCS.EXCH.64 URZ, [UR8+0x34888], UR4 ;  /* 0x03488804083f75b2 */ /* 0x0000220008000100 */
[----:B------:R-:W-:Y:S01]  /*0820*/  NOP ;  /* 0x0000000000007918 */ /* 0x000fe20000000000 */
.L_x_175:
[----:B------:R-:W5:Y:S01]  /*0830*/  SHFL.IDX PT, R14, R3, RZ, 0x1f ;  /* 0x00001fff030e7589 */ /* 0x000f6200000e0000 */
[----:B0-----:R-:W0:Y:S01]  /*0840*/  S2UR UR4, SR_CTAID.X ;  /* 0x00000000000479c3 */ /* 0x001e220000002500 */
[----:B------:R-:W-:Y:S01]  /*0850*/  LOP3.LUT R9, R9, 0x3ffffffc, RZ, 0xc0, !PT ;  /* 0x3ffffffc09097812 */ /* 0x000fe200078ec0ff */
[----:B------:R-:W-:Y:S01]  /*0860*/  IMAD.IADD R7, R6, 0x1, -R7 ;  /* 0x0000000106077824 */ /* 0x000fe200078e0a07 */
[----:B------:R-:W-:Y:S01]  /*0870*/  LEA.HI R11, R11, R8, RZ, 0x2 ;  /* 0x000000080b0b7211 */ /* 0x000fe200078f10ff */
[----:B------:R-:W-:Y:S02]  /*0880*/  NOP ;  /* 0x0000000000007918 */ /* 0x000fe40000000000 */
[----:B------:R-:W-:Y:S01]  /*0890*/  IMAD.IADD R4, R4, 0x1, -R9 ;  /* 0x0000000104047824 */ /* 0x000fe200078e0a09 */
[----:B------:R-:W-:Y:S01]  /*08a0*/  LOP3.LUT R11, R11, 0x3ffffffc, RZ, 0xc0, !PT ;  /* 0x3ffffffc0b0b7812 */ /* 0x000fe200078ec0ff */
[----:B------:R-:W1:Y:S02]  /*08b0*/  LDC R6, c[0x0][0x140] ;  /* 0x00005000ff067b82 */ /* 0x000e640000000800 */
[----:B------:R-:W-:-:S02]  /*08c0*/  IMAD R4, R4, 0x4, R7 ;  /* 0x0000000404047824 */ /* 0x000fc400078e0207 */
[----:B------:R-:W-:Y:S02]  /*08d0*/  IMAD.IADD R8, R8, 0x1, -R11 ;  /* 0x0000000108087824 */ /* 0x000fe400078e0a0b */
[----:B------:R-:W-:Y:S01]  /*08e0*/  IMAD.MOV R11, RZ, RZ, -R10 ;  /* 0x000000ffff0b7224 */ /* 0x000fe200078e0a0a */
[----:B------:R-:W-:Y:S01]  /*08f0*/  LEA.HI R2, R4, R4, RZ, 0x1 ;  /* 0x0000000404027211 */ /* 0x000fe200078f08ff */
[----:B------:R-:W-:-:S03]  /*0900*/  IMAD R8, R8, 0x4, R7 ;  /* 0x0000000408087824 */ /* 0x000fc600078e0207 */
[----:B------:R-:W-:Y:S02]  /*0910*/  LOP3.LUT R9, R2, 0xfffffffe, RZ, 0xc0, !PT ;  /* 0xfffffffe02097812 */ /* 0x000fe400078ec0ff */
[----:B------:R-:W-:Y:S02]  /*0920*/  LEA.HI R2, R8, R8, RZ, 0x1 ;  /* 0x0000000808027211 */ /* 0x000fe400078f08ff */
[----:B-----5:R-:W-:Y:S01]  /*0930*/  ISETP.NE.AND P0, PT, R14, RZ, PT ;  /* 0x000000ff0e00720c */ /* 0x020fe20003f05270 */
[----:B0-----:R-:W-:Y:S01]  /*0940*/  IMAD R12, R12, R11, UR4 ;  /* 0x000000040c0c7e24 */ /* 0x001fe2000f8e020b */
[----:B------:R-:W-:Y:S01]  /*0950*/  LOP3.LUT R7, R2, 0xfffffffe, RZ, 0xc0, !PT ;  /* 0xfffffffe02077812 */ /* 0x000fe200078ec0ff */
[----:B------:R-:W-:-:S04]  /*0960*/  IMAD.IADD R9, R4, 0x1, -R9 ;  /* 0x0000000104097824 */ /* 0x000fc800078e0a09 */
[----:B------:R-:W-:Y:S01]  /*0970*/  IMAD.IADD R7, R8, 0x1, -R7 ;  /* 0x0000000108077824 */ /* 0x000fe200078e0a07 */
[----:B------:R-:W-:-:S05]  /*0980*/  ISETP.NE.AND P5, PT, R9, R12, PT ;  /* 0x0000000c0900720c */ /* 0x000fca0003fa5270 */
[----:B------:R-:W-:Y:S08]  /*0990*/  @P0 BRA `(.L_x_176) ;  /* 0x0000000000480947 */ /* 0x000ff00003800000 */
        /* <DEDUP_REMOVED lines=18> */
.L_x_176:
[----:B------:R-:W5:Y:S01]  /*0ac0*/  SHFL.IDX PT, R9, R3, RZ, 0x1f ;  /* 0x00001fff03097589 */ /* 0x000f6200000e0000 */
[----:B------:R-:W-:Y:S01]  /*0ad0*/  ISETP.NE.AND P2, PT, R7, R12, PT ;  /* 0x0000000c0700720c */ /* 0x000fe20003f45270 */
[----:B------:R-:W-:Y:S01]  /*0ae0*/  IMAD.SHL.U32 R7, R4, 0x4, RZ ;  /* 0x0000000404077824 */ /* 0x000fe200078e00ff */
[----:B------:R-:W-:Y:S01]  /*0af0*/  LOP3.LUT P0, RZ, R5, 0x7, RZ, 0xc0, !PT ;  /* 0x0000000705ff7812 */ /* 0x000fe2000780c0ff */
[----:B------:R-:W-:Y:S01]  /*0b00*/  IMAD.SHL.U32 R17, R8, 0x4, RZ ;  /* 0x0000000408117824 */ /* 0x000fe200078e00ff */
[----:B-1----:R-:W-:Y:S01]  /*0b10*/  ISETP.EQ.U32.AND P1, PT, R6, 0x1, PT ;  /* 0x000000010600780c */ /* 0x002fe20003f22070 */
[----:B------:R-:W-:Y:S01]  /*0b20*/  IMAD.MOV.U32 R16, RZ, RZ, 0x1 ;  /* 0x00000001ff107424 */ /* 0x000fe200078e00ff */
[----:B------:R-:W-:Y:S01]  /*0b30*/  LOP3.LUT R18, R4, 0xc, R7, 0x78, !PT ;  /* 0x0000000c04127812 */ /* 0x000fe200078e7807 */
[----:B------:R-:W-:Y:S01]  /*0b40*/  NOP ;  /* 0x0000000000007918 */ /* 0x000fe20000000000 */
[----:B------:R-:W-:Y:S02]  /*0b50*/  LOP3.LUT R17, R8, 0xc, R17, 0x78, !PT ;  /* 0x0000000c08117812 */ /* 0x000fe400078e7811 */
[----:B------:R-:W-:-:S02]  /*0b60*/  ISETP.LT.U32.AND P4, PT, R18, 0x2, !P0 ;  /* 0x000000021200780c */ /* 0x000fc40004781070 */
[----:B------:R-:W-:Y:S02]  /*0b70*/  @P5 LEA.HI R2, R18, R18, RZ, 0x1 ;  /* 0x0000001212025211 */ /* 0x000fe400078f08ff */
[----:B------:R-:W-:Y:S02]  /*0b80*/  SEL R5, RZ, 0x1, !P4 ;  /* 0x00000001ff057807 */ /* 0x000fe40006000000 */
[----:B------:R-:W-:Y:S02]  /*0b90*/  @P5 SHF.R.S32.HI R2, RZ, 0x1, R2 ;  /* 0x00000001ff025819 */ /* 0x000fe40000011402 */
[----:B------:R-:W-:Y:S02]  /*0ba0*/  @P2 LEA.HI R4, R17, R17, RZ, 0x1 ;  /* 0x0000001111042211 */ /* 0x000fe400078f08ff */
[----:B------:R-:W-:Y:S01]  /*0bb0*/  @P5 ISETP.NE.AND P6, PT, R2, R13, PT ;  /* 0x0000000d0200520c */ /* 0x000fe20003fc5270 */
[----:B------:R-:W-:Y:S01]  /*0bc0*/  IMAD.MOV.U32 R2, RZ, RZ, 0x1 ;  /* 0x00000001ff027424 */ /* 0x000fe200078e00ff */
[----:B------:R-:W-:-:S02]  /*0bd0*/  @P2 SHF.R.S32.HI R4, RZ, 0x1, R4 ;  /* 0x00000001ff042819 */ /* 0x000fc40000011404 */
[----:B-----5:R-:W-:Y:S02]  /*0be0*/  ISETP.NE.AND P4, PT, R9, RZ, PT ;  /* 0x000000ff0900720c */ /* 0x020fe40003f85270 */
[----:B------:R-:W-:Y:S02]  /*0bf0*/  @P5 SEL R16, RZ, 0x1, P6 ;  /* 0x00000001ff105807 */ /* 0x000fe40003000000 */
[----:B------:R-:W-:Y:S02]  /*0c00*/  @P2 ISETP.NE.AND P3, PT, R4, R13, PT ;  /* 0x0000000d0400220c */ /* 0x000fe40003f65270 */
[----:B------:R-:W-:Y:S02]  /*0c10*/  ISETP.LT.U32.AND P0, PT, R17, 0x2, !P0 ;  /* 0x000000021100780c */ /* 0x000fe40004701070 */
[----:B------:R-:W-:Y:S02]  /*0c20*/  LOP3.LUT R16, R16, R5, RZ, 0xc0, !PT ;  /* 0x0000000510107212 */ /* 0x000fe400078ec0ff */
[----:B------:R-:W-:-:S02]  /*0c30*/  SEL R5, RZ, 0x1, !P0 ;  /* 0x00000001ff057807 */ /* 0x000fc40004000000 */
[----:B------:R-:W-:Y:S01]  /*0c40*/  @P2 SEL R2, RZ, 0x1, P3 ;  /* 0x00000001ff022807 */ /* 0x000fe20001800000 */
[----:B------:R-:W-:Y:S06]  /*0c50*/  @P4 BRA `(.L_x_177) ;  /* 0x0000000000484947 */ /* 0x000fec0003800000 */
        /* <DEDUP_REMOVED lines=16> */
[----:B------:R1:W0:Y:S02]  /*0d60*/  SYNCS.EXCH.64 URZ, [UR8+0x348c8], UR6 ;  /* 0x0348c806083f75b2 */ /* 0x0002240008000100 */
[----:B-1----:R-:W-:Y:S01]  /*0d70*/  NOP ;  /* 0x0000000000007918 */ /* 0x002fe20000000000 */
.L_x_177:
[----:B------:R-:W-:Y:S01]  /*0d80*/  LOP3.LUT R2, R2, R5, RZ, 0xc0, !PT ;  /* 0x0000000502027212 */ /* 0x000fe200078ec0ff */
[----:B------:R-:W-:Y:S01]  /*0d90*/  NOP ;  /* 0x0000000000007918 */ /* 0x000fe20000000000 */
[----:B------:R-:W-:Y:S05]  /*0da0*/  @!P1 BRA `(.L_x_178) ;  /* 0x0000000000089947 */ /* 0x000fea0003800000 */
[----:B0-234-:R-:W-:Y:S01]  /*0db0*/  UCGABAR_ARV ;  /* 0x00000000000079c7 */ /* 0x01dfe20008000000 */
[----:B------:R-:W-:Y:S05]  /*0dc0*/  BRA `(.L_x_179) ;  /* 0x0000000000047947 */ /* 0x000fea0003800000 */
.L_x_178:
[----:B0-234-:R-:W-:Y:S01]  /*0dd0*/  NOP ;  /* 0x0000000000007918 */ /* 0x01dfe20000000000 */
.L_x_179:
[----:B------:R-:W-:Y:S05]  /*0de0*/  @!P1 BRA `(.L_x_180) ;  /* 0x00000000000c9947 */ /* 0x000fea0003800000 */
[----:B------:R-:W-:Y:S01]  /*0df0*/  UCGABAR_WAIT ;  /* 0x0000000000007dc7 */ /* 0x000fe20008000000 */
[----:B------:R-:W-:Y:S01]  /*0e00*/  CCTL.IVALL ;  /* 0x00000000ff00798f */ /* 0x000fe20002000000 */
[----:B------:R-:W-:Y:S05]  /*0e10*/  BRA `(.L_x_181) ;  /* 0x0000000000047947 */ /* 0x000fea0003800000 */
.L_x_180:
[----:B------:R-:W-:Y:S06]  /*0e20*/  BAR.SYNC.DEFER_BLOCKING 0x0 ;  /* 0x0000000000007b1d */ /* 0x000fec0000010000 */
.L_x_181:
[----:B------:R-:W-:Y:S01]  /*0e30*/  UMOV UR4, 0x1 ;  /* 0x0000000100047882 */ /* 0x000fe20000000000 */
[----:B------:R-:W-:Y:S01]  /*0e40*/  PLOP3.LUT P0, PT, PT, PT, UP0, 0x80, 0x0 ;  /* 0x000000000000781c */ /* 0x000fe20003f0f008 */
[----:B------:R-:W-:Y:S01]  /*0e50*/  USEL UR4, UR4, 0x2, !UP0 ;  /* 0x0000000204047887 */ /* 0x000fe2000c000000 */
[----:B------:R-:W-:-:S05]  /*0e60*/  ULDC.64 UR60, c[0x0][0x208] ;  /* 0x00008200003c7ab9 */ /* 0x000fca0000000a00 */
[----:B------:R-:W-:-:S05]  /*0e70*/  IMAD.U32 R4, RZ, RZ, UR4 ;  /* 0x00000004ff047e24 */ /* 0x000fca000f8e00ff */
[----:B------:R0:W-:Y:S01]  /*0e80*/  STL [R1+0x30], R4 ;  /* 0x0000300401007387 */ /* 0x0001e20000100800 */
[----:B------:R-:W-:Y:S05]  /*0e90*/  @!P0 BRA `(.L_x_182) ;  /* 0x0000007c00948947 */ /* 0x000fea0003800000 */
.L_x_183:
        /* <DEDUP_REMOVED lines=9> */
[----:B0-----:R-:W2:Y:S01]  /*0f30*/  LDL R4, [R1+0x30] ;  /* 0x0000300001047983 */ /* 0x001ea20000100800 */
[----:B------:R-:W-:Y:S01]  /*0f40*/  VIADD R0, R0, 0xffffff80 ;  /* 0xffffff8000007836 */ /* 0x000fe20000000000 */
[----:B------:R-:W-:Y:S01]  /*0f50*/  UMOV UR37, URZ ;  /* 0x0000003f00257c82 */ /* 0x000fe20008000000 */
[----:B------:R-:W-:Y:S01]  /*0f60*/  IMAD.MOV.U32 R192, RZ, RZ, -0x2 ;  /* 0xfffffffeffc07424 */ /* 0x000fe200078e00ff */
[----:B------:R-:W-:Y:S01]  /*0f70*/  UMOV UR36, URZ ;  /* 0x0000003f00247c82 */ /* 0x000fe20008000000 */
[----:B------:R-:W-:Y:S01]  /*0f80*/  IMAD.MOV.U32 R184, RZ, RZ, RZ ;  /* 0x000000ffffb87224 */ /* 0x000fe200078e00ff */
[----:B------:R-:W-:-:S04]  /*0f90*/  SHF.R.S32.HI R3, RZ, 0x1f, R0 ;  /* 0x0000001fff037819 */ /* 0x000fc80000011400 */
[CC--:B------:R-:W-:Y:S02]  /*0fa0*/  LEA.HI R5, R3.reuse, R0.reuse, RZ, 0x7 ;  /* 0x0000000003057211 */ /* 0x0c0fe400078f38ff */
[-C--:B------:R-:W-:Y:S02]  /*0fb0*/  LEA.HI R6, R3, R0.reuse, RZ, 0x4 ;  /* 0x0000000003067211 */ /* 0x080fe400078f20ff */
[----:B------:R-:W-:Y:S02]  /*0fc0*/  LOP3.LUT R7, R5, 0xffffff80, RZ, 0xc0, !PT ;  /* 0xffffff8005077812 */ /* 0x000fe400078ec0ff */
[----:B------:R-:W-:Y:S02]  /*0fd0*/  LOP3.LUT R9, R6, 0x3fffff0, RZ, 0xc0, !PT ;  /* 0x03fffff006097812 */ /* 0x000fe400078ec0ff */
[----:B------:R-:W-:Y:S01]  /*0fe0*/  SHF.R.S32.HI R11, RZ, 0x4, R6 ;  /* 0x00000004ff0b7819 */ /* 0x000fe20000011406 */
[C---:B------:R-:W-:Y:S01]  /*0ff0*/  IMAD.IADD R186, R0.reuse, 0x1, -R7 ;  /* 0x0000000100ba7824 */ /* 0x040fe200078e0a07 */
[CC--:B------:R-:W-:Y:S01]  /*1000*/  LEA.HI R10, R3.reuse, R0.reuse, RZ, 0x2 ;  /* 0x00000000030a7211 */ /* 0x0c0fe200078f10ff */
[----:B------:R-:W-:Y:S01]  /*1010*/  IMAD.IADD R9, R0, 0x1, -R9 ;  /* 0x0000000100097824 */ /* 0x000fe200078e0a09 */
[----:B------:R-:W-:-:S02]  /*1020*/  LEA.HI R185, R3, R0, RZ, 0x3 ;  /* 0x0000000003b97211 */ /* 0x000fc400078f18ff */
[----:B------:R-:W-:Y:S02]  /*1030*/  SHF.R.S32.HI R7, RZ, 0x1f, R186 ;  /* 0x0000001fff077819 */ /* 0x000fe400000114ba */
[----:B------:R-:W-:Y:S02]  /*1040*/  LEA.HI R6, R6, R11, RZ, 0x1 ;  /* 0x0000000b06067211 */ /* 0x000fe400078f08ff */
[----:B------:R-:W-:Y:S02]  /*1050*/  SHF.R.S32.HI R188, RZ, 0x7, R5 ;  /* 0x00000007ffbc7819 */ /* 0x000fe40000011405 */
[----:B------:R-:W-:Y:S02]  /*1060*/  LOP3.LUT R6, R6, 0x1ffffffe, RZ, 0xc0, !PT ;  /* 0x1ffffffe06067812 */ /* 0x000fe400078ec0ff */
[----:B------:R-:W-:Y:S02]  /*1070*/  LOP3.LUT R23, R185, 0xfffffff8, RZ, 0xc0, !PT ;  /* 0xfffffff8b9177812 */ /* 0x000fe400078ec0ff */
[----:B------:R-:W-:Y:S01]  /*1080*/  LEA.HI R5, R5, R188, RZ, 0x1 ;  /* 0x000000bc05057211 */ /* 0x000fe200078f08ff */
[----:B------:R-:W-:Y:S01]  /*1090*/  IMAD.IADD R6, R11, 0x1, -R6 ;  /* 0x000000010b067824 */ /* 0x000fe200078e0a06 */
[----:B------:R-:W-:Y:S01]  /*10a0*/  SHF.R.S32.HI R185, RZ, 0x3, R185 ;  /* 0x00000003ffb97819 */ /* 0x000fe200000114b9 */
[----:B------:R-:W-:Y:S01]  /*10b0*/  IMAD.IADD R23, R0, 0x1, -R23 ;  /* 0x0000000100177824 */ /* 0x000fe200078e0a17 */
[----:B------:R-:W-:-:S03]  /*10c0*/  LOP3.LUT R5, R5, 0x3fffffe, RZ, 0xc0, !PT ;  /* 0x03fffffe05057812 */ /* 0x000fc600078ec0ff */
[----:B------:R-:W-:Y:S02]  /*10d0*/  IMAD.SHL.U32 R19, R23, 0x8, RZ ;  /* 0x0000000817137824 */ /* 0x000fe400078e00ff */
[----:B------:R-:W-:Y:S02]  /*10e0*/  IMAD.IADD R5, R188, 0x1, -R5 ;  /* 0x00000001bc057824 */ /* 0x000fe400078e0a05 */
[----:B------:R-:W-:-:S05]  /*10f0*/  VIADD R22, R19, 0x40 ;  /* 0x0000004013167836 */ /* 0x000fca0000000000 */
[----:B------:R-:W-:Y:S02]  /*1100*/  SHF.R.S32.HI R194, RZ, 0x1f, R22 ;  /* 0x0000001fffc27819 */ /* 0x000fe40000011416 */
[----:B--2---:R-:W-:Y:S02]  /*1110*/  R2UR UR4, R4 ;  /* 0x00000000040472ca */ /* 0x004fe400000e0000 */
[----:B------:R-:W-:Y:S02]  /*1120*/  LEA.HI R4, R3, R0, RZ, 0x5 ;  /* 0x0000000003047211 */ /* 0x000fe400078f28ff */
[----:B------:R-:W-:-:S03]  /*1130*/  LOP3.LUT R3, R10, 0xfffffffc, RZ, 0xc0, !PT ;  /* 0xfffffffc0a037812 */ /* 0x000fc600078ec0ff */
[----:B------:R-:W-:Y:S02]  /*1140*/  IMAD.SHL.U32 R4, R4, 0x20, RZ ;  /* 0x0000002004047824 */ /* 0x000fe400078e00ff */
[----:B------:R-:W-:-:S03]  /*1150*/  IMAD.IADD R10, R0, 0x1, -R3 ;  /* 0x00000001000a7824 */ /* 0x000fc600078e0a03 */
[----:B------:R-:W-:Y:S01]  /*1160*/  LOP3.LUT R8, R4, 0xfffffc00, RZ, 0xc0, !PT ;  /* 0xfffffc0004087812 */ /* 0x000fe200078ec0ff */
[----:B------:R-:W-:Y:S01]  /*1170*/  ULOP3.LUT UR4, UR4, 0x1, URZ, 0xfc, !UPT ;  /* 0x0000000104047892 */ /* 0x000fe2000f8efc3f */
[CC--:B------:R-:W-:Y:S02]  /*1180*/  LEA.HI R4, R7.reuse, R186.reuse, RZ, 0x2 ;  /* 0x000000ba07047211 */ /* 0x0c0fe400078f10ff */
[----:B------:R-:W-:Y:S01]  /*1190*/  LEA.HI R7, R7, R186, RZ, 0x5 ;  /* 0x000000ba07077211 */ /* 0x000fe200078f28ff */
[----:B------:R-:W-:Y:S01]  /*11a0*/  IMAD R9, R9, 0x40, R8 ;  /* 0x0000004009097824 */ /* 0x000fe200078e0208 */
[--C-:B------:R-:W-:Y:S01]  /*11b0*/  SHF.R.S32.HI R8, RZ, 0x2, R4.reuse ;  /* 0x00000002ff087819 */ /* 0x100fe20000011404 */
[----:B------:R-:W-:Y:S01]  /*11c0*/  IMAD.U32 R193, RZ, RZ, UR4 ;  /* 0x00000004ffc17e24 */ /* 0x000fe2000f8e00ff */
[----:B------:R-:W-:Y:S01]  /*11d0*/  SHF.R.S32.HI R13, RZ, 0x1f, R4 ;  /* 0x0000001fff0d7819 */ /* 0x000fe20000011404 */
[----:B------:R-:W-:Y:S01]  /*11e0*/  IMAD R191, R6, 0x8, R9 ;  /* 0x0000000806bf7824 */ /* 0x000fe200078e0209 */
[----:B------:R-:W-:-:S02]  /*11f0*/  LEA.HI R0, R10, R10, RZ, 0x1 ;  /* 0x0000000a0a007211 */ /* 0x000fc400078f08ff */
[----:B------:R-:W-:Y:S02]  /*1200*/  LEA.HI R13, R13, R8, RZ, 0x3 ;  /* 0x000000080d0d7211 */ /* 0x000fe400078f18ff */
[----:B------:R-:W-:Y:S02]  /*1210*/  SHF.R.S32.HI R7, RZ, 0x5, R7 ;  /* 0x00000005ff077819 */ /* 0x000fe40000011407 */
[----:B------:R-:W-:Y:S02]  /*1220*/  LOP3.LUT R13, R13, 0xfffffff8, RZ, 0xc0, !PT ;  /* 0xfffffff80d0d7812 */ /* 0x000fe400078ec0ff */
[----:B------:R-:W-:Y:S02]  /*1230*/  LOP3.LUT R3, R4, 0x7ffffffc, RZ, 0xc0, !PT ;  /* 0x7ffffffc04037812 */ /* 0x000fe400078ec0ff */
[----:B------:R-:W-:Y:S01]  /*1240*/  LOP3.LUT R9, R0, 0x1ffffffe, RZ, 0xc0, !PT ;  /* 0x1ffffffe00097812 */ /* 0x000fe200078ec0ff */
[----:B------:R-:W-:Y:S02]  /*1250*/  IMAD.IADD R8, R8, 0x1, -R13 ;  /* 0x0000000108087824 */ /* 0x000fe400078e0a0d */
[----:B------:R-:W-:-:S02]  /*1260*/  IMAD.IADD R3, R186, 0x1, -R3 ;  /* 0x00000001ba037824 */ /* 0x000fc400078e0a03 */
[----:B------:R-:W-:Y:S02]  /*1270*/  IMAD R8, R7, 0x10, R8 ;  /* 0x0000001007087824 */ /* 0x000fe400078e0208 */
[----:B------:R-:W-:Y:S02]  /*1280*/  IMAD.IADD R190, R10, 0x1, -R9 ;  /* 0x000000010abe7824 */ /* 0x000fe400078e0a09 */
[----:B------:R-:W-:Y:S02]  /*1290*/  IMAD R189, R5, 0x40, R8 ;  /* 0x0000004005bd7824 */ /* 0x000fe400078e0208 */
[----:B------:R-:W-:Y:S02]  /*12a0*/  IMAD R192, R3, R192, 0x80 ;  /* 0x0000008003c07424 */ /* 0x000fe400078e02c0 */
[----:B------:R-:W-:-:S07]  /*12b0*/  IMAD R190, R190, 0x8, R189 ;  /* 0x00000008bebe7824 */ /* 0x000fce00078e02bd */
.L_x_216:
[----:B0-----:R-:W0:Y:S01]  /*12c0*/  SHFL.IDX PT, R0, R188, RZ, 0x1f ;  /* 0x00001fffbc007589 */ /* 0x001e2200000e0000 */
[----:B------:R-:W1:Y:S01]  /*12d0*/  S2UR UR4, SR_CgaCtaId ;  /* 0x00000000000479c3 */ /* 0x000e620000008800 */
[----:B------:R-:W-:Y:S01]  /*12e0*/  ULDC.64 UR8, c[0x0][0x418] ;  /* 0x0001060000087ab9 */ /* 0x000fe20000000a00 */
[----:B------:R-:W-:Y:S01]  /*12f0*/  UMOV UR40, 0x400 ;  /* 0x0000040000287882 */ /* 0x000fe20000000000 */
[----:B------:R-:W-:Y:S01]  /*1300*/  UISETP.NE.U32.AND UP0, UPT, UR8, URZ, UPT ;  /* 0x0000003f0800728c */ /* 0x000fe2000bf05070 */
[----:B------:R-:W-:Y:S01]  /*1310*/  ULDC UR5, c[0x0][0xc38] ;  /* 0x00030e0000057ab9 */ /* 0x000fe20000000800 */
[----:B------:R-:W-:Y:S01]  /*1320*/  ULDC UR6, c[0x0][0x424] ;  /* 0x0001090000067ab9 */ /* 0x000fe20000000800 */
[----:B------:R-:W-:Y:S02]  /*1330*/  UISETP.NE.AND UP1, UPT, UR5, 0x1, UPT ;  /* 0x000000010500788c */ /* 0x000fe4000bf25270 */
[----:B--2---:R-:W2:Y:S01]  /*1340*/  LDC R89, c[0x0][0x2f0] ;  /* 0x0000bc00ff597b82 */ /* 0x004ea20000000800 */
        /* <DEDUP_REMOVED lines=19> */
[----:B----4-:R-:W-:Y:S01]  /*1480*/  SHF.R.S32.HI R3, RZ, 0x1f, R0 ;  /* 0x0000001fff037819 */ /* 0x010fe20000011400 */
        /* <DEDUP_REMOVED lines=10> */
[----:B---3-5:R-:W-:Y:S11]  /*1530*/  @!P0 BRA `(.L_x_184) ;  /* 0x0000000000408947 */ /* 0x028ff60003800000 */
[----:B------:R-:W-:Y:S01]  /*1540*/  MOV R0, 0x0 ;  /* 0x0000000000007802 */ /* 0x000fe20000000f00 */
[----:B------:R-:W-:Y:S01]  /*1550*/  ULDC.64 UR4, c[0x4][0xb8] ;  /* 0x01002e0000047ab9 */ /* 0x000fe20000000a00 */
[----:B------:R-:W-:Y:S01]  /*1560*/  ULDC.64 UR6, c[0x4][0x30] ;  /* 0x01000c0000067ab9 */ /* 0x000fe20000000a00 */
[----:B------:R-:W-:Y:S01]  /*1570*/  IMAD.U32 R4, RZ, RZ, UR4 ;  /* 0x00000004ff047e24 */ /* 0x000fe2000f8e00ff */
[----:B------:R0:W1:Y:S01]  /*1580*/  LDC.64 R14, c[0x4][R0] ;  /* 0x01000000000e7b82 */ /* 0x0000620000000a00 */
[----:B------:R-:W-:Y:S01]  /*1590*/  IMAD.U32 R5, RZ, RZ, UR5 ;  /* 0x00000005ff057e24 */ /* 0x000fe2000f8e00ff */
[----:B------:R-:W-:Y:S01]  /*15a0*/  ULDC.64 UR4, c[0x4][0xc0] ;  /* 0x0100300000047ab9 */ /* 0x000fe20000000a00 */
        /* <DEDUP_REMOVED lines=8> */
[----:B-1----:R-:W-:Y:S05]  /*1630*/  CALL.ABS.NOINC R14 ;  /* 0x000000000e007343 */ /* 0x002fea0003c00000 */
.L_x_184:
[----:B------:R-:W-:Y:S02]  /*1640*/  LOP3.LUT R0, R184, 0x1, RZ, 0xc0, !PT ;  /* 0x00000001b8007812 */ /* 0x000fe400078ec0ff */
[----:B------:R-:W-:Y:S02]  /*1650*/  R2UR UR4, R193 ;  /* 0x00000000c10472ca */ /* 0x000fe400000e0000 */
[----:B------:R-:W-:-:S04]  /*1660*/  SHF.L.U32 R0, R0, 0x1f, RZ ;  /* 0x0000001f00007819 */ /* 0x000fc800000006ff */
[----:B------:R-:W0:Y:S07]  /*1670*/  SYNCS.PHASECHK.TRANS64.TRYWAIT P1, [UR40+0x34800], R0 ;  /* 0x03480000ff0075a7 */ /* 0x000e2e0008020168 */
[----:B------:R-:W-:-:S05]  /*1680*/  IMAD.U32 R3, RZ, RZ, UR4 ;  /* 0x00000004ff037e24 */ /* 0x000fca000f8e00ff */
[----:B------:R-:W-:Y:S01]  /*1690*/  ISETP.NE.AND P0, PT, R3, 0x3, PT ;  /* 0x000000030300780c */ /* 0x000fe20003f05270 */
[----:B0-----:R-:W-:-:S12]  /*16a0*/  @!P1 BRA `(.L_x_185) ;  /* 0x000000bc00c49947 */ /* 0x001fd80003800000 */
.L_x_314:
[----:B------:R-:W-:Y:S05]  /*16b0*/  @!P0 BRA `(.L_x_186) ;  /* 0x0000000000048947 */ /* 0x000fea0003800000 */
[----:B------:R-:W-:Y:S01]  /*16c0*/  BPT.TRAP 0x1 ;  /* 0x000000040000795c */ /* 0x000fe20000300000 */
.L_x_186:
[----:B0-----:R-:W-:Y:S02]  /*16d0*/  IMAD.U32 R0, RZ, RZ, UR36 ;  /* 0x00000024ff007e24 */ /* 0x001fe4000f8e00ff */
[----:B------:R-:W-:-:S03]  /*16e0*/  IMAD.U32 R3, RZ, RZ, UR37 ;  /* 0x00000025ff037e24 */ /* 0x000fc6000f8e00ff */
[----:B------:R-:W-:Y:S02]  /*16f0*/  LEA R0, R0, UR40, 0x3 ;  /* 0x0000002800007c11 */ /* 0x000fe4000f8e18ff */
[----:B------:R-:W-:-:S04]  /*1700*/  SHF.L.U32 R3, R3, 0x1f, RZ ;  /* 0x0000001f03037819 */ /* 0x000fc800000006ff */
[----:B------:R0:W1:Y:S01]  /*1710*/  SYNCS.PHASECHK.TRANS64.TRYWAIT P1, [R0+URZ+0x34830], R3 ;  /* 0x03483003000075a7 */ /* 0x000062000802017f */
[----:B------:R-:W-:Y:S05]  /*1720*/  @!P0 BRA `(.L_x_187) ;  /* 0x0000000000048947 */ /* 0x000fea0003800000 */
[----:B------:R-:W-:Y:S01]  /*1730*/  BPT.TRAP 0x1 ;  /* 0x000000040000795c */ /* 0x000fe20000300000 */
.L_x_187:
[----:B-1----:R-:W-:Y:S05]  /*1740*/  @P1 BRA `(.L_x_188) ;  /* 0x0000000000081947 */ /* 0x002fea0003800000 */
[----:B------:R-:W1:Y:S02]  /*1750*/  SYNCS.PHASECHK.TRANS64.TRYWAIT P1, [R0+URZ+0x34830], R3 ;  /* 0x03483003000075a7 */ /* 0x000e64000802017f */
[----:B-1----:R-:W-:Y:S05]  /*1760*/  @!P1 BRA `(.L_x_189) ;  /* 0x000000bc00ac9947 */ /* 0x002fea0003800000 */
.L_x_188:
[----:B------:R-:W-:Y:S05]  /*1770*/  WARPSYNC.ALL ;  /* 0x0000000000007948 */ /* 0x000fea0003800000 */
[----:B------:R-:W-:Y:S01]  /*1780*/  UIADD3 UR40, UR40, 0x1c400, URZ ;  /* 0x0001c40028287890 */ /* 0x000fe2000fffe03f */
[----:B------:R-:W-:Y:S01]  /*1790*/  WARPGROUP.ARRIVE ;  /* 0x00000000000079c5 */ /* 0x000fe20000000000 */
[----:B------:R-:W-:Y:S02]  /*17a0*/  ULOP3.LUT UR4, UR41, 0x10000, URZ, 0xfc, !UPT ;  /* 0x0001000029047892 */ /* 0x000fe4000f8efc3f */
[----:B------:R-:W-:Y:S01]  /*17b0*/  USHF.R.U32.HI UR40, URZ, 0x4, UR40 ;  /* 0x000000043f287899 */ /* 0x000fe20008011628 */
[----:B------:R-:W-:Y:S01]  /*17c0*/  UMOV UR13, 0x40000040 ;  /* 0x40000040000d7882 */ /* 0x000fe20000000000 */
[----:B------:R-:W-:-:S02]  /*17d0*/  UMOV UR15, 0x40000040 ;  /* 0x40000040000f7882 */ /* 0x000fc40000000000 */
[----:B------:R-:W-:Y:S01]  /*17e0*/  ULOP3.LUT UR10, UR40, 0x3fff, URZ, 0xc0, !UPT ;  /* 0x00003fff280a7892 */ /* 0x000fe2000f8ec03f */
[----:B------:R-:W-:Y:S01]  /*17f0*/  IMAD.U32 R5, RZ, RZ, UR13 ;  /* 0x0000000dff057e24 */ /* 0x000fe2000f8e00ff */
[----:B------:R-:W-:Y:S01]  /*1800*/  UMOV UR12, UR4 ;  /* 0x00000004000c7c82 */ /* 0x000fe20008000000 */
[----:B------:R-:W-:Y:S01]  /*1810*/  UIADD3 UR6, UR4, 0x2, URZ ;  /* 0x0000000204067890 */ /* 0x000fe2000fffe03f */
[----:B------:R-:W-:Y:S01]  /*1820*/  IMAD.U32 R4, RZ, RZ, UR12 ;  /* 0x0000000cff047e24 */ /* 0x000fe2000f8e00ff */
[----:B------:R-:W-:Y:S02]  /*1830*/  ULOP3.LUT UR10, UR10, 0x10000, URZ, 0xfc, !UPT ;  /* 0x000100000a0a7892 */ /* 0x000fe4000f8efc3f */
[----:B------:R-:W-:Y:S02]  /*1840*/  UIADD3 UR56, UR4, 0x4, URZ ;  /* 0x0000000404387890 */ /* 0x000fe4000fffe03f */
[----:B------:R-:W-:Y:S01]  /*1850*/  UIMAD UR5, UR36, 0xc00, UR10 ;  /* 0x00000c00240578a4 */ /* 0x000fe2000f8e020a */
[----:B------:R-:W-:Y:S01]  /*1860*/  UMOV UR57, 0x40000040 ;  /* 0x4000004000397882 */ /* 0x000fe20000000000 */
[----:B------:R-:W-:-:S02]  /*1870*/  UMOV UR59, 0x40000040 ;  /* 0x40000040003b7882 */ /* 0x000fc40000000000 */
[----:B------:R-:W-:Y:S02]  /*1880*/  UIADD3 UR7, UR5, 0x2, URZ ;  /* 0x0000000205077890 */ /* 0x000fe4000fffe03f */
[----:B------:R-:W-:Y:S02]  /*1890*/  UIADD3 UR58, UR5, 0x4, URZ ;  /* 0x00000004053a7890 */ /* 0x000fe4000fffe03f */
        /* <DEDUP_REMOVED lines=12> */
[----:B------:R-:W-:-:S02]  /*1960*/  UIADD3 UR16, UR4, 0x402, URZ ;  /* 0x0000040204107890 */ /* 0x000fc4000fffe03f */
[----:B------:R-:W-:Y:S01]  /*1970*/  UIADD3 UR18, UR5, 0x402, URZ ;  /* 0x0000040205127890 */ /* 0x000fe2000fffe03f */
[----:B------:R-:W-:Y:S01]  /*1980*/  UMOV UR17, 0x40000040 ;  /* 0x4000004000117882 */ /* 0x000fe20000000000 */
[----:B------:R-:W-:Y:S01]  /*1990*/  UMOV UR19, 0x40000040 ;  /* 0x4000004000137882 */ /* 0x000fe20000000000 */
[----:B------:R-:W-:Y:S02]  /*19a0*/  UIADD3 UR20, UR4, 0x404, URZ ;  /* 0x0000040404147890 */ /* 0x000fe4000fffe03f */
[----:B------:R-:W-:Y:S01]  /*19b0*/  UIADD3 UR22, UR5, 0x404, URZ ;  /* 0x0000040405167890 */ /* 0x000fe2000fffe03f */
[----:B------:R-:W-:Y:S01]  /*19c0*/  UMOV UR21, 0x40000040 ;  /* 0x4000004000157882 */ /* 0x000fe20000000000 */
[----:B------:R-:W-:Y:S01]  /*19d0*/  UMOV UR23, 0x40000040 ;  /* 0x4000004000177882 */ /* 0x000fe20000000000 */
[----:B------:R-:W-:Y:S02]  /*19e0*/  UIADD3 UR24, UR4, 0x406, URZ ;  /* 0x0000040604187890 */ /* 0x000fe4000fffe03f */
[----:B------:R-:W-:Y:S01]  /*19f0*/  UIADD3 UR26, UR5, 0x406, URZ ;  /* 0x00000406051a7890 */ /* 0x000fe2000fffe03f */
[----:B------:R-:W-:Y:S01]  /*1a00*/  UMOV UR25, 0x40000040 ;  /* 0x4000004000197882 */ /* 0x000fe20000000000 */
[----:B------:R-:W-:Y:S01]  /*1a10*/  UMOV UR27, 0x40000040 ;  /* 0x40000040001b7882 */ /* 0x000fe20000000000 */
        /* <DEDUP_REMOVED lines=16> */
[----:B------:R-:W-:Y:S02]  /*1b20*/  WARPGROUP.DEPBAR.LE gsb0, 0x0 ;  /* 0x00008000000079c5 */ /* 0x000fe40000010000 */
[----:B------:R-:W-:-:S06]  /*1b30*/  WARPGROUP.ARRIVE ;  /* 0x00000000000079c5 */ /* 0x000fcc0000000000 */
[----:B------:R-:W-:Y:S01]  /*1b40*/  HGMMA.64x128x16.F32.BF16 R24, gdesc[UR12], R24, gsb0 ;  /* 0x01e000000c1879f0 */ /* 0x000fe20008001818 */
[----:B------:R-:W-:Y:S02]  /*1b50*/  UIADD3 UR12, UR4, 0x400, URZ ;  /* 0x00000400040c7890 */ /* 0x000fe4000fffe03f */
[----:B------:R-:W-:Y:S01]  /*1b60*/  UIADD3 UR14, UR5, 0x400, URZ ;  /* 0x00000400050e7890 */ /* 0x000fe2000fffe03f */
[----:B------:R-:W-:Y:S01]  /*1b70*/  UMOV UR13, 0x40000040 ;  /* 0x40000040000d7882 */ /* 0x000fe20000000000 */
        /* <DEDUP_REMOVED lines=34> */
.L_x_190:
[----:B------:R-:W-:Y:S01]  /*1da0*/  ULDC UR4, c[0x0][0x9d8] ;  /* 0x0002760000047ab9 */ /* 0x000fe20000000800 */
[----:B------:R-:W-:Y:S02]  /*1db0*/  IMAD.IADD R12, R192, 0x1, R89 ;  /* 0x00000001c00c7824 */ /* 0x000fe400078e0259 */
[----:B------:R-:W-:Y:S01]  /*1dc0*/  FMUL.FTZ R24, R24, UR4 ;  /* 0x0000000418187c20 */ /* 0x000fe20008410000 */
[----:B------:R-:W-:Y:S01]  /*1dd0*/  FMUL.FTZ R25, R25, UR4 ;  /* 0x0000000419197c20 */ /* 0x000fe20008410000 */
[----:B------:R-:W-:Y:S01]  /*1de0*/  FMUL.FTZ R28, R28, UR4 ;  /* 0x000000041c1c7c20 */ /* 0x000fe20008410000 */
[----:B------:R-:W-:Y:S01]  /*1df0*/  FMUL.FTZ R29, R29, UR4 ;  /* 0x000000041d1d7c20 */ /* 0x000fe20008410000 */
[----:B------:R-:W-:Y:S01]  /*1e00*/  FMUL.FTZ R32, R32, UR4 ;  /* 0x0000000420207c20 */ /* 0x000fe20008410000 */
[----:B------:R-:W-:Y:S01]  /*1e10*/  IMAD R12, R195, -0x80, R12 ;  /* 0xffffff80c30c7824 */ /* 0x000fe200078e020c */
[----:B------:R-:W2:Y:S01]  /*1e20*/  MUFU.TANH R24, R24 ;  /* 0x0000001800187308 */ /* 0x000ea20000002400 */
[----:B------:R-:W-:Y:S01]  /*1e30*/  FMUL.FTZ R33, R33, UR4 ;  /* 0x0000000421217c20 */ /* 0x000fe20008410000 */
[----:B------:R-:W-:Y:S01]  /*1e40*/  FMUL.FTZ R26, R26, UR4 ;  /* 0x000000041a1a7c20 */ /* 0x000fe20008410000 */
[----:B------:R-:W-:Y:S01]  /*1e50*/  FMUL.FTZ R36, R36, UR4 ;  /* 0x0000000424247c20 */ /* 0x000fe20008410000 */
[C---:B------:R-:W-:Y:S01]  /*1e60*/  ISETP.GT.AND P2, PT, R12.reuse, RZ, PT ;  /* 0x000000ff0c00720c */ /* 0x040fe20003f44270 */
[----:B------:R-:W-:Y:S01]  /*1e70*/  FMUL.FTZ R27, R27, UR4 ;  /* 0x000000041b1b7c20 */ /* 0x000fe20008410000 */
[C---:B------:R-:W-:Y:S01]  /*1e80*/  ISETP.GT.AND P1, PT, R12.reuse, 0x1, PT ;  /* 0x000000010c00780c */ /* 0x040fe20003f24270 */
[----:B------:R-:W-:Y:S01]  /*1e90*/  FMUL.FTZ R37, R37, UR4 ;  /* 0x0000000425257c20 */ /* 0x000fe20008410000 */
[----:B------:R-:W3:Y:S01]  /*1ea0*/  MUFU.TANH R25, R25 ;  /* 0x0000001900197308 */ /* 0x000ee20000002400 */
[----:B------:R-:W-:Y:S01]  /*1eb0*/  ISETP.GT.AND P6, PT, R12, 0x8, PT ;  /* 0x000000080c00780c */ /* 0x000fe20003fc4270 */
[----:B------:R-:W-:Y:S01]  /*1ec0*/  FMUL.FTZ R30, R30, UR4 ;  /* 0x000000041e1e7c20 */ /* 0x000fe20008410000 */
[----:B------:R-:W-:Y:S01]  /*1ed0*/  ISETP.GT.AND P5, PT, R12, 0x9, PT ;  /* 0x000000090c00780c */ /* 0x000fe20003fa4270 */
[----:B------:R-:W-:Y:S01]  /*1ee0*/  FMUL.FTZ R40, R40, UR4 ;  /* 0x0000000428287c20 */ /* 0x000fe20008410000 */
[----:B------:R-:W-:Y:S01]  /*1ef0*/  FMUL.FTZ R31, R31, UR4 ;  /* 0x000000041f1f7c20 */ /* 0x000fe20008410000 */
[----:B------:R-:W-:Y:S01]  /*1f00*/  FMUL.FTZ R34, R34, UR4 ;  /* 0x0000000422227c20 */ /* 0x000fe20008410000 */
[----:B------:R-:W-:Y:S01]  /*1f10*/  ISETP.GT.AND P4, PT, R12, 0x10, PT ;  /* 0x000000100c00780c */ /* 0x000fe20003f84270 */
[----:B------:R-:W4:Y:S01]  /*1f20*/  MUFU.TANH R28, R28 ;  /* 0x0000001c001c7308 */ /* 0x000f220000002400 */
[----:B--2---:R-:W-:Y:S01]  /*1f30*/  FSEL R14, R24, -INF , P2 ;  /* 0xff800000180e7808 */ /* 0x004fe20001000000 */
[----:B------:R-:W-:Y:S01]  /*1f40*/  FMUL.FTZ R41, R41, UR4 ;  /* 0x0000000429297c20 */ /* 0x000fe20008410000 */
[----:B------:R-:W-:Y:S01]  /*1f50*/  ISETP.GT.AND P3, PT, R12, 0x11, PT ;  /* 0x000000110c00780c */ /* 0x000fe20003f64270 */
[----:B------:R-:W-:Y:S01]  /*1f60*/  FMUL.FTZ R44, R44, UR4 ;  /* 0x000000042c2c7c20 */ /* 0x000fe20008410000 */
[----:B------:R-:W-:Y:S01]  /*1f70*/  FMUL.FTZ R35, R35, UR4 ;  /* 0x0000000423237c20 */ /* 0x000fe20008410000 */
[----:B------:R-:W-:Y:S01]  /*1f80*/  FMUL.FTZ R38, R38, UR4 ;  /* 0x0000000426267c20 */ /* 0x000fe20008410000 */
[----:B------:R-:W-:Y:S01]  /*1f90*/  FMUL.FTZ R45, R45, UR4 ;  /* 0x000000042d2d7c20 */ /* 0x000fe20008410000 */
[----:B------:R-:W2:Y:S01]  /*1fa0*/  MUFU.TANH R29, R29 ;  /* 0x0000001d001d7308 */ /* 0x000ea20000002400 */
[----:B---3--:R-:W-:Y:S01]  /*1fb0*/  FSEL R25, R25, -INF , P1 ;  /* 0xff80000019197808 */ /* 0x008fe20000800000 */
[----:B------:R-:W-:Y:S01]  /*1fc0*/  FMUL.FTZ R48, R48, UR4 ;  /* 0x0000000430307c20 */ /* 0x000fe20008410000 */
[----:B------:R-:W-:Y:S01]  /*1fd0*/  FMUL.FTZ R39, R39, UR4 ;  /* 0x0000000427277c20 */ /* 0x000fe20008410000 */
[----:B------:R-:W-:Y:S01]  /*1fe0*/  FMUL.FTZ R42, R42, UR4 ;  /* 0x000000042a2a7c20 */ /* 0x000fe20008410000 */
[----:B------:R-:W-:Y:S01]  /*1ff0*/  FMNMX.FTZ R9, R14, R25, !PT ;  /* 0x000000190e097209 */ /* 0x000fe20007810000 */
[----:B------:R-:W-:Y:S01]  /*2000*/  FMUL.FTZ R49, R49, UR4 ;  /* 0x0000000431317c20 */ /* 0x000fe20008410000 */
[----:B------:R-:W-:Y:S01]  /*2010*/  FMUL.FTZ R43, R43, UR4 ;  /* 0x000000042b2b7c20 */ /* 0x000fe20008410000 */
[----:B------:R-:W3:Y:S01]  /*2020*/  MUFU.TANH R32, R32 ;  /* 0x0000002000207308 */ /* 0x000ee20000002400 */
[----:B----4-:R-:W-:Y:S01]  /*2030*/  FSEL R88, R28, -INF , P6 ;  /* 0xff8000001c587808 */ /* 0x010fe20003000000 */
[----:B------:R-:W-:Y:S01]  /*2040*/  FMUL.FTZ R52, R52, UR4 ;  /* 0x0000000434347c20 */ /* 0x000fe20008410000 */
[----:B------:R-:W-:Y:S01]  /*2050*/  FMUL.FTZ R46, R46, UR4 ;  /* 0x000000042e2e7c20 */ /* 0x000fe20008410000 */
[----:B------:R-:W-:Y:S01]  /*2060*/  FMUL.FTZ R53, R53, UR4 ;  /* 0x0000000435357c20 */ /* 0x000fe20008410000 */
[----:B------:R-:W-:Y:S01]  /*2070*/  FMNMX.FTZ R9, R88, R9, !PT ;  /* 0x0000000958097209 */ /* 0x000fe20007810000 */
[----:B------:R-:W-:Y:S01]  /*2080*/  FMUL.FTZ R47, R47, UR4 ;  /* 0x000000042f2f7c20 */ /* 0x000fe20008410000 */
[----:B------:R-:W-:Y:S01]  /*2090*/  FMUL.FTZ R56, R56, UR4 ;  /* 0x0000000438387c20 */ /* 0x000fe20008410000 */
[----:B------:R-:W4:Y:S01]  /*20a0*/  MUFU.TANH R8, R26 ;  /* 0x0000001a00087308 */ /* 0x000f220000002400 */
        /* <DEDUP_REMOVED lines=15> */
[----:B01----:R-:W0:Y:S01]  /*21a0*/  MUFU.TANH R3, R27 ;  /* 0x0000001b00037308 */ /* 0x003e220000002400 */
[----:B----4-:R-:W-:Y:S01]  /*21b0*/  FSEL R8, R8, -INF , P2 ;  /* 0xff80000008087808 */ /* 0x010fe20001000000 */
        /* <DEDUP_REMOVED lines=29> */
[----:B------:R-:W-:Y:S01]  /*2390*/  ULDC UR5, c[0x0][0x988] ;  /* 0x0002620000057ab9 */ /* 0x000fe20000000800 */
[----:B------:R-:W1:Y:S01]  /*23a0*/  MUFU.TANH R20, R31 ;  /* 0x0000001f00147308 */ /* 0x000e620000002400 */
[----:B--2---:R-:W-:Y:S01]  /*23b0*/  FSEL R10, R10, -INF , P6 ;  /* 0xff8000000a0a7808 */ /* 0x004fe20003000000 */
[----:B------:R-:W-:Y:S01]  /*23c0*/  FMUL.FTZ R78, R78, UR4 ;  /* 0x000000044e4e7c20 */ /* 0x000fe20008410000 */
[----:B------:R-:W-:Y:S01]  /*23d0*/  ISETP.GT.AND P6, PT, R12, 0x20, PT ;  /* 0x000000200c00780c */ /* 0x000fe20003fc4270 */
[----:B------:R-:W-:Y:S01]  /*23e0*/  FMUL.FTZ R79, R79, UR4 ;  /* 0x000000044f4f7c20 */ /* 0x000fe20008410000 */
[----:B------:R-:W-:Y:S01]  /*23f0*/  P2R R11, PR, RZ, 0x1 ;  /* 0x00000001ff0b7803 */ /* 0x000fe20000000000 */
[----:B------:R-:W-:Y:S01]  /*2400*/  FMUL.FTZ R82, R82, UR4 ;  /* 0x0000000452527c20 */ /* 0x000fe20008410000 */
[----:B------:R-:W-:Y:S01]  /*2410*/  FMUL.FTZ R83, R83, UR4 ;  /* 0x0000000453537c20 */ /* 0x000fe20008410000 */
[----:B------:R-:W2:Y:S01]  /*2420*/  MUFU.TANH R40, R40 ;  /* 0x0000002800287308 */ /* 0x000ea20000002400 */
[----:B0-----:R-:W-:Y:S01]  /*2430*/  FSEL R98, R37, -INF , P1 ;  /* 0xff80000025627808 */ /* 0x001fe20000800000 */
[----:B------:R-:W-:Y:S01]  /*2440*/  FMUL.FTZ R86, R86, UR4 ;  /* 0x0000000456567c20 */ /* 0x000fe20008410000 */
[----:B------:R-:W-:Y:S01]  /*2450*/  FMUL.FTZ R87, R87, UR4 ;  /* 0x0000000457577c20 */ /* 0x000fe20008410000 */
[----:B------:R-:W-:-:S02]  /*2460*/  CS2R R150, SRZ ;  /* 0x0000000000967805 */ /* 0x000fc4000001ff00 */
[----:B------:R-:W-:Y:S02]  /*2470*/  FMNMX.FTZ R9, R98, R9, !PT ;  /* 0x0000000962097209 */ /* 0x000fe40007810000 */
[----:B------:R-:W-:Y:S02]  /*2480*/  CS2R R148, SRZ ;  /* 0x0000000000947805 */ /* 0x000fe4000001ff00 */
[----:B------:R-:W-:Y:S01]  /*2490*/  CS2R R146, SRZ ;  /* 0x0000000000927805 */ /* 0x000fe2000001ff00 */
[----:B------:R-:W0:Y:S01]  /*24a0*/  MUFU.TANH R34, R34 ;  /* 0x0000002200227308 */ /* 0x000e220000002400 */
[----:B-1----:R-:W-:Y:S02]  /*24b0*/  FSEL R20, R20, -INF , P5 ;  /* 0xff80000014147808 */ /* 0x002fe40002800000 */
[----:B------:R-:W-:Y:S02]  /*24c0*/  CS2R R144, SRZ ;  /* 0x0000000000907805 */ /* 0x000fe4000001ff00 */
[----:B------:R-:W-:-:S02]  /*24d0*/  ISETP.GT.AND P5, PT, R12, 0x21, PT ;  /* 0x000000210c00780c */ /* 0x000fc40003fa4270 */
[----:B------:R-:W-:Y:S02]  /*24e0*/  CS2R R142, SRZ ;  /* 0x00000000008e7805 */ /* 0x000fe4000001ff00 */
[----:B------:R-:W-:Y:S02]  /*24f0*/  CS2R R140, SRZ ;  /* 0x00000000008c7805 */ /* 0x000fe4000001ff00 */
[----:B------:R-:W-:Y:S01]  /*2500*/  CS2R R138, SRZ ;  /* 0x00000000008a7805 */ /* 0x000fe2000001ff00 */
[----:B------:R-:W1:Y:S01]  /*2510*/  MUFU.TANH R41, R41 ;  /* 0x0000002900297308 */ /* 0x000e620000002400 */
[----:B--2---:R-:W-:-:S04]  /*2520*/  FSEL R100, R40, -INF , P6 ;  /* 0xff80000028647808 */ /* 0x004fc80003000000 */
[----:B------:R-:W-:-:S03]  /*2530*/  FMNMX.FTZ R9, R100, R9, !PT ;  /* 0x0000000964097209 */ /* 0x000fc60007810000 */
[----:B------:R-:W2:Y:S01]  /*2540*/  MUFU.TANH R26, R35 ;  /* 0x00000023001a7308 */ /* 0x000ea20000002400 */
[----:B0-----:R-:W-:Y:S02]  /*2550*/  FSEL R24, R34, -INF , P4 ;  /* 0xff80000022187808 */ /* 0x001fe40002000000 */
[----:B------:R-:W-:-:S05]  /*2560*/  ISETP.GT.AND P4, PT, R12, 0x28, PT ;  /* 0x000000280c00780c */ /* 0x000fca0003f84270 */
[----:B------:R-:W0:Y:S01]  /*2570*/  MUFU.TANH R44, R44 ;  /* 0x0000002c002c7308 */ /* 0x000e220000002400 */
[----:B-1----:R-:W-:-:S04]  /*2580*/  FSEL R102, R41, -INF , P5 ;  /* 0xff80000029667808 */ /* 0x002fc80002800000 */
[----:B------:R-:W-:-:S03]  /*2590*/  FMNMX.FTZ R9, R102, R9, !PT ;  /* 0x0000000966097209 */ /* 0x000fc60007810000 */
[----:B------:R-:W1:Y:S01]  /*25a0*/  MUFU.TANH R38, R38 ;  /* 0x0000002600267308 */ /* 0x000e620000002400 */
[----:B--2---:R-:W-:Y:S02]  /*25b0*/  FSEL R26, R26, -INF , P3 ;  /* 0xff8000001a1a7808 */ /* 0x004fe40001800000 */
[----:B------:R-:W-:-:S05]  /*25c0*/  ISETP.GT.AND P3, PT, R12, 0x29, PT ;  /* 0x000000290c00780c */ /* 0x000fca0003f64270 */
[----:B------:R-:W2:Y:S01]  /*25d0*/  MUFU.TANH R45, R45 ;  /* 0x0000002d002d7308 */ /* 0x000ea20000002400 */
[----:B0-----:R-:W-:-:S04]  /*25e0*/  FSEL R104, R44, -INF , P4 ;  /* 0xff8000002c687808 */ /* 0x001fc80002000000 */
[----:B------:R-:W-:-:S03]  /*25f0*/  FMNMX.FTZ R9, R104, R9, !PT ;  /* 0x0000000968097209 */ /* 0x000fc60007810000 */
[----:B------:R-:W0:Y:S01]  /*2600*/  MUFU.TANH R30, R39 ;  /* 0x00000027001e7308 */ /* 0x000e220000002400 */
[----:B-1----:R-:W-:Y:S02]  /*2610*/  FSEL R28, R38, -INF , P2 ;  /* 0xff800000261c7808 */ /* 0x002fe40001000000 */
[----:B------:R-:W-:-:S05]  /*2620*/  ISETP.GT.AND P2, PT, R12, 0x30, PT ;  /* 0x000000300c00780c */ /* 0x000fca0003f44270 */
        /* <DEDUP_REMOVED lines=118> */
[----:B--2---:R-:W-:-:S04]  /*2d90*/  FSEL R136, R85, -INF , P1 ;  /* 0xff80000055887808 */ /* 0x004fc80000800000 */
[----:B------:R-:W-:Y:S01]  /*2da0*/  FMNMX.FTZ R13, R136, R9, !PT ;  /* 0x00000009880d7209 */ /* 0x000fe20007810000 */
[----:B------:R-:W-:Y:S02]  /*2db0*/  IMAD.U32 R9, RZ, RZ, UR5 ;  /* 0x00000005ff097e24 */ /* 0x000fe4000f8e00ff */
[----:B------:R-:W2:Y:S01]  /*2dc0*/  MUFU.TANH R82, R82 ;  /* 0x0000005200527308 */ /* 0x000ea20000002400 */
[----:B0-----:R-:W-:Y:S01]  /*2dd0*/  FSEL R78, R78, -INF , P6 ;  /* 0xff8000004e4e7808 */ /* 0x001fe20003000000 */
[----:B------:R-:W0:Y:S06]  /*2de0*/  SHFL.BFLY PT, R12, R13, 0x2, 0x1f ;  /* 0x0c401f000d0c7f89 */ /* 0x000e2c00000e0000 */
[----:B------:R-:W3:Y:S01]  /*2df0*/  MUFU.TANH R83, R83 ;  /* 0x0000005300537308 */ /* 0x000ee20000002400 */
[----:B-1----:R-:W-:-:S07]  /*2e00*/  FSEL R70, R79, -INF , P5 ;  /* 0xff8000004f467808 */ /* 0x002fce0002800000 */
[----:B------:R-:W1:Y:S01]  /*2e10*/  MUFU.TANH R86, R86 ;  /* 0x0000005600567308 */ /* 0x000e620000002400 */
[----:B--2---:R-:W-:-:S07]  /*2e20*/  FSEL R82, R82, -INF , P4 ;  /* 0xff80000052527808 */ /* 0x004fce0002000000 */
[----:B------:R-:W2:Y:S01]  /*2e30*/  MUFU.TANH R87, R87 ;  /* 0x0000005700577308 */ /* 0x000ea20000002400 */
[----:B---3--:R-:W-:Y:S02]  /*2e40*/  FSEL R74, R83, -INF , P3 ;  /* 0xff800000534a7808 */ /* 0x008fe40001800000 */
[----:B0-----:R-:W-:-:S05]  /*2e50*/  FMNMX.FTZ R15, R13, R12, !PT ;  /* 0x0000000c0d0f7209 */ /* 0x001fca0007810000 */
[----:B------:R-:W0:Y:S01]  /*2e60*/  SHFL.BFLY PT, R12, R15, 0x1, 0x1f ;  /* 0x0c201f000f0c7f89 */ /* 0x000e2200000e0000 */
[----:B-1----:R-:W-:Y:S02]  /*2e70*/  FSEL R86, R86, -INF , P2 ;  /* 0xff80000056567808 */ /* 0x002fe40001000000 */
[----:B------:R-:W-:Y:S02]  /*2e80*/  ISETP.GE.AND P2, PT, R89, 0x81, PT ;  /* 0x000000815900780c */ /* 0x000fe40003f46270 */
[----:B0-----:R-:W-:Y:S02]  /*2e90*/  FMNMX.FTZ R12, R15, R12, !PT ;  /* 0x0000000c0f0c7209 */ /* 0x001fe40007810000 */
        /* <DEDUP_REMOVED lines=11> */
[----:B--2---:R-:W-:Y:S01]  /*2f50*/  FSEL R88, R87, -INF , P1 ;  /* 0xff80000057587808 */ /* 0x004fe20000800000 */
        /* <DEDUP_REMOVED lines=26> */
[----:B------:R-:W2:Y:S01]  /*3100*/  MUFU.EX2 R13, R13 ;  /* 0x0000000d000d7308 */ /* 0x000ea20000000800 */
        /* <DEDUP_REMOVED lines=15> */
[----:B------:R4:W5:Y:S01]  /*3200*/  MUFU.EX2 R15, R94 ;  /* 0x0000005e000f7308 */ /* 0x0009620000000800 */
[----:B------:R-:W-:Y:S01]  /*3210*/  FFMA.FTZ R84, R84, R9, -R45 ;  /* 0x0000000954547223 */ /* 0x000fe2000001082d */
[----:B------:R-:W-:-:S02]  /*3220*/  CS2R R128, SRZ ;  /* 0x0000000000807805 */ /* 0x000fc4000001ff00 */
[----:B------:R-:W-:Y:S02]  /*3230*/  FMNMX.FTZ R29, R50, R27, !PT ;  /* 0x0000001b321d7209 */ /* 0x000fe40007810000 */
[----:B------:R-:W-:Y:S02]  /*3240*/  CS2R R126, SRZ ;  /* 0x00000000007e7805 */ /* 0x000fe4000001ff00 */
[----:B------:R-:W-:Y:S02]  /*3250*/  CS2R R124, SRZ ;  /* 0x00000000007c7805 */ /* 0x000fe4000001ff00 */
[----:B------:R-:W-:Y:S02]  /*3260*/  CS2R R120, SRZ ;  /* 0x0000000000787805 */ /* 0x000fe4000001ff00 */
[----:B------:R-:W-:Y:S01]  /*3270*/  FMNMX.FTZ R29, R52, R29, !PT ;  /* 0x0000001d341d7209 */ /* 0x000fe20007810000 */
[----:B------:R-:W5:Y:S01]  /*3280*/  MUFU.EX2 R178, R178 ;  /* 0x000000b200b27308 */ /* 0x000f620000000800 */
[----:B------:R-:W-:-:S02]  /*3290*/  CS2R R116, SRZ ;  /* 0x0000000000747805 */ /* 0x000fc4000001ff00 */
[----:B------:R-:W-:Y:S02]  /*32a0*/  CS2R R112, SRZ ;  /* 0x0000000000707805 */ /* 0x000fe4000001ff00 */
[----:B------:R-:W-:Y:S02]  /*32b0*/  FMNMX.FTZ R29, R54, R29, !PT ;  /* 0x0000001d361d7209 */ /* 0x000fe40007810000 */
[----:B------:R-:W-:Y:S02]  /*32c0*/  CS2R R108, SRZ ;  /* 0x00000000006c7805 */ /* 0x000fe4000001ff00 */
[----:B------:R-:W-:Y:S02]  /*32d0*/  CS2R R104, SRZ ;  /* 0x0000000000687805 */ /* 0x000fe4000001ff00 */
[----:B------:R-:W-:Y:S02]  /*32e0*/  CS2R R100, SRZ ;  /* 0x0000000000647805 */ /* 0x000fe4000001ff00 */
[----:B------:R-:W-:Y:S01]  /*32f0*/  FMNMX.FTZ R29, R56, R29, !PT ;  /* 0x0000001d381d7209 */ /* 0x000fe20007810000 */
[----:B------:R0:W-:Y:S01]  /*3300*/  MUFU.EX2 R21, R98 ;  /* 0x0000006200157308 */ /* 0x0001e20000000800 */
[----:B------:R-:W-:-:S02]  /*3310*/  CS2R R96, SRZ ;  /* 0x0000000000607805 */ /* 0x000fc4000001ff00 */
[----:B----4-:R-:W-:Y:S02]  /*3320*/  CS2R R94, SRZ ;  /* 0x00000000005e7805 */ /* 0x010fe4000001ff00 */
[----:B------:R-:W-:Y:S02]  /*3330*/  FMNMX.FTZ R31, R58, R29, !PT ;  /* 0x0000001d3a1f7209 */ /* 0x000fe40007810000 */
[----:B------:R-:W-:Y:S02]  /*3340*/  CS2R R92, SRZ ;  /* 0x00000000005c7805 */ /* 0x000fe4000001ff00 */
[----:B------:R-:W-:Y:S02]  /*3350*/  CS2R R90, SRZ ;  /* 0x00000000005a7805 */ /* 0x000fe4000001ff00 */
[----:B------:R-:W-:Y:S01]  /*3360*/  FMNMX.FTZ R31, R60, R31, !PT ;  /* 0x0000001f3c1f7209 */ /* 0x000fe20007810000 */
[----:B------:R-:W-:Y:S01]  /*3370*/  MUFU.EX2 R172, R172 ;  /* 0x000000ac00ac7308 */ /* 0x000fe20000000800 */
[----:B0-----:R-:W-:-:S02]  /*3380*/  CS2R R98, SRZ ;  /* 0x0000000000627805 */ /* 0x001fc4000001ff00 */
[----:B------:R-:W-:-:S04]  /*3390*/  FMNMX.FTZ R31, R62, R31, !PT ;  /* 0x0000001f3e1f7209 */ /* 0x000fc80007810000 */
[----:B------:R-:W-:Y:S01]  /*33a0*/  FMNMX.FTZ R31, R64, R31, !PT ;  /* 0x0000001f401f7209 */ /* 0x000fe20007810000 */
[----:B------:R0:W-:Y:S03]  /*33b0*/  MUFU.EX2 R25, R102 ;  /* 0x0000006600197308 */ /* 0x0001e60000000800 */
[----:B------:R-:W-:-:S04]  /*33c0*/  FMNMX.FTZ R33, R66, R31, !PT ;  /* 0x0000001f42217209 */ /* 0x000fc80007810000 */
[----:B------:R-:W-:Y:S01]  /*33d0*/  FMNMX.FTZ R33, R78, R33, !PT ;  /* 0x000000214e217209 */ /* 0x000fe20007810000 */
[----:B------:R-:W-:Y:S01]  /*33e0*/  MUFU.EX2 R174, R174 ;  /* 0x000000ae00ae7308 */ /* 0x000fe20000000800 */
[----:B0-----:R-:W-:Y:S02]  /*33f0*/  CS2R R102, SRZ ;  /* 0x0000000000667805 */ /* 0x001fe4000001ff00 */
[----:B------:R-:W-:-:S04]  /*3400*/  FMNMX.FTZ R33, R70, R33, !PT ;  /* 0x0000002146217209 */ /* 0x000fc80007810000 */
[----:B------:R-:W-:Y:S01]  /*3410*/  FMNMX.FTZ R33, R82, R33, !PT ;  /* 0x0000002152217209 */ /* 0x000fe20007810000 */
[----:B------:R0:W-:Y:S03]  /*3420*/  MUFU.EX2 R27, R106 ;  /* 0x0000006a001b7308 */ /* 0x0001e60000000800 */
[----:B------:R-:W-:-:S04]  /*3430*/  FMNMX.FTZ R35, R74, R33, !PT ;  /* 0x000000214a237209 */ /* 0x000fc80007810000 */
[----:B------:R-:W-:Y:S01]  /*3440*/  FMNMX.FTZ R35, R86, R35, !PT ;  /* 0x0000002356237209 */ /* 0x000fe20007810000 */
[----:B------:R-:W-:Y:S01]  /*3450*/  MUFU.EX2 R168, R168 ;  /* 0x000000a800a87308 */ /* 0x000fe20000000800 */
[----:B0-----:R-:W-:Y:S02]  /*3460*/  CS2R R106, SRZ ;  /* 0x00000000006a7805 */ /* 0x001fe4000001ff00 */
[----:B------:R-:W-:Y:S01]  /*3470*/  FMNMX.FTZ R14, R88, R35, !PT ;  /* 0x00000023580e7209 */ /* 0x000fe20007810000 */
[----:B------:R-:W-:Y:S01]  /*3480*/  FFMA.FTZ R35, R122, R9, -R45 ;  /* 0x000000097a237223 */ /* 0x000fe2000001082d */
[----:B------:R-:W-:-:S03]  /*3490*/  CS2R R122, SRZ ;  /* 0x00000000007a7805 */ /* 0x000fc6000001ff00 */
[----:B------:R-:W0:Y:S01]  /*34a0*/  SHFL.BFLY PT, R41, R14, 0x2, 0x1f ;  /* 0x0c401f000e297f89 */ /* 0x000e2200000e0000 */
[----:B------:R4:W-:Y:S08]  /*34b0*/  MUFU.EX2 R29, R110 ;  /* 0x0000006e001d7308 */ /* 0x0009f00000000800 */
[----:B------:R-:W-:Y:S01]  /*34c0*/  MUFU.EX2 R170, R170 ;  /* 0x000000aa00aa7308 */ /* 0x000fe20000000800 */
[----:B----4-:R-:W-:-:S07]  /*34d0*/  CS2R R110, SRZ ;  /* 0x00000000006e7805 */ /* 0x010fce000001ff00 */
[----:B------:R4:W-:Y:S01]  /*34e0*/  MUFU.EX2 R31, R114 ;  /* 0x00000072001f7308 */ /* 0x0009e20000000800 */
[----:B0-----:R-:W-:-:S07]  /*34f0*/  FMNMX.FTZ R43, R14, R41, !PT ;  /* 0x000000290e2b7209 */ /* 0x001fce0007810000 */
[----:B------:R-:W-:Y:S01]  /*3500*/  MUFU.EX2 R152, R152 ;  /* 0x0000009800987308 */ /* 0x000fe20000000800 */
[-CC-:B------:R-:W-:Y:S01]  /*3510*/  FFMA.FTZ R41, R130, R9.reuse, -R45.reuse ;  /* 0x0000000982297223 */ /* 0x180fe2000001082d */
[----:B------:R-:W-:Y:S01]  /*3520*/  FFMA.FTZ R45, R136, R9, -R45 ;  /* 0x00000009882d7223 */ /* 0x000fe2000001082d */
[----:B------:R-:W-:Y:S01]  /*3530*/  CS2R R136, SRZ ;  /* 0x0000000000887805 */ /* 0x000fe2000001ff00 */
[----:B------:R-:W0:Y:S01]  /*3540*/  SHFL.BFLY PT, R14, R43, 0x1, 0x1f ;  /* 0x0c201f002b0e7f89 */ /* 0x000e2200000e0000 */
[----:B------:R-:W-:Y:S02]  /*3550*/  CS2R R130, SRZ ;  /* 0x0000000000827805 */ /* 0x000fe4000001ff00 */
[----:B----4-:R-:W-:Y:S01]  /*3560*/  CS2R R114, SRZ ;  /* 0x0000000000727805 */ /* 0x010fe2000001ff00 */
[----:B------:R4:W-:Y:S08]  /*3570*/  MUFU.EX2 R33, R118 ;  /* 0x0000007600217308 */ /* 0x0009f00000000800 */
[----:B------:R-:W-:Y:S01]  /*3580*/  MUFU.EX2 R154, R154 ;  /* 0x0000009a009a7308 */ /* 0x000fe20000000800 */
[----:B----4-:R-:W-:-:S07]  /*3590*/  CS2R R118, SRZ ;  /* 0x0000000000767805 */ /* 0x010fce000001ff00 */
[----:B------:R-:W-:Y:S01]  /*35a0*/  MUFU.EX2 R35, R35 ;  /* 0x0000002300237308 */ /* 0x000fe20000000800 */
[----:B0-----:R-:W-:-:S04]  /*35b0*/  FMNMX.FTZ R14, R43, R14, !PT ;  /* 0x0000000e2b0e7209 */ /* 0x001fc80007810000 */
[C---:B------:R-:W-:Y:S01]  /*35c0*/  FSETP.NEU.FTZ.AND P1, PT, R14.reuse, -INF , PT ;  /* 0xff8000000e00780b */ /* 0x040fe20003f3d000 */
[----:B------:R-:W-:Y:S02]  /*35d0*/  FMUL.FTZ R49, R14, R9 ;  /* 0x000000090e317220 */ /* 0x000fe40000410000 */
[----:B------:R-:W-:Y:S03]  /*35e0*/  MUFU.EX2 R156, R156 ;  /* 0x0000009c009c7308 */ /* 0x000fe60000000800 */
[----:B------:R-:W-:Y:S02]  /*35f0*/  FSEL R49, R49, RZ, P1 ;  /* 0x000000ff31317208 */ /* 0x000fe40000800000 */
[----:B------:R-:W-:-:S03]  /*3600*/  ISETP.NE.AND P1, PT, R16, RZ, PT ;  /* 0x000000ff1000720c */ /* 0x000fc60003f25270 */
        /* <DEDUP_REMOVED lines=29> */
[----:B--2---:R-:W-:Y:S01]  /*37e0*/  FADD.FTZ R3, R13, R20 ;  /* 0x000000140d037221 */ /* 0x004fe20000010000 */
[----:B------:R-:W-:Y:S01]  /*37f0*/  F2FP.BF16.F32.PACK_AB R180, R11, R180 ;  /* 0x000000b40bb4723e */ /* 0x000fe200000010ff */
[-C--:B------:R-:W-:Y:S01]  /*3800*/  FFMA.FTZ R62, R62, R9.reuse, -R49 ;  /* 0x000000093e3e7223 */ /* 0x080fe20000010831 */
[----:B------:R-:W1:Y:S01]  /*3810*/  MUFU.EX2 R10, R10 ;  /* 0x0000000a000a7308 */ /* 0x000e620000000800 */
[----:B---3--:R-:W-:Y:S01]  /*3820*/  FADD.FTZ R20, R176, R3 ;  /* 0x00000003b0147221 */ /* 0x008fe20000010000 */
[-CC-:B------:R-:W-:Y:S01]  /*3830*/  FFMA.FTZ R64, R64, R9.reuse, -R49.reuse ;  /* 0x0000000940407223 */ /* 0x180fe20000010831 */
[-CC-:B------:R-:W-:Y:S01]  /*3840*/  FFMA.FTZ R66, R66, R9.reuse, -R49.reuse ;  /* 0x0000000942427223 */ /* 0x180fe20000010831 */
[-CC-:B------:R-:W-:Y:S01]  /*3850*/  FFMA.FTZ R78, R78, R9.reuse, -R49.reuse ;  /* 0x000000094e4e7223 */ /* 0x180fe20000010831 */
[----:B-----5:R-:W-:Y:S01]  /*3860*/  FADD.FTZ R3, R15, R20 ;  /* 0x000000140f037221 */ /* 0x020fe20000010000 */
[-CC-:B------:R-:W-:Y:S01]  /*3870*/  FFMA.FTZ R70, R70, R9.reuse, -R49.reuse ;  /* 0x0000000946467223 */ /* 0x180fe20000010831 */
[-C--:B------:R-:W-:Y:S01]  /*3880*/  FFMA.FTZ R82, R82, R9.reuse, -R49 ;  /* 0x0000000952527223 */ /* 0x080fe20000010831 */
[----:B------:R-:W2:Y:S01]  /*3890*/  MUFU.EX2 R24, R24 ;  /* 0x0000001800187308 */ /* 0x000ea20000000800 */
[----:B------:R-:W-:Y:S01]  /*38a0*/  FADD.FTZ R20, R178, R3 ;  /* 0x00000003b2147221 */ /* 0x000fe20000010000 */
[----:B0-----:R-:W-:Y:S01]  /*38b0*/  FADD.FTZ R3, R8, R181 ;  /* 0x000000b508037221 */ /* 0x001fe20000010000 */
[-CC-:B------:R-:W-:Y:S01]  /*38c0*/  FFMA.FTZ R74, R74, R9.reuse, -R49.reuse ;  /* 0x000000094a4a7223 */ /* 0x180fe20000010831 */
[-CC-:B------:R-:W-:Y:S01]  /*38d0*/  FFMA.FTZ R86, R86, R9.reuse, -R49.reuse ;  /* 0x0000000956567223 */ /* 0x180fe20000010831 */
[----:B------:R-:W-:Y:S01]  /*38e0*/  FADD.FTZ R51, R21, R20 ;  /* 0x0000001415337221 */ /* 0x000fe20000010000 */
[----:B------:R-:W-:Y:S01]  /*38f0*/  FFMA.FTZ R49, R88, R9, -R49 ;  /* 0x0000000958317223 */ /* 0x000fe20000010831 */
[----:B------:R-:W-:Y:S01]  /*3900*/  F2FP.BF16.F32.PACK_AB R181, R181, R8 ;  /* 0x00000008b5b5723e */ /* 0x000fe200000010ff */
[----:B------:R0:W3:Y:S01]  /*3910*/  MUFU.EX2 R177, R26 ;  /* 0x0000001a00b17308 */ /* 0x0000e20000000800 */
        /* <DEDUP_REMOVED lines=9> */
[----:B--2---:R-:W-:Y:S01]  /*39b0*/  FADD.FTZ R20, R24, R3 ;  /* 0x0000000318147221 */ /* 0x004fe20000010000 */
[----:B------:R-:W-:-:S02]  /*39c0*/  F2FP.BF16.F32.PACK_AB R178, R21, R178 ;  /* 0x000000b215b2723e */ /* 0x000fc400000010ff */
[----:B------:R-:W-:Y:S01]  /*39d0*/  CS2R R88, SRZ ;  /* 0x0000000000587805 */ /* 0x000fe2000001ff00 */
[C---:B------:R-:W-:Y:S01]  /*39e0*/  FADD.FTZ R51, R25.reuse, R26 ;  /* 0x0000001a19337221 */ /* 0x040fe20000010000 */
[----:B------:R-:W-:Y:S01]  /*39f0*/  F2FP.BF16.F32.PACK_AB R172, R25, R172 ;  /* 0x000000ac19ac723e */ /* 0x000fe200000010ff */
[----:B------:R-:W0:Y:S02]  /*3a00*/  MUFU.EX2 R179, R30 ;  /* 0x0000001e00b37308 */ /* 0x000e240000000800 */
[----:B------:R-:W-:Y:S01]  /*3a10*/  FADD.FTZ R26, R174, R51 ;  /* 0x00000033ae1a7221 */ /* 0x000fe20000010000 */
[----:B---3--:R-:W-:Y:S01]  /*3a20*/  FADD.FTZ R3, R177, R20 ;  /* 0x00000014b1037221 */ /* 0x008fe20000010000 */
[C---:B------:R-:W-:Y:S02]  /*3a30*/  F2FP.BF16.F32.PACK_AB R174, R27.reuse, R174 ;  /* 0x000000ae1bae723e */ /* 0x040fe400000010ff */
[----:B------:R-:W-:Y:S01]  /*3a40*/  FADD.FTZ R51, R27, R26 ;  /* 0x0000001a1b337221 */ /* 0x000fe20000010000 */
[----:B------:R-:W-:Y:S01]  /*3a50*/  F2FP.BF16.F32.PACK_AB R177, R177, R24 ;  /* 0x00000018b1b1723e */ /* 0x000fe200000010ff */
[----:B------:R-:W2:Y:S01]  /*3a60*/  MUFU.EX2 R32, R32 ;  /* 0x0000002000207308 */ /* 0x000ea20000000800 */
[----:B-1----:R-:W-:Y:S01]  /*3a70*/  FADD.FTZ R20, R28, R3 ;  /* 0x000000031c147221 */ /* 0x002fe20000010000 */
[----:B------:R-:W-:-:S02]  /*3a80*/  @P1 VIADD R3, R0, 0x34840 ;  /* 0x0003484000031836 */ /* 0x000fc40000000000 */
[----:B------:R-:W-:Y:S01]  /*3a90*/  FADD.FTZ R26, R168, R51 ;  /* 0x00000033a81a7221 */ /* 0x000fe20000010000 */
[----:B------:R-:W-:-:S03]  /*3aa0*/  F2FP.BF16.F32.PACK_AB R168, R29, R168 ;  /* 0x000000a81da8723e */ /* 0x000fc600000010ff */
[----:B------:R-:W-:Y:S01]  /*3ab0*/  FADD.FTZ R53, R29, R26 ;  /* 0x0000001a1d357221 */ /* 0x000fe20000010000 */
[----:B------:R-:W1:Y:S01]  /*3ac0*/  MUFU.EX2 R173, R34 ;  /* 0x0000002200ad7308 */ /* 0x000e620000000800 */
[----:B0-----:R-:W-:Y:S01]  /*3ad0*/  FADD.FTZ R51, R179, R20 ;  /* 0x00000014b3337221 */ /* 0x001fe20000010000 */
[----:B------:R-:W-:Y:S01]  /*3ae0*/  @P1 PRMT R3, R18, 0x654, R3 ;  /* 0x0000065412031816 */ /* 0x000fe20000000003 */
[----:B------:R-:W-:Y:S01]  /*3af0*/  FADD.FTZ R20, R170, R53 ;  /* 0x00000035aa147221 */ /* 0x000fe20000010000 */
[----:B------:R-:W-:Y:S02]  /*3b00*/  F2FP.BF16.F32.PACK_AB R170, R31, R170 ;  /* 0x000000aa1faa723e */ /* 0x000fe400000010ff */
[----:B------:R1:W-:Y:S01]  /*3b10*/  @P1 SYNCS.ARRIVE.TRANS64.RED.A1T0 RZ, [R3+URZ], RZ ;  /* 0x000000ff03ff19a7 */ /* 0x0003e2000810043f */
[----:B------:R-:W-:Y:S01]  /*3b20*/  F2FP.BF16.F32.PACK_AB R179, R179, R28 ;  /* 0x0000001cb3b3723e */ /* 0x000fe200000010ff */
[----:B------:R-:W0:Y:S01]  /*3b30*/  MUFU.EX2 R36, R36 ;  /* 0x0000002400247308 */ /* 0x000e220000000800 */
[----:B--2---:R-:W-:Y:S01]  /*3b40*/  FADD.FTZ R0, R32, R51 ;  /* 0x0000003320007221 */ /* 0x004fe20000010000 */
[----:B------:R-:W-:-:S04]  /*3b50*/  FADD.FTZ R51, R31, R20 ;  /* 0x000000141f337221 */ /* 0x000fc80000010000 */
[----:B------:R-:W-:Y:S01]  /*3b60*/  FADD.FTZ R20, R152, R51 ;  /* 0x0000003398147221 */ /* 0x000fe20000010000 */
[----:B------:R-:W-:Y:S01]  /*3b70*/  F2FP.BF16.F32.PACK_AB R152, R33, R152 ;  /* 0x000000982198723e */ /* 0x000fe200000010ff */
[----:B------:R-:W2:Y:S01]  /*3b80*/  MUFU.EX2 R175, R38 ;  /* 0x0000002600af7308 */ /* 0x000ea20000000800 */
[----:B-1----:R-:W-:Y:S01]  /*3b90*/  FADD.FTZ R3, R173, R0 ;  /* 0x00000000ad037221 */ /* 0x002fe20000010000 */
[----:B------:R-:W-:Y:S01]  /*3ba0*/  FADD.FTZ R51, R33, R20 ;  /* 0x0000001421337221 */ /* 0x000fe20000010000 */
[----:B------:R-:W-:-:S03]  /*3bb0*/  F2FP.BF16.F32.PACK_AB R173, R173, R32 ;  /* 0x00000020adad723e */ /* 0x000fc600000010ff */
[----:B------:R-:W-:Y:S01]  /*3bc0*/  FADD.FTZ R20, R154, R51 ;  /* 0x000000339a147221 */ /* 0x000fe20000010000 */
[C---:B------:R-:W-:Y:S01]  /*3bd0*/  F2FP.BF16.F32.PACK_AB R154, R35.reuse, R154 ;  /* 0x0000009a239a723e */ /* 0x040fe200000010ff */
[----:B------:R-:W1:Y:S01]  /*3be0*/  MUFU.EX2 R40, R40 ;  /* 0x0000002800287308 */ /* 0x000e620000000800 */
[----:B0-----:R-:W-:Y:S01]  /*3bf0*/  FADD.FTZ R0, R36, R3 ;  /* 0x0000000324007221 */ /* 0x001fe20000010000 */
[----:B------:R-:W-:-:S04]  /*3c00*/  FADD.FTZ R51, R35, R20 ;  /* 0x0000001423337221 */ /* 0x000fc80000010000 */
[----:B------:R-:W-:Y:S01]  /*3c10*/  FADD.FTZ R20, R156, R51 ;  /* 0x000000339c147221 */ /* 0x000fe20000010000 */
[----:B------:R-:W-:Y:S01]  /*3c20*/  F2FP.BF16.F32.PACK_AB R156, R37, R156 ;  /* 0x0000009c259c723e */ /* 0x000fe200000010ff */
[----:B------:R-:W0:Y:S01]  /*3c30*/  MUFU.EX2 R169, R42 ;  /* 0x0000002a00a97308 */ /* 0x000e220000000800 */
[----:B--2---:R-:W-:Y:S01]  /*3c40*/  FADD.FTZ R3, R175, R0 ;  /* 0x00000000af037221 */ /* 0x004fe20000010000 */
[----:B------:R-:W-:Y:S01]  /*3c50*/  FADD.FTZ R51, R37, R20 ;  /* 0x0000001425337221 */ /* 0x000fe20000010000 */
[----:B------:R-:W-:-:S05]  /*3c60*/  F2FP.BF16.F32.PACK_AB R175, R175, R36 ;  /* 0x00000024afaf723e */ /* 0x000fca00000010ff */
        /* <DEDUP_REMOVED lines=12> */
[----:B------:R-:W0:Y:S01]  /*3d30*/  MUFU.EX2 R39, R39 ;  /* 0x0000002700277308 */ /* 0x000e220000000800 */
[----:B--2---:R-:W-:-:S07]  /*3d40*/  FADD.FTZ R20, R158, R51 ;  /* 0x000000339e147221 */ /* 0x004fce0000010000 */
[----:B------:R-:W2:Y:S01]  /*3d50*/  MUFU.EX2 R52, R52 ;  /* 0x0000003400347308 */ /* 0x000ea20000000800 */
[C---:B-1----:R-:W-:Y:S01]  /*3d60*/  FADD.FTZ R3, R153.reuse, R0 ;  /* 0x0000000099037221 */ /* 0x042fe20000010000 */
[----:B------:R-:W-:-:S06]  /*3d70*/  F2FP.BF16.F32.PACK_AB R153, R153, R48 ;  /* 0x000000309999723e */ /* 0x000fcc00000010ff */
[----:B------:R-:W1:Y:S01]  /*3d80*/  MUFU.EX2 R160, R160 ;  /* 0x000000a000a07308 */ /* 0x000e620000000800 */
[C---:B0-----:R-:W-:Y:S01]  /*3d90*/  FADD.FTZ R11, R39.reuse, R20 ;  /* 0x00000014270b7221 */ /* 0x041fe20000010000 */
[----:B------:R-:W-:-:S06]  /*3da0*/  F2FP.BF16.F32.PACK_AB R158, R39, R158 ;  /* 0x0000009e279e723e */ /* 0x000fcc00000010ff */
[----:B------:R-:W0:Y:S01]  /*3db0*/  MUFU.EX2 R155, R54 ;  /* 0x00000036009b7308 */ /* 0x000e220000000800 */
[----:B--2---:R-:W-:-:S07]  /*3dc0*/  FADD.FTZ R0, R52, R3 ;  /* 0x0000000334007221 */ /* 0x004fce0000010000 */
[----:B------:R-:W2:Y:S01]  /*3dd0*/  MUFU.EX2 R41, R41 ;  /* 0x0000002900297308 */ /* 0x000ea20000000800 */
[----:B-1----:R-:W-:-:S07]  /*3de0*/  FADD.FTZ R20, R160, R11 ;  /* 0x0000000ba0147221 */ /* 0x002fce0000010000 */
[----:B------:R-:W1:Y:S01]  /*3df0*/  MUFU.EX2 R56, R56 ;  /* 0x0000003800387308 */ /* 0x000e620000000800 */
[C---:B0-----:R-:W-:Y:S01]  /*3e00*/  FADD.FTZ R3, R155.reuse, R0 ;  /* 0x000000009b037221 */ /* 0x041fe20000010000 */
[----:B------:R-:W-:-:S06]  /*3e10*/  F2FP.BF16.F32.PACK_AB R155, R155, R52 ;  /* 0x000000349b9b723e */ /* 0x000fcc00000010ff */
[----:B------:R-:W0:Y:S01]  /*3e20*/  MUFU.EX2 R76, R76 ;  /* 0x0000004c004c7308 */ /* 0x000e220000000800 */
[C---:B--2---:R-:W-:Y:S01]  /*3e30*/  FADD.FTZ R11, R41.reuse, R20 ;  /* 0x00000014290b7221 */ /* 0x044fe20000010000 */
[----:B------:R-:W-:-:S06]  /*3e40*/  F2FP.BF16.F32.PACK_AB R160, R41, R160 ;  /* 0x000000a029a0723e */ /* 0x000fcc00000010ff */
[----:B------:R-:W2:Y:S01]  /*3e50*/  MUFU.EX2 R157, R58 ;  /* 0x0000003a009d7308 */ /* 0x000ea20000000800 */
[----:B-1----:R-:W-:-:S07]  /*3e60*/  FADD.FTZ R0, R56, R3 ;  /* 0x0000000338007221 */ /* 0x002fce0000010000 */
[----:B------:R1:W3:Y:S01]  /*3e70*/  MUFU.EX2 R47, R132 ;  /* 0x00000084002f7308 */ /* 0x0002e20000000800 */
[----:B0-----:R-:W-:-:S07]  /*3e80*/  FADD.FTZ R20, R76, R11 ;  /* 0x0000000b4c147221 */ /* 0x001fce0000010000 */
[----:B------:R-:W0:Y:S01]  /*3e90*/  MUFU.EX2 R60, R60 ;  /* 0x0000003c003c7308 */ /* 0x000e220000000800 */
[C---:B--2---:R-:W-:Y:S01]  /*3ea0*/  FADD.FTZ R3, R157.reuse, R0 ;  /* 0x000000009d037221 */ /* 0x044fe20000010000 */
[----:B------:R-:W-:Y:S02]  /*3eb0*/  F2FP.BF16.F32.PACK_AB R157, R157, R56 ;  /* 0x000000389d9d723e */ /* 0x000fe400000010ff */
[----:B-1----:R-:W-:-:S04]  /*3ec0*/  CS2R R132, SRZ ;  /* 0x0000000000847805 */ /* 0x002fc8000001ff00 */
[----:B------:R-:W1:Y:S01]  /*3ed0*/  MUFU.EX2 R80, R80 ;  /* 0x0000005000507308 */ /* 0x000e620000000800 */
[C---:B---3--:R-:W-:Y:S01]  /*3ee0*/  FADD.FTZ R11, R47.reuse, R20 ;  /* 0x000000142f0b7221 */ /* 0x048fe20000010000 */
[----:B------:R-:W-:-:S06]  /*3ef0*/  F2FP.BF16.F32.PACK_AB R162, R47, R76 ;  /* 0x0000004c2fa2723e */ /* 0x000fcc00000010ff */
[----:B------:R-:W2:Y:S01]  /*3f00*/  MUFU.EX2 R159, R62 ;  /* 0x0000003e009f7308 */ /* 0x000ea20000000800 */
[----:B0-----:R-:W-:-:S07]  /*3f10*/  FADD.FTZ R0, R60, R3 ;  /* 0x000000033c007221 */ /* 0x001fce0000010000 */
[----:B------:R0:W3:Y:S01]  /*3f20*/  MUFU.EX2 R43, R134 ;  /* 0x00000086002b7308 */ /* 0x0000e20000000800 */
[----:B-1----:R-:W-:-:S07]  /*3f30*/  FADD.FTZ R20, R80, R11 ;  /* 0x0000000b50147221 */ /* 0x002fce0000010000 */
[----:B------:R-:W1:Y:S01]  /*3f40*/  MUFU.EX2 R64, R64 ;  /* 0x0000004000407308 */ /* 0x000e620000000800 */
[C---:B--2---:R-:W-:Y:S01]  /*3f50*/  FADD.FTZ R3, R159.reuse, R0 ;  /* 0x000000009f037221 */ /* 0x044fe20000010000 */
[----:B------:R-:W-:Y:S02]  /*3f60*/  F2FP.BF16.F32.PACK_AB R159, R159, R60 ;  /* 0x0000003c9f9f723e */ /* 0x000fe400000010ff */
[----:B0-----:R-:W-:-:S04]  /*3f70*/  CS2R R134, SRZ ;  /* 0x0000000000867805 */ /* 0x001fc8000001ff00 */
[----:B------:R-:W0:Y:S01]  /*3f80*/  MUFU.EX2 R84, R84 ;  /* 0x0000005400547308 */ /* 0x000e220000000800 */
[C---:B---3--:R-:W-:Y:S01]  /*3f90*/  FADD.FTZ R11, R43.reuse, R20 ;  /* 0x000000142b0b7221 */ /* 0x048fe20000010000 */
[----:B------:R-:W-:-:S06]  /*3fa0*/  F2FP.BF16.F32.PACK_AB R164, R43, R80 ;  /* 0x000000502ba4723e */ /* 0x000fcc00000010ff */
[----:B------:R-:W2:Y:S01]  /*3fb0*/  MUFU.EX2 R161, R66 ;  /* 0x0000004200a17308 */ /* 0x000ea20000000800 */
[----:B-1----:R-:W-:-:S07]  /*3fc0*/  FADD.FTZ R0, R64, R3 ;  /* 0x0000000340007221 */ /* 0x002fce0000010000 */
[----:B------:R-:W1:Y:S01]  /*3fd0*/  MUFU.EX2 R78, R78 ;  /* 0x0000004e004e7308 */ /* 0x000e620000000800 */
[----:B0-----:R-:W-:-:S07]  /*3fe0*/  FADD.FTZ R20, R84, R11 ;  /* 0x0000000b54147221 */ /* 0x001fce0000010000 */
[----:B------:R-:W0:Y:S01]  /*3ff0*/  MUFU.EX2 R163, R70 ;  /* 0x0000004600a37308 */ /* 0x000e220000000800 */
[C---:B--2---:R-:W-:Y:S01]  /*4000*/  FADD.FTZ R11, R161.reuse, R0 ;  /* 0x00000000a10b7221 */ /* 0x044fe20000010000 */
[----:B------:R-:W-:-:S06]  /*4010*/  F2FP.BF16.F32.PACK_AB R161, R161, R64 ;  /* 0x00000040a1a1723e */ /* 0x000fcc00000010ff */
        /* <DEDUP_REMOVED lines=11> */
[----:B0-----:R-:W-:Y:S01]  /*40d0*/  FADD.FTZ R0, R86, R11 ;  /* 0x0000000b56007221 */ /* 0x001fe20000010000 */
[C---:B--2---:R-:W-:Y:S01]  /*40e0*/  FADD.FTZ R3, R45.reuse, R20 ;  /* 0x000000142d037221 */ /* 0x044fe20000010000 */
[----:B------:R-:W-:Y:S02]  /*40f0*/  F2FP.BF16.F32.PACK_AB R166, R45, R84 ;  /* 0x000000542da6723e */ /* 0x000fe400000010ff */
[C---:B-1----:R-:W-:Y:S01]  /*4100*/  FADD.FTZ R0, R49.reuse, R0 ;  /* 0x0000000031007221 */ /* 0x042fe20000010000 */
[----:B------:R-:W-:Y:S01]  /*4110*/  F2FP.BF16.F32.PACK_AB R167, R49, R86 ;  /* 0x0000005631a7723e */ /* 0x000fe200000010ff */
[----:B------:R-:W-:Y:S06]  /*4120*/  @!P2 BRA `(.L_x_191) ;  /* 0x000000280080a947 */ /* 0x000fec0003800000 */
[----:B------:R-:W-:Y:S01]  /*4130*/  VIADD R195, R195, 0xfffffffe ;  /* 0xfffffffec3c37836 */ /* 0x000fe20000000000 */
[----:B------:R-:W-:Y:S01]  /*4140*/  UMOV UR4, UR37 ;  /* 0x0000002500047c82 */ /* 0x000fe20008000000 */
[----:B------:R-:W-:Y:S01]  /*4150*/  IMAD.MOV.U32 R13, RZ, RZ, R14 ;  /* 0x000000ffff0d7224 */ /* 0x000fe200078e000e */
[----:B------:R-:W-:Y:S01]  /*4160*/  UMOV UR5, UR36 ;  /* 0x0000002400057c82 */ /* 0x000fe20008000000 */
[----:B------:R-:W-:Y:S01]  /*4170*/  IMAD.MOV.U32 R11, RZ, RZ, R12 ;  /* 0x000000ffff0b7224 */ /* 0x000fe200078e000c */
[----:B------:R-:W-:Y:S01]  /*4180*/  ULDC UR6, c[0x0][0x9d8] ;  /* 0x0002760000067ab9 */ /* 0x000fe20000000800 */
[----:B------:R-:W-:Y:S02]  /*4190*/  IMAD.MOV.U32 R8, RZ, RZ, 0x3f800000 ;  /* 0x3f800000ff087424 */ /* 0x000fe400078e00ff */
[----:B------:R-:W-:-:S07]  /*41a0*/  IMAD.MOV.U32 R151, RZ, RZ, RZ ;  /* 0x000000ffff977224 */ /* 0x000fce00078e00ff */
.L_x_202:
[----:B------:R-:W-:-:S04]  /*41b0*/  UIADD3 UR7, UR5, 0x1, URZ ;  /* 0x0000000105077890 */ /* 0x000fc8000fffe03f */
[----:B------:R-:W-:-:S04]  /*41c0*/  UISETP.NE.AND UP0, UPT, UR7, 0x2, UPT ;  /* 0x000000020700788c */ /* 0x000fc8000bf05270 */
[----:B------:R-:W-:Y:S02]  /*41d0*/  USEL UR37, URZ, 0x1, UP0 ;  /* 0x000000013f257887 */ /* 0x000fe40008000000 */
[----:B------:R-:W-:Y:S02]  /*41e0*/  USEL UR36, UR7, URZ, UP0 ;  /* 0x0000003f07247287 */ /* 0x000fe40008000000 */
[----:B------:R-:W-:Y:S01]  /*41f0*/  ULOP3.LUT UR37, UR4, UR37, URZ, 0x3c, !UPT ;  /* 0x0000002504257292 */ /* 0x000fe2000f8e3c3f */
[----:B------:R-:W-:Y:S11]  /*4200*/  @!P0 BRA `(.L_x_192) ;  /* 0x0000000000048947 */ /* 0x000ff60003800000 */
[----:B------:R-:W-:Y:S01]  /*4210*/  BPT.TRAP 0x1 ;  /* 0x000000040000795c */ /* 0x000fe20000300000 */
.L_x_192:
        /* <DEDUP_REMOVED lines=9> */
.L_x_193:
[----:B-1----:R-:W-:Y:S05]  /*42b0*/  @P1 BRA `(.L_x_194) ;  /* 0x0000000000081947 */ /* 0x002fea0003800000 */
[----:B------:R-:W1:Y:S02]  /*42c0*/  SYNCS.PHASECHK.TRANS64.TRYWAIT P1, [UR8+0x34830], R9 ;  /* 0x03483009ff0075a7 */ /* 0x000e640008020148 */
[----:B-1----:R-:W-:Y:S05]  /*42d0*/  @!P1 BRA `(.L_x_195) ;  /* 0x0000009000e49947 */ /* 0x002fea0003800000 */
.L_x_194:
        /* <DEDUP_REMOVED lines=137> */
.L_x_196:
[----:B------:R-:W-:Y:S01]  /*4b70*/  ULEA UR9, UR5, UR7, 0x3 ;  /* 0x0000000705097291 */ /* 0x000fe2000f8e183f */
[----:B------:R-:W-:-:S05]  /*4b80*/  IMAD.U32 R8, RZ, RZ, UR4 ;  /* 0x00000004ff087e24 */ /* 0x000fca000f8e00ff */
[----:B------:R-:W-:-:S04]  /*4b90*/  SHF.L.U32 R8, R8, 0x1f, RZ ;  /* 0x0000001f08087819 */ /* 0x000fc800000006ff */
[----:B------:R2:W3:Y:S01]  /*4ba0*/  SYNCS.PHASECHK.TRANS64.TRYWAIT P1, [UR9+0x34850], R8 ;  /* 0x03485008ff0075a7 */ /* 0x0004e20008020149 */
[----:B------:R-:W-:Y:S05]  /*4bb0*/  @!P0 BRA `(.L_x_197) ;  /* 0x0000000000048947 */ /* 0x000fea0003800000 */
[----:B------:R-:W-:Y:S01]  /*4bc0*/  BPT.TRAP 0x1 ;  /* 0x000000040000795c */ /* 0x000fe20000300000 */
.L_x_197:
[----:B---3--:R-:W-:Y:S05]  /*4bd0*/  @P1 BRA `(.L_x_198) ;  /* 0x0000000000081947 */ /* 0x008fea0003800000 */
[----:B------:R-:W3:Y:S02]  /*4be0*/  SYNCS.PHASECHK.TRANS64.TRYWAIT P1, [UR9+0x34850], R8 ;  /* 0x03485008ff0075a7 */ /* 0x000ee40008020149 */
[----:B---3--:R-:W-:Y:S05]  /*4bf0*/  @!P1 BRA `(.L_x_199) ;  /* 0x0000008800b49947 */ /* 0x008fea0003800000 */
.L_x_198:
[----:B------:R-:W-:Y:S01]  /*4c00*/  UIADD3 UR7, UR7, 0x400, URZ ;  /* 0x0000040007077890 */ /* 0x000fe2000fffe03f */
[----:B------:R-:W-:Y:S01]  /*4c10*/  WARPGROUP.ARRIVE ;  /* 0x00000000000079c5 */ /* 0x000fe20000000000 */
[----:B------:R-:W-:Y:S02]  /*4c20*/  UMOV UR15, 0x40000040 ;  /* 0x40000040000f7882 */ /* 0x000fe40000000000 */
[----:B------:R-:W-:-:S04]  /*4c30*/  USHF.R.U32.HI UR7, URZ, 0x4, UR7 ;  /* 0x000000043f077899 */ /* 0x000fc80008011607 */
[----:B------:R-:W-:-:S04]  /*4c40*/  ULOP3.LUT UR7, UR7, 0x3fff, URZ, 0xc0, !UPT ;  /* 0x00003fff07077892 */ /* 0x000fc8000f8ec03f */
[----:B------:R-:W-:-:S04]  /*4c50*/  ULOP3.LUT UR4, UR7, 0x4000000, URZ, 0xfc, !UPT ;  /* 0x0400000007047892 */ /* 0x000fc8000f8efc3f */
[----:B------:R-:W-:-:S07]  /*4c60*/  ULEA UR4, UR5, UR4, 0xb ;  /* 0x0000000405047291 */ /* 0x000fce000f8e583f */
[----:B------:R-:W-:Y:S02]  /*4c70*/  UMOV UR14, UR4 ;  /* 0x00000004000e7c82 */ /* 0x000fe40008000000 */
        /* <DEDUP_REMOVED lines=35> */
[----:B------:R-:W-:Y:S03]  /*4eb0*/  HGMMA.64x128x16.F32.BF16 R88, R164, gdesc[UR12].tnspB, R88, gsb0 ;  /* 0x41e0000ca4587df0 */ /* 0x000fe60008001858 */
[----:B------:R-:W-:Y:S02]  /*4ec0*/  WARPGROUP.DEPBAR.LE gsb0, 0x0 ;  /* 0x00008000000079c5 */ /* 0x000fe40000010000 */
[----:B------:R-:W-:Y:S05]  /*4ed0*/  @!P0 BRA `(.L_x_200) ;  /* 0x0000000000048947 */ /* 0x000fea0003800000 */
[----:B------:R-:W-:Y:S01]  /*4ee0*/  BPT.TRAP 0x1 ;  /* 0x000000040000795c */ /* 0x000fe20000300000 */
.L_x_200:
        /* <DEDUP_REMOVED lines=14> */
[----:B------:R-:W3:Y:S01]  /*4fd0*/  MUFU.TANH R154, R154 ;  /* 0x0000009a009a7308 */ /* 0x000ee20000002400 */
[----:B------:R-:W-:Y:S01]  /*4fe0*/  FMUL.FTZ R166, R37, UR6 ;  /* 0x0000000625a67c20 */ /* 0x000fe20008410000 */
[----:B------:R-:W-:Y:S01]  /*4ff0*/  FMUL.FTZ R34, R38, UR6 ;  /* 0x0000000626227c20 */ /* 0x000fe20008410000 */
[----:B------:R-:W-:Y:S01]  /*5000*/  FMUL.FTZ R36, R39, UR6 ;  /* 0x0000000627247c20 */ /* 0x000fe20008410000 */
[----:B------:R-:W-:Y:S01]  /*5010*/  FMUL.FTZ R168, R40, UR6 ;  /* 0x0000000628a87c20 */ /* 0x000fe20008410000 */
[----:B------:R-:W-:Y:S01]  /*5020*/  FMUL.FTZ R170, R41, UR6 ;  /* 0x0000000629aa7c20 */ /* 0x000fe20008410000 */
[----:B------:R-:W-:Y:S01]  /*5030*/  FMUL.FTZ R38, R42, UR6 ;  /* 0x000000062a267c20 */ /* 0x000fe20008410000 */
[----:B------:R-:W-:Y:S01]  /*5040*/  FMUL.FTZ R40, R43, UR6 ;  /* 0x000000062b287c20 */ /* 0x000fe20008410000 */
[----:B------:R-:W4:Y:S01]  /*5050*/  MUFU.TANH R20, R20 ;  /* 0x0000001400147308 */ /* 0x000f220000002400 */
[----:B01----:R-:W-:Y:S01]  /*5060*/  FMNMX.FTZ R9, R152, R11, !PT ;  /* 0x0000000b98097209 */ /* 0x003fe20007810000 */
[----:B------:R-:W-:Y:S01]  /*5070*/  FMUL.FTZ R172, R44, UR6 ;  /* 0x000000062cac7c20 */ /* 0x000fe20008410000 */
[----:B------:R-:W-:Y:S01]  /*5080*/  FMUL.FTZ R174, R45, UR6 ;  /* 0x000000062dae7c20 */ /* 0x000fe20008410000 */
[----:B------:R-:W-:Y:S01]  /*5090*/  FMUL.FTZ R42, R46, UR6 ;  /* 0x000000062e2a7c20 */ /* 0x000fe20008410000 */
[----:B------:R-:W-:Y:S01]  /*50a0*/  FMUL.FTZ R44, R47, UR6 ;  /* 0x000000062f2c7c20 */ /* 0x000fe20008410000 */
[----:B------:R-:W-:Y:S01]  /*50b0*/  FMUL.FTZ R176, R48, UR6 ;  /* 0x0000000630b07c20 */ /* 0x000fe20008410000 */
[----:B------:R-:W-:Y:S01]  /*50c0*/  FMUL.FTZ R178, R49, UR6 ;  /* 0x0000000631b27c20 */ /* 0x000fe20008410000 */
[----:B------:R-:W0:Y:S01]  /*50d0*/  MUFU.TANH R24, R24 ;  /* 0x0000001800187308 */ /* 0x000e220000002400 */
[----:B---3--:R-:W-:Y:S01]  /*50e0*/  FMNMX.FTZ R9, R154, R9, !PT ;  /* 0x000000099a097209 */ /* 0x008fe20007810000 */
[----:B------:R-:W-:Y:S01]  /*50f0*/  FMUL.FTZ R46, R50, UR6 ;  /* 0x00000006322e7c20 */ /* 0x000fe20008410000 */
[----:B------:R-:W-:Y:S01]  /*5100*/  FMUL.FTZ R48, R51, UR6 ;  /* 0x0000000633307c20 */ /* 0x000fe20008410000 */
[----:B------:R-:W-:Y:S01]  /*5110*/  FMUL.FTZ R180, R52, UR6 ;  /* 0x0000000634b47c20 */ /* 0x000fe20008410000 */
[----:B------:R-:W-:Y:S01]  /*5120*/  FMUL.FTZ R182, R53, UR6 ;  /* 0x0000000635b67c20 */ /* 0x000fe20008410000 */
[----:B------:R-:W-:Y:S01]  /*5130*/  FMUL.FTZ R50, R54, UR6 ;  /* 0x0000000636327c20 */ /* 0x000fe20008410000 */
[----:B------:R-:W-:Y:S01]  /*5140*/  FMUL.FTZ R52, R55, UR6 ;  /* 0x0000000637347c20 */ /* 0x000fe20008410000 */
[----:B------:R-:W1:Y:S01]  /*5150*/  MUFU.TANH R156, R156 ;  /* 0x0000009c009c7308 */ /* 0x000e620000002400 */
[----:B----4-:R-:W-:Y:S01]  /*5160*/  FMNMX.FTZ R15, R20, R13, !PT ;  /* 0x0000000d140f7209 */ /* 0x010fe20007810000 */
[----:B------:R-:W-:Y:S01]  /*5170*/  FMUL.FTZ R196, R56, UR6 ;  /* 0x0000000638c47c20 */ /* 0x000fe20008410000 */
[----:B------:R-:W-:Y:S01]  /*5180*/  FMUL.FTZ R198, R57, UR6 ;  /* 0x0000000639c67c20 */ /* 0x000fe20008410000 */
[----:B------:R-:W-:Y:S01]  /*5190*/  FMUL.FTZ R54, R58, UR6 ;  /* 0x000000063a367c20 */ /* 0x000fe20008410000 */
[----:B------:R-:W-:Y:S01]  /*51a0*/  FMUL.FTZ R56, R59, UR6 ;  /* 0x000000063b387c20 */ /* 0x000fe20008410000 */
[----:B------:R-:W-:Y:S01]  /*51b0*/  FMUL.FTZ R200, R60, UR6 ;  /* 0x000000063cc87c20 */ /* 0x000fe20008410000 */
[----:B------:R-:W-:Y:S01]  /*51c0*/  FMUL.FTZ R202, R61, UR6 ;  /* 0x000000063dca7c20 */ /* 0x000fe20008410000 */
[----:B------:R-:W3:Y:S01]  /*51d0*/  MUFU.TANH R158, R158 ;  /* 0x0000009e009e7308 */ /* 0x000ee20000002400 */
[----:B0-----:R-:W-:Y:S01]  /*51e0*/  FMNMX.FTZ R15, R24, R15, !PT ;  /* 0x0000000f180f7209 */ /* 0x001fe20007810000 */
[----:B------:R-:W-:Y:S01]  /*51f0*/  FMUL.FTZ R58, R62, UR6 ;  /* 0x000000063e3a7c20 */ /* 0x000fe20008410000 */
[----:B------:R-:W-:Y:S01]  /*5200*/  FMUL.FTZ R60, R63, UR6 ;  /* 0x000000063f3c7c20 */ /* 0x000fe20008410000 */
[----:B------:R-:W-:Y:S01]  /*5210*/  FMUL.FTZ R204, R64, UR6 ;  /* 0x0000000640cc7c20 */ /* 0x000fe20008410000 */
[----:B------:R-:W-:Y:S01]  /*5220*/  FMUL.FTZ R206, R65, UR6 ;  /* 0x0000000641ce7c20 */ /* 0x000fe20008410000 */
[----:B------:R-:W-:Y:S01]  /*5230*/  FMUL.FTZ R62, R66, UR6 ;  /* 0x00000006423e7c20 */ /* 0x000fe20008410000 */
[----:B------:R-:W-:Y:S01]  /*5240*/  FMUL.FTZ R64, R67, UR6 ;  /* 0x0000000643407c20 */ /* 0x000fe20008410000 */
[----:B------:R-:W0:Y:S01]  /*5250*/  MUFU.TANH R26, R26 ;  /* 0x0000001a001a7308 */ /* 0x000e220000002400 */
[----:B-1----:R-:W-:Y:S01]  /*5260*/  FMNMX.FTZ R9, R156, R9, !PT ;  /* 0x000000099c097209 */ /* 0x002fe20007810000 */
[----:B------:R-:W-:Y:S01]  /*5270*/  FMUL.FTZ R208, R68, UR6 ;  /* 0x0000000644d07c20 */ /* 0x000fe20008410000 */
[----:B------:R-:W-:Y:S01]  /*5280*/  FMUL.FTZ R210, R69, UR6 ;  /* 0x0000000645d27c20 */ /* 0x000fe20008410000 */
[----:B------:R-:W-:Y:S01]  /*5290*/  FMUL.FTZ R66, R70, UR6 ;  /* 0x0000000646427c20 */ /* 0x000fe20008410000 */
[----:B------:R-:W-:Y:S01]  /*52a0*/  FMUL.FTZ R68, R71, UR6 ;  /* 0x0000000647447c20 */ /* 0x000fe20008410000 */
[----:B------:R-:W-:Y:S01]  /*52b0*/  FMUL.FTZ R212, R72, UR6 ;  /* 0x0000000648d47c20 */ /* 0x000fe20008410000 */
[----:B------:R-:W-:Y:S01]  /*52c0*/  FMUL.FTZ R214, R73, UR6 ;  /* 0x0000000649d67c20 */ /* 0x000fe20008410000 */
[----:B------:R-:W1:Y:S01]  /*52d0*/  MUFU.TANH R28, R28 ;  /* 0x0000001c001c7308 */ /* 0x000e620000002400 */
[----:B---3--:R-:W-:Y:S01]  /*52e0*/  FMNMX.FTZ R9, R158, R9, !PT ;  /* 0x000000099e097209 */ /* 0x008fe20007810000 */
        /* <DEDUP_REMOVED lines=18> */
[----:B------:R-:W-:-:S04]  /*5410*/  ISETP.NE.AND P1, PT, R16, RZ, PT ;  /* 0x000000ff1000720c */ /* 0x000fc80003f25270 */
[----:B------:R-:W1:Y:S01]  /*5420*/  MUFU.TANH R30, R30 ;  /* 0x0000001e001e7308 */ /* 0x000e620000002400 */
[----:B---3--:R-:W-:-:S07]  /*5430*/  FMNMX.FTZ R9, R160, R9, !PT ;  /* 0x00000009a0097209 */ /* 0x008fce0007810000 */
[----:B------:R-:W3:Y:S01]  /*5440*/  MUFU.TANH R32, R32 ;  /* 0x0000002000207308 */ /* 0x000ee20000002400 */
[----:B0-----:R-:W-:-:S07]  /*5450*/  FMNMX.FTZ R9, R162, R9, !PT ;  /* 0x00000009a2097209 */ /* 0x001fce0007810000 */
[----:B------:R-:W0:Y:S01]  /*5460*/  MUFU.TANH R164, R164 ;  /* 0x000000a400a47308 */ /* 0x000e220000002400 */
[----:B-1----:R-:W-:-:S07]  /*5470*/  FMNMX.FTZ R15, R30, R15, !PT ;  /* 0x0000000f1e0f7209 */ /* 0x002fce0007810000 */
        /* <DEDUP_REMOVED lines=96> */
[----:B------:R-:W2:Y:S01]  /*5a80*/  MUFU.TANH R226, R226 ;  /* 0x000000e200e27308 */ /* 0x000ea20000002400 */
[----:B---3--:R-:W-:-:S07]  /*5a90*/  FMNMX.FTZ R15, R80, R15, !PT ;  /* 0x0000000f500f7209 */ /* 0x008fce0007810000 */
[----:B------:R-:W1:Y:S01]  /*5aa0*/  MUFU.TANH R82, R82 ;  /* 0x0000005200527308 */ /* 0x000e620000002400 */
[----:B0-----:R-:W-:-:S07]  /*5ab0*/  FMNMX.FTZ R9, R224, R9, !PT ;  /* 0x00000009e0097209 */ /* 0x001fce0007810000 */
[----:B------:R-:W0:Y:S01]  /*5ac0*/  MUFU.TANH R84, R84 ;  /* 0x0000005400547308 */ /* 0x000e220000002400 */
[----:B--2---:R-:W-:-:S05]  /*5ad0*/  FMNMX.FTZ R8, R226, R9, !PT ;  /* 0x00000009e2087209 */ /* 0x004fca0007810000 */
[----:B------:R-:W2:Y:S01]  /*5ae0*/  SHFL.BFLY PT, R9, R8, 0x2, 0x1f ;  /* 0x0c401f0008097f89 */ /* 0x000ea200000e0000 */
[----:B-1----:R-:W-:-:S04]  /*5af0*/  FMNMX.FTZ R15, R82, R15, !PT ;  /* 0x0000000f520f7209 */ /* 0x002fc80007810000 */
[----:B0-----:R-:W-:-:S05]  /*5b00*/  FMNMX.FTZ R15, R84, R15, !PT ;  /* 0x0000000f540f7209 */ /* 0x001fca0007810000 */
[----:B------:R-:W0:Y:S01]  /*5b10*/  SHFL.BFLY PT, R10, R15, 0x2, 0x1f ;  /* 0x0c401f000f0a7f89 */ /* 0x000e2200000e0000 */
[----:B--2---:R-:W-:Y:S02]  /*5b20*/  FMNMX.FTZ R21, R8, R9, !PT ;  /* 0x0000000908157209 */ /* 0x004fe40007810000 */
[----:B------:R-:W1:Y:S03]  /*5b30*/  LDC R9, c[0x0][0x988] ;  /* 0x00026200ff097b82 */ /* 0x000e660000000800 */
[----:B------:R-:W2:Y:S01]  /*5b40*/  SHFL.BFLY PT, R12, R21, 0x1, 0x1f ;  /* 0x0c201f00150c7f89 */ /* 0x000ea200000e0000 */
[----:B0-----:R-:W-:-:S05]  /*5b50*/  FMNMX.FTZ R25, R15, R10, !PT ;  /* 0x0000000a0f197209 */ /* 0x001fca0007810000 */
[----:B------:R-:W0:Y:S01]  /*5b60*/  SHFL.BFLY PT, R14, R25, 0x1, 0x1f ;  /* 0x0c201f00190e7f89 */ /* 0x000e2200000e0000 */
[----:B--2---:R-:W-:-:S05]  /*5b70*/  FMNMX.FTZ R12, R21, R12, !PT ;  /* 0x0000000c150c7209 */ /* 0x004fca0007810000 */
[C---:B-1----:R-:W-:Y:S01]  /*5b80*/  FMUL.FTZ R49, R12.reuse, R9 ;  /* 0x000000090c317220 */ /* 0x042fe20000410000 */
[----:B------:R-:W-:-:S03]  /*5b90*/  FADD.FTZ R10, -R12, R11 ;  /* 0x0000000b0c0a7221 */ /* 0x000fc60000010100 */
[-CC-:B------:R-:W-:Y:S01]  /*5ba0*/  FFMA.FTZ R11, R152, R9.reuse, -R49.reuse ;  /* 0x00000009980b7223 */ /* 0x180fe20000010831 */
[-CC-:B------:R-:W-:Y:S01]  /*5bb0*/  FFMA.FTZ R86, R154, R9.reuse, -R49.reuse ;  /* 0x000000099a567223 */ /* 0x180fe20000010831 */
[-CC-:B------:R-:W-:Y:S01]  /*5bc0*/  FFMA.FTZ R152, R158, R9.reuse, -R49.reuse ;  /* 0x000000099e987223 */ /* 0x180fe20000010831 */
[-CC-:B------:R-:W-:Y:S01]  /*5bd0*/  FFMA.FTZ R15, R160, R9.reuse, -R49.reuse ;  /* 0x00000009a00f7223 */ /* 0x180fe20000010831 */
[-CC-:B------:R-:W-:Y:S01]  /*5be0*/  FFMA.FTZ R154, R162, R9.reuse, -R49.reuse ;  /* 0x00000009a29a7223 */ /* 0x180fe20000010831 */
[-CC-:B------:R-:W-:Y:S01]  /*5bf0*/  FFMA.FTZ R21, R164, R9.reuse, -R49.reuse ;  /* 0x00000009a4157223 */ /* 0x180fe20000010831 */
[-CC-:B------:R-:W-:Y:S01]  /*5c00*/  FFMA.FTZ R158, R170, R9.reuse, -R49.reuse ;  /* 0x00000009aa9e7223 */ /* 0x180fe20000010831 */
[----:B0-----:R-:W-:Y:S01]  /*5c10*/  FMNMX.FTZ R14, R25, R14, !PT ;  /* 0x0000000e190e7209 */ /* 0x001fe20007810000 */
[-CC-:B------:R-:W-:Y:S01]  /*5c20*/  FFMA.FTZ R25, R168, R9.reuse, -R49.reuse ;  /* 0x00000009a8197223 */ /* 0x180fe20000010831 */
[-CC-:B------:R-:W-:Y:S01]  /*5c30*/  FFMA.FTZ R33, R196, R9.reuse, -R49.reuse ;  /* 0x00000009c4217223 */ /* 0x180fe20000010831 */
[-CC-:B------:R-:W-:Y:S01]  /*5c40*/  FFMA.FTZ R160, R198, R9.reuse, -R49.reuse ;  /* 0x00000009c6a07223 */ /* 0x180fe20000010831 */
[-C--:B------:R-:W-:Y:S01]  /*5c50*/  FFMA.FTZ R35, R200, R9.reuse, -R49 ;  /* 0x00000009c8237223 */ /* 0x080fe20000010831 */
[----:B------:R-:W-:Y:S01]  /*5c60*/  FADD.FTZ R8, -R14, R13 ;  /* 0x0000000d0e087221 */ /* 0x000fe20000010100 */
[-CC-:B------:R-:W-:Y:S01]  /*5c70*/  FFMA.FTZ R13, R156, R9.reuse, -R49.reuse ;  /* 0x000000099c0d7223 */ /* 0x180fe20000010831 */
        /* <DEDUP_REMOVED lines=19> */
[-C--:B------:R-:W-:Y:S01]  /*5db0*/  FFMA.FTZ R202, R226, R9.reuse, -R49 ;  /* 0x00000009e2ca7223 */ /* 0x080fe20000010831 */
[-C--:B------:R-:W-:Y:S01]  /*5dc0*/  FMUL.FTZ R49, R14, R9.reuse ;  /* 0x000000090e317220 */ /* 0x080fe20000410000 */
[-C--:B------:R-:W-:Y:S01]  /*5dd0*/  FMUL.FTZ R10, R10, R9.reuse ;  /* 0x000000090a0a7220 */ /* 0x080fe20000410000 */
[-C--:B------:R-:W-:Y:S01]  /*5de0*/  FMUL.FTZ R8, R8, R9.reuse ;  /* 0x0000000908087220 */ /* 0x080fe20000410000 */
        /* <DEDUP_REMOVED lines=8> */
[----:B------:R-:W0:Y:S01]  /*5e70*/  MUFU.EX2 R10, R10 ;  /* 0x0000000a000a7308 */ /* 0x000e220000000800 */
        /* <DEDUP_REMOVED lines=14> */
[----:B------:R-:W-:Y:S01]  /*5f60*/  FFMA.FTZ R157, R62, R9, -R49 ;  /* 0x000000093e9d7223 */ /* 0x000fe20000010831 */
[----:B------:R-:W1:Y:S01]  /*5f70*/  MUFU.EX2 R181, R181 ;  /* 0x000000b500b57308 */ /* 0x000e620000000800 */
[----:B0-----:R-:W-:Y:S01]  /*5f80*/  FFMA.FTZ R3, R10, R3, R11 ;  /* 0x000000030a037223 */ /* 0x001fe2000001000b */
        /* <DEDUP_REMOVED lines=8> */
[----:B------:R-:W-:-:S06]  /*6010*/  FFMA.FTZ R82, R82, R9, -R49 ;  /* 0x0000000952527223 */ /* 0x000fcc0000010831 */
[----:B------:R-:W2:Y:S01]  /*6020*/  MUFU.EX2 R20, R20 ;  /* 0x0000001400147308 */ /* 0x000ea20000000800 */
[----:B-1----:R-:W-:-:S07]  /*6030*/  FFMA.FTZ R51, R8, R0, R181 ;  /* 0x0000000008337223 */ /* 0x002fce00000100b5 */
[----:B------:R-:W1:Y:S01]  /*6040*/  MUFU.EX2 R13, R13 ;  /* 0x0000000d000d7308 */ /* 0x000e620000000800 */
[----:B0-----:R-:W-:-:S07]  /*6050*/  FADD.FTZ R0, R86, R3 ;  /* 0x0000000356007221 */ /* 0x001fce0000010000 */
[----:B------:R-:W0:Y:S01]  /*6060*/  MUFU.EX2 R183, R183 ;  /* 0x000000b700b77308 */ /* 0x000e220000000800 */
[----:B--2---:R-:W-:-:S07]  /*6070*/  FADD.FTZ R42, R20, R51 ;  /* 0x00000033142a7221 */ /* 0x004fce0000010000 */
[----:B------:R-:W2:Y:S01]  /*6080*/  MUFU.EX2 R152, R152 ;  /* 0x0000009800987308 */ /* 0x000ea20000000800 */
[----:B-1----:R-:W-:-:S07]  /*6090*/  FADD.FTZ R3, R13, R0 ;  /* 0x000000000d037221 */ /* 0x002fce0000010000 */
        /* <DEDUP_REMOVED lines=9> */
[----:B--2---:R-:W-:Y:S01]  /*6130*/  FADD.FTZ R51, R177, R42 ;  /* 0x0000002ab1337221 */ /* 0x004fe20000010000 */
[----:B------:R-:W-:-:S06]  /*6140*/  FFMA.FTZ R42, R64, R9, -R49 ;  /* 0x00000009402a7223 */ /* 0x000fcc0000010831 */
        /* <DEDUP_REMOVED lines=15> */
[----:B0-----:R-:W-:Y:S01]  /*6240*/  FADD.FTZ R51, R173, R44 ;  /* 0x0000002cad337221 */ /* 0x001fe20000010000 */
[-CC-:B------:R-:W-:Y:S01]  /*6250*/  FFMA.FTZ R44, R68, R9.reuse, -R49.reuse ;  /* 0x00000009442c7223 */ /* 0x180fe20000010831 */
[----:B------:R-:W-:-:S05]  /*6260*/  FFMA.FTZ R49, R84, R9, -R49 ;  /* 0x0000000954317223 */ /* 0x000fca0000010831 */
        /* <DEDUP_REMOVED lines=57> */
[----:B-1----:R-:W-:Y:S01]  /*6600*/  FADD.FTZ R0, R166, R3 ;  /* 0x00000003a6007221 */ /* 0x002fe20000010000 */
[----:B------:R-:W-:-:S04]  /*6610*/  IMAD.U32 R3, RZ, RZ, UR8 ;  /* 0x00000008ff037e24 */ /* 0x000fc8000f8e00ff */
[----:B------:R-:W-:Y:S02]  /*6620*/  @P1 VIADD R3, R3, 0x34840 ;  /* 0x0003484003031836 */ /* 0x000fe40000000000 */
[----:B------:R-:W1:Y:S01]  /*6630*/  MUFU.EX2 R161, R161 ;  /* 0x000000a100a17308 */ /* 0x000e620000000800 */
[----:B0-----:R-:W-:Y:S02]  /*6640*/  FADD.FTZ R46, R44, R51 ;  /* 0x000000332c2e7221 */ /* 0x001fe40000010000 */
[----:B------:R-:W-:-:S04]  /*6650*/  @P1 PRMT R3, R18, 0x654, R3 ;  /* 0x0000065412031816 */ /* 0x000fc80000000003 */
[----:B------:R0:W-:Y:S01]  /*6660*/  @P1 SYNCS.ARRIVE.TRANS64.RED.A1T0 RZ, [R3+URZ], RZ ;  /* 0x000000ff03ff19a7 */ /* 0x0001e2000810043f */
[----:B------:R-:W3:Y:S01]  /*6670*/  MUFU.EX2 R196, R196 ;  /* 0x000000c400c47308 */ /* 0x000ee20000000800 */
[----:B--2---:R-:W-:-:S07]  /*6680*/  FADD.FTZ R51, R41, R0 ;  /* 0x0000000029337221 */ /* 0x004fce0000010000 */
[----:B------:R-:W2:Y:S01]  /*6690*/  MUFU.EX2 R72, R72 ;  /* 0x0000004800487308 */ /* 0x000ea20000000800 */
[----:B-1----:R-:W-:-:S07]  /*66a0*/  FADD.FTZ R46, R161, R46 ;  /* 0x0000002ea12e7221 */ /* 0x002fce0000010000 */
[----:B------:R-:W1:Y:S01]  /*66b0*/  MUFU.EX2 R43, R43 ;  /* 0x0000002b002b7308 */ /* 0x000e620000000800 */
[----:B---3--:R-:W-:-:S07]  /*66c0*/  FADD.FTZ R0, R196, R51 ;  /* 0x00000033c4007221 */ /* 0x008fce0000010000 */
[----:B------:R-:W3:Y:S01]  /*66d0*/  MUFU.EX2 R163, R74 ;  /* 0x0000004a00a37308 */ /* 0x000ee20000000800 */
[----:B--2---:R-:W-:-:S07]  /*66e0*/  FADD.FTZ R46, R72, R46 ;  /* 0x0000002e482e7221 */ /* 0x004fce0000010000 */
[----:B------:R-:W2:Y:S01]  /*66f0*/  MUFU.EX2 R198, R198 ;  /* 0x000000c600c67308 */ /* 0x000ea20000000800 */
[----:B-1----:R-:W-:-:S07]  /*6700*/  FADD.FTZ R51, R43, R0 ;  /* 0x000000002b337221 */ /* 0x002fce0000010000 */
[----:B------:R-:W1:Y:S01]  /*6710*/  MUFU.EX2 R76, R76 ;  /* 0x0000004c004c7308 */ /* 0x000e620000000800 */
[----:B---3--:R-:W-:-:S07]  /*6720*/  FADD.FTZ R46, R163, R46 ;  /* 0x0000002ea32e7221 */ /* 0x008fce0000010000 */
        /* <DEDUP_REMOVED lines=16> */
[----:B0-----:R-:W-:-:S03]  /*6830*/  FADD.FTZ R3, R202, R3 ;  /* 0x00000003ca037221 */ /* 0x001fc60000010000 */
[----:B--2---:R-:W-:Y:S01]  /*6840*/  FADD.FTZ R0, R49, R46 ;  /* 0x0000002e31007221 */ /* 0x004fe20000010000 */
[----:B------:R-:W-:Y:S06]  /*6850*/  @!P0 BRA `(.L_x_201) ;  /* 0x0000000000048947 */ /* 0x000fec0003800000 */
[----:B------:R-:W-:Y:S01]  /*6860*/  BPT.TRAP 0x1 ;  /* 0x000000040000795c */ /* 0x000fe20000300000 */
.L_x_201:
[----:B------:R-:W-:Y:S01]  /*6870*/  ISETP.NE.AND P1, PT, R2, RZ, PT ;  /* 0x000000ff0200720c */ /* 0x000fe20003f25270 */
[----:B------:R-:W-:Y:S01]  /*6880*/  IMAD.U32 R46, RZ, RZ, UR9 ;  /* 0x00000009ff2e7e24 */ /* 0x000fe2000f8e00ff */
[----:B------:R-:W-:Y:S01]  /*6890*/  UMOV UR4, UR37 ;  /* 0x0000002500047c82 */ /* 0x000fe20008000000 */
[----:B------:R-:W-:Y:S01]  /*68a0*/  UMOV UR5, UR36 ;  /* 0x0000002400057c82 */ /* 0x000fe20008000000 */
[----:B------:R-:W-:Y:S01]  /*68b0*/  F2FP.BF16.F32.PACK_AB R182, R152, R13 ;  /* 0x0000000d98b6723e */ /* 0x000fe200000010ff */
[----:B------:R-:W-:Y:S01]  /*68c0*/  IMAD.MOV.U32 R13, RZ, RZ, R14 ;  /* 0x000000ffff0d7224 */ /* 0x000fe200078e000e */
[----:B------:R-:W-:Y:S02]  /*68d0*/  F2FP.BF16.F32.PACK_AB R176, R154, R15 ;  /* 0x0000000f9ab0723e */ /* 0x000fe400000010ff */
[----:B------:R-:W-:Y:S02]  /*68e0*/  F2FP.BF16.F32.PACK_AB R178, R156, R21 ;  /* 0x000000159cb2723e */ /* 0x000fe400000010ff */
[----:B------:R-:W-:-:S02]  /*68f0*/  F2FP.BF16.F32.PACK_AB R172, R158, R25 ;  /* 0x000000199eac723e */ /* 0x000fc400000010ff */
[----:B------:R-:W-:Y:S01]  /*6900*/  F2FP.BF16.F32.PACK_AB R180, R86, R11 ;  /* 0x0000000b56b4723e */ /* 0x000fe200000010ff */
[----:B------:R-:W-:Y:S01]  /*6910*/  @P1 VIADD R46, R46, 0x34860 ;  /* 0x000348602e2e1836 */ /* 0x000fe20000000000 */
[----:B------:R-:W-:Y:S01]  /*6920*/  F2FP.BF16.F32.PACK_AB R152, R160, R33 ;  /* 0x00000021a098723e */ /* 0x000fe200000010ff */
[----:B------:R-:W-:Y:S01]  /*6930*/  IMAD.MOV.U32 R11, RZ, RZ, R12 ;  /* 0x000000ffff0b7224 */ /* 0x000fe200078e000c */
[----:B------:R-:W-:Y:S02]  /*6940*/  F2FP.BF16.F32.PACK_AB R154, R162, R35 ;  /* 0x00000023a29a723e */ /* 0x000fe400000010ff */
[----:B------:R-:W-:Y:S02]  /*6950*/  @P1 PRMT R46, R17, 0x654, R46 ;  /* 0x00000654112e1816 */ /* 0x000fe4000000002e */
[----:B------:R-:W-:Y:S02]  /*6960*/  F2FP.BF16.F32.PACK_AB R156, R164, R37 ;  /* 0x00000025a49c723e */ /* 0x000fe400000010ff */
[----:B------:R0:W-:Y:S01]  /*6970*/  @P1 SYNCS.ARRIVE.TRANS64.RED.A1T0 RZ, [R46+URZ], RZ ;  /* 0x000000ff2eff19a7 */ /* 0x0001e2000810043f */
[C---:B------:R-:W-:Y:S01]  /*6980*/  ISETP.GT.AND P1, PT, R195.reuse, RZ, PT ;  /* 0x000000ffc300720c */ /* 0x040fe20003f24270 */
[----:B------:R-:W-:Y:S01]  /*6990*/  VIADD R195, R195, 0xffffffff ;  /* 0xffffffffc3c37836 */ /* 0x000fe20000000000 */
[----:B------:R-:W-:-:S02]  /*69a0*/  F2FP.BF16.F32.PACK_AB R158, R166, R39 ;  /* 0x00000027a69e723e */ /* 0x000fc400000010ff */
[----:B------:R-:W-:Y:S02]  /*69b0*/  F2FP.BF16.F32.PACK_AB R181, R20, R181 ;  /* 0x000000b514b5723e */ /* 0x000fe400000010ff */
[----:B------:R-:W-:Y:S02]  /*69c0*/  F2FP.BF16.F32.PACK_AB R183, R24, R183 ;  /* 0x000000b718b7723e */ /* 0x000fe400000010ff */
[----:B------:R-:W-:Y:S02]  /*69d0*/  F2FP.BF16.F32.PACK_AB R177, R26, R177 ;  /* 0x000000b11ab1723e */ /* 0x000fe400000010ff */
[----:B------:R-:W-:Y:S02]  /*69e0*/  F2FP.BF16.F32.PACK_AB R179, R28, R179 ;  /* 0x000000b31cb3723e */ /* 0x000fe400000010ff */
[----:B------:R-:W-:Y:S02]  /*69f0*/  F2FP.BF16.F32.PACK_AB R173, R30, R173 ;  /* 0x000000ad1ead723e */ /* 0x000fe400000010ff */
        /* <DEDUP_REMOVED lines=17> */
[----:B------:R-:W-:Y:S01]  /*6b10*/  F2FP.BF16.F32.PACK_AB R167, R49, R167 ;  /* 0x000000a731a7723e */ /* 0x000fe200000010ff */
[----:B0-----:R-:W-:Y:S06]  /*6b20*/  @P1 BRA `(.L_x_202) ;  /* 0xffffffd400a01947 */ /* 0x001fec000383ffff */
.L_x_191:
        /* <DEDUP_REMOVED lines=67> */
.L_x_203:
        /* <DEDUP_REMOVED lines=9> */
.L_x_204:
[----:B-1----:R-:W-:Y:S05]  /*6ff0*/  @P1 BRA `(.L_x_205) ;  /* 0x0000000000081947 */ /* 0x002fea0003800000 */
[----:B------:R-:W1:Y:S02]  /*7000*/  SYNCS.PHASECHK.TRANS64.TRYWAIT P1, [UR9+0x34850], R4 ;  /* 0x03485004ff0075a7 */ /* 0x000e640008020149 */
[----:B-1----:R-:W-:Y:S05]  /*7010*/  @!P1 BRA `(.L_x_206) ;  /* 0x0000006400c49947 */ /* 0x002fea0003800000 */
.L_x_205:
[----:B------:R-:W-:Y:S01]  /*7020*/  UIADD3 UR5, UR4, 0x400, URZ ;  /* 0x0000040004057890 */ /* 0x000fe2000fffe03f */
[----:B------:R-:W-:Y:S01]  /*7030*/  WARPGROUP.ARRIVE ;  /* 0x00000000000079c5 */ /* 0x000fe20000000000 */
[----:B------:R-:W-:Y:S01]  /*7040*/  UMOV UR7, 0x40000040 ;  /* 0x4000004000077882 */ /* 0x000fe20000000000 */
[----:B------:R-:W-:Y:S01]  /*7050*/  UMOV UR11, 0x40000040 ;  /* 0x40000040000b7882 */ /* 0x000fe20000000000 */
[----:B------:R-:W-:Y:S01]  /*7060*/  USHF.R.U32.HI UR5, URZ, 0x4, UR5 ;  /* 0x000000043f057899 */ /* 0x000fe20008011605 */
[----:B01----:R-:W0:Y:S01]  /*7070*/  SHFL.BFLY PT, R4, R3, 0x2, 0x1f ;  /* 0x0c401f0003047f89 */ /* 0x003e2200000e0000 */
[----:B------:R-:W-:Y:S02]  /*7080*/  IMAD.MOV.U32 R10, RZ, RZ, RZ ;  /* 0x000000ffff0a7224 */ /* 0x000fe400078e00ff */
[----:B------:R-:W-:Y:S01]  /*7090*/  ULOP3.LUT UR5, UR5, 0x3fff, URZ, 0xc0, !UPT ;  /* 0x00003fff05057892 */ /* 0x000fe2000f8ec03f */
[----:B------:R-:W1:Y:S03]  /*70a0*/  SHFL.BFLY PT, R5, R0, 0x2, 0x1f ;  /* 0x0c401f0000057f89 */ /* 0x000e6600000e0000 */
[----:B------:R-:W-:-:S04]  /*70b0*/  ULOP3.LUT UR5, UR5, 0x4000000, URZ, 0xfc, !UPT ;  /* 0x0400000005057892 */ /* 0x000fc8000f8efc3f */
[----:B------:R-:W-:-:S04]  /*70c0*/  ULEA UR6, UR36, UR5, 0xb ;  /* 0x0000000524067291 */ /* 0x000fc8000f8e583f */
[----:B------:R-:W-:-:S05]  /*70d0*/  UIADD3 UR8, UR6, 0x80, URZ ;  /* 0x0000008006087890 */ /* 0x000fca000fffe03f */
[----:B------:R-:W-:Y:S01]  /*70e0*/  HGMMA.64x128x16.F32.BF16 R24, R180, gdesc[UR4].tnspB, R24, gsb0 ;  /* 0x41e00004b4187df0 */ /* 0x000fe20008001818 */
[----:B------:R-:W-:Y:S01]  /*70f0*/  UMOV UR7, 0x40000040 ;  /* 0x4000004000077882 */ /* 0x000fe20000000000 */
[----:B------:R-:W-:Y:S01]  /*7100*/  UMOV UR10, UR8 ;  /* 0x00000008000a7c82 */ /* 0x000fe20008000000 */
[----:B------:R-:W-:Y:S01]  /*7110*/  UIADD3 UR8, UR6, 0x100, URZ ;  /* 0x0000010006087890 */ /* 0x000fe2000fffe03f */
[----:B0-----:R-:W-:Y:S01]  /*7120*/  FADD.FTZ R4, R4, R3 ;  /* 0x0000000304047221 */ /* 0x001fe20000010000 */
[----:B------:R-:W-:Y:S02]  /*7130*/  IMAD.MOV.U32 R3, RZ, RZ, -0x800000 ;  /* 0xff800000ff037424 */ /* 0x000fe400078e00ff */
[----:B-1----:R-:W-:Y:S01]  /*7140*/  FADD.FTZ R6, R5, R0 ;  /* 0x0000000005067221 */ /* 0x002fe20000010000 */
[----:B------:R-:W-:Y:S01]  /*7150*/  IMAD.MOV.U32 R0, RZ, RZ, -0x800000 ;  /* 0xff800000ff007424 */ /* 0x000fe200078e00ff */
[----:B------:R-:W0:Y:S04]  /*7160*/  SHFL.BFLY PT, R5, R4, 0x1, 0x1f ;  /* 0x0c201f0004057f89 */ /* 0x000e2800000e0000 */
[----:B------:R-:W1:Y:S01]  /*7170*/  SHFL.BFLY PT, R7, R6, 0x1, 0x1f ;  /* 0x0c201f0006077f89 */ /* 0x000e6200000e0000 */
[----:B0-----:R-:W-:Y:S01]  /*7180*/  FADD.FTZ R13, R4, R5 ;  /* 0x00000005040d7221 */ /* 0x001fe20000010000 */
[----:B------:R-:W-:-:S02]  /*7190*/  IMAD.MOV.U32 R5, RZ, RZ, RZ ;  /* 0x000000ffff057224 */ /* 0x000fc400078e00ff */
[----:B-1----:R-:W-:Y:S02]  /*71a0*/  FADD.FTZ R15, R6, R7 ;  /* 0x00000007060f7221 */ /* 0x002fe40000010000 */
[----:B------:R-:W-:-:S03]  /*71b0*/  FSETP.NE.FTZ.AND P1, PT, R13, RZ, PT ;  /* 0x000000ff0d00720b */ /* 0x000fc60003f35000 */
[----:B------:R-:W-:-:S10]  /*71c0*/  FSETP.NE.FTZ.AND P2, PT, R15, RZ, PT ;  /* 0x000000ff0f00720b */ /* 0x000fd40003f55000 */
[----:B------:R-:W0:Y:S01]  /*71d0*/  @P1 MUFU.LG2 R8, R13 ;  /* 0x0000000d00081308 */ /* 0x000e220000000c00 */
[C---:B------:R-:W-:Y:S02]  /*71e0*/  @P1 FMUL.FTZ R7, R9.reuse, 0.69314718246459960938 ;  /* 0x3f31721809071820 */ /* 0x040fe40000410000 */
[----:B------:R-:W-:-:S05]  /*71f0*/  @P2 FMUL.FTZ R4, R9, 0.69314718246459960938 ;  /* 0x3f31721809042820 */ /* 0x000fca0000410000 */
[----:B------:R-:W1:Y:S08]  /*7200*/  @P2 MUFU.LG2 R11, R15 ;  /* 0x0000000f000b2308 */ /* 0x000e700000000c00 */
[----:B------:R2:W3:Y:S01]  /*7210*/  @P1 MUFU.RCP R5, R13 ;  /* 0x0000000d00051308 */ /* 0x0004e20000001000 */
[----:B0-----:R-:W-:-:S04]  /*7220*/  @P1 FMUL.FTZ R8, R8, 0.69314718246459960938 ;  /* 0x3f31721808081820 */ /* 0x001fc80000410000 */
[----:B------:R-:W-:-:S03]  /*7230*/  @P1 FFMA.FTZ R3, R7, R12, R8 ;  /* 0x0000000c07031223 */ /* 0x000fc60000010008 */
[----:B------:R2:W0:Y:S01]  /*7240*/  @P2 MUFU.RCP R10, R15 ;  /* 0x0000000f000a2308 */ /* 0x0004220000001000 */
[----:B-1----:R-:W-:-:S04]  /*7250*/  @P2 FMUL.FTZ R11, R11, 0.69314718246459960938 ;  /* 0x3f3172180b0b2820 */ /* 0x002fc80000410000 */
[----:B------:R-:W-:Y:S01]  /*7260*/  @P2 FFMA.FTZ R0, R4, R14, R11 ;  /* 0x0000000e04002223 */ /* 0x000fe2000001000b */
[----:B------:R-:W-:Y:S02]  /*7270*/  WARPGROUP.DEPBAR.LE gsb0, 0x0 ;  /* 0x00008000000079c5 */ /* 0x000fe40000010000 */
[----:B------:R-:W-:-:S06]  /*7280*/  WARPGROUP.ARRIVE ;  /* 0x00000000000079c5 */ /* 0x000fcc0000000000 */
[----:B------:R-:W-:Y:S01]  /*7290*/  HGMMA.64x128x16.F32.BF16 R24, R176, gdesc[UR8].tnspB, R24, gsb0 ;  /* 0x41e00008b0187df0 */ /* 0x000fe20008001818 */
[----:B------:R-:W-:Y:S01]  /*72a0*/  UMOV UR10, UR8 ;  /* 0x00000008000a7c82 */ /* 0x000fe20008000000 */
[----:B------:R-:W-:Y:S01]  /*72b0*/  UMOV UR11, 0x40000040 ;  /* 0x40000040000b7882 */ /* 0x000fe20000000000 */
[----:B------:R-:W-:Y:S01]  /*72c0*/  UIADD3 UR8, UR6, 0x180, URZ ;  /* 0x0000018006087890 */ /* 0x000fe2000fffe03f */
        /* <DEDUP_REMOVED lines=17> */
[----:B------:R-:W-:Y:S02]  /*73e0*/  UIADD3 UR8, UR6, 0x300, URZ ;  /* 0x0000030006087890 */ /* 0x000fe4000fffe03f */
[----:B------:R-:W-:Y:S01]  /*73f0*/  UIADD3 UR6, UR6, 0x380, URZ ;  /* 0x0000038006067890 */ /* 0x000fe2000fffe03f */
[----:B------:R-:W-:Y:S02]  /*7400*/  WARPGROUP.DEPBAR.LE gsb0, 0x0 ;  /* 0x00008000000079c5 */ /* 0x000fe40000010000 */
[----:B------:R-:W-:-:S06]  /*7410*/  WARPGROUP.ARRIVE ;  /* 0x00000000000079c5 */ /* 0x000fcc0000000000 */
[----:B------:R-:W-:Y:S01]  /*7420*/  HGMMA.64x128x16.F32.BF16 R24, R156, gdesc[UR8].tnspB, R24, gsb0 ;  /* 0x41e000089c187df0 */ /* 0x000fe20008001818 */
[----:B------:R-:W-:Y:S01]  /*7430*/  UMOV UR10, UR8 ;  /* 0x00000008000a7c82 */ /* 0x000fe20008000000 */
[----:B------:R-:W-:Y:S01]  /*7440*/  UMOV UR11, 0x40000040 ;  /* 0x40000040000b7882 */ /* 0x000fe20000000000 */
[----:B------:R-:W-:Y:S02]  /*7450*/  WARPGROUP.DEPBAR.LE gsb0, 0x0 ;  /* 0x00008000000079c5 */ /* 0x000fe40000010000 */
[----:B------:R-:W-:-:S07]  /*7460*/  WARPGROUP.ARRIVE ;  /* 0x00000000000079c5 */ /* 0x000fce0000000000 */
[----:B------:R-:W-:Y:S03]  /*7470*/  HGMMA.64x128x16.F32.BF16 R24, R160, gdesc[UR8].tnspB, R24, gsb0 ;  /* 0x41e00008a0187df0 */ /* 0x000fe60008001818 */
[----:B------:R-:W-:Y:S02]  /*7480*/  WARPGROUP.DEPBAR.LE gsb0, 0x0 ;  /* 0x00008000000079c5 */ /* 0x000fe40000010000 */
[----:B------:R-:W-:-:S07]  /*7490*/  WARPGROUP.ARRIVE ;  /* 0x00000000000079c5 */ /* 0x000fce0000000000 */
[----:B------:R-:W-:Y:S03]  /*74a0*/  HGMMA.64x128x16.F32.BF16 R24, R164, gdesc[UR4].tnspB, R24, gsb0 ;  /* 0x41e00004a4187df0 */ /* 0x000fe60008001818 */
[----:B------:R-:W-:Y:S02]  /*74b0*/  WARPGROUP.DEPBAR.LE gsb0, 0x0 ;  /* 0x00008000000079c5 */ /* 0x000fe40000010000 */
[----:B0-23--:R-:W-:Y:S05]  /*74c0*/  @!P0 BRA `(.L_x_207) ;  /* 0x0000000000048947 */ /* 0x00dfea0003800000 */
[----:B------:R-:W-:Y:S01]  /*74d0*/  BPT.TRAP 0x1 ;  /* 0x000000040000795c */ /* 0x000fe20000300000 */
.L_x_207:
[----:B------:R-:W0:Y:S01]  /*74e0*/  S2UR UR5, SR_SWINHI ;  /* 0x00000000000579c3 */ /* 0x000e220000002f00 */
[----:B------:R-:W-:Y:S01]  /*74f0*/  ISETP.NE.AND P1, PT, R2, RZ, PT ;  /* 0x000000ff0200720c */ /* 0x000fe20003f25270 */
[----:B------:R-:W-:Y:S01]  /*7500*/  FMUL.FTZ R98, R46, R10 ;  /* 0x0000000a2e627220 */ /* 0x000fe20000410000 */
[----:B------:R-:W-:Y:S02]  /*7510*/  IMAD.U32 R6, RZ, RZ, UR9 ;  /* 0x00000009ff067e24 */ /* 0x000fe4000f8e00ff */
[-C--:B------:R-:W-:Y:S01]  /*7520*/  FMUL.FTZ R92, R37, R5.reuse ;  /* 0x00000005255c7220 */ /* 0x080fe20000410000 */
[-C--:B------:R-:W-:Y:S01]  /*7530*/  FMUL.FTZ R93, R36, R5.reuse ;  /* 0x00000005245d7220 */ /* 0x080fe20000410000 */
[-C--:B------:R-:W-:Y:S01]  /*7540*/  FMUL.FTZ R25, R25, R5.reuse ;  /* 0x0000000519197220 */ /* 0x080fe20000410000 */
[-C--:B------:R-:W-:Y:S01]  /*7550*/  FMUL.FTZ R20, R24, R5.reuse ;  /* 0x0000000518147220 */ /* 0x080fe20000410000 */
[----:B------:R-:W1:Y:S01]  /*7560*/  LDC R46, c[0x0][0xbe8] ;  /* 0x0002fa00ff2e7b82 */ /* 0x000e620000000800 */
[-C--:B------:R-:W-:Y:S01]  /*7570*/  FMUL.FTZ R29, R29, R5.reuse ;  /* 0x000000051d1d7220 */ /* 0x080fe20000410000 */
[-C--:B------:R-:W-:Y:S01]  /*7580*/  FMUL.FTZ R104, R28, R5.reuse ;  /* 0x000000051c687220 */ /* 0x080fe20000410000 */
[-C--:B------:R-:W-:Y:S01]  /*7590*/  FMUL.FTZ R94, R33, R5.reuse ;  /* 0x00000005215e7220 */ /* 0x080fe20000410000 */
[-C--:B------:R-:W-:Y:S01]  /*75a0*/  FMUL.FTZ R95, R32, R5.reuse ;  /* 0x00000005205f7220 */ /* 0x080fe20000410000 */
[----:B------:R-:W-:Y:S01]  /*75b0*/  FMUL.FTZ R88, R41, R5 ;  /* 0x0000000529587220 */ /* 0x000fe20000410000 */
[----:B------:R-:W-:-:S02]  /*75c0*/  @P1 VIADD R6, R6, 0x34860 ;  /* 0x0003486006061836 */ /* 0x000fc40000000000 */
        /* <DEDUP_REMOVED lines=9> */
[----:B------:R-:W-:Y:S01]  /*7660*/  UMOV UR6, UR4 ;  /* 0x0000000400067c82 */ /* 0x000fe20008000000 */
[----:B0-----:R-:W-:Y:S01]  /*7670*/  UMOV UR7, UR5 ;  /* 0x0000000500077c82 */ /* 0x001fe20008000000 */
[----:B------:R-:W-:Y:S01]  /*7680*/  FMUL.FTZ R61, R61, R5 ;  /* 0x000000053d3d7220 */ /* 0x000fe20000410000 */
[----:B------:R-:W-:-:S02]  /*7690*/  IMAD.U32 R36, RZ, RZ, UR6 ;  /* 0x00000006ff247e24 */ /* 0x000fc4000f8e00ff */
[-C--:B------:R-:W-:Y:S01]  /*76a0*/  FMUL.FTZ R60, R60, R5.reuse ;  /* 0x000000053c3c7220 */ /* 0x080fe20000410000 */
[----:B------:R-:W-:Y:S02]  /*76b0*/  IMAD.U32 R37, RZ, RZ, UR7 ;  /* 0x00000007ff257e24 */ /* 0x000fe4000f8e00ff */
        /* <DEDUP_REMOVED lines=12> */
[----:B------:R-:W-:Y:S01]  /*7780*/  IMAD.WIDE R4, R191, 0x2, R36 ;  /* 0x00000002bf047825 */ /* 0x000fe200078e0224 */
[----:B------:R-:W-:-:S03]  /*7790*/  @P1 PRMT R6, R17, 0x654, R6 ;  /* 0x0000065411061816 */ /* 0x000fc60000000006 */
[-C--:B------:R-:W-:Y:S01]  /*77a0*/  FMUL.FTZ R96, R43, R10.reuse ;  /* 0x0000000a2b607220 */ /* 0x080fe20000410000 */
[-C--:B------:R-:W-:Y:S01]  /*77b0*/  FMUL.FTZ R97, R42, R10.reuse ;  /* 0x0000000a2a617220 */ /* 0x080fe20000410000 */
[-C--:B------:R-:W-:Y:S01]  /*77c0*/  FMUL.FTZ R7, R31, R10.reuse ;  /* 0x0000000a1f077220 */ /* 0x080fe20000410000 */
[----:B------:R0:W-:Y:S01]  /*77d0*/  @P1 SYNCS.ARRIVE.TRANS64.RED.A1T0 RZ, [R6+URZ], RZ ;  /* 0x000000ff06ff19a7 */ /* 0x0001e2000810043f */
[----:B------:R-:W-:Y:S01]  /*77e0*/  IADD3 R103, P1, R4, 0x4040, RZ ;  /* 0x0000404004677810 */ /* 0x000fe20007f3e0ff */
[-C--:B------:R-:W-:Y:S01]  /*77f0*/  FMUL.FTZ R106, R30, R10.reuse ;  /* 0x0000000a1e6a7220 */ /* 0x080fe20000410000 */
[----:B------:R-:W-:Y:S01]  /*7800*/  IMAD R9, R185, 0x40, R19 ;  /* 0x00000040b9097824 */ /* 0x000fe200078e0213 */
[----:B------:R-:W-:Y:S01]  /*7810*/  R2UR UR12, R187 ;  /* 0x00000000bb0c72ca */ /* 0x000fe200000e0000 */
[----:B------:R-:W-:Y:S01]  /*7820*/  FMUL.FTZ R99, R35, R10 ;  /* 0x0000000a23637220 */ /* 0x000fe20000410000 */
[----:B------:R-:W-:Y:S01]  /*7830*/  IMAD.X R43, RZ, RZ, R5, P1 ;  /* 0x000000ffff2b7224 */ /* 0x000fe200008e0605 */
[----:B-1----:R-:W-:Y:S01]  /*7840*/  ISETP.NE.AND P1, PT, R46, 0x1, PT ;  /* 0x000000012e00780c */ /* 0x002fe20003f25270 */
[----:B------:R-:W-:Y:S01]  /*7850*/  IMAD.WIDE R36, R9, 0x2, R36 ;  /* 0x0000000209247825 */ /* 0x000fe200078e0224 */
[----:B0-----:R-:W-:-:S03]  /*7860*/  LOP3.LUT R6, R103, 0x380, RZ, 0xc0, !PT ;  /* 0x0000038067067812 */ /* 0x001fc600078ec0ff */
[-C--:B------:R-:W-:Y:S01]  /*7870*/  FMUL.FTZ R27, R27, R10.reuse ;  /* 0x0000000a1b1b7220 */ /* 0x080fe20000410000 */
[----:B------:R-:W-:Y:S01]  /*7880*/  IADD3 R45, P0, R4, 0x4060, RZ ;  /* 0x00004060042d7810 */ /* 0x000fe20007f1e0ff */
[-C--:B------:R-:W-:Y:S01]  /*7890*/  FMUL.FTZ R102, R26, R10.reuse ;  /* 0x0000000a1a667220 */ /* 0x080fe20000410000 */
[----:B------:R-:W-:Y:S01]  /*78a0*/  SHF.R.U64 R6, R6, 0x3, RZ ;  /* 0x0000000306067819 */ /* 0x000fe200000012ff */
[----:B------:R-:W-:Y:S01]  /*78b0*/  UIADD3 UR5, -UR38, URZ, URZ ;  /* 0x0000003f26057290 */ /* 0x000fe2000fffe13f */
[----:B------:R-:W-:Y:S01]  /*78c0*/  IADD3 R33, P3, R4, 0x4000, RZ ;  /* 0x0000400004217810 */ /* 0x000fe20007f7e0ff */
[----:B------:R-:W-:Y:S01]  /*78d0*/  FMUL.FTZ R108, R34, R10 ;  /* 0x0000000a226c7220 */ /* 0x000fe20000410000 */
[----:B------:R-:W-:Y:S01]  /*78e0*/  LOP3.LUT R42, R6, R103, RZ, 0x3c, !PT ;  /* 0x00000067062a7212 */ /* 0x000fe200078e3cff */
[----:B------:R-:W-:Y:S01]  /*78f0*/  IMAD R100, RZ, RZ, -UR12 ;  /* 0x8000000cff647e24 */ /* 0x000fe2000f8e02ff */
[----:B------:R-:W0:Y:S01]  /*7900*/  LDC R103, c[0x0][0xc38] ;  /* 0x00030e00ff677b82 */ /* 0x000e220000000800 */
[----:B------:R-:W-:Y:S01]  /*7910*/  F2FP.BF16.F32.PACK_AB R7, R7, R106 ;  /* 0x0000006a0707723e */ /* 0x000fe200000010ff */
[-C--:B------:R-:W-:Y:S01]  /*7920*/  FMUL.FTZ R101, R39, R10.reuse ;  /* 0x0000000a27657220 */ /* 0x080fe20000410000 */
[----:B------:R-:W-:Y:S01]  /*7930*/  LOP3.LUT R9, R4, 0x380, RZ, 0xc0, !PT ;  /* 0x0000038004097812 */ /* 0x000fe200078ec0ff */
[-C--:B------:R-:W-:Y:S01]  /*7940*/  FMUL.FTZ R110, R38, R10.reuse ;  /* 0x0000000a266e7220 */ /* 0x080fe20000410000 */
[----:B------:R-:W-:Y:S01]  /*7950*/  IADD3 R13, P6, R4, 0x20, RZ ;  /* 0x00000020040d7810 */ /* 0x000fe20007fde0ff */
[-C--:B------:R-:W-:Y:S01]  /*7960*/  FMUL.FTZ R47, R47, R10.reuse ;  /* 0x0000000a2f2f7220 */ /* 0x080fe20000410000 */
[----:B------:R-:W-:Y:S01]  /*7970*/  LOP3.LUT R44, R45, 0x380, RZ, 0xc0, !PT ;  /* 0x000003802d2c7812 */ /* 0x000fe200078ec0ff */
[----:B------:R-:W1:Y:S01]  /*7980*/  @P1 LDC R106, c[0x0][0xbec] ;  /* 0x0002fb00ff6a1b82 */ /* 0x000e620000000800 */
[----:B------:R-:W-:Y:S01]  /*7990*/  LOP3.LUT R8, R33, 0x380, RZ, 0xc0, !PT ;  /* 0x0000038021087812 */ /* 0x000fe200078ec0ff */
[-C--:B------:R-:W-:Y:S01]  /*79a0*/  FMUL.FTZ R51, R51, R10.reuse ;  /* 0x0000000a33337220 */ /* 0x080fe20000410000 */
[----:B------:R-:W-:Y:S01]  /*79b0*/  SHF.R.U64 R9, R9, 0x3, RZ ;  /* 0x0000000309097819 */ /* 0x000fe200000012ff */
[-C--:B------:R-:W-:Y:S01]  /*79c0*/  FMUL.FTZ R50, R50, R10.reuse ;  /* 0x0000000a32327220 */ /* 0x080fe20000410000 */
[----:B------:R-:W-:Y:S01]  /*79d0*/  LOP3.LUT R6, R13, 0x380, RZ, 0xc0, !PT ;  /* 0x000003800d067812 */ /* 0x000fe200078ec0ff */
[-C--:B------:R-:W-:Y:S01]  /*79e0*/  FMUL.FTZ R55, R55, R10.reuse ;  /* 0x0000000a37377220 */ /* 0x080fe20000410000 */
[----:B------:R-:W-:Y:S01]  /*79f0*/  SHF.R.U64 R44, R44, 0x3, RZ ;  /* 0x000000032c2c7819 */ /* 0x000fe200000012ff */
[----:B------:R-:W2:Y:S01]  /*7a00*/  @P1 LDC R107, c[0x0][0xbf0] ;  /* 0x0002fc00ff6b1b82 */ /* 0x000ea20000000800 */
[----:B------:R-:W-:Y:S01]  /*7a10*/  IADD3 R35, P2, R4, 0x4020, RZ ;  /* 0x0000402004237810 */ /* 0x000fe20007f5e0ff */
[-C--:B------:R-:W-:Y:S01]  /*7a20*/  FMUL.FTZ R54, R54, R10.reuse ;  /* 0x0000000a36367220 */ /* 0x080fe20000410000 */
[C---:B------:R-:W-:Y:S01]  /*7a30*/  IADD3 R31, P4, R4.reuse, 0x60, RZ ;  /* 0x00000060041f7810 */ /* 0x040fe20007f9e0ff */
[-C--:B------:R-:W-:Y:S01]  /*7a40*/  FMUL.FTZ R59, R59, R10.reuse ;  /* 0x0000000a3b3b7220 */ /* 0x080fe20000410000 */
[----:B------:R-:W-:Y:S01]  /*7a50*/  IADD3 R21, P5, R4, 0x40, RZ ;  /* 0x0000004004157810 */ /* 0x000fe20007fbe0ff */
[-C--:B------:R-:W-:Y:S01]  /*7a60*/  FMUL.FTZ R58, R58, R10.reuse ;  /* 0x0000000a3a3a7220 */ /* 0x080fe20000410000 */
[----:B------:R-:W-:Y:S01]  /*7a70*/  SHF.R.U64 R8, R8, 0x3, RZ ;  /* 0x0000000308087819 */ /* 0x000fe200000012ff */
[----:B------:R-:W-:Y:S01]  /*7a80*/  FMUL.FTZ R63, R63, R10 ;  /* 0x0000000a3f3f7220 */ /* 0x000fe20000410000 */
[----:B------:R-:W-:Y:S01]  /*7a90*/  LOP3.LUT R4, R9, R4, RZ, 0x3c, !PT ;  /* 0x0000000409047212 */ /* 0x000fe200078e3cff */
[-C--:B------:R-:W-:Y:S01]  /*7aa0*/  FMUL.FTZ R62, R62, R10.reuse ;  /* 0x0000000a3e3e7220 */ /* 0x080fe20000410000 */
[----:B------:R-:W-:Y:S01]  /*7ab0*/  SHF.R.U64 R6, R6, 0x3, RZ ;  /* 0x0000000306067819 */ /* 0x000fe200000012ff */
        /* <DEDUP_REMOVED lines=12> */
[----:B------:R-:W-:Y:S01]  /*7b80*/  ULDC UR10, c[0x0][0xc44] ;  /* 0x00031100000a7ab9 */ /* 0x000fe20000000800 */
[----:B------:R-:W-:Y:S01]  /*7b90*/  LOP3.LUT R44, R44, R45, RZ, 0x3c, !PT ;  /* 0x0000002d2c2c7212 */ /* 0x000fe200078e3cff */
[--C-:B------:R-:W-:Y:S01]  /*7ba0*/  IMAD.X R45, RZ, RZ, R5.reuse, P0 ;  /* 0x000000ffff2d7224 */ /* 0x100fe200000e0605 */
[----:B------:R-:W-:Y:S01]  /*7bb0*/  LOP3.LUT R10, R35, 0x380, RZ, 0xc0, !PT ;  /* 0x00000380230a7812 */ /* 0x000fe200078ec0ff */
[--C-:B------:R-:W-:Y:S01]  /*7bc0*/  IMAD.X R41, RZ, RZ, R5.reuse, P2 ;  /* 0x000000ffff297224 */ /* 0x100fe200010e0605 */
[----:B------:R-:W-:Y:S01]  /*7bd0*/  LOP3.LUT R38, R8, R33, RZ, 0x3c, !PT ;  /* 0x0000002108267212 */ /* 0x000fe200078e3cff */
[--C-:B------:R-:W-:Y:S01]  /*7be0*/  IMAD.X R39, RZ, RZ, R5.reuse, P3 ;  /* 0x000000ffff277224 */ /* 0x100fe200018e0605 */
[----:B------:R-:W-:Y:S01]  /*7bf0*/  UIMAD UR10, UR10, UR5, UR12 ;  /* 0x000000050a0a72a4 */ /* 0x000fe2000f8e020c */
[--C-:B------:R-:W-:Y:S01]  /*7c00*/  IMAD.X R15, RZ, RZ, R5.reuse, P6 ;  /* 0x000000ffff0f7224 */ /* 0x100fe200030e0605 */
[----:B------:R-:W-:Y:S01]  /*7c10*/  LOP3.LUT R14, R6, R13, RZ, 0x3c, !PT ;  /* 0x0000000d060e7212 */ /* 0x000fe200078e3cff */
[--C-:B------:R-:W-:Y:S01]  /*7c20*/  IMAD.X R11, RZ, RZ, R5.reuse, P4 ;  /* 0x000000ffff0b7224 */ /* 0x100fe200020e0605 */
[----:B------:R-:W-:Y:S01]  /*7c30*/  LOP3.LUT R8, R31, 0x380, RZ, 0xc0, !PT ;  /* 0x000003801f087812 */ /* 0x000fe200078ec0ff */
[----:B------:R-:W-:Y:S01]  /*7c40*/  IMAD.X R9, RZ, RZ, R5, P5 ;  /* 0x000000ffff097224 */ /* 0x000fe200028e0605 */
[----:B------:R-:W-:Y:S01]  /*7c50*/  MOV R109, R4 ;  /* 0x00000004006d7202 */ /* 0x000fe20000000f00 */
[----:B0-----:R-:W-:Y:S01]  /*7c60*/  IMAD R100, R103, R100, UR39 ;  /* 0x0000002767647e24 */ /* 0x001fe2000f8e0264 */
[----:B------:R-:W-:Y:S01]  /*7c70*/  LOP3.LUT R6, R21, 0x380, RZ, 0xc0, !PT ;  /* 0x0000038015067812 */ /* 0x000fe200078ec0ff */
[----:B------:R-:W-:Y:S01]  /*7c80*/  USHF.R.S32.HI UR11, URZ, 0x1f, UR10 ;  /* 0x0000001f3f0b7899 */ /* 0x000fe2000801140a */
[----:B------:R-:W-:Y:S01]  /*7c90*/  F2FP.BF16.F32.PACK_AB R5, R27, R102 ;  /* 0x000000661b05723e */ /* 0x000fe200000010ff */
[----:B------:R-:W-:Y:S01]  /*7ca0*/  ULDC.64 UR8, c[0x0][0xb90] ;  /* 0x0002e40000087ab9 */ /* 0x000fe20000000a00 */
[----:B------:R-:W0:Y:S01]  /*7cb0*/  LDC.64 R102, c[0x0][0xb98] ;  /* 0x0002e600ff667b82 */ /* 0x000e220000000a00 */
[----:B------:R-:W-:Y:S01]  /*7cc0*/  SHF.R.U64 R10, R10, 0x3, RZ ;  /* 0x000000030a0a7819 */ /* 0x000fe200000012ff */
[----:B------:R-:W-:Y:S01]  /*7cd0*/  UIMAD UR5, UR11, UR8, URZ ;  /* 0x000000080b0572a4 */ /* 0x000fe2000f8e023f */
[----:B------:R-:W-:Y:S01]  /*7ce0*/  SHF.R.U64 R8, R8, 0x3, RZ ;  /* 0x0000000308087819 */ /* 0x000fe200000012ff */
[----:B------:R-:W-:Y:S01]  /*7cf0*/  IMAD R111, R100, 0x80, R190 ;  /* 0x00000080646f7824 */ /* 0x000fe200078e02be */
[----:B------:R-:W-:Y:S01]  /*7d00*/  SHF.R.U64 R6, R6, 0x3, RZ ;  /* 0x0000000306067819 */ /* 0x000fe200000012ff */
[----:B------:R-:W-:Y:S01]  /*7d10*/  UIMAD.WIDE.U32 UR6, UR10, UR8, URZ ;  /* 0x000000080a0672a5 */ /* 0x000fe2000f8e003f */
[----:B------:R-:W-:Y:S01]  /*7d20*/  LOP3.LUT R40, R10, R35, RZ, 0x3c, !PT ;  /* 0x000000230a287212 */ /* 0x000fe200078e3cff */
[----:B------:R-:W-:Y:S01]  /*7d30*/  UIMAD UR5, UR10, UR9, UR5 ;  /* 0x000000090a0572a4 */ /* 0x000fe2000f8e0205 */
[----:B------:R-:W-:Y:S01]  /*7d40*/  LOP3.LUT R10, R8, R31, RZ, 0x3c, !PT ;  /* 0x0000001f080a7212 */ /* 0x000fe200078e3cff */
[----:B------:R-:W-:Y:S01]  /*7d50*/  USHF.R.S32.HI UR12, URZ, 0x1f, UR38 ;  /* 0x0000001f3f0c7899 */ /* 0x000fe20008011426 */
[----:B------:R-:W-:Y:S01]  /*7d60*/  LOP3.LUT R8, R6, R21, RZ, 0x3c, !PT ;  /* 0x0000001506087212 */ /* 0x000fe200078e3cff */
[----:B------:R-:W-:Y:S01]  /*7d70*/  UIADD3 UR5, UR7, UR5, URZ ;  /* 0x0000000507057290 */ /* 0x000fe2000fffe03f */
[----:B------:R-:W-:Y:S01]  /*7d80*/  F2FP.BF16.F32.PACK_AB R6, R29, R104 ;  /* 0x000000681d06723e */ /* 0x000fe200000010ff */
[----:B------:R-:W-:Y:S01]  /*7d90*/  IMAD.U32 R13, RZ, RZ, UR7 ;  /* 0x00000007ff0d7e24 */ /* 0x000fe2000f8e00ff */
[----:B------:R-:W-:Y:S01]  /*7da0*/  MOV R104, R44 ;  /* 0x0000002c00687202 */ /* 0x000fe20000000f00 */
[----:B-1----:R-:W-:Y:S01]  /*7db0*/  @P1 IMAD.HI.U32 R44, R111, R106, RZ ;  /* 0x0000006a6f2c1227 */ /* 0x002fe200078e00ff */
[----:B------:R-:W-:Y:S01]  /*7dc0*/  IADD3 R21, P6, R36, 0x1000, RZ ;  /* 0x0000100024157810 */ /* 0x000fe20007fde0ff */
[----:B------:R-:W-:Y:S01]  /*7dd0*/  ULDC.64 UR8, c[0x0][0xae8] ;  /* 0x0002ba0000087ab9 */ /* 0x000fe20000000a00 */
[----:B------:R-:W-:Y:S01]  /*7de0*/  F2FP.BF16.F32.PACK_AB R4, R25, R20 ;  /* 0x000000141904723e */ /* 0x000fe200000010ff */
[----:B------:R-:W-:Y:S01]  /*7df0*/  BAR.SYNC.DEFER_BLOCKING 0x1, 0x100 ;  /* 0x0044000000007b1d */ /* 0x000fe20000010000 */
[----:B------:R-:W-:Y:S01]  /*7e00*/  LOP3.LUT R34, R21, 0x380, RZ, 0xc0, !PT ;  /* 0x0000038015227812 */ /* 0x000fe200078ec0ff */
[----:B------:R-:W-:Y:S01]  /*7e10*/  IMAD.MOV.U32 R45, RZ, RZ, R111 ;  /* 0x000000ffff2d7224 */ /* 0x000fe200078e006f */
[----:B--2---:R-:W-:Y:S01]  /*7e20*/  @P1 SHF.R.U32.HI R45, RZ, R107, R44 ;  /* 0x0000006bff2d1219 */ /* 0x004fe2000001162c */
[----:B------:R-:W-:Y:S01]  /*7e30*/  IMAD.U32 R12, RZ, RZ, UR6 ;  /* 0x00000006ff0c7e24 */ /* 0x000fe2000f8e00ff */
[----:B------:R-:W-:Y:S01]  /*7e40*/  SHF.R.U64 R34, R34, 0x3, RZ ;  /* 0x0000000322227819 */ /* 0x000fe200000012ff */
[----:B------:R-:W-:Y:S01]  /*7e50*/  IMAD.U32 R13, RZ, RZ, UR5 ;  /* 0x00000005ff0d7e24 */ /* 0x000fe2000f8e00ff */
[----:B------:R-:W-:Y:S01]  /*7e60*/  MOV R107, R38 ;  /* 0x00000026006b7202 */ /* 0x000fe20000000f00 */
[----:B------:R-:W-:Y:S01]  /*7e70*/  IMAD.MOV R39, RZ, RZ, -R45 ;  /* 0x000000ffff277224 */ /* 0x000fe200078e0a2d */
[----:B------:R-:W-:Y:S01]  /*7e80*/  LOP3.LUT R34, R34, R21, RZ, 0x3c, !PT ;  /* 0x0000001522227212 */ /* 0x000fe200078e3cff */
[----:B0-----:R-:W-:Y:S01]  /*7e90*/  IMAD.WIDE.U32 R12, R102, UR38, R12 ;  /* 0x00000026660c7c25 */ /* 0x001fe2000f8e000c */
[C---:B------:R-:W-:Y:S01]  /*7ea0*/  IADD3 R21, P0, R36.reuse, 0x6000, RZ ;  /* 0x0000600024157810 */ /* 0x040fe20007f1e0ff */
[----:B------:R-:W-:Y:S01]  /*7eb0*/  ULDC.64 UR6, c[0x0][0xb88] ;  /* 0x0002e20000067ab9 */ /* 0x000fe20000000a00 */
[C---:B------:R-:W-:Y:S01]  /*7ec0*/  IADD3 R33, P5, R36.reuse, 0x2000, RZ ;  /* 0x0000200024217810 */ /* 0x040fe20007fbe0ff */
[----:B------:R-:W-:Y:S01]  /*7ed0*/  ULDC UR5, c[0x0][0xa88] ;  /* 0x0002a20000057ab9 */ /* 0x000fe20000000800 */
[----:B------:R-:W-:Y:S01]  /*7ee0*/  IADD3 R35, P4, R36, 0x3000, RZ ;  /* 0x0000300024237810 */ /* 0x000fe20007f9e0ff */
[----:B------:R-:W-:Y:S01]  /*7ef0*/  IMAD.X R25, RZ, RZ, R37, P0 ;  /* 0x000000ffff197224 */ /* 0x000fe200000e0625 */
[----:B------:R-:W-:-:S02]  /*7f00*/  LOP3.LUT R32, R33, 0x380, RZ, 0xc0, !PT ;  /* 0x0000038021207812 */ /* 0x000fc400078ec0ff */
[----:B------:R-:W-:Y:S02]  /*7f10*/  LOP3.LUT R30, R35, 0x380, RZ, 0xc0, !PT ;  /* 0x00000380231e7812 */ /* 0x000fe400078ec0ff */
[----:B------:R-:W-:Y:S02]  /*7f20*/  IADD3 R12, P0, R45, R12, RZ ;  /* 0x0000000c2d0c7210 */ /* 0x000fe40007f1e0ff */
[----:B------:R-:W-:Y:S01]  /*7f30*/  SHF.R.U64 R32, R32, 0x3, RZ ;  /* 0x0000000320207819 */ /* 0x000fe200000012ff */
[----:B------:R0:W-:Y:S01]  /*7f40*/  STSM.16.M88.4 [R109], R4 ;  /* 0x000000046d007844 */ /* 0x0001e20000000200 */
[----:B------:R-:W-:Y:S02]  /*7f50*/  SHF.R.U64 R30, R30, 0x3, RZ ;  /* 0x000000031e1e7819 */ /* 0x000fe400000012ff */
[----:B------:R-:W-:Y:S02]  /*7f60*/  LOP3.LUT R32, R32, R33, RZ, 0x3c, !PT ;  /* 0x0000002120207212 */ /* 0x000fe400078e3cff */
[----:B------:R-:W-:Y:S01]  /*7f70*/  LOP3.LUT R30, R30, R35, RZ, 0x3c, !PT ;  /* 0x000000231e1e7212 */ /* 0x000fe200078e3cff */
[----:B------:R-:W-:Y:S01]  /*7f80*/  IMAD.X R35, RZ, RZ, R37, P6 ;  /* 0x000000ffff237224 */ /* 0x000fe200030e0625 */
[----:B------:R-:W-:-:S02]  /*7f90*/  MOV R15, R14 ;  /* 0x0000000e000f7202 */ /* 0x000fc40000000f00 */
[----:B------:R-:W-:Y:S02]  /*7fa0*/  IADD3 R33, P3, R36, 0x4000, RZ ;  /* 0x0000400024217810 */ /* 0x000fe40007f7e0ff */
[----:B------:R-:W-:Y:S01]  /*7fb0*/  MOV R106, R40 ;  /* 0x00000028006a7202 */ /* 0x000fe20000000f00 */
[----:B------:R-:W-:Y:S01]  /*7fc0*/  IMAD R40, R100, 0x80, R189 ;  /* 0x0000008064287824 */ /* 0x000fe200078e02bd */
[C---:B------:R-:W-:Y:S01]  /*7fd0*/  IADD3 R105, P6, R36.reuse, 0x7000, RZ ;  /* 0x0000700024697810 */ /* 0x040fe20007fde0ff */
[----:B------:R-:W-:Y:S01]  /*7fe0*/  IMAD.X R29, RZ, RZ, R37, P3 ;  /* 0x000000ffff1d7224 */ /* 0x000fe200018e0625 */
[----:B------:R-:W-:Y:S01]  /*7ff0*/  IADD3 R31, P2, R36, 0x5000, RZ ;  /* 0x00005000241f7810 */ /* 0x000fe20007f5e0ff */
[----:B0-----:R-:W-:Y:S01]  /*8000*/  IMAD R4, R102, UR12, RZ ;  /* 0x0000000c66047c24 */ /* 0x001fe2000f8e02ff */
[----:B------:R-:W-:Y:S01]  /*8010*/  MOV R109, R10 ;  /* 0x0000000a006d7202 */ /* 0x000fe20000000f00 */
[----:B------:R-:W-:Y:S01]  /*8020*/  IMAD R11, R46, R39, R111 ;  /* 0x000000272e0b7224 */ /* 0x000fe200078e026f */
[----:B------:R-:W-:Y:S01]  /*8030*/  SHF.R.S32.HI R39, RZ, 0x1f, R45 ;  /* 0x0000001fff277819 */ /* 0x000fe2000001142d */
[----:B------:R-:W-:Y:S01]  /*8040*/  IMAD R103, R103, UR38, R4 ;  /* 0x0000002667677c24 */ /* 0x000fe2000f8e0204 */
[----:B------:R-:W-:Y:S01]  /*8050*/  F2FP.BF16.F32.PACK_AB R4, R94, R95 ;  /* 0x0000005f5e04723e */ /* 0x000fe200000010ff */
[----:B------:R-:W-:Y:S01]  /*8060*/  IMAD.X R27, RZ, RZ, R37, P2 ;  /* 0x000000ffff1b7224 */ /* 0x000fe200010e0625 */
[----:B------:R-:W-:-:S02]  /*8070*/  SHF.R.S32.HI R10, RZ, 0x1f, R11 ;  /* 0x0000001fff0a7819 */ /* 0x000fc4000001140b */
[----:B------:R-:W-:Y:S02]  /*8080*/  IADD3.X R13, R39, R13, R103, P0, !PT ;  /* 0x0000000d270d7210 */ /* 0x000fe400007fe467 */
[----:B------:R-:W-:Y:S01]  /*8090*/  F2FP.BF16.F32.PACK_AB R5, R99, R108 ;  /* 0x0000006c6305723e */ /* 0x000fe200000010ff */
[----:B------:R-:W-:Y:S01]  /*80a0*/  IMAD R10, R10, UR6, RZ ;  /* 0x000000060a0a7c24 */ /* 0x000fe2000f8e02ff */
[----:B------:R-:W-:Y:S01]  /*80b0*/  F2FP.BF16.F32.PACK_AB R6, R92, R93 ;  /* 0x0000005d5c06723e */ /* 0x000fe200000010ff */
[----:B------:R-:W-:Y:S01]  /*80c0*/  IMAD.WIDE.U32 R12, R11, UR6, R12 ;  /* 0x000000060b0c7c25 */ /* 0x000fe2000f8e000c */
[----:B------:R-:W-:Y:S02]  /*80d0*/  F2FP.BF16.F32.PACK_AB R7, R101, R110 ;  /* 0x0000006e6507723e */ /* 0x000fe400000010ff */
[----:B------:R-:W-:Y:S01]  /*80e0*/  LOP3.LUT R20, R105, 0x380, RZ, 0xc0, !PT ;  /* 0x0000038069147812 */ /* 0x000fe200078ec0ff */
[----:B------:R-:W-:Y:S01]  /*80f0*/  IMAD R39, R11, UR7, R10 ;  /* 0x000000070b277c24 */ /* 0x000fe2000f8e020a */
[----:B------:R-:W-:Y:S01]  /*8100*/  F2FP.BF16.F32.PACK_AB R11, R47, R98 ;  /* 0x000000622f0b723e */ /* 0x000fe200000010ff */
[----:B------:R0:W-:Y:S01]  /*8110*/  STSM.16.M88.4 [R15], R4 ;  /* 0x000000040f007844 */ /* 0x0001e20000000200 */
[----:B------:R-:W-:Y:S01]  /*8120*/  ULDC.64 UR6, c[0x0][0xb50] ;  /* 0x0002d40000067ab9 */ /* 0x000fe20000000a00 */
[----:B------:R-:W-:Y:S01]  /*8130*/  IMAD R47, R46, UR5, RZ ;  /* 0x000000052e2f7c24 */ /* 0x000fe2000f8e02ff */
[----:B------:R-:W-:-:S02]  /*8140*/  MOV R14, R8 ;  /* 0x00000008000e7202 */ /* 0x000fc40000000f00 */
[----:B------:R-:W-:Y:S02]  /*8150*/  LOP3.LUT P0, RZ, R186, 0x3, RZ, 0xc0, !PT ;  /* 0x00000003baff7812 */ /* 0x000fe4000780c0ff */
[----:B------:R-:W-:Y:S02]  /*8160*/  F2FP.BF16.F32.PACK_AB R8, R88, R91 ;  /* 0x0000005b5808723e */ /* 0x000fe400000010ff */
[----:B------:R-:W-:Y:S02]  /*8170*/  F2FP.BF16.F32.PACK_AB R9, R96, R97 ;  /* 0x000000616009723e */ /* 0x000fe400000010ff */
[----:B------:R-:W-:Y:S02]  /*8180*/  F2FP.BF16.F32.PACK_AB R10, R89, R90 ;  /* 0x0000005a590a723e */ /* 0x000fe400000010ff */
[----:B------:R-:W-:Y:S02]  /*8190*/  LEA R38, P3, R12, UR6, 0x2 ;  /* 0x000000060c267c11 */ /* 0x000fe4000f8610ff */
[----:B------:R-:W-:Y:S01]  /*81a0*/  SHF.R.U64 R20, R20, 0x3, RZ ;  /* 0x0000000314147819 */ /* 0x000fe200000012ff */
[C---:B0-----:R-:W-:Y:S01]  /*81b0*/  VIADD R4, R40.reuse, 0x8 ;  /* 0x0000000828047836 */ /* 0x041fe20000000000 */
[----:B------:R-:W-:Y:S01]  /*81c0*/  ISETP.GE.OR P2, PT, R40, R47, P0 ;  /* 0x0000002f2800720c */ /* 0x000fe20000746670 */
[----:B------:R-:W-:Y:S01]  /*81d0*/  IMAD.IADD R5, R13, 0x1, R39 ;  /* 0x000000010d057824 */ /* 0x000fe200078e0227 */
[----:B------:R0:W-:Y:S01]  /*81e0*/  STSM.16.M88.4 [R14], R8 ;  /* 0x000000080e007844 */ /* 0x0001e20000000200 */
[----:B------:R-:W-:-:S02]  /*81f0*/  F2FP.BF16.F32.PACK_AB R6, R53, R52 ;  /* 0x000000343506723e */ /* 0x000fc400000010ff */
[----:B------:R-:W-:Y:S01]  /*8200*/  ISETP.GE.OR P0, PT, R4, R47, P0 ;  /* 0x0000002f0400720c */ /* 0x000fe20000706670 */
[----:B------:R-:W-:Y:S01]  /*8210*/  SHFL.IDX PT, R44, R38, RZ, 0x1c1f ;  /* 0x001c1fff262c7589 */ /* 0x000fe200000e0000 */
[----:B------:R-:W-:Y:S02]  /*8220*/  LEA.HI.X R39, R12, UR7, R5, 0x2, P3 ;  /* 0x000000070c277c11 */ /* 0x000fe400098f1405 */
[----:B------:R-:W-:Y:S01]  /*8230*/  F2FP.BF16.F32.PACK_AB R4, R49, R48 ;  /* 0x000000303104723e */ /* 0x000fe200000010ff */
[----:B------:R-:W-:Y:S01]  /*8240*/  SHFL.IDX PT, R88, R38, 0x1, 0x1c1f ;  /* 0x003c1f0026587f89 */ /* 0x000fe200000e0000 */
[----:B------:R-:W-:Y:S02]  /*8250*/  F2FP.BF16.F32.PACK_AB R5, R51, R50 ;  /* 0x000000323305723e */ /* 0x000fe400000010ff */
[----:B------:R-:W-:Y:S01]  /*8260*/  F2FP.BF16.F32.PACK_AB R7, R55, R54 ;  /* 0x000000363707723e */ /* 0x000fe200000010ff */
[----:B------:R-:W1:Y:S01]  /*8270*/  SHFL.IDX PT, R45, R39, RZ, 0x1c1f ;  /* 0x001c1fff272d7589 */ /* 0x000e6200000e0000 */
[----:B------:R-:W-:-:S02]  /*8280*/  F2FP.BF16.F32.PACK_AB R12, R57, R56 ;  /* 0x00000038390c723e */ /* 0x000fc400000010ff */
[----:B------:R-:W-:Y:S01]  /*8290*/  F2FP.BF16.F32.PACK_AB R13, R59, R58 ;  /* 0x0000003a3b0d723e */ /* 0x000fe200000010ff */
[----:B------:R-:W-:Y:S01]  /*82a0*/  STSM.16.M88.4 [R109], R4 ;  /* 0x000000046d007844 */ /* 0x000fe20000000200 */
[----:B0-----:R-:W-:Y:S02]  /*82b0*/  F2FP.BF16.F32.PACK_AB R14, R61, R60 ;  /* 0x0000003c3d0e723e */ /* 0x001fe400000010ff */
[----:B------:R-:W-:Y:S01]  /*82c0*/  F2FP.BF16.F32.PACK_AB R15, R63, R62 ;  /* 0x0000003e3f0f723e */ /* 0x000fe200000010ff */
[----:B------:R-:W0:Y:S01]  /*82d0*/  SHFL.IDX PT, R89, R39, 0x1, 0x1c1f ;  /* 0x003c1f0027597f89 */ /* 0x000e2200000e0000 */
[----:B------:R-:W-:Y:S01]  /*82e0*/  F2FP.BF16.F32.PACK_AB R72, R73, R72 ;  /* 0x000000484948723e */ /* 0x000fe200000010ff */
[----:B------:R-:W2:Y:S01]  /*82f0*/  @P1 LDC R61, c[0x0][0xbec] ;  /* 0x0002fb00ff3d1b82 */ /* 0x000ea20000000800 */
[----:B------:R-:W-:Y:S01]  /*8300*/  LOP3.LUT R20, R20, R105, RZ, 0x3c, !PT ;  /* 0x0000006914147212 */ /* 0x000fe200078e3cff */
[----:B------:R-:W-:Y:S01]  /*8310*/  STSM.16.M88.4 [R107], R12 ;  /* 0x0000000c6b007844 */ /* 0x000fe20000000200 */
[----:B------:R-:W-:-:S02]  /*8320*/  F2FP.BF16.F32.PACK_AB R8, R65, R64 ;  /* 0x000000404108723e */ /* 0x000fc400000010ff */
[----:B------:R-:W-:Y:S02]  /*8330*/  F2FP.BF16.F32.PACK_AB R9, R67, R66 ;  /* 0x000000424309723e */ /* 0x000fe400000010ff */
[----:B------:R-:W-:Y:S02]  /*8340*/  F2FP.BF16.F32.PACK_AB R10, R69, R68 ;  /* 0x00000044450a723e */ /* 0x000fe400000010ff */
[----:B------:R-:W-:Y:S02]  /*8350*/  F2FP.BF16.F32.PACK_AB R11, R71, R70 ;  /* 0x00000046470b723e */ /* 0x000fe400000010ff */
[----:B------:R-:W-:Y:S02]  /*8360*/  F2FP.BF16.F32.PACK_AB R73, R75, R74 ;  /* 0x0000004a4b49723e */ /* 0x000fe400000010ff */
[----:B------:R-:W-:Y:S01]  /*8370*/  F2FP.BF16.F32.PACK_AB R80, R81, R80 ;  /* 0x000000505150723e */ /* 0x000fe200000010ff */
[----:B------:R-:W-:Y:S01]  /*8380*/  STSM.16.M88.4 [R106], R8 ;  /* 0x000000086a007844 */ /* 0x000fe20000000200 */
[----:B------:R-:W-:-:S02]  /*8390*/  MOV R105, R42 ;  /* 0x0000002a00697202 */ /* 0x000fc40000000f00 */
[----:B------:R-:W-:Y:S02]  /*83a0*/  F2FP.BF16.F32.PACK_AB R74, R77, R76 ;  /* 0x0000004c4d4a723e */ /* 0x000fe400000010ff */
[----:B------:R-:W-:Y:S02]  /*83b0*/  F2FP.BF16.F32.PACK_AB R75, R79, R78 ;  /* 0x0000004e4f4b723e */ /* 0x000fe400000010ff */
[----:B------:R-:W-:Y:S02]  /*83c0*/  F2FP.BF16.F32.PACK_AB R81, R83, R82 ;  /* 0x000000525351723e */ /* 0x000fe400000010ff */
[----:B------:R-:W-:Y:S01]  /*83d0*/  F2FP.BF16.F32.PACK_AB R82, R85, R84 ;  /* 0x000000545552723e */ /* 0x000fe200000010ff */
[----:B------:R-:W-:Y:S01]  /*83e0*/  STSM.16.M88.4 [R105], R72 ;  /* 0x0000004869007844 */ /* 0x000fe20000000200 */
[----:B------:R-:W-:Y:S02]  /*83f0*/  F2FP.BF16.F32.PACK_AB R83, R87, R86 ;  /* 0x000000565753723e */ /* 0x000fe400000010ff */
[----:B------:R-:W-:-:S02]  /*8400*/  LOP3.LUT R28, R33, 0x380, RZ, 0xc0, !PT ;  /* 0x00000380211c7812 */ /* 0x000fc400078ec0ff */
[----:B------:R-:W-:Y:S01]  /*8410*/  LOP3.LUT R24, R21, 0x380, RZ, 0xc0, !PT ;  /* 0x0000038015187812 */ /* 0x000fe200078ec0ff */
[----:B------:R-:W-:Y:S01]  /*8420*/  STSM.16.M88.4 [R104], R80 ;  /* 0x0000005068007844 */ /* 0x000fe20000000200 */
[----:B------:R-:W-:Y:S01]  /*8430*/  SHF.R.U64 R28, R28, 0x3, RZ ;  /* 0x000000031c1c7819 */ /* 0x000fe200000012ff */
[----:B------:R-:W-:Y:S01]  /*8440*/  UIMAD UR5, UR11, UR8, URZ ;  /* 0x000000080b0572a4 */ /* 0x000fe2000f8e023f */
[----:B------:R-:W-:Y:S01]  /*8450*/  LOP3.LUT R26, R31, 0x380, RZ, 0xc0, !PT ;  /* 0x000003801f1a7812 */ /* 0x000fe200078ec0ff */
[----:B------:R-:W-:Y:S01]  /*8460*/  BAR.SYNC.DEFER_BLOCKING 0x1, 0x100 ;  /* 0x0044000000007b1d */ /* 0x000fe20000010000 */
[----:B------:R-:W-:Y:S02]  /*8470*/  LOP3.LUT R28, R28, R33, RZ, 0x3c, !PT ;  /* 0x000000211c1c7212 */ /* 0x000fe400078e3cff */
[----:B------:R-:W-:Y:S01]  /*8480*/  SHF.R.U64 R24, R24, 0x3, RZ ;  /* 0x0000000318187819 */ /* 0x000fe200000012ff */
[----:B------:R-:W-:Y:S01]  /*8490*/  UIMAD.WIDE.U32 UR6, UR10, UR8, URZ ;  /* 0x000000080a0672a5 */ /* 0x000fe2000f8e003f */
[----:B------:R-:W-:Y:S01]  /*84a0*/  SHF.R.U64 R26, R26, 0x3, RZ ;  /* 0x000000031a1a7819 */ /* 0x000fe200000012ff */
[----:B------:R-:W-:Y:S01]  /*84b0*/  UIMAD UR5, UR10, UR9, UR5 ;  /* 0x000000090a0572a4 */ /* 0x000fe2000f8e0205 */
[----:B------:R-:W-:Y:S01]  /*84c0*/  LOP3.LUT R24, R24, R21, RZ, 0x3c, !PT ;  /* 0x0000001518187212 */ /* 0x000fe200078e3cff */
[--C-:B------:R-:W-:Y:S01]  /*84d0*/  IMAD.X R33, RZ, RZ, R37.reuse, P5 ;  /* 0x000000ffff217224 */ /* 0x100fe200028e0625 */
[----:B------:R-:W-:Y:S01]  /*84e0*/  LOP3.LUT R21, R36, 0x380, RZ, 0xc0, !PT ;  /* 0x0000038024157812 */ /* 0x000fe200078ec0ff */
[----:B------:R-:W-:Y:S01]  /*84f0*/  ULDC.64 UR8, c[0x0][0xaf0] ;  /* 0x0002bc0000087ab9 */ /* 0x000fe20000000a00 */
[----:B-1----:R1:W-:Y:S01]  /*8500*/  @!P2 ST.E desc[UR60][R44.64], R3 ;  /* 0x000000032c00a985 */ /* 0x0023e2000c10193c */
[----:B------:R-:W-:Y:S01]  /*8510*/  UIADD3 UR7, UR7, UR5, URZ ;  /* 0x0000000507077290 */ /* 0x000fe2000fffe03f */
[----:B------:R-:W-:Y:S01]  /*8520*/  LOP3.LUT R26, R26, R31, RZ, 0x3c, !PT ;  /* 0x0000001f1a1a7212 */ /* 0x000fe200078e3cff */
[----:B------:R-:W-:Y:S01]  /*8530*/  UIADD3 UR4, UR4, 0x34820, URZ ;  /* 0x0003482004047890 */ /* 0x000fe2000fffe03f */
[----:B0-----:R0:W-:Y:S01]  /*8540*/  @!P0 ST.E desc[UR60][R88.64], R0 ;  /* 0x0000000058008985 */ /* 0x0011e2000c10193c */
[----:B------:R-:W-:Y:S01]  /*8550*/  SHF.R.U64 R21, R21, 0x3, RZ ;  /* 0x0000000315157819 */ /* 0x000fe200000012ff */
[----:B------:R-:W-:Y:S01]  /*8560*/  UIADD3 UR36, UR36, 0x1, URZ ;  /* 0x0000000124247890 */ /* 0x000fe2000fffe03f */
[----:B------:R-:W-:Y:S01]  /*8570*/  IMAD.X R31, RZ, RZ, R37, P4 ;  /* 0x000000ffff1f7224 */ /* 0x000fe200020e0625 */
[----:B------:R3:W5:Y:S01]  /*8580*/  LD.E.128 R48, desc[UR60][R34.64] ;  /* 0x0000003c22307980 */ /* 0x000762000c101d00 */
[----:B------:R-:W-:Y:S01]  /*8590*/  ULDC.64 UR10, c[0x0][0xa80] ;  /* 0x0002a000000a7ab9 */ /* 0x000fe20000000a00 */
[----:B-1----:R-:W1:Y:S01]  /*85a0*/  @P1 LDC R44, c[0x0][0xbf0] ;  /* 0x0002fc00ff2c1b82 */ /* 0x002e620000000800 */
[----:B------:R-:W-:Y:S01]  /*85b0*/  IMAD R3, R23, 0x20, R185 ;  /* 0x0000002017037824 */ /* 0x000fe200078e02b9 */
[----:B------:R4:W5:Y:S01]  /*85c0*/  LD.E.128 R56, desc[UR60][R28.64] ;  /* 0x0000003c1c387980 */ /* 0x000962000c101d00 */
[----:B------:R-:W-:Y:S01]  /*85d0*/  UIMAD UR5, UR12, UR8, URZ ;  /* 0x000000080c0572a4 */ /* 0x000fe2000f8e023f */
[----:B------:R-:W-:Y:S01]  /*85e0*/  LOP3.LUT R36, R21, R36, RZ, 0x3c, !PT ;  /* 0x0000002415247212 */ /* 0x000fe200078e3cff */
[----:B------:R-:W-:Y:S01]  /*85f0*/  UIMAD.WIDE.U32 UR6, UR38, UR8, UR6 ;  /* 0x00000008260672a5 */ /* 0x000fe2000f8e0006 */
[----:B------:R1:W5:Y:S02]  /*8600*/  LD.E.128 R52, desc[UR60][R26.64] ;  /* 0x0000003c1a347980 */ /* 0x000364000c101d00 */
[----:B---3--:R-:W3:Y:S02]  /*8610*/  LDC.64 R34, c[0x0][0xae0] ;  /* 0x0002b800ff227b82 */ /* 0x008ee40000000a00 */
[----:B------:R3:W5:Y:S01]  /*8620*/  LD.E.128 R12, desc[UR60][R24.64] ;  /* 0x0000003c180c7980 */ /* 0x000762000c101d00 */
[----:B----4-:R-:W-:Y:S01]  /*8630*/  IMAD R28, R100, 0x80, R3 ;  /* 0x00000080641c7824 */ /* 0x010fe200078e0203 */
[----:B------:R-:W-:Y:S01]  /*8640*/  UIMAD UR5, UR38, UR9, UR5 ;  /* 0x00000009260572a4 */ /* 0x000fe2000f8e0205 */
[----:B------:R-:W-:Y:S01]  /*8650*/  IMAD.X R21, RZ, RZ, R37, P6 ;  /* 0x000000ffff157224 */ /* 0x000fe200030e0625 */
[----:B------:R-:W5:Y:S01]  /*8660*/  LD.E.128 R40, desc[UR60][R32.64] ;  /* 0x0000003c20287980 */ /* 0x000f62000c101d00 */
[----:B--2---:R-:W-:-:S03]  /*8670*/  @P1 IMAD.HI.U32 R3, R28, R61, RZ ;  /* 0x0000003d1c031227 */ /* 0x004fc600078e00ff */
[----:B------:R-:W5:Y:S01]  /*8680*/  LD.E.128 R4, desc[UR60][R30.64] ;  /* 0x0000003c1e047980 */ /* 0x000f62000c101d00 */
[----:B0-----:R-:W-:Y:S01]  /*8690*/  IMAD.MOV.U32 R0, RZ, RZ, R28 ;  /* 0x000000ffff007224 */ /* 0x001fe200078e001c */
[----:B------:R-:W-:Y:S02]  /*86a0*/  UIADD3 UR7, UR7, UR5, URZ ;  /* 0x0000000507077290 */ /* 0x000fe4000fffe03f */
[----:B------:R-:W5:Y:S01]  /*86b0*/  LD.E.128 R36, desc[UR60][R36.64] ;  /* 0x0000003c24247980 */ /* 0x000f62000c101d00 */
[----:B-1----:R-:W-:Y:S01]  /*86c0*/  @P1 SHF.R.U32.HI R0, RZ, R44, R3 ;  /* 0x0000002cff001219 */ /* 0x002fe20000011603 */
[----:B------:R-:W-:Y:S02]  /*86d0*/  ULDC.64 UR8, c[0x0][0xad8] ;  /* 0x0002b60000087ab9 */ /* 0x000fe40000000a00 */
[----:B------:R0:W5:Y:S01]  /*86e0*/  LD.E.128 R8, desc[UR60][R20.64] ;  /* 0x0000003c14087980 */ /* 0x000162000c101d00 */
[--C-:B------:R-:W-:Y:S01]  /*86f0*/  SHF.R.S32.HI R3, RZ, 0x1f, R0.reuse ;  /* 0x0000001fff037819 */ /* 0x100fe20000011400 */
[----:B------:R-:W-:Y:S01]  /*8700*/  IMAD.MOV R27, RZ, RZ, -R0 ;  /* 0x000000ffff1b7224 */ /* 0x000fe200078e0a00 */
[----:B------:R-:W-:Y:S01]  /*8710*/  @!PT LDS RZ, [RZ] ;  /* 0x00000000fffff984 */ /* 0x000fe20000000800 */
[----:B------:R-:W-:Y:S01]  /*8720*/  @!PT LDS RZ, [RZ] ;  /* 0x00000000fffff984 */ /* 0x000fe20000000800 */
[----:B------:R-:W-:Y:S01]  /*8730*/  @!PT LDS RZ, [RZ] ;  /* 0x00000000fffff984 */ /* 0x000fe20000000800 */
[----:B------:R-:W-:Y:S01]  /*8740*/  @!PT LDS RZ, [RZ] ;  /* 0x00000000fffff984 */ /* 0x000fe20000000800 */
[----:B------:R1:W-:Y:S06]  /*8750*/  MEMBAR.ALL.CTA ;  /* 0x0000000000007992 */ /* 0x0003ec0000008000 */
[----:B-1----:R-:W1:Y:S01]  /*8760*/  FENCE.VIEW.ASYNC.S ;  /* 0x00000000000073c6 */ /* 0x002e620000000000 */
[----:B---3--:R-:W-:-:S04]  /*8770*/  IMAD R3, R3, R34, RZ ;  /* 0x0000002203037224 */ /* 0x008fc800078e02ff */
[----:B------:R-:W-:Y:S02]  /*8780*/  IMAD R25, R0, R35, R3 ;  /* 0x0000002300197224 */ /* 0x000fe400078e0203 */
[----:B------:R-:W-:Y:S02]  /*8790*/  IMAD R3, R46, R27, R28 ;  /* 0x0000001b2e037224 */ /* 0x000fe400078e021c */
[----:B0-----:R-:W-:-:S03]  /*87a0*/  IMAD.WIDE.U32 R20, R0, R34, UR6 ;  /* 0x0000000600147e25 */ /* 0x001fc6000f8e0022 */
[----:B------:R-:W-:Y:S01]  /*87b0*/  SHF.R.S32.HI R0, RZ, 0x1f, R3 ;  /* 0x0000001fff007819 */ /* 0x000fe20000011403 */
[----:B------:R-:W-:Y:S02]  /*87c0*/  IMAD.IADD R21, R21, 0x1, R25 ;  /* 0x0000000115157824 */ /* 0x000fe400078e0219 */
[----:B------:R-:W-:Y:S02]  /*87d0*/  IMAD R100, R100, 0x80, R185 ;  /* 0x0000008064647824 */ /* 0x000fe400078e02b9 */
[----:B------:R-:W-:Y:S01]  /*87e0*/  IMAD R0, R0, UR8, RZ ;  /* 0x0000000800007c24 */ /* 0x000fe2000f8e02ff */
[----:B------:R-:W-:Y:S01]  /*87f0*/  ULDC UR5, c[0x0][0xc] ;  /* 0x0000030000057ab9 */ /* 0x000fe20000000800 */
[----:B------:R-:W-:Y:S01]  /*8800*/  IMAD.WIDE.U32 R20, R3, UR8, R20 ;  /* 0x0000000803147c25 */ /* 0x000fe2000f8e0014 */
[----:B------:R-:W-:-:S03]  /*8810*/  ISETP.GE.AND P1, PT, R100, R47, PT ;  /* 0x0000002f6400720c */ /* 0x000fc60003f26270 */
[----:B------:R-:W-:Y:S01]  /*8820*/  IMAD R25, R3, UR9, R0 ;  /* 0x0000000903197c24 */ /* 0x000fe2000f8e0200 */
[----:B------:R-:W-:Y:S01]  /*8830*/  UMOV UR6, 0x1 ;  /* 0x0000000100067882 */ /* 0x000fe20000000000 */
[----:B------:R-:W-:Y:S01]  /*8840*/  UIADD3 UR39, UR5, UR39, URZ ;  /* 0x0000002705277290 */ /* 0x000fe2000fffe03f */
[----:B------:R-:W-:Y:S01]  /*8850*/  LEA R28, P0, R20, UR10, 0x1 ;  /* 0x0000000a141c7c11 */ /* 0x000fe2000f8008ff */
[----:B------:R-:W-:Y:S01]  /*8860*/  UPRMT UR5, URZ, 0x654, UR4 ;  /* 0x000006543f057896 */ /* 0x000fe20008000004 */
[----:B------:R-:W-:Y:S01]  /*8870*/  IMAD.IADD R3, R21, 0x1, R25 ;  /* 0x0000000115037824 */ /* 0x000fe200078e0219 */
[----:B------:R-:W-:Y:S01]  /*8880*/  UPRMT UR4, UR6, 0x654, UR4 ;  /* 0x0000065406047896 */ /* 0x000fe20008000004 */
[----:B------:R-:W-:Y:S01]  /*8890*/  VIADD R0, R100, 0x20 ;  /* 0x0000002064007836 */ /* 0x000fe20000000000 */
[----:B------:R-:W-:Y:S02]  /*88a0*/  UISETP.NE.AND UP0, UPT, UR36, 0x2, UPT ;  /* 0x000000022400788c */ /* 0x000fe4000bf05270 */
[----:B------:R-:W-:-:S02]  /*88b0*/  LEA.HI.X R3, R20, UR11, R3, 0x1, P0 ;  /* 0x0000000b14037c11 */ /* 0x000fc400080f0c03 */
[----:B------:R-:W-:Y:S01]  /*88c0*/  USEL UR6, URZ, 0x1, UP0 ;  /* 0x000000013f067887 */ /* 0x000fe20008000000 */
[-C--:B------:R-:W-:Y:S01]  /*88d0*/  ISETP.GE.AND P3, PT, R0, R47.reuse, PT ;  /* 0x0000002f0000720c */ /* 0x080fe20003f66270 */
[----:B------:R-:W-:Y:S01]  /*88e0*/  VIADD R0, R100, 0x40 ;  /* 0x0000004064007836 */ /* 0x000fe20000000000 */
[----:B-1----:R-:W-:Y:S01]  /*88f0*/  SYNCS.ARRIVE.TRANS64.RED.A1T0 RZ, [UR5], RZ ;  /* 0x000000ffffff79a7 */ /* 0x002fe20008100405 */
[----:B------:R-:W-:Y:S01]  /*8900*/  USEL UR36, UR36, URZ, UP0 ;  /* 0x0000003f24247287 */ /* 0x000fe20008000000 */
[----:B------:R0:W1:Y:S01]  /*8910*/  SHFL.IDX PT, R26, R28, RZ, 0x181f ;  /* 0x00181fff1c1a7589 */ /* 0x00006200000e0000 */
[----:B------:R-:W-:Y:S01]  /*8920*/  ULOP3.LUT UR37, UR37, UR6, URZ, 0x3c, !UPT ;  /* 0x0000000625257292 */ /* 0x000fe2000f8e3c3f */
[----:B------:R-:W-:Y:S02]  /*8930*/  BSSY B0, `(.L_x_208) ;  /* 0x000000d000007945 */ /* 0x000fe40003800000 */
[----:B------:R0:W2:Y:S01]  /*8940*/  SHFL.IDX PT, R27, R3, RZ, 0x181f ;  /* 0x00181fff031b7589 */ /* 0x0000a200000e0000 */
[----:B------:R-:W-:Y:S01]  /*8950*/  SYNCS.ARRIVE.TRANS64.RED.A1T0 RZ, [UR4], RZ ;  /* 0x000000ffffff79a7 */ /* 0x000fe20008100404 */
[----:B------:R-:W-:Y:S01]  /*8960*/  ISETP.GE.AND P0, PT, R0, R47, PT ;  /* 0x0000002f0000720c */ /* 0x000fe20003f06270 */
[----:B------:R-:W-:-:S12]  /*8970*/  @P1 BRA `(.L_x_209) ;  /* 0x0000000000201947 */ /* 0x000fd80003800000 */
        /* <DEDUP_REMOVED lines=8> */
.L_x_209:
[----:B------:R-:W-:Y:S05]  /*8a00*/  BSYNC B0 ;  /* 0x0000000000007941 */ /* 0x000fea0003800000 */
.L_x_208:
        /* <DEDUP_REMOVED lines=12> */
.L_x_211:
[----:B------:R-:W-:Y:S05]  /*8ad0*/  BSYNC B0 ;  /* 0x0000000000007941 */ /* 0x000fea0003800000 */
.L_x_210:
        /* <DEDUP_REMOVED lines=12> */
.L_x_213:
[----:B------:R-:W-:Y:S05]  /*8ba0*/  BSYNC B0 ;  /* 0x0000000000007941 */ /* 0x000fea0003800000 */
.L_x_212:
[----:B------:R-:W-:Y:S01]  /*8bb0*/  VIADD R0, R100, 0x60 ;  /* 0x0000006064007836 */ /* 0x000fe20000000000 */
[----:B0--3--:R0:W3:Y:S01]  /*8bc0*/  SHFL.IDX PT, R21, R3, 0x3, 0x181f ;  /* 0x00781f0003157f89 */ /* 0x0090e200000e0000 */
[----:B------:R-:W-:Y:S01]  /*8bd0*/  BSSY B0, `(.L_x_214) ;  /* 0x000000d000007945 */ /* 0x000fe20003800000 */
[----:B------:R-:W-:Y:S02]  /*8be0*/  VIADD R184, R184, 0x1 ;  /* 0x00000001b8b87836 */ /* 0x000fe40000000000 */
[----:B------:R-:W-:Y:S01]  /*8bf0*/  ISETP.GE.AND P0, PT, R0, R47, PT ;  /* 0x0000002f0000720c */ /* 0x000fe20003f06270 */
[----:B------:R0:W0:-:S12]  /*8c00*/  SHFL.IDX PT, R20, R28, 0x3, 0x181f ;  /* 0x00781f001c147f89 */ /* 0x00001800000e0000 */
[----:B------:R-:W-:Y:S05]  /*8c10*/  @P0 BRA `(.L_x_215) ;  /* 0x0000000000200947 */ /* 0x000fea0003800000 */
[----:B------:R-:W-:Y:S02]  /*8c20*/  ULDC UR4, c[0x0][0xac8] ;  /* 0x0002b20000047ab9 */ /* 0x000fe40000000800 */
[----:B------:R-:W-:Y:S02]  /*8c30*/  ISETP.GE.AND P2, PT, R22, UR4, PT ;  /* 0x0000000416007c0c */ /* 0x000fe4000bf46270 */
[----:B------:R-:W-:-:S11]  /*8c40*/  ISETP.GE.AND P1, PT, R19, UR4, PT ;  /* 0x0000000413007c0c */ /* 0x000fd6000bf26270 */
[C---:B0----5:R-:W-:Y:S02]  /*8c50*/  @!P2 LEA R14, P0, R22.reuse, R20, 0x1 ;  /* 0x00000014160ea211 */ /* 0x061fe400078008ff */
[----:B---3--:R-:W-:Y:S02]  /*8c60*/  @!P1 IMAD.WIDE R12, R19, 0x2, R20 ;  /* 0x00000002130c9825 */ /* 0x008fe400078e0214 */
[----:B------:R-:W-:-:S03]  /*8c70*/  @!P2 LEA.HI.X R15, R22, R21, R194, 0x1, P0 ;  /* 0x00000015160fa211 */ /* 0x000fc600000f0cc2 */
[----:B------:R0:W-:Y:S04]  /*8c80*/  @!P1 ST.E.128 desc[UR60][R12.64], R4 ;  /* 0x000000040c009985 */ /* 0x0001e8000c101d3c */
[----:B------:R0:W-:Y:S02]  /*8c90*/  @!P2 ST.E.128 desc[UR60][R14.64], R8 ;  /* 0x000000080e00a985 */ /* 0x0001e4000c101d3c */
.L_x_215:
[----:B------:R-:W-:Y:S05]  /*8ca0*/  BSYNC B0 ;  /* 0x0000000000007941 */ /* 0x000fea0003800000 */
.L_x_214:
[----:B------:R-:W1:Y:S02]  /*8cb0*/  LDC R0, c[0x0][0xc34] ;  /* 0x00030d00ff007b82 */ /* 0x000e640000000800 */
[----:B-1----:R-:W-:-:S13]  /*8cc0*/  ISETP.LE.AND P0, PT, R0, UR39, PT ;  /* 0x0000002700007c0c */ /* 0x002fda000bf03270 */
[----:B------:R-:W-:Y:S05]  /*8cd0*/  @!P0 BRA `(.L_x_216) ;  /* 0xffffff8400788947 */ /* 0x000fea000383ffff */
[----:B------:R-:W-:Y:S05]  /*8ce0*/  EXIT ;  /* 0x000000000000794d */ /* 0x000fea0003800000 */
.L_x_182:
[----:B------:R-:W-:-:S08]  /*8cf0*/  NOP ;  /* 0x0000000000007918 */ /* 0x000fd00000000000 */
[----:B0-----:R-:W0:-:S00]  /*8d00*/  USETMAXREG.DEALLOC.CTAPOOL 0x18 ;  /* 0x00000018000079c8 */ /* 0x001e0000080e0500 */
[----:B------:R-:W1:Y:S01]  /*8d10*/  S2UR UR4, SR_CTAID.X ;  /* 0x00000000000479c3 */ /* 0x000e620000002500 */
[----:B0-----:R-:W-:Y:S02]  /*8d20*/  IMAD.MOV.U32 R3, RZ, RZ, 0x1 ;  /* 0x00000001ff037424 */ /* 0x001fe400078e00ff */
[----:B------:R-:W-:-:S03]  /*8d30*/  IMAD.MOV.U32 R19, RZ, RZ, RZ ;  /* 0x000000ffff137224 */ /* 0x000fc600078e00ff */
[----:B------:R0:W-:Y:S02]  /*8d40*/  STL [R1], R3 ;  /* 0x0000000301007387 */ /* 0x0001e40000100800 */
[----:B------:R-:W1:Y:S02]  /*8d50*/  LDC R2, c[0x0][0xc34] ;  /* 0x00030d00ff027b82 */ /* 0x000e640000000800 */
[----:B-1----:R-:W-:Y:S01]  /*8d60*/  ISETP.LE.AND P0, PT, R2, UR4, PT ;  /* 0x0000000402007c0c */ /* 0x002fe2000bf03270 */
[----:B------:R-:W-:-:S12]  /*8d70*/  IMAD.MOV.U32 R2, RZ, RZ, 0x1 ;  /* 0x00000001ff027424 */ /* 0x000fd800078e00ff */
[----:B0-----:R-:W-:Y:S05]  /*8d80*/  @P0 BRA `(.L_x_217) ;  /* 0x00000044002c0947 */ /* 0x001fea0003800000 */
[----:B------:R-:W2:Y:S01]  /*8d90*/  LDL R4, [R1+0x30] ;  /* 0x0000300001047983 */ /* 0x000ea20000100800 */
[----:B------:R-:W0:Y:S01]  /*8da0*/  S2UR UR4, SR_CgaCtaId ;  /* 0x00000000000479c3 */ /* 0x000e220000008800 */
[C---:B------:R-:W-:Y:S01]  /*8db0*/  IMAD.SHL.U32 R2, R0.reuse, 0x8, RZ ;  /* 0x0000000800027824 */ /* 0x040fe200078e00ff */
[C---:B------:R-:W-:Y:S01]  /*8dc0*/  LOP3.LUT R5, R0.reuse, 0x7f, RZ, 0xc0, !PT ;  /* 0x0000007f00057812 */ /* 0x040fe200078ec0ff */
[----:B------:R-:W-:Y:S01]  /*8dd0*/  UMOV UR36, 0x400 ;  /* 0x0000040000247882 */ /* 0x000fe20000000000 */
[----:B------:R-:W-:Y:S01]  /*8de0*/  LOP3.LUT P0, RZ, R0, 0x1f, RZ, 0xc0, !PT ;  /* 0x0000001f00ff7812 */ /* 0x000fe2000780c0ff */
[----:B------:R-:W-:Y:S01]  /*8df0*/  IMAD.MOV.U32 R19, RZ, RZ, RZ ;  /* 0x000000ffff137224 */ /* 0x000fe200078e00ff */
[----:B------:R-:W-:Y:S01]  /*8e00*/  LOP3.LUT R3, R2, 0x1f8, RZ, 0xc0, !PT ;  /* 0x000001f802037812 */ /* 0x000fe200078ec0ff */
[----:B------:R-:W-:Y:S01]  /*8e10*/  ULDC.64 UR38, c[0x0][0x198] ;  /* 0x0000660000267ab9 */ /* 0x000fe20000000a00 */
[C---:B------:R-:W-:Y:S01]  /*8e20*/  ISETP.NE.AND P1, PT, R5.reuse, RZ, PT ;  /* 0x000000ff0500720c */ /* 0x040fe20003f25270 */
[----:B------:R-:W-:Y:S01]  /*8e30*/  ULDC UR40, c[0x0][0xc] ;  /* 0x0000030000287ab9 */ /* 0x000fe20000000800 */
[----:B------:R-:W-:-:S02]  /*8e40*/  ISETP.NE.OR P0, PT, R5, RZ, !P0 ;  /* 0x000000ff0500720c */ /* 0x000fc40004705670 */
[----:B------:R-:W-:Y:S02]  /*8e50*/  LOP3.LUT R18, R18, 0xfffffffe, RZ, 0xc0, !PT ;  /* 0xfffffffe12127812 */ /* 0x000fe400078ec0ff */
[----:B------:R-:W-:-:S07]  /*8e60*/  LOP3.LUT R2, R2, 0x38, RZ, 0xc0, !PT ;  /* 0x0000003802027812 */ /* 0x000fce00078ec0ff */
[----:B------:R-:W-:Y:S01]  /*8e70*/  @P1 LOP3.LUT R18, R18, 0x1, RZ, 0xfc, !PT ;  /* 0x0000000112121812 */ /* 0x000fe200078efcff */
[----:B0-----:R-:W-:-:S03]  /*8e80*/  ULEA UR36, UR4, UR36, 0x18 ;  /* 0x0000002404247291 */ /* 0x001fc6000f8ec03f */
[----:B------:R-:W-:-:S04]  /*8e90*/  LOP3.LUT R18, R18, 0xfffffffd, RZ, 0xc0, !PT ;  /* 0xfffffffd12127812 */ /* 0x000fc800078ec0ff */
[----:B------:R-:W-:Y:S02]  /*8ea0*/  @P0 LOP3.LUT R18, R18, 0x2, RZ, 0xfc, !PT ;  /* 0x0000000212120812 */ /* 0x000fe400078efcff */
[----:B--2---:R-:W-:Y:S02]  /*8eb0*/  R2UR UR5, R4 ;  /* 0x00000000040572ca */ /* 0x004fe400000e0000 */
[----:B------:R-:W-:Y:S01]  /*8ec0*/  LOP3.LUT R4, R3, 0x38, R0, 0x78, !PT ;  /* 0x0000003803047812 */ /* 0x000fe200078e7800 */
[----:B------:R-:W-:Y:S02]  /*8ed0*/  IMAD.SHL.U32 R3, R5, 0x8, RZ ;  /* 0x0000000805037824 */ /* 0x000fe400078e00ff */
[----:B------:R-:W-:-:S03]  /*8ee0*/  IMAD.SHL.U32 R0, R0, 0x10, RZ ;  /* 0x0000001000007824 */ /* 0x000fc600078e00ff */
[----:B------:R-:W-:Y:S02]  /*8ef0*/  LOP3.LUT R3, R4, 0x200, R3, 0xf8, !PT ;  /* 0x0000020004037812 */ /* 0x000fe400078ef803 */
[----:B------:R-:W-:-:S03]  /*8f00*/  SHF.R.U32.HI R4, RZ, 0x3, R5 ;  /* 0x00000003ff047819 */ /* 0x000fc60000011605 */
[----:B------:R-:W-:Y:S01]  /*8f10*/  ULOP3.LUT UR37, UR5, 0x2, URZ, 0xfc, !UPT ;  /* 0x0000000205257892 */ /* 0x000fe2000f8efc3f */
[----:B------:R-:W0:Y:S01]  /*8f20*/  S2UR UR5, SR_CTAID.X ;  /* 0x00000000000579c3 */ /* 0x000e220000002500 */
[----:B------:R-:W-:Y:S02]  /*8f30*/  LOP3.LUT R4, R4, 0x70, R0, 0xf8, !PT ;  /* 0x0000007004047812 */ /* 0x000fe400078ef800 */
[----:B------:R-:W-:-:S05]  /*8f40*/  LEA R0, R3, UR36, 0x1 ;  /* 0x0000002403007c11 */ /* 0x000fca000f8e08ff */
[----:B------:R1:W-:Y:S02]  /*8f50*/  STL [R1+0x10], R0 ;  /* 0x0000100001007387 */ /* 0x0003e40000100800 */
[----:B-1----:R-:W-:Y:S02]  /*8f60*/  IMAD.MOV.U32 R0, RZ, RZ, 0x1 ;  /* 0x00000001ff007424 */ /* 0x002fe400078e00ff */
[----:B0-----:R-:W-:-:S05]  /*8f70*/  IMAD.U32 R3, RZ, RZ, UR5 ;  /* 0x00000005ff037e24 */ /* 0x001fca000f8e00ff */
[----:B------:R0:W-:Y:S04]  /*8f80*/  STL [R1+0x24], R3 ;  /* 0x0000240301007387 */ /* 0x0001e80000100800 */
[----:B------:R-:W-:Y:S04]  /*8f90*/  STL [R1+0x2c], RZ ;  /* 0x00002cff01007387 */ /* 0x000fe80000100800 */
[----:B------:R1:W-:Y:S01]  /*8fa0*/  STL [R1], R0 ;  /* 0x0000000001007387 */ /* 0x0003e20000100800 */
[C---:B0-----:R-:W-:Y:S02]  /*8fb0*/  LOP3.LUT R3, R2.reuse, 0x40, RZ, 0xfc, !PT ;  /* 0x0000004002037812 */ /* 0x041fe400078efcff */
[----:B-1----:R-:W-:-:S07]  /*8fc0*/  LOP3.LUT R0, R2, 0x80, RZ, 0xfc, !PT ;  /* 0x0000008002007812 */ /* 0x002fce00078efcff */
.L_x_301:
[----:B0-----:R-:W2:Y:S01]  /*8fd0*/  LDL R4, [R1+0x24] ;  /* 0x0000240001047983 */ /* 0x001ea20000100800 */
[----:B------:R-:W0:Y:S01]  /*8fe0*/  LDC R0, c[0x0][0xc38] ;  /* 0x00030e00ff007b82 */ /* 0x000e220000000800 */
[----:B------:R-:W-:Y:S05]  /*8ff0*/  YIELD ;  /* 0x0000000000007946 */ /* 0x000fea0003800000 */
[----:B------:R-:W-:Y:S02]  /*9000*/  ULDC.64 UR4, c[0x0][0x418] ;  /* 0x0001060000047ab9 */ /* 0x000fe40000000a00 */
[----:B------:R-:W1:Y:S01]  /*9010*/  LDC R16, c[0x0][0xc44] ;  /* 0x00031100ff107b82 */ /* 0x000e620000000800 */
[----:B------:R-:W-:-:S03]  /*9020*/  UISETP.NE.U32.AND UP0, UPT, UR4, URZ, UPT ;  /* 0x0000003f0400728c */ /* 0x000fc6000bf05070 */
[----:B------:R-:W-:Y:S01]  /*9030*/  ULDC UR4, c[0x0][0x424] ;  /* 0x0001090000047ab9 */ /* 0x000fe20000000800 */
[----:B------:R-:W-:Y:S02]  /*9040*/  UISETP.NE.AND.EX UP0, UPT, UR5, URZ, UPT, UP0 ;  /* 0x0000003f0500728c */ /* 0x000fe4000bf05300 */
[----:B------:R-:W-:Y:S02]  /*9050*/  UIADD3 UR5, UR36, 0x1c400, URZ ;  /* 0x0001c40024057890 */ /* 0x000fe4000fffe03f */
[----:B------:R-:W-:Y:S02]  /*9060*/  USEL UR4, UR4, 0x1, UP0 ;  /* 0x0000000104047887 */ /* 0x000fe40008000000 */
[----:B------:R-:W-:Y:S01]  /*9070*/  ULOP3.LUT UP0, URZ, UR5, 0x3ff, URZ, 0xc0, !UPT ;  /* 0x000003ff053f7892 */ /* 0x000fe2000f80c03f */
[----:B0-----:R-:W-:Y:S02]  /*9080*/  ISETP.NE.AND P0, PT, R0, 0x1, PT ;  /* 0x000000010000780c */ /* 0x001fe40003f05270 */
[----:B-1----:R-:W-:-:S11]  /*9090*/  ISETP.NE.AND P1, PT, R16, 0x1, PT ;  /* 0x000000011000780c */ /* 0x002fd60003f25270 */
[----:B------:R-:W2:Y:S08]  /*90a0*/  @P0 LDC R5, c[0x0][0xc3c] ;  /* 0x00030f00ff050b82 */ /* 0x000eb00000000800 */
[----:B------:R-:W0:Y:S08]  /*90b0*/  @P0 LDC R0, c[0x0][0xc40] ;  /* 0x00031000ff000b82 */ /* 0x000e300000000800 */
[----:B------:R-:W1:Y:S01]  /*90c0*/  @P1 LDC.64 R2, c[0x0][0xc48] ;  /* 0x00031200ff021b82 */ /* 0x000e620000000a00 */
[----:B--2---:R-:W-:-:S05]  /*90d0*/  @P0 IMAD.HI.U32 R5, R4, R5, RZ ;  /* 0x0000000504050227 */ /* 0x004fca00078e00ff */
[----:B0-----:R-:W-:Y:S02]  /*90e0*/  @P0 SHF.R.U32.HI R4, RZ, R0, R5 ;  /* 0x00000000ff040219 */ /* 0x001fe40000011605 */
[----:B------:R-:W0:Y:S01]  /*90f0*/  LDC R0, c[0x0][0x2f0] ;  /* 0x0000bc00ff007b82 */ /* 0x000e220000000800 */
[----:B------:R-:W-:Y:S02]  /*9100*/  PLOP3.LUT P0, PT, PT, PT, UP0, 0x80, 0x0 ;  /* 0x000000000000781c */ /* 0x000fe40003f0f008 */
[----:B-1----:R-:W-:Y:S01]  /*9110*/  @P1 IMAD.HI.U32 R2, R4, R2, RZ ;  /* 0x0000000204021227 */ /* 0x002fe200078e00ff */
[----:B------:R-:W-:Y:S03]  /*9120*/  STL [R1+0x1c], R4 ;  /* 0x00001c0401007387 */ /* 0x000fe60000100800 */
[----:B------:R-:W-:Y:S01]  /*9130*/  IMAD.MOV.U32 R6, RZ, RZ, R4 ;  /* 0x000000ffff067224 */ /* 0x000fe200078e0004 */
[----:B------:R-:W-:-:S05]  /*9140*/  @P1 SHF.R.U32.HI R6, RZ, R3, R2 ;  /* 0x00000003ff061219 */ /* 0x000fca0000011602 */
[----:B------:R-:W-:Y:S01]  /*9150*/  STL [R1+0x14], R6 ;  /* 0x0000140601007387 */ /* 0x000fe20000100800 */
[----:B------:R-:W-:-:S04]  /*9160*/  IMAD.MOV R3, RZ, RZ, -R6 ;  /* 0x000000ffff037224 */ /* 0x000fc800078e0a06 */
[----:B------:R-:W-:Y:S02]  /*9170*/  IMAD R16, R16, R3, R4 ;  /* 0x0000000310107224 */ /* 0x000fe400078e0204 */
[----:B0-----:R-:W-:-:S05]  /*9180*/  IMAD R0, R0, UR4, RZ ;  /* 0x0000000400007c24 */ /* 0x001fca000f8e02ff */
[----:B------:R0:W-:Y:S02]  /*9190*/  STL [R1+0x28], R0 ;  /* 0x0000280001007387 */ /* 0x0001e40000100800 */
[----:B0-----:R-:W-:-:S05]  /*91a0*/  VIADD R0, R0, 0x7f ;  /* 0x0000007f00007836 */ /* 0x001fca0000000000 */
[----:B------:R-:W-:-:S04]  /*91b0*/  SHF.R.S32.HI R3, RZ, 0x1f, R0 ;  /* 0x0000001fff037819 */ /* 0x000fc80000011400 */
[----:B------:R-:W-:-:S04]  /*91c0*/  LEA.HI R3, R3, R0, RZ, 0x7 ;  /* 0x0000000003037211 */ /* 0x000fc800078f38ff */
[----:B------:R-:W-:-:S05]  /*91d0*/  SHF.R.S32.HI R0, RZ, 0x7, R3 ;  /* 0x00000007ff007819 */ /* 0x000fca0000011403 */
[----:B------:R0:W-:Y:S01]  /*91e0*/  STL [R1+0x20], R0 ;  /* 0x0000200001007387 */ /* 0x0001e20000100800 */
[----:B------:R-:W-:Y:S05]  /*91f0*/  @!P0 BRA `(.L_x_218) ;  /* 0x0000000000408947 */ /* 0x000fea0003800000 */
[----:B------:R-:W-:Y:S01]  /*9200*/  MOV R2, 0x0 ;  /* 0x0000000000027802 */ /* 0x000fe20000000f00 */
[----:B------:R-:W-:Y:S01]  /*9210*/  ULDC.64 UR6, c[0x4][0xb8] ;  /* 0x01002e0000067ab9 */ /* 0x000fe20000000a00 */
[----:B------:R-:W-:Y:S01]  /*9220*/  ULDC.64 UR8, c[0x4][0xc0] ;  /* 0x0100300000087ab9 */ /* 0x000fe20000000a00 */
[----:B------:R-:W-:Y:S01]  /*9230*/  ULDC.64 UR4, c[0x4][0x8] ;  /* 0x0100020000047ab9 */ /* 0x000fe20000000a00 */
[----:B------:R-:W-:Y:S02]  /*9240*/  IMAD.U32 R4, RZ, RZ, UR6 ;  /* 0x00000006ff047e24 */ /* 0x000fe4000f8e00ff */
[----:B------:R-:W1:Y:S01]  /*9250*/  LDC.64 R2, c[0x4][R2] ;  /* 0x0100000002027b82 */ /* 0x000e620000000a00 */
[----:B------:R-:W-:Y:S02]  /*9260*/  IMAD.U32 R5, RZ, RZ, UR7 ;  /* 0x00000007ff057e24 */ /* 0x000fe4000f8e00ff */
[----:B------:R-:W-:Y:S02]  /*9270*/  IMAD.U32 R6, RZ, RZ, UR8 ;  /* 0x00000008ff067e24 */ /* 0x000fe4000f8e00ff */
[----:B------:R-:W-:-:S02]  /*9280*/  IMAD.U32 R7, RZ, RZ, UR9 ;  /* 0x00000009ff077e24 */ /* 0x000fc4000f8e00ff */
[----:B------:R-:W-:Y:S02]  /*9290*/  IMAD.U32 R10, RZ, RZ, UR4 ;  /* 0x00000004ff0a7e24 */ /* 0x000fe4000f8e00ff */
[----:B------:R-:W-:Y:S02]  /*92a0*/  IMAD.U32 R11, RZ, RZ, UR5 ;  /* 0x00000005ff0b7e24 */ /* 0x000fe4000f8e00ff */
[----:B------:R-:W-:Y:S02]  /*92b0*/  IMAD.MOV.U32 R8, RZ, RZ, 0x70 ;  /* 0x00000070ff087424 */ /* 0x000fe400078e00ff */
[----:B------:R-:W-:Y:S02]  /*92c0*/  IMAD.MOV.U32 R12, RZ, RZ, 0x1 ;  /* 0x00000001ff0c7424 */ /* 0x000fe400078e00ff */
[----:B------:R-:W-:-:S07]  /*92d0*/  IMAD.MOV.U32 R13, RZ, RZ, RZ ;  /* 0x000000ffff0d7224 */ /* 0x000fce00078e00ff */
[----:B------:R-:W-:-:S07]  /*92e0*/  LEPC R20, `(.L_x_218) ;  /* 0x000000001014794e */ /* 0x000fce0000000000 */
[----:B01----:R-:W-:Y:S05]  /*92f0*/  CALL.ABS.NOINC R2 ;  /* 0x0000000002007343 */ /* 0x003fea0003c00000 */
.L_x_218:
        /* <DEDUP_REMOVED lines=8> */
[----:B------:R1:W2:Y:S01]  /*9380*/  LDC.64 R2, c[0x4][R17] ;  /* 0x0100000011027b82 */ /* 0x0002a20000000a00 */
[----:B------:R-:W-:Y:S02]  /*9390*/  IMAD.U32 R4, RZ, RZ, UR6 ;  /* 0x00000006ff047e24 */ /* 0x000fe4000f8e00ff */
[----:B------:R-:W-:Y:S02]  /*93a0*/  IMAD.U32 R5, RZ, RZ, UR7 ;  /* 0x00000007ff057e24 */ /* 0x000fe4000f8e00ff */
[----:B------:R-:W-:Y:S02]  /*93b0*/  IMAD.U32 R6, RZ, RZ, UR8 ;  /* 0x00000008ff067e24 */ /* 0x000fe4000f8e00ff */
[----:B------:R-:W-:-:S02]  /*93c0*/  IMAD.U32 R7, RZ, RZ, UR9 ;  /* 0x00000009ff077e24 */ /* 0x000fc4000f8e00ff */
[----:B------:R-:W-:Y:S02]  /*93d0*/  IMAD.U32 R10, RZ, RZ, UR4 ;  /* 0x00000004ff0a7e24 */ /* 0x000fe4000f8e00ff */
[----:B------:R-:W-:Y:S02]  /*93e0*/  IMAD.U32 R11, RZ, RZ, UR5 ;  /* 0x00000005ff0b7e24 */ /* 0x000fe4000f8e00ff */
[----:B------:R-:W-:Y:S02]  /*93f0*/  IMAD.MOV.U32 R8, RZ, RZ, 0x70 ;  /* 0x00000070ff087424 */ /* 0x000fe400078e00ff */
[----:B------:R-:W-:Y:S02]  /*9400*/  IMAD.MOV.U32 R12, RZ, RZ, 0x1 ;  /* 0x00000001ff0c7424 */ /* 0x000fe400078e00ff */
[----:B-1----:R-:W-:-:S07]  /*9410*/  IMAD.MOV.U32 R13, RZ, RZ, RZ ;  /* 0x000000ffff0d7224 */ /* 0x002fce00078e00ff */
[----:B------:R-:W-:-:S07]  /*9420*/  LEPC R20, `(.L_x_220) ;  /* 0x000000001014794e */ /* 0x000fce0000000000 */
[----:B0-2---:R-:W-:Y:S05]  /*9430*/  CALL.ABS.NOINC R2 ;  /* 0x0000000002007343 */ /* 0x005fea0003c00000 */
.L_x_220:
[----:B------:R0:W1:Y:S01]  /*9440*/  LDC.64 R2, c[0x4][R17] ;  /* 0x0100000011027b82 */ /* 0x0000620000000a00 */
[----:B------:R-:W-:Y:S01]  /*9450*/  ULDC.64 UR6, c[0x4][0xb8] ;  /* 0x01002e0000067ab9 */ /* 0x000fe20000000a00 */
[----:B------:R-:W-:Y:S01]  /*9460*/  ULDC.64 UR8, c[0x4][0xc0] ;  /* 0x0100300000087ab9 */ /* 0x000fe20000000a00 */
[----:B------:R-:W-:Y:S01]  /*9470*/  ULDC.64 UR4, c[0x4][0x18] ;  /* 0x0100060000047ab9 */ /* 0x000fe20000000a00 */
        /* <DEDUP_REMOVED lines=8> */
[----:B0-----:R-:W-:-:S07]  /*9500*/  IMAD.MOV.U32 R13, RZ, RZ, RZ ;  /* 0x000000ffff0d7224 */ /* 0x001fce00078e00ff */
[----:B------:R-:W-:-:S07]  /*9510*/  LEPC R20, `(.L_x_219) ;  /* 0x000000001014794e */ /* 0x000fce0000000000 */
[----:B-1----:R-:W-:Y:S05]  /*9520*/  CALL.ABS.NOINC R2 ;  /* 0x0000000002007343 */ /* 0x002fea0003c00000 */
.L_x_219:
[----:B------:R-:W2:Y:S01]  /*9530*/  LDL R2, [R1+0x20] ;  /* 0x0000200001027983 */ /* 0x000ea20000100800 */
[----:B------:R-:W-:-:S03]  /*9540*/  ULDC.64 UR4, c[0x0][0x9f8] ;  /* 0x00027e0000047ab9 */ /* 0x000fc60000000a00 */
[----:B0-----:R-:W3:Y:S01]  /*9550*/  LDL R0, [R1+0x14] ;  /* 0x0000140001007983 */ /* 0x001ee20000100800 */
[----:B------:R-:W-:-:S04]  /*9560*/  ISETP.NE.U32.AND P0, PT, RZ, UR4, PT ;  /* 0x00000004ff007c0c */ /* 0x000fc8000bf05070 */
[----:B------:R-:W-:Y:S01]  /*9570*/  ISETP.NE.AND.EX P0, PT, RZ, UR5, PT, P0 ;  /* 0x00000005ff007c0c */ /* 0x000fe2000bf05300 */
[----:B--2---:R-:W-:-:S12]  /*9580*/  IMAD.MOV.U32 R17, RZ, RZ, R2 ;  /* 0x000000ffff117224 */ /* 0x004fd800078e0002 */
[----:B------:R-:W3:Y:S02]  /*9590*/  @P0 LDC.64 R2, c[0x0][0x9f8] ;  /* 0x00027e00ff020b82 */ /* 0x000ee40000000a00 */
[----:B---3--:R-:W-:-:S05]  /*95a0*/  @P0 IMAD.WIDE R2, R0, 0x4, R2 ;  /* 0x0000000400020825 */ /* 0x008fca00078e0202 */
[----:B------:R0:W2:Y:S01]  /*95b0*/  @P0 LDG.E R0, desc[UR60][R2.64] ;  /* 0x0000003c02000981 */ /* 0x0000a2000c1e1900 */
[----:B------:R-:W-:Y:S01]  /*95c0*/  VIADD R9, R17, 0xffffffff ;  /* 0xffffffff11097836 */ /* 0x000fe20000000000 */
[----:B------:R-:W-:Y:S01]  /*95d0*/  UMOV UR4, 0xffffffff ;  /* 0xffffffff00047882 */ /* 0x000fe20000000000 */
[----:B------:R-:W-:-:S03]  /*95e0*/  LOP3.LUT R18, R18, 0xfffffffb, RZ, 0xc0, !PT ;  /* 0xfffffffb12127812 */ /* 0x000fc600078ec0ff */
[----:B------:R1:W-:Y:S01]  /*95f0*/  STL [R1+0x18], R9 ;  /* 0x0000180901007387 */ /* 0x0003e20000100800 */
[----:B0-----:R-:W0:Y:S02]  /*9600*/  LDC.64 R2, c[0x0][0x418] ;  /* 0x00010600ff027b82 */ /* 0x001e240000000a00 */
[----:B0-----:R-:W-:-:S04]  /*9610*/  ISETP.NE.U32.AND P0, PT, R2, RZ, PT ;  /* 0x000000ff0200720c */ /* 0x001fc80003f05070 */
[----:B------:R-:W-:-:S13]  /*9620*/  ISETP.NE.AND.EX P1, PT, R3, RZ, PT, P0 ;  /* 0x000000ff0300720c */ /* 0x000fda0003f25300 */
[----:B------:R-:W-:Y:S02]  /*9630*/  @P1 LOP3.LUT R18, R18, 0x4, RZ, 0xfc, !PT ;  /* 0x0000000412121812 */ /* 0x000fe400078efcff */
[----:B--2---:R-:W-:Y:S01]  /*9640*/  SHF.R.S32.HI R8, RZ, 0x1f, R0 ;  /* 0x0000001fff087819 */ /* 0x004fe20000011400 */
[----:B------:R1:W-:Y:S01]  /*9650*/  STL [R1+0x8], R0 ;  /* 0x0000080001007387 */ /* 0x0003e20000100800 */
[----:B------:R-:W-:-:S03]  /*9660*/  SEL R17, R0, RZ, !P1 ;  /* 0x000000ff00117207 */ /* 0x000fc60004800000 */
[----:B------:R1:W-:Y:S01]  /*9670*/  STL [R1+0xc], R8 ;  /* 0x00000c0801007387 */ /* 0x0003e20000100800 */
[----:B------:R-:W-:Y:S05]  /*9680*/  BRA.DIV UR4, `(.L_x_221) ;  /* 0x0000004204407947 */ /* 0x000fea000b800000 */
[----:B------:R-:W0:Y:S02]  /*9690*/  S2R R4, SR_TID.X ;  /* 0x0000000000047919 */ /* 0x000e240000002100 */
[----:B0-----:R-:W-:-:S04]  /*96a0*/  SHF.R.U32.HI R4, RZ, 0x5, R4 ;  /* 0x00000005ff047819 */ /* 0x001fc80000011604 */
[----:B------:R-:W-:-:S05]  /*96b0*/  LOP3.LUT R4, R4, 0x3, RZ, 0xc0, !PT ;  /* 0x0000000304047812 */ /* 0x000fca00078ec0ff */
[----:B------:R0:W2:Y:S02]  /*96c0*/  SHFL.IDX PT, R14, R4, RZ, 0x1f ;  /* 0x00001fff040e7589 */ /* 0x0000a400000e0000 */
.L_x_317:
[----:B--2---:R-:W-:Y:S02]  /*96d0*/  ISETP.NE.AND P0, PT, R14, RZ, PT ;  /* 0x000000ff0e00720c */ /* 0x004fe40003f05270 */
[----:B------:R-:W-:Y:S02]  /*96e0*/  PLOP3.LUT P2, PT, PT, PT, PT, 0x8, 0x0 ;  /* 0x000000000000781c */ /* 0x000fe40003f4e170 */
[----:B------:R-:W-:-:S11]  /*96f0*/  LOP3.LUT R18, R18, 0xfffffff7, RZ, 0xc0, !PT ;  /* 0xfffffff712127812 */ /* 0x000fd600078ec0ff */
[----:B------:R-:W-:Y:S01]  /*9700*/  @P2 LOP3.LUT R18, R18, 0x8, RZ, 0xfc, !PT ;  /* 0x0000000812122812 */ /* 0x000fe200078efcff */
[----:B------:R-:W-:Y:S06]  /*9710*/  @P0 BRA `(.L_x_222) ;  /* 0x00000004004c0947 */ /* 0x000fec0003800000 */
[----:B------:R-:W-:-:S03]  /*9720*/  UMOV UR4, 0xffffffff ;  /* 0xffffffff00047882 */ /* 0x000fc60000000000 */
[----:B------:R-:W-:Y:S05]  /*9730*/  BRA.DIV UR4, `(.L_x_223) ;  /* 0x0000004204487947 */ /* 0x000fea000b800000 */
[----:B------:R-:W-:-:S13]  /*9740*/  ELECT P6, URZ, PT ;  /* 0x00000000003f782f */ /* 0x000fda00038c0000 */
.L_x_320:
[----:B------:R-:W-:Y:S05]  /*9750*/  @!P6 BRA `(.L_x_222) ;  /* 0x00000004003ce947 */ /* 0x000fea0003800000 */
[----:B------:R2:W-:Y:S01]  /*9760*/  STL [R1+0x4], R9 ;  /* 0x0000040901007387 */ /* 0x0005e20000100800 */
[----:B------:R-:W-:Y:S05]  /*9770*/  @!P1 BRA `(.L_x_224) ;  /* 0x0000000000489947 */ /* 0x000fea0003800000 */
[----:B------:R-:W3:Y:S01]  /*9780*/  LDC R7, c[0x0][0x43c] ;  /* 0x00010f00ff077b82 */ /* 0x000ee20000000800 */
[----:B------:R-:W-:Y:S01]  /*9790*/  ULDC.64 UR4, c[0x0][0x428] ;  /* 0x00010a0000047ab9 */ /* 0x000fe20000000a00 */
[----:B---3--:R-:W-:-:S13]  /*97a0*/  ISETP.NE.AND P0, PT, R7, 0x1, PT ;  /* 0x000000010700780c */ /* 0x008fda0003f05270 */
[----:B0-----:R-:W0:Y:S02]  /*97b0*/  @P0 LDC.64 R4, c[0x0][0x440] ;  /* 0x00011000ff040b82 */ /* 0x001e240000000a00 */
[----:B0-----:R-:W-:-:S04]  /*97c0*/  @P0 IMAD.HI.U32 R6, R9, R4, RZ ;  /* 0x0000000409060227 */ /* 0x001fc800078e00ff */
[----:B------:R-:W-:Y:S01]  /*97d0*/  IMAD.MOV.U32 R4, RZ, RZ, R9 ;  /* 0x000000ffff047224 */ /* 0x000fe200078e0009 */
[----:B------:R-:W-:-:S05]  /*97e0*/  @P0 SHF.R.U32.HI R4, RZ, R5, R6 ;  /* 0x00000005ff040219 */ /* 0x000fca0000011606 */
[----:B------:R-:W-:-:S04]  /*97f0*/  IMAD.MOV R5, RZ, RZ, -R4 ;  /* 0x000000ffff057224 */ /* 0x000fc800078e0a04 */
[----:B------:R-:W-:Y:S01]  /*9800*/  IMAD R6, R7, R5, R9 ;  /* 0x0000000507067224 */ /* 0x000fe200078e0209 */
[----:B------:R-:W-:-:S04]  /*9810*/  SHF.R.S32.HI R5, RZ, 0x1f, R4 ;  /* 0x0000001fff057819 */ /* 0x000fc80000011404 */
[----:B------:R0:W-:Y:S01]  /*9820*/  STL [R1+0x4], R6 ;  /* 0x0000040601007387 */ /* 0x0001e20000100800 */
[----:B------:R-:W-:-:S03]  /*9830*/  IMAD.WIDE.U32 R4, R0, UR4, R4 ;  /* 0x0000000400047c25 */ /* 0x000fc6000f8e0004 */
[----:B------:R-:W-:Y:S01]  /*9840*/  LEA R2, P0, R4, R2, 0x2 ;  /* 0x0000000204027211 */ /* 0x000fe200078010ff */
[----:B0-----:R-:W-:-:S04]  /*9850*/  IMAD R6, R8, UR4, RZ ;  /* 0x0000000408067c24 */ /* 0x001fc8000f8e02ff */
[----:B-1----:R-:W-:-:S04]  /*9860*/  IMAD R0, R0, UR5, R6 ;  /* 0x0000000500007c24 */ /* 0x002fc8000f8e0206 */
[----:B------:R-:W-:-:S05]  /*9870*/  IMAD.IADD R0, R5, 0x1, R0 ;  /* 0x0000000105007824 */ /* 0x000fca00078e0200 */
[----:B------:R-:W-:-:S05]  /*9880*/  LEA.HI.X R3, R4, R3, R0, 0x2, P0 ;  /* 0x0000000304037211 */ /* 0x000fca00000f1400 */
[----:B------:R3:W5:Y:S02]  /*9890*/  LDG.E R0, desc[UR60][R2.64] ;  /* 0x0000003c02007981 */ /* 0x000764000c1e1900 */
.L_x_224:
[----:B---3--:R-:W3:Y:S01]  /*98a0*/  LDL R3, [R1] ;  /* 0x0000000001037983 */ /* 0x008ee20000100800 */
[----:B------:R-:W-:Y:S02]  /*98b0*/  LEA R2, R19, UR36, 0x3 ;  /* 0x0000002413027c11 */ /* 0x000fe4000f8e18ff */
[----:B---3--:R-:W-:-:S04]  /*98c0*/  SHF.L.U32 R3, R3, 0x1f, RZ ;  /* 0x0000001f03037819 */ /* 0x008fc800000006ff */
[----:B------:R-:W3:Y:S02]  /*98d0*/  SYNCS.PHASECHK.TRANS64.TRYWAIT P0, [R2+URZ+0x34840], R3 ;  /* 0x03484003020075a7 */ /* 0x000ee4000800017f */
[----:B---3--:R-:W-:Y:S05]  /*98e0*/  @!P0 BRA `(.L_x_225) ;  /* 0x0000003c00fc8947 */ /* 0x008fea0003800000 */
.L_x_321:
[----:B0-----:R-:W0:Y:S01]  /*98f0*/  S2R R4, SR_TID.X ;  /* 0x0000000000047919 */ /* 0x001e220000002100 */
[----:B------:R-:W-:-:S04]  /*9900*/  UPRMT UR4, UR37, 0x9910, URZ ;  /* 0x0000991025047896 */ /* 0x000fc8000800003f */
[----:B------:R-:W-:Y:S01]  /*9910*/  UISETP.NE.AND UP0, UPT, UR4, 0x2, UPT ;  /* 0x000000020400788c */ /* 0x000fe2000bf05270 */
[----:B0-----:R-:W-:-:S04]  /*9920*/  LOP3.LUT R4, R4, 0x7f, RZ, 0xc0, !PT ;  /* 0x0000007f04047812 */ /* 0x001fc800078ec0ff */
[----:B------:R-:W-:-:S13]  /*9930*/  ISETP.NE.AND P0, PT, R4, RZ, PT ;  /* 0x000000ff0400720c */ /* 0x000fda0003f05270 */
[----:B---3--:R-:W-:-:S04]  /*9940*/  @!P0 IMAD.MOV.U32 R3, RZ, RZ, 0xc000 ;  /* 0x0000c000ff038424 */ /* 0x008fc800078e00ff */
[----:B------:R0:W-:Y:S01]  /*9950*/  @!P0 SYNCS.ARRIVE.TRANS64 RZ, [R2+URZ+0x34830], R3 ;  /* 0x0348300302ff89a7 */ /* 0x0001e2000800003f */
[----:B------:R-:W-:-:S13]  /*9960*/  PLOP3.LUT P0, PT, PT, PT, UP0, 0x80, 0x0 ;  /* 0x000000000000781c */ /* 0x000fda0003f0f008 */
[----:B0-----:R-:W-:Y:S05]  /*9970*/  @P0 BRA `(.L_x_226) ;  /* 0x0000000000040947 */ /* 0x001fea0003800000 */
[----:B------:R-:W-:Y:S01]  /*9980*/  BPT.TRAP 0x1 ;  /* 0x000000040000795c */ /* 0x000fe20000300000 */
.L_x_226:
[----:B------:R-:W-:-:S13]  /*9990*/  LOP3.LUT P0, RZ, R18, 0x2, RZ, 0xc0, !PT ;  /* 0x0000000212ff7812 */ /* 0x000fda000780c0ff */
[----:B------:R-:W-:Y:S05]  /*99a0*/  @P0 BRA `(.L_x_227) ;  /* 0x0000000000040947 */ /* 0x000fea0003800000 */
[----:B------:R-:W-:Y:S01]  /*99b0*/  BPT.TRAP 0x1 ;  /* 0x000000040000795c */ /* 0x000fe20000300000 */
.L_x_227:
[----:B------:R-:W3:Y:S01]  /*99c0*/  LDL R4, [R1+0x4] ;  /* 0x0000040001047983 */ /* 0x000ee20000100800 */
[----:B------:R-:W-:Y:S01]  /*99d0*/  R2UR UR14, R2 ;  /* 0x00000000020e72ca */ /* 0x000fe200000e0000 */
[----:B------:R-:W-:Y:S01]  /*99e0*/  UIADD3 UR4, UP0, UR38, 0x370, URZ ;  /* 0x0000037026047890 */ /* 0x000fe2000ff1e03f */
[----:B------:R-:W-:Y:S01]  /*99f0*/  R2UR UR12, R16 ;  /* 0x00000000100c72ca */ /* 0x000fe200000e0000 */
[----:B------:R-:W0:Y:S01]  /*9a00*/  S2R R5, SR_CgaCtaId ;  /* 0x0000000000057919 */ /* 0x000e220000008800 */
[----:B-----5:R-:W-:Y:S01]  /*9a10*/  R2UR UR13, R0 ;  /* 0x00000000000d72ca */ /* 0x020fe200000e0000 */
[----:B------:R-:W-:Y:S01]  /*9a20*/  UMOV UR10, URZ ;  /* 0x0000003f000a7c82 */ /* 0x000fe20008000000 */
[----:B------:R-:W-:Y:S01]  /*9a30*/  UMOV UR18, 0x30000 ;  /* 0x0003000000127882 */ /* 0x000fe20000000000 */
[----:B------:R-:W4:Y:S01]  /*9a40*/  S2R R3, SR_CgaCtaId ;  /* 0x0000000000037919 */ /* 0x000f220000008800 */
[----:B------:R-:W-:Y:S01]  /*9a50*/  UMOV UR6, 0x0 ;  /* 0x0000000000067882 */ /* 0x000fe20000000000 */
[----:B------:R-:W-:Y:S01]  /*9a60*/  UMOV UR7, 0x14f00000 ;  /* 0x14f0000000077882 */ /* 0x000fe20000000000 */
[----:B------:R-:W-:Y:S01]  /*9a70*/  UMOV UR16, 0x40 ;  /* 0x0000004000107882 */ /* 0x000fe20000000000 */
[----:B------:R-:W-:Y:S01]  /*9a80*/  PLOP3.LUT P0, PT, PT, PT, PT, 0x80, 0x0 ;  /* 0x000000000000781c */ /* 0x000fe20003f0f070 */
[----:B------:R-:W-:Y:S01]  /*9a90*/  IMAD.MOV.U32 R17, RZ, RZ, R0 ;  /* 0x000000ffff117224 */ /* 0x000fe200078e0000 */
[----:B------:R-:W-:-:S11]  /*9aa0*/  LOP3.LUT R18, R18, 0xfffffff7, RZ, 0xc0, !PT ;  /* 0xfffffff712127812 */ /* 0x000fd600078ec0ff */
[----:B------:R-:W-:Y:S01]  /*9ab0*/  @P0 LOP3.LUT R18, R18, 0x8, RZ, 0xfc, !PT ;  /* 0x0000000812120812 */ /* 0x000fe200078efcff */
[----:B0-----:R-:W-:Y:S02]  /*9ac0*/  IMAD.SHL.U32 R5, R5, 0x1000, RZ ;  /* 0x0000100005057824 */ /* 0x001fe400078e00ff */
[----:B----4-:R-:W-:-:S03]  /*9ad0*/  IMAD.SHL.U32 R3, R3, 0x40, RZ ;  /* 0x0000004003037824 */ /* 0x010fc600078e00ff */
[----:B------:R-:W-:Y:S02]  /*9ae0*/  LOP3.LUT R5, R5, 0x1000, RZ, 0xc0, !PT ;  /* 0x0000100005057812 */ /* 0x000fe400078ec0ff */
[----:B------:R-:W-:-:S03]  /*9af0*/  LOP3.LUT R3, R3, 0x40, RZ, 0xc0, !PT ;  /* 0x0000004003037812 */ /* 0x000fc600078ec0ff */
[----:B------:R-:W-:Y:S01]  /*9b00*/  IMAD R2, R19, 0x6000, R5 ;  /* 0x0000600013027824 */ /* 0x000fe200078e0205 */
[----:B------:R-:W-:-:S04]  /*9b10*/  R2UR UR9, R3 ;  /* 0x00000000030972ca */ /* 0x000fc800000e0000 */
[----:B------:R-:W-:-:S13]  /*9b20*/  R2UR UR5, R2 ;  /* 0x00000000020572ca */ /* 0x000fda00000e0000 */
[----:B------:R-:W-:Y:S02]  /*9b30*/  ULEA UR8, UR5, UR36, 0x1 ;  /* 0x0000002405087291 */ /* 0x000fe4000f8e083f */
[----:B------:R-:W-:Y:S02]  /*9b40*/  UIADD3.X UR5, URZ, UR39, URZ, UP0, !UPT ;  /* 0x000000273f057290 */ /* 0x000fe400087fe43f */
[----:B------:R-:W-:Y:S02]  /*9b50*/  UIADD3 UR15, UR8, 0x20400, URZ ;  /* 0x00020400080f7890 */ /* 0x000fe4000fffe03f */
[----:B------:R-:W-:Y:S01]  /*9b60*/  UIADD3 UR17, UR8, 0x24400, URZ ;  /* 0x0002440008117890 */ /* 0x000fe2000fffe03f */
[----:B---3--:R-:W-:-:S13]  /*9b70*/  R2UR UR11, R4 ;  /* 0x00000000040b72ca */ /* 0x008fda00000e0000 */
[----:B------:R-:W-:Y:S02]  /*9b80*/  ULEA UR11, UR11, UR9, 0x7 ;  /* 0x000000090b0b7291 */ /* 0x000fe4000f8e383f */
[----:B------:R-:W-:Y:S02]  /*9b90*/  UIADD3 UR9, UR14, 0x34830, URZ ;  /* 0x000348300e097890 */ /* 0x000fe4000fffe03f */
[----:B------:R-:W-:-:S07]  /*9ba0*/  UIADD3 UR14, UR8, 0x1c400, URZ ;  /* 0x0001c400080e7890 */ /* 0x000fce000fffe03f */
[----:B------:R-:W-:Y:S01]  /*9bb0*/  UMOV UR8, UR14 ;  /* 0x0000000e00087c82 */ /* 0x000fe20008000000 */
[----:B------:R-:W-:Y:S01]  /*9bc0*/  UMOV UR14, 0x80 ;  /* 0x00000080000e7882 */ /* 0x000fe20000000000 */
[----:B------:R0:W-:Y:S02]  /*9bd0*/  UTMALDG.4D.MULTICAST [UR8], [UR4], UR18, desc[UR6] ;  /* 0x00000608040073b4 */ /* 0x0001e40008019812 */
[----:B0-----:R-:W-:Y:S01]  /*9be0*/  UMOV UR8, UR15 ;  /* 0x0000000f00087c82 */ /* 0x001fe20008000000 */
[----:B------:R-:W-:Y:S02]  /*9bf0*/  UMOV UR10, UR16 ;  /* 0x00000010000a7c82 */ /* 0x000fe40008000000 */
[----:B------:R0:W-:Y:S02]  /*9c00*/  UTMALDG.4D.MULTICAST [UR8], [UR4], UR18, desc[UR6] ;  /* 0x00000608040073b4 */ /* 0x0001e40008019812 */
[----:B0-----:R-:W-:Y:S01]  /*9c10*/  UMOV UR8, UR17 ;  /* 0x0000001100087c82 */ /* 0x001fe20008000000 */
[----:B------:R-:W-:-:S02]  /*9c20*/  UMOV UR10, UR14 ;  /* 0x0000000e000a7c82 */ /* 0x000fc40008000000 */
[----:B------:R3:W-:Y:S02]  /*9c30*/  UTMALDG.4D.MULTICAST [UR8], [UR4], UR18, desc[UR6] ;  /* 0x00000608040073b4 */ /* 0x0007e40008019812 */
[----:B---3--:R-:W-:Y:S01]  /*9c40*/  NOP ;  /* 0x0000000000007918 */ /* 0x008fe20000000000 */
.L_x_222:
        /* <DEDUP_REMOVED lines=10> */
[----:B0-----:R-:W-:Y:S02]  /*9cf0*/  IMAD.U32 R4, RZ, RZ, UR6 ;  /* 0x00000006ff047e24 */ /* 0x001fe4000f8e00ff */
[----:B------:R-:W0:Y:S01]  /*9d00*/  LDC.64 R2, c[0x4][R2] ;  /* 0x0100000002027b82 */ /* 0x000e220000000a00 */
[----:B------:R-:W-:Y:S02]  /*9d10*/  IMAD.U32 R5, RZ, RZ, UR7 ;  /* 0x00000007ff057e24 */ /* 0x000fe4000f8e00ff */
[----:B------:R-:W-:Y:S02]  /*9d20*/  IMAD.U32 R6, RZ, RZ, UR8 ;  /* 0x00000008ff067e24 */ /* 0x000fe4000f8e00ff */
[----:B------:R-:W-:-:S02]  /*9d30*/  IMAD.U32 R7, RZ, RZ, UR9 ;  /* 0x00000009ff077e24 */ /* 0x000fc4000f8e00ff */
[----:B------:R-:W-:Y:S02]  /*9d40*/  IMAD.U32 R10, RZ, RZ, UR4 ;  /* 0x00000004ff0a7e24 */ /* 0x000fe4000f8e00ff */
[----:B------:R-:W-:Y:S02]  /*9d50*/  IMAD.U32 R11, RZ, RZ, UR5 ;  /* 0x00000005ff0b7e24 */ /* 0x000fe4000f8e00ff */
[----:B-1----:R-:W-:Y:S02]  /*9d60*/  IMAD.MOV.U32 R8, RZ, RZ, 0x70 ;  /* 0x00000070ff087424 */ /* 0x002fe400078e00ff */
[----:B------:R-:W-:Y:S02]  /*9d70*/  IMAD.MOV.U32 R12, RZ, RZ, 0x1 ;  /* 0x00000001ff0c7424 */ /* 0x000fe400078e00ff */
[----:B------:R-:W-:-:S07]  /*9d80*/  IMAD.MOV.U32 R13, RZ, RZ, RZ ;  /* 0x000000ffff0d7224 */ /* 0x000fce00078e00ff */
[----:B------:R-:W-:-:S07]  /*9d90*/  LEPC R20, `(.L_x_228) ;  /* 0x000000001014794e */ /* 0x000fce0000000000 */
[----:B0-2---:R-:W-:Y:S05]  /*9da0*/  CALL.ABS.NOINC R2 ;  /* 0x0000000002007343 */ /* 0x005fea0003c00000 */
.L_x_228:
[----:B------:R-:W3:Y:S01]  /*9db0*/  LDL.LU R5, [R1+0x14] ;  /* 0x0000140001057983 */ /* 0x000ee20000300800 */
[----:B-1----:R-:W-:Y:S01]  /*9dc0*/  SHF.R.S32.HI R0, RZ, 0x1f, R16 ;  /* 0x0000001fff007819 */ /* 0x002fe20000011410 */
[----:B------:R-:W-:Y:S01]  /*9dd0*/  ULDC.64 UR4, c[0x0][0x2d8] ;  /* 0x0000b60000047ab9 */ /* 0x000fe20000000a00 */
[----:B------:R-:W1:Y:S01]  /*9de0*/  LDC R8, c[0x0][0x448] ;  /* 0x00011200ff087b82 */ /* 0x000e620000000800 */
[----:B------:R-:W4:Y:S04]  /*9df0*/  LDL.LU R7, [R1+0x1c] ;  /* 0x00001c0001077983 */ /* 0x000f280000300800 */
[----:B0-----:R-:W2:Y:S01]  /*9e00*/  LDL R4, [R1+0x24] ;  /* 0x0000240001047983 */ /* 0x001ea20000100800 */
[----:B------:R-:W-:Y:S02]  /*9e10*/  IMAD R0, R0, UR4, RZ ;  /* 0x0000000400007c24 */ /* 0x000fe4000f8e02ff */
[C---:B------:R-:W-:Y:S01]  /*9e20*/  IMAD.WIDE.U32 R2, R16.reuse, UR4, RZ ;  /* 0x0000000410027c25 */ /* 0x040fe2000f8e00ff */
[----:B------:R-:W0:Y:S03]  /*9e30*/  S2R R10, SR_TID.X ;  /* 0x00000000000a7919 */ /* 0x000e260000002100 */
[----:B------:R-:W-:Y:S01]  /*9e40*/  IMAD R0, R16, UR5, R0 ;  /* 0x0000000510007c24 */ /* 0x000fe2000f8e0200 */
[----:B------:R-:W-:-:S03]  /*9e50*/  ULDC.64 UR4, c[0x0][0x2e0] ;  /* 0x0000b80000047ab9 */ /* 0x000fc60000000a00 */
[----:B------:R-:W-:Y:S01]  /*9e60*/  IMAD.IADD R3, R3, 0x1, R0 ;  /* 0x0000000103037824 */ /* 0x000fe200078e0200 */
[----:B-1----:R-:W-:-:S13]  /*9e70*/  ISETP.NE.AND P0, PT, R8, 0x1, PT ;  /* 0x000000010800780c */ /* 0x002fda0003f05270 */
[----:B------:R-:W1:Y:S01]  /*9e80*/  @P0 LDC R6, c[0x0][0x44c] ;  /* 0x00011300ff060b82 */ /* 0x000e620000000800 */
[----:B0-----:R-:W-:-:S05]  /*9e90*/  IMAD.SHL.U32 R10, R10, 0x8, RZ ;  /* 0x000000080a0a7824 */ /* 0x001fca00078e00ff */
[----:B------:R-:W-:Y:S02]  /*9ea0*/  LOP3.LUT R10, R10, 0x38, RZ, 0xc0, !PT ;  /* 0x000000380a0a7812 */ /* 0x000fe400078ec0ff */
[----:B---3--:R-:W-:Y:S01]  /*9eb0*/  SHF.R.S32.HI R0, RZ, 0x1f, R5 ;  /* 0x0000001fff007819 */ /* 0x008fe20000011405 */
[----:B------:R-:W-:-:S04]  /*9ec0*/  IMAD.WIDE.U32 R2, R5, UR4, R2 ;  /* 0x0000000405027c25 */ /* 0x000fc8000f8e0002 */
[----:B------:R-:W-:Y:S01]  /*9ed0*/  IMAD R0, R0, UR4, RZ ;  /* 0x0000000400007c24 */ /* 0x000fe2000f8e02ff */
[----:B------:R-:W-:-:S03]  /*9ee0*/  ULDC UR4, c[0x0][0xc38] ;  /* 0x00030e0000047ab9 */ /* 0x000fc60000000800 */
[----:B------:R-:W-:Y:S02]  /*9ef0*/  IMAD R0, R5, UR5, R0 ;  /* 0x0000000505007c24 */ /* 0x000fe4000f8e0200 */
[----:B------:R-:W0:Y:S02]  /*9f00*/  S2R R5, SR_TID.X ;  /* 0x0000000000057919 */ /* 0x000e240000002100 */
[----:B------:R-:W-:Y:S02]  /*9f10*/  IMAD.IADD R3, R3, 0x1, R0 ;  /* 0x0000000103037824 */ /* 0x000fe400078e0200 */
[----:B----4-:R-:W-:Y:S02]  /*9f20*/  IMAD.MOV R0, RZ, RZ, -R7 ;  /* 0x000000ffff007224 */ /* 0x010fe400078e0a07 */
[----:B------:R-:W3:Y:S02]  /*9f30*/  @P0 LDC R7, c[0x0][0x450] ;  /* 0x00011400ff070b82 */ /* 0x000ee40000000800 */
[----:B--2---:R-:W-:Y:S01]  /*9f40*/  IMAD R0, R0, UR4, R4 ;  /* 0x0000000400007c24 */ /* 0x004fe2000f8e0204 */
[----:B------:R-:W-:-:S03]  /*9f50*/  ULDC.64 UR4, c[0x0][0x2d0] ;  /* 0x0000b40000047ab9 */ /* 0x000fc60000000a00 */
[----:B------:R-:W-:Y:S01]  /*9f60*/  IMAD.SHL.U32 R4, R0, 0x80, RZ ;  /* 0x0000008000047824 */ /* 0x000fe200078e00ff */
[----:B0-----:R-:W-:-:S04]  /*9f70*/  LOP3.LUT R5, R5, 0x7f, RZ, 0xc0, !PT ;  /* 0x0000007f05057812 */ /* 0x001fc800078ec0ff */
[----:B------:R-:W-:Y:S02]  /*9f80*/  SHF.R.U32.HI R9, RZ, 0x3, R5 ;  /* 0x00000003ff097819 */ /* 0x000fe40000011605 */
[----:B------:R-:W0:Y:S02]  /*9f90*/  S2R R5, SR_TID.X ;  /* 0x0000000000057919 */ /* 0x000e240000002100 */
[----:B0-----:R-:W-:-:S05]  /*9fa0*/  IMAD.SHL.U32 R5, R5, 0x10, RZ ;  /* 0x0000001005057824 */ /* 0x001fca00078e00ff */
[----:B------:R-:W-:Y:S02]  /*9fb0*/  LOP3.LUT R5, R9, 0x70, R5, 0xf8, !PT ;  /* 0x0000007009057812 */ /* 0x000fe400078ef805 */
[----:B------:R-:W0:Y:S02]  /*9fc0*/  S2R R9, SR_TID.X ;  /* 0x0000000000097919 */ /* 0x000e240000002100 */
[----:B------:R-:W-:-:S05]  /*9fd0*/  LOP3.LUT R0, R5, R4, RZ, 0xfc, !PT ;  /* 0x0000000405007212 */ /* 0x000fca00078efcff */
[----:B-1----:R-:W-:-:S04]  /*9fe0*/  @P0 IMAD.HI.U32 R6, R0, R6, RZ ;  /* 0x0000000600060227 */ /* 0x002fc800078e00ff */
[----:B------:R-:W-:Y:S01]  /*9ff0*/  IMAD.MOV.U32 R5, RZ, RZ, R0 ;  /* 0x000000ffff057224 */ /* 0x000fe200078e0000 */
[----:B---3--:R-:W-:-:S05]  /*a000*/  @P0 SHF.R.U32.HI R5, RZ, R7, R6 ;  /* 0x00000007ff050219 */ /* 0x008fca0000011606 */
[----:B------:R-:W-:Y:S02]  /*a010*/  IMAD.MOV R6, RZ, RZ, -R5 ;  /* 0x000000ffff067224 */ /* 0x000fe400078e0a05 */
[----:B------:R-:W-:-:S04]  /*a020*/  IMAD.WIDE.U32 R2, R5, UR4, R2 ;  /* 0x0000000405027c25 */ /* 0x000fc8000f8e0002 */
[----:B------:R-:W-:Y:S01]  /*a030*/  IMAD R0, R8, R6, R0 ;  /* 0x0000000608007224 */ /* 0x000fe200078e0200 */
[----:B------:R-:W-:-:S05]  /*a040*/  SHF.R.S32.HI R6, RZ, 0x1f, R5 ;  /* 0x0000001fff067819 */ /* 0x000fca0000011405 */
[----:B------:R-:W-:Y:S02]  /*a050*/  IMAD R6, R6, UR4, RZ ;  /* 0x0000000406067c24 */ /* 0x000fe4000f8e02ff */
[----:B0-----:R-:W-:Y:S02]  /*a060*/  IMAD.SHL.U32 R9, R9, 0x8, RZ ;  /* 0x0000000809097824 */ /* 0x001fe400078e00ff */
[----:B------:R-:W-:Y:S01]  /*a070*/  IMAD R6, R5, UR5, R6 ;  /* 0x0000000505067c24 */ /* 0x000fe2000f8e0206 */
[----:B------:R-:W-:Y:S01]  /*a080*/  SHF.R.S32.HI R5, RZ, 0x1f, R0 ;  /* 0x0000001fff057819 */ /* 0x000fe20000011400 */
[----:B------:R-:W-:Y:S01]  /*a090*/  ULDC.64 UR4, c[0x0][0x2c8] ;  /* 0x0000b20000047ab9 */ /* 0x000fe20000000a00 */
[----:B------:R-:W-:Y:S01]  /*a0a0*/  LOP3.LUT R9, R9, 0x38, RZ, 0xc0, !PT ;  /* 0x0000003809097812 */ /* 0x000fe200078ec0ff */
[----:B------:R-:W-:Y:S02]  /*a0b0*/  IMAD.IADD R3, R3, 0x1, R6 ;  /* 0x0000000103037824 */ /* 0x000fe400078e0206 */
[----:B------:R-:W-:Y:S01]  /*a0c0*/  IMAD R5, R5, UR4, RZ ;  /* 0x0000000405057c24 */ /* 0x000fe2000f8e02ff */
[C---:B------:R-:W-:Y:S01]  /*a0d0*/  LOP3.LUT R11, R9.reuse, 0x40, RZ, 0xfc, !PT ;  /* 0x00000040090b7812 */ /* 0x040fe200078efcff */
[----:B------:R-:W-:Y:S01]  /*a0e0*/  IMAD.WIDE.U32 R2, R0, UR4, R2 ;  /* 0x0000000400027c25 */ /* 0x000fe2000f8e0002 */
[----:B------:R-:W-:-:S03]  /*a0f0*/  LOP3.LUT R9, R9, 0x80, RZ, 0xfc, !PT ;  /* 0x0000008009097812 */ /* 0x000fc600078efcff */
[----:B------:R-:W-:Y:S01]  /*a100*/  IMAD R5, R0, UR5, R5 ;  /* 0x0000000500057c24 */ /* 0x000fe2000f8e0205 */
[----:B------:R-:W-:Y:S02]  /*a110*/  ULDC.64 UR4, c[0x0][0x280] ;  /* 0x0000a00000047ab9 */ /* 0x000fe40000000a00 */
[----:B------:R-:W-:Y:S01]  /*a120*/  LEA R0, P0, R2, UR4, 0x1 ;  /* 0x0000000402007c11 */ /* 0x000fe2000f8008ff */
[----:B------:R-:W-:Y:S01]  /*a130*/  ULDC UR4, c[0x0][0x2b8] ;  /* 0x0000ae0000047ab9 */ /* 0x000fe20000000800 */
[----:B------:R-:W-:Y:S01]  /*a140*/  IMAD.IADD R3, R3, 0x1, R5 ;  /* 0x0000000103037824 */ /* 0x000fe200078e0205 */
[----:B------:R-:W-:Y:S02]  /*a150*/  ISETP.GE.AND P1, PT, R9, UR4, PT ;  /* 0x0000000409007c0c */ /* 0x000fe4000bf26270 */
[----:B------:R0:W5:Y:S01]  /*a160*/  LDL R9, [R1+0x10] ;  /* 0x0000100001097983 */ /* 0x0001620000100800 */
[----:B------:R-:W-:Y:S02]  /*a170*/  ISETP.GE.AND P3, PT, R10, UR4, PT ;  /* 0x000000040a007c0c */ /* 0x000fe4000bf66270 */
[----:B------:R-:W-:-:S02]  /*a180*/  LEA.HI.X R2, R2, UR5, R3, 0x1, P0 ;  /* 0x0000000502027c11 */ /* 0x000fc400080f0c03 */
[----:B------:R-:W-:Y:S01]  /*a190*/  ISETP.GE.AND P0, PT, R11, UR4, PT ;  /* 0x000000040b007c0c */ /* 0x000fe2000bf06270 */
[----:B------:R-:W-:-:S03]  /*a1a0*/  UMOV UR4, 0xffffffff ;  /* 0xffffffff00047882 */ /* 0x000fc60000000000 */
[----:B0-----:R-:W-:Y:S09]  /*a1b0*/  BRA.DIV UR4, `(.L_x_229) ;  /* 0x0000003604dc7947 */ /* 0x001ff2000b800000 */
[----:B------:R-:W0:Y:S01]  /*a1c0*/  S2R R6, SR_TID.X ;  /* 0x0000000000067919 */ /* 0x000e220000002100 */
[----:B------:R-:W-:Y:S02]  /*a1d0*/  ULDC UR4, c[0x0][0x288] ;  /* 0x0000a20000047ab9 */ /* 0x000fe40000000800 */
[----:B------:R-:W-:Y:S01]  /*a1e0*/  IMAD R3, R8, UR4, RZ ;  /* 0x0000000408037c24 */ /* 0x000fe2000f8e02ff */
[----:B------:R-:W1:Y:S01]  /*a1f0*/  SHFL.IDX PT, R7, R0, RZ, 0x181f ;  /* 0x00181fff00077589 */ /* 0x000e6200000e0000 */
[----:B0-----:R-:W-:-:S04]  /*a200*/  LOP3.LUT R6, R6, 0x7f, RZ, 0xc0, !PT ;  /* 0x0000007f06067812 */ /* 0x001fc800078ec0ff */
[----:B------:R-:W-:Y:S02]  /*a210*/  SHF.R.U32.HI R11, RZ, 0x3, R6 ;  /* 0x00000003ff0b7819 */ /* 0x000fe40000011606 */
[----:B------:R-:W0:Y:S03]  /*a220*/  SHFL.IDX PT, R6, R2, RZ, 0x181f ;  /* 0x00181fff02067589 */ /* 0x000e2600000e0000 */
[----:B------:R-:W-:-:S04]  /*a230*/  IMAD.IADD R4, R11, 0x1, R4 ;  /* 0x000000010b047824 */ /* 0x000fc800078e0204 */
[C---:B------:R-:W-:Y:S01]  /*a240*/  VIADD R5, R4.reuse, 0x10 ;  /* 0x0000001004057836 */ /* 0x040fe20000000000 */
[----:B------:R-:W-:-:S13]  /*a250*/  ISETP.GE.AND P2, PT, R4, R3, PT ;  /* 0x000000030400720c */ /* 0x000fda0003f46270 */
[----:B-1----:R-:W-:-:S05]  /*a260*/  @!P2 LEA R7, P4, R10, R7, 0x1 ;  /* 0x000000070a07a211 */ /* 0x002fca00078808ff */
[----:B0-----:R-:W-:-:S05]  /*a270*/  @!P2 IMAD.X R6, RZ, RZ, R6, P4 ;  /* 0x000000ffff06a224 */ /* 0x001fca00020e0606 */
[----:B------:R-:W-:-:S04]  /*a280*/  @!P2 LOP3.LUT R7, R7, R6, RZ, 0x3c, !PT ;  /* 0x000000060707a212 */ /* 0x000fc800078e3cff */
[----:B------:R-:W-:-:S04]  /*a290*/  @!P2 LOP3.LUT R6, R7, R6, RZ, 0x3c, !PT ;  /* 0x000000060706a212 */ /* 0x000fc800078e3cff */
[----:B------:R-:W-:-:S05]  /*a2a0*/  @!P2 LOP3.LUT R7, R7, R6, RZ, 0x3c, !PT ;  /* 0x000000060707a212 */ /* 0x000fca00078e3cff */
[----:B------:R-:W-:Y:S01]  /*a2b0*/  @!PT LDS RZ, [RZ] ;  /* 0x00000000fffff984 */ /* 0x000fe20000000800 */
[----:B-----5:R-:W-:Y:S04]  /*a2c0*/  @!P2 LDGSTS.E.BYPASS.LTC128B.128 [R9+0x10400], desc[UR60][R6.64], !P3 ;  /* 0x104000000609afae */ /* 0x020fe8000d901d7c */
[----:B------:R-:W-:Y:S04]  /*a2d0*/  @!P2 LDGSTS.E.BYPASS.LTC128B.128 [R9+0x14400], desc[UR60][R6.64+0x80], !P0 ;  /* 0x144000800609afae */ /* 0x000fe8000c101d7c */
[----:B------:R0:W-:Y:S01]  /*a2e0*/  @!P2 LDGSTS.E.BYPASS.LTC128B.128 [R9+0x18400], desc[UR60][R6.64+0x100], !P1 ;  /* 0x184001000609afae */ /* 0x0001e2000c901d7c */
[----:B------:R-:W-:Y:S01]  /*a2f0*/  ISETP.GE.AND P2, PT, R5, R3, PT ;  /* 0x000000030500720c */ /* 0x000fe20003f46270 */
[----:B------:R-:W-:-:S02]  /*a300*/  VIADD R5, R4, 0x20 ;  /* 0x0000002004057836 */ /* 0x000fc40000000000 */
[----:B0-----:R-:W0:Y:S04]  /*a310*/  SHFL.IDX PT, R7, R0, 0x1, 0x181f ;  /* 0x00381f0000077f89 */ /* 0x001e2800000e0000 */
[----:B------:R-:W1:Y:S06]  /*a320*/  SHFL.IDX PT, R6, R2, 0x1, 0x181f ;  /* 0x00381f0002067f89 */ /* 0x000e6c00000e0000 */
[----:B0-----:R-:W-:-:S05]  /*a330*/  @!P2 LEA R7, P4, R10, R7, 0x1 ;  /* 0x000000070a07a211 */ /* 0x001fca00078808ff */
[----:B-1----:R-:W-:-:S05]  /*a340*/  @!P2 IMAD.X R6, RZ, RZ, R6, P4 ;  /* 0x000000ffff06a224 */ /* 0x002fca00020e0606 */
[----:B------:R-:W-:-:S04]  /*a350*/  @!P2 LOP3.LUT R7, R7, R6, RZ, 0x3c, !PT ;  /* 0x000000060707a212 */ /* 0x000fc800078e3cff */
[----:B------:R-:W-:-:S04]  /*a360*/  @!P2 LOP3.LUT R6, R7, R6, RZ, 0x3c, !PT ;  /* 0x000000060706a212 */ /* 0x000fc800078e3cff */
[----:B------:R-:W-:-:S05]  /*a370*/  @!P2 LOP3.LUT R7, R7, R6, RZ, 0x3c, !PT ;  /* 0x000000060707a212 */ /* 0x000fca00078e3cff */
[----:B------:R-:W-:Y:S04]  /*a380*/  @!P2 LDGSTS.E.BYPASS.LTC128B.128 [R9+0x10c00], desc[UR60][R6.64], !P3 ;  /* 0x10c000000609afae */ /* 0x000fe8000d901d7c */
        /* <DEDUP_REMOVED lines=50> */
[----:B------:R-:W-:-:S03]  /*a6b0*/  ISETP.GE.AND P2, PT, R5, R3, PT ;  /* 0x000000030500720c */ /* 0x000fc60003f46270 */
[----:B------:R-:W-:Y:S04]  /*a6c0*/  SHFL.IDX PT, R5, R2, 0x7, 0x181f ;  /* 0x00f81f0002057f89 */ /* 0x000fe800000e0000 */
[----:B0-----:R-:W0:Y:S04]  /*a6d0*/  SHFL.IDX PT, R7, R0, 0x6, 0x181f ;  /* 0x00d81f0000077f89 */ /* 0x001e2800000e0000 */
[----:B------:R-:W1:Y:S04]  /*a6e0*/  SHFL.IDX PT, R6, R2, 0x6, 0x181f ;  /* 0x00d81f0002067f89 */ /* 0x000e6800000e0000 */
[----:B------:R-:W2:Y:S01]  /*a6f0*/  SHFL.IDX PT, R0, R0, 0x7, 0x181f ;  /* 0x00f81f0000007f89 */ /* 0x000ea200000e0000 */
[----:B0-----:R-:W-:-:S05]  /*a700*/  @!P2 LEA R7, P4, R10, R7, 0x1 ;  /* 0x000000070a07a211 */ /* 0x001fca00078808ff */
[----:B-1----:R-:W-:-:S05]  /*a710*/  @!P2 IMAD.X R6, RZ, RZ, R6, P4 ;  /* 0x000000ffff06a224 */ /* 0x002fca00020e0606 */
[----:B------:R-:W-:-:S04]  /*a720*/  @!P2 LOP3.LUT R7, R7, R6, RZ, 0x3c, !PT ;  /* 0x000000060707a212 */ /* 0x000fc800078e3cff */
[----:B------:R-:W-:-:S04]  /*a730*/  @!P2 LOP3.LUT R6, R7, R6, RZ, 0x3c, !PT ;  /* 0x000000060706a212 */ /* 0x000fc800078e3cff */
[----:B------:R-:W-:-:S05]  /*a740*/  @!P2 LOP3.LUT R7, R7, R6, RZ, 0x3c, !PT ;  /* 0x000000060707a212 */ /* 0x000fca00078e3cff */
[----:B------:R1:W-:Y:S04]  /*a750*/  @!P2 LDGSTS.E.BYPASS.LTC128B.128 [R9+0x13400], desc[UR60][R6.64], !P3 ;  /* 0x134000000609afae */ /* 0x0003e8000d901d7c */
[----:B------:R1:W-:Y:S04]  /*a760*/  @!P2 LDGSTS.E.BYPASS.LTC128B.128 [R9+0x17400], desc[UR60][R6.64+0x80], !P0 ;  /* 0x174000800609afae */ /* 0x0003e8000c101d7c */
[----:B--2---:R1:W-:Y:S02]  /*a770*/  @!P2 LDGSTS.E.BYPASS.LTC128B.128 [R9+0x1b400], desc[UR60][R6.64+0x100], !P1 ;  /* 0x1b4001000609afae */ /* 0x0043e4000c901d7c */
.L_x_338:
[----:B------:R-:W-:Y:S01]  /*a780*/  VIADD R4, R4, 0x70 ;  /* 0x0000007004047836 */ /* 0x000fe20000000000 */
[----:B------:R-:W-:Y:S04]  /*a790*/  BSSY B0, `(.L_x_230) ;  /* 0x000000b000007945 */ /* 0x000fe80003800000 */
[----:B------:R-:W-:-:S13]  /*a7a0*/  ISETP.GE.AND P2, PT, R4, R3, PT ;  /* 0x000000030400720c */ /* 0x000fda0003f46270 */
[----:B------:R-:W-:Y:S05]  /*a7b0*/  @P2 BRA `(.L_x_231) ;  /* 0x0000000000202947 */ /* 0x000fea0003800000 */
[----:B------:R-:W-:-:S05]  /*a7c0*/  LEA R2, P2, R10, R0, 0x1 ;  /* 0x000000000a027211 */ /* 0x000fca00078408ff */
[----:B------:R-:W-:-:S05]  /*a7d0*/  IMAD.X R3, RZ, RZ, R5, P2 ;  /* 0x000000ffff037224 */ /* 0x000fca00010e0605 */
[----:B------:R-:W-:Y:S01]  /*a7e0*/  @!PT LDS RZ, [RZ] ;  /* 0x00000000fffff984 */ /* 0x000fe20000000800 */
[----:B------:R-:W-:Y:S01]  /*a7f0*/  @!PT LDS RZ, [RZ] ;  /* 0x00000000fffff984 */ /* 0x000fe20000000800 */
[----:B------:R-:W-:Y:S01]  /*a800*/  @!PT LDS RZ, [RZ] ;  /* 0x00000000fffff984 */ /* 0x000fe20000000800 */
[----:B------:R2:W-:Y:S04]  /*a810*/  LDGSTS.E.BYPASS.LTC128B.128 [R9+0x13c00], desc[UR60][R2.64], !P3 ;  /* 0x13c0000002097fae */ /* 0x0005e8000d901d7c */
[----:B------:R2:W-:Y:S04]  /*a820*/  LDGSTS.E.BYPASS.LTC128B.128 [R9+0x17c00], desc[UR60][R2.64+0x80], !P0 ;  /* 0x17c0008002097fae */ /* 0x0005e8000c101d7c */
[----:B------:R2:W-:Y:S02]  /*a830*/  LDGSTS.E.BYPASS.LTC128B.128 [R9+0x1bc00], desc[UR60][R2.64+0x100], !P1 ;  /* 0x1bc0010002097fae */ /* 0x0005e4000c901d7c */
.L_x_231:
[----:B------:R-:W-:Y:S05]  /*a840*/  BSYNC B0 ;  /* 0x0000000000007941 */ /* 0x000fea0003800000 */
.L_x_230:
[----:B--2---:R-:W2:Y:S01]  /*a850*/  LDL R2, [R1+0x2c] ;  /* 0x00002c0001027983 */ /* 0x004ea20000100800 */
        /* <DEDUP_REMOVED lines=9> */
[----:B------:R-:W3:Y:S01]  /*a8f0*/  SYNCS.PHASECHK.TRANS64.TRYWAIT P0, [UR36+0x34820], R0 ;  /* 0x03482000ff0075a7 */ /* 0x000ee20008000164 */
[----:B--2---:R-:W-:Y:S02]  /*a900*/  ISETP.GE.AND P1, PT, R2, 0x81, PT ;  /* 0x000000810200780c */ /* 0x004fe40003f26270 */
[----:B---3--:R-:W-:Y:S11]  /*a910*/  @!P0 BRA `(.L_x_233) ;  /* 0x0000003800f08947 */ /* 0x008ff60003800000 */
.L_x_339:
[----:B------:R-:W-:Y:S05]  /*a920*/  BSYNC B0 ;  /* 0x0000000000007941 */ /* 0x000fea0003800000 */
.L_x_232:
[----:B------:R-:W-:Y:S05]  /*a930*/  @!P1 BRA `(.L_x_234) ;  /* 0x0000002000e09947 */ /* 0x000fea0003800000 */
[----:B------:R-:W0:Y:S01]  /*a940*/  LDL R2, [R1+0x20] ;  /* 0x0000200001027983 */ /* 0x000e220000100800 */
[----:B--2---:R-:W-:Y:S02]  /*a950*/  IMAD.MOV.U32 R0, RZ, RZ, 0x1 ;  /* 0x00000001ff007424 */ /* 0x004fe400078e00ff */
[----:B01----:R-:W-:-:S05]  /*a960*/  IMAD.MOV R9, RZ, RZ, -R2 ;  /* 0x000000ffff097224 */ /* 0x003fca00078e0a02 */
[----:B------:R-:W-:-:S05]  /*a970*/  VIADDMNMX R9, R9, R0, 0xffffffff, !PT ;  /* 0xffffffff09097446 */ /* 0x000fca0007800100 */
[----:B------:R-:W-:-:S05]  /*a980*/  IMAD.IADD R0, R2, 0x1, R9 ;  /* 0x0000000102007824 */ /* 0x000fca00078e0209 */
[----:B------:R-:W-:-:S04]  /*a990*/  LOP3.LUT R0, R0, 0x1, RZ, 0xc0, !PT ;  /* 0x0000000100007812 */ /* 0x000fc800078ec0ff */
[----:B------:R-:W-:Y:S01]  /*a9a0*/  ISETP.NE.U32.AND P0, PT, R0, 0x1, PT ;  /* 0x000000010000780c */ /* 0x000fe20003f05070 */
[----:B------:R-:W-:-:S12]  /*a9b0*/  VIADD R0, R2, 0xfffffffe ;  /* 0xfffffffe02007836 */ /* 0x000fd80000000000 */
[----:B------:R-:W-:Y:S05]  /*a9c0*/  @P0 BRA `(.L_x_235) ;  /* 0x0000000800e80947 */ /* 0x000fea0003800000 */
[----:B------:R-:W2:Y:S01]  /*a9d0*/  LDL R2, [R1] ;  /* 0x0000000001027983 */ /* 0x000ea20000100800 */
[----:B------:R-:W-:Y:S01]  /*a9e0*/  LOP3.LUT P2, RZ, R18, 0x8, RZ, 0xc0, !PT ;  /* 0x0000000812ff7812 */ /* 0x000fe2000784c0ff */
[----:B------:R-:W-:Y:S01]  /*a9f0*/  VIADD R4, R19, 0x1 ;  /* 0x0000000113047836 */ /* 0x000fe20000000000 */
[----:B------:R-:W-:Y:S04]  /*aa00*/  BSSY B0, `(.L_x_236) ;  /* 0x00000b2000007945 */ /* 0x000fe80003800000 */
[----:B------:R-:W-:-:S04]  /*aa10*/  ISETP.NE.AND P0, PT, R4, 0x2, PT ;  /* 0x000000020400780c */ /* 0x000fc80003f05270 */
[----:B------:R-:W-:Y:S02]  /*aa20*/  SEL R8, RZ, 0x1, P0 ;  /* 0x00000001ff087807 */ /* 0x000fe40000000000 */
[----:B------:R-:W-:Y:S02]  /*aa30*/  SEL R4, R4, RZ, P0 ;  /* 0x000000ff04047207 */ /* 0x000fe40000000000 */
[----:B--2---:R-:W-:Y:S01]  /*aa40*/  LOP3.LUT R8, R2, R8, RZ, 0x3c, !PT ;  /* 0x0000000802087212 */ /* 0x004fe200078e3cff */
[----:B------:R-:W-:Y:S06]  /*aa50*/  @!P2 BRA `(.L_x_237) ;  /* 0x0000000800b0a947 */ /* 0x000fec0003800000 */
[----:B------:R-:W-:Y:S01]  /*aa60*/  LOP3.LUT P2, RZ, R18, 0x4, RZ, 0xc0, !PT ;  /* 0x0000000412ff7812 */ /* 0x000fe2000784c0ff */
[----:B------:R-:W-:-:S12]  /*aa70*/  IMAD.MOV.U32 R6, RZ, RZ, R17 ;  /* 0x000000ffff067224 */ /* 0x000fd800078e0011 */
[----:B------:R-:W-:Y:S05]  /*aa80*/  @!P2 BRA `(.L_x_238) ;  /* 0x000000000050a947 */ /* 0x000fea0003800000 */
[----:B------:R-:W2:Y:S01]  /*aa90*/  LDL R10, [R1+0xc] ;  /* 0x00000c00010a7983 */ /* 0x000ea20000100800 */
[----:B------:R-:W0:Y:S01]  /*aaa0*/  LDC R6, c[0x0][0x43c] ;  /* 0x00010f00ff067b82 */ /* 0x000e220000000800 */
[----:B------:R-:W-:Y:S02]  /*aab0*/  ULDC.64 UR4, c[0x0][0x428] ;  /* 0x00010a0000047ab9 */ /* 0x000fe40000000a00 */
[----:B------:R-:W3:Y:S01]  /*aac0*/  LDL R7, [R1+0x8] ;  /* 0x0000080001077983 */ /* 0x000ee20000100800 */
[----:B0-----:R-:W-:-:S13]  /*aad0*/  ISETP.NE.AND P0, PT, R6, 0x1, PT ;  /* 0x000000010600780c */ /* 0x001fda0003f05270 */
[----:B------:R-:W0:Y:S02]  /*aae0*/  @P0 LDC.64 R2, c[0x0][0x440] ;  /* 0x00011000ff020b82 */ /* 0x000e240000000a00 */
[----:B0-----:R-:W-:-:S04]  /*aaf0*/  @P0 IMAD.HI.U32 R5, R0, R2, RZ ;  /* 0x0000000200050227 */ /* 0x001fc800078e00ff */
[----:B------:R-:W-:Y:S01]  /*ab00*/  IMAD.MOV.U32 R2, RZ, RZ, R0 ;  /* 0x000000ffff027224 */ /* 0x000fe200078e0000 */
[----:B------:R-:W-:-:S05]  /*ab10*/  @P0 SHF.R.U32.HI R2, RZ, R3, R5 ;  /* 0x00000003ff020219 */ /* 0x000fca0000011605 */
[----:B------:R-:W-:-:S04]  /*ab20*/  IMAD.MOV R3, RZ, RZ, -R2 ;  /* 0x000000ffff037224 */ /* 0x000fc800078e0a02 */
[----:B------:R-:W-:Y:S01]  /*ab30*/  IMAD R0, R6, R3, R0 ;  /* 0x0000000306007224 */ /* 0x000fe200078e0200 */
[----:B------:R-:W-:Y:S01]  /*ab40*/  SHF.R.S32.HI R3, RZ, 0x1f, R2 ;  /* 0x0000001fff037819 */ /* 0x000fe20000011402 */
[----:B--2---:R-:W-:-:S04]  /*ab50*/  IMAD R5, R10, UR4, RZ ;  /* 0x000000040a057c24 */ /* 0x004fc8000f8e02ff */
[C---:B---3--:R-:W-:Y:S02]  /*ab60*/  IMAD R5, R7.reuse, UR5, R5 ;  /* 0x0000000507057c24 */ /* 0x048fe4000f8e0205 */
[----:B------:R-:W-:Y:S01]  /*ab70*/  IMAD.WIDE.U32 R2, R7, UR4, R2 ;  /* 0x0000000407027c25 */ /* 0x000fe2000f8e0002 */
[----:B------:R-:W-:-:S03]  /*ab80*/  ULDC.64 UR4, c[0x0][0x418] ;  /* 0x0001060000047ab9 */ /* 0x000fc60000000a00 */
[----:B------:R-:W-:Y:S01]  /*ab90*/  IMAD.IADD R3, R5, 0x1, R3 ;  /* 0x0000000105037824 */ /* 0x000fe200078e0203 */
[----:B------:R-:W-:-:S04]  /*aba0*/  LEA R6, P0, R2, UR4, 0x2 ;  /* 0x0000000402067c11 */ /* 0x000fc8000f8010ff */
[----:B------:R-:W-:-:S05]  /*abb0*/  LEA.HI.X R7, R2, UR5, R3, 0x2, P0 ;  /* 0x0000000502077c11 */ /* 0x000fca00080f1403 */
[----:B------:R0:W5:Y:S04]  /*abc0*/  LDG.E R6, desc[UR60][R6.64] ;  /* 0x0000003c06067981 */ /* 0x000168000c1e1900 */
.L_x_238:
[----:B------:R-:W-:Y:S01]  /*abd0*/  LEA R3, R4, UR36, 0x3 ;  /* 0x0000002404037c11 */ /* 0x000fe2000f8e18ff */
[----:B------:R-:W-:Y:S01]  /*abe0*/  BSSY B1, `(.L_x_239) ;  /* 0x0000004000017945 */ /* 0x000fe20003800000 */
[----:B------:R-:W-:-:S04]  /*abf0*/  SHF.L.U32 R2, R8, 0x1f, RZ ;  /* 0x0000001f08027819 */ /* 0x000fc800000006ff */
[----:B------:R-:W1:Y:S02]  /*ac00*/  SYNCS.PHASECHK.TRANS64.TRYWAIT P0, [R3+URZ+0x34840], R2 ;  /* 0x03484002030075a7 */ /* 0x000e64000800017f */
[----:B-1----:R-:W-:Y:S05]  /*ac10*/  @!P0 BRA `(.L_x_240) ;  /* 0x0000003800488947 */ /* 0x002fea0003800000 */
.L_x_340:
[----:B------:R-:W-:Y:S05]  /*ac20*/  BSYNC B1 ;  /* 0x0000000000017941 */ /* 0x000fea0003800000 */
.L_x_239:
[----:B------:R-:W2:Y:S01]  /*ac30*/  S2R R5, SR_TID.X ;  /* 0x0000000000057919 */ /* 0x000ea20000002100 */
[----:B------:R-:W-:Y:S01]  /*ac40*/  UPRMT UR4, UR37, 0x9910, URZ ;  /* 0x0000991025047896 */ /* 0x000fe2000800003f */
[----:B--2---:R-:W-:-:S04]  /*ac50*/  LOP3.LUT R5, R5, 0x7f, RZ, 0xc0, !PT ;  /* 0x0000007f05057812 */ /* 0x004fc800078ec0ff */
[----:B------:R-:W-:-:S13]  /*ac60*/  ISETP.NE.AND P0, PT, R5, RZ, PT ;  /* 0x000000ff0500720c */ /* 0x000fda0003f05270 */
[----:B-1----:R-:W-:-:S04]  /*ac70*/  @!P0 IMAD.MOV.U32 R2, RZ, RZ, 0xc000 ;  /* 0x0000c000ff028424 */ /* 0x002fc800078e00ff */
[----:B------:R1:W-:Y:S02]  /*ac80*/  @!P0 SYNCS.ARRIVE.TRANS64 RZ, [R3+URZ+0x34830], R2 ;  /* 0x0348300203ff89a7 */ /* 0x0003e4000800003f */
[----:B-1----:R-:W-:-:S05]  /*ac90*/  IMAD.U32 R2, RZ, RZ, UR4 ;  /* 0x00000004ff027e24 */ /* 0x002fca000f8e00ff */
[----:B------:R-:W-:-:S13]  /*aca0*/  ISETP.NE.AND P1, PT, R2, 0x2, PT ;  /* 0x000000020200780c */ /* 0x000fda0003f25270 */
[----:B------:R-:W-:Y:S05]  /*acb0*/  @P1 BRA `(.L_x_241) ;  /* 0x0000000000041947 */ /* 0x000fea0003800000 */
[----:B------:R-:W-:Y:S01]  /*acc0*/  BPT.TRAP 0x1 ;  /* 0x000000040000795c */ /* 0x000fe20000300000 */
.L_x_241:
[----:B------:R-:W-:Y:S01]  /*acd0*/  LOP3.LUT P0, RZ, R18, 0x2, RZ, 0xc0, !PT ;  /* 0x0000000212ff7812 */ /* 0x000fe2000780c0ff */
[----:B------:R-:W-:-:S12]  /*ace0*/  BSSY B1, `(.L_x_242) ;  /* 0x0000003000017945 */ /* 0x000fd80003800000 */
[----:B------:R-:W-:Y:S05]  /*acf0*/  @P0 BRA `(.L_x_243) ;  /* 0x0000000000040947 */ /* 0x000fea0003800000 */
[----:B------:R-:W-:Y:S01]  /*ad00*/  BPT.TRAP 0x1 ;  /* 0x000000040000795c */ /* 0x000fe20000300000 */
.L_x_243:
[----:B------:R-:W-:Y:S05]  /*ad10*/  BSYNC B1 ;  /* 0x0000000000017941 */ /* 0x000fea0003800000 */
.L_x_242:
[----:B------:R-:W1:Y:S01]  /*ad20*/  S2R R2, SR_CgaCtaId ;  /* 0x0000000000027919 */ /* 0x000e620000008800 */
[----:B------:R-:W-:Y:S01]  /*ad30*/  IMAD.MOV.U32 R10, RZ, RZ, RZ ;  /* 0x000000ffff0a7224 */ /* 0x000fe200078e00ff */
[----:B------:R-:W-:Y:S01]  /*ad40*/  UIADD3 UR4, UP0, UR38, 0x370, URZ ;  /* 0x0000037026047890 */ /* 0x000fe2000ff1e03f */
[----:B------:R-:W-:Y:S01]  /*ad50*/  PLOP3.LUT P0, PT, PT, PT, PT, 0x80, 0x0 ;  /* 0x000000000000781c */ /* 0x000fe20003f0f070 */
[----:B------:R-:W-:Y:S01]  /*ad60*/  VIADD R3, R3, 0x34830 ;  /* 0x0003483003037836 */ /* 0x000fe20000000000 */
[----:B------:R-:W-:Y:S01]  /*ad70*/  UMOV UR6, 0x30000 ;  /* 0x0003000000067882 */ /* 0x000fe20000000000 */
[----:B------:R-:W-:Y:S01]  /*ad80*/  R2UR UR10, R10 ;  /* 0x000000000a0a72ca */ /* 0x000fe200000e0000 */
[----:B------:R-:W-:Y:S01]  /*ad90*/  UIADD3.X UR5, URZ, UR39, URZ, UP0, !UPT ;  /* 0x000000273f057290 */ /* 0x000fe200087fe43f */
[----:B------:R-:W-:Y:S01]  /*ada0*/  UMOV UR14, 0x0 ;  /* 0x00000000000e7882 */ /* 0x000fe20000000000 */
[----:B------:R-:W-:Y:S01]  /*adb0*/  UMOV UR15, 0x14f00000 ;  /* 0x14f00000000f7882 */ /* 0x000fe20000000000 */
[----:B-1----:R-:W-:-:S05]  /*adc0*/  IMAD.SHL.U32 R2, R2, 0x1000, RZ ;  /* 0x0000100002027824 */ /* 0x002fca00078e00ff */
[----:B------:R-:W-:-:S05]  /*add0*/  LOP3.LUT R2, R2, 0x1000, RZ, 0xc0, !PT ;  /* 0x0000100002027812 */ /* 0x000fca00078ec0ff */
[----:B------:R-:W-:Y:S02]  /*ade0*/  IMAD R5, R4, 0x6000, R2 ;  /* 0x0000600004057824 */ /* 0x000fe400078e0202 */
[----:B------:R-:W1:Y:S03]  /*adf0*/  S2R R2, SR_CgaCtaId ;  /* 0x0000000000027919 */ /* 0x000e660000008800 */
[----:B------:R-:W-:-:S05]  /*ae00*/  LEA R5, R5, UR36, 0x1 ;  /* 0x0000002405057c11 */ /* 0x000fca000f8e08ff */
[----:B0-----:R-:W-:Y:S02]  /*ae10*/  VIADD R7, R5, 0x1c400 ;  /* 0x0001c40005077836 */ /* 0x001fe40000000000 */
[----:B-1----:R-:W-:-:S05]  /*ae20*/  IMAD.SHL.U32 R2, R2, 0x40, RZ ;  /* 0x0000004002027824 */ /* 0x002fca00078e00ff */
[----:B------:R-:W-:-:S05]  /*ae30*/  LOP3.LUT R2, R2, 0x40, RZ, 0xc0, !PT ;  /* 0x0000004002027812 */ /* 0x000fca00078ec0ff */
[----:B------:R-:W-:-:S07]  /*ae40*/  IMAD R2, R0, 0x80, R2 ;  /* 0x0000008000027824 */ /* 0x000fce00078e0202 */
.L_x_244:
        /* <DEDUP_REMOVED lines=8> */
[----:B------:R0:W-:Y:S02]  /*aed0*/  UTMALDG.4D.MULTICAST [UR8], [UR4], UR6, desc[UR14] ;  /* 0x00000e08040073b4 */ /* 0x0001e40008019806 */
[----:B0-----:R-:W-:Y:S05]  /*aee0*/  @P0 BRA.U.ANY `(.L_x_244) ;  /* 0xfffffffd00d80947 */ /* 0x001fea000393ffff */
[----:B------:R-:W-:Y:S01]  /*aef0*/  IMAD.MOV.U32 R11, RZ, RZ, 0x40 ;  /* 0x00000040ff0b7424 */ /* 0x000fe200078e00ff */
[----:B------:R-:W-:Y:S01]  /*af00*/  PLOP3.LUT P0, PT, PT, PT, PT, 0x80, 0x0 ;  /* 0x000000000000781c */ /* 0x000fe20003f0f070 */
[----:B------:R-:W-:Y:S01]  /*af10*/  VIADD R7, R5, 0x20400 ;  /* 0x0002040005077836 */ /* 0x000fe20000000000 */
[----:B------:R-:W-:Y:S01]  /*af20*/  UMOV UR6, 0x30000 ;  /* 0x0003000000067882 */ /* 0x000fe20000000000 */
[----:B------:R-:W-:Y:S01]  /*af30*/  UMOV UR14, 0x0 ;  /* 0x00000000000e7882 */ /* 0x000fe20000000000 */
[----:B------:R-:W-:Y:S01]  /*af40*/  R2UR UR10, R11 ;  /* 0x000000000b0a72ca */ /* 0x000fe200000e0000 */
[----:B------:R-:W-:-:S14]  /*af50*/  UMOV UR15, 0x14f00000 ;  /* 0x14f00000000f7882 */ /* 0x000fdc0000000000 */
.L_x_245:
        /* <DEDUP_REMOVED lines=10> */
[----:B------:R-:W-:Y:S01]  /*b000*/  PLOP3.LUT P0, PT, PT, PT, PT, 0x80, 0x0 ;  /* 0x000000000000781c */ /* 0x000fe20003f0f070 */
[----:B------:R-:W-:Y:S01]  /*b010*/  VIADD R5, R5, 0x24400 ;  /* 0x0002440005057836 */ /* 0x000fe20000000000 */
[----:B------:R-:W-:Y:S01]  /*b020*/  UMOV UR6, 0x30000 ;  /* 0x0003000000067882 */ /* 0x000fe20000000000 */
[----:B------:R-:W-:Y:S01]  /*b030*/  UMOV UR14, 0x0 ;  /* 0x00000000000e7882 */ /* 0x000fe20000000000 */
[----:B------:R-:W-:Y:S01]  /*b040*/  UMOV UR15, 0x14f00000 ;  /* 0x14f00000000f7882 */ /* 0x000fe20000000000 */
[----:B------:R-:W-:-:S08]  /*b050*/  UMOV UR10, 0x80 ;  /* 0x00000080000a7882 */ /* 0x000fd00000000000 */
.L_x_246:
        /* <DEDUP_REMOVED lines=10> */
[----:B------:R-:W2:Y:S01]  /*b100*/  LDL.LU R7, [R1] ;  /* 0x0000000001077983 */ /* 0x000ea20000300800 */
[----:B------:R-:W-:Y:S01]  /*b110*/  LEA R2, R19, UR36, 0x3 ;  /* 0x0000002413027c11 */ /* 0x000fe2000f8e18ff */
[----:B------:R-:W-:Y:S01]  /*b120*/  BSSY B1, `(.L_x_247) ;  /* 0x0000004000017945 */ /* 0x000fe20003800000 */
[----:B--2---:R-:W-:-:S04]  /*b130*/  SHF.L.U32 R3, R7, 0x1f, RZ ;  /* 0x0000001f07037819 */ /* 0x004fc800000006ff */
[----:B------:R-:W0:Y:S02]  /*b140*/  SYNCS.PHASECHK.TRANS64.TRYWAIT P0, [R2+URZ+0x34860], R3 ;  /* 0x03486003020075a7 */ /* 0x000e24000800017f */
[----:B0-----:R-:W-:Y:S05]  /*b150*/  @!P0 BRA `(.L_x_248) ;  /* 0x00000034000c8947 */ /* 0x001fea0003800000 */
.L_x_341:
[----:B------:R-:W-:Y:S05]  /*b160*/  BSYNC B1 ;  /* 0x0000000000017941 */ /* 0x000fea0003800000 */
.L_x_247:
[----:B------:R-:W1:Y:S02]  /*b170*/  S2R R5, SR_TID.X ;  /* 0x0000000000057919 */ /* 0x000e640000002100 */
[----:B-1----:R-:W-:-:S04]  /*b180*/  LOP3.LUT R5, R5, 0x7f, RZ, 0xc0, !PT ;  /* 0x0000007f05057812 */ /* 0x002fc800078ec0ff */
[----:B------:R-:W-:-:S13]  /*b190*/  ISETP.NE.AND P0, PT, R5, RZ, PT ;  /* 0x000000ff0500720c */ /* 0x000fda0003f05270 */
[----:B0-----:R-:W-:-:S04]  /*b1a0*/  @!P0 IMAD.MOV.U32 R3, RZ, RZ, 0x8000 ;  /* 0x00008000ff038424 */ /* 0x001fc800078e00ff */
[----:B------:R0:W-:Y:S01]  /*b1b0*/  @!P0 SYNCS.ARRIVE.TRANS64 RZ, [R2+URZ+0x34850], R3 ;  /* 0x0348500302ff89a7 */ /* 0x0001e2000800003f */
[----:B------:R-:W-:Y:S05]  /*b1c0*/  @P1 BRA `(.L_x_249) ;  /* 0x0000000000041947 */ /* 0x000fea0003800000 */
[----:B------:R-:W-:Y:S01]  /*b1d0*/  BPT.TRAP 0x1 ;  /* 0x000000040000795c */ /* 0x000fe20000300000 */
.L_x_249:
[----:B------:R-:W-:Y:S01]  /*b1e0*/  LOP3.LUT P0, RZ, R18, 0x2, RZ, 0xc0, !PT ;  /* 0x0000000212ff7812 */ /* 0x000fe2000780c0ff */
[----:B------:R-:W-:-:S12]  /*b1f0*/  BSSY B1, `(.L_x_250) ;  /* 0x0000003000017945 */ /* 0x000fd80003800000 */
[----:B------:R-:W-:Y:S05]  /*b200*/  @P0 BRA `(.L_x_251) ;  /* 0x0000000000040947 */ /* 0x000fea0003800000 */
[----:B------:R-:W-:Y:S01]  /*b210*/  BPT.TRAP 0x1 ;  /* 0x000000040000795c */ /* 0x000fe20000300000 */
.L_x_251:
[----:B------:R-:W-:Y:S05]  /*b220*/  BSYNC B1 ;  /* 0x0000000000017941 */ /* 0x000fea0003800000 */
.L_x_250:
[----:B------:R-:W2:Y:S01]  /*b230*/  LDL.LU R5, [R1+0x4] ;  /* 0x0000040001057983 */ /* 0x000ea20000300800 */
[----:B0-----:R-:W0:Y:S01]  /*b240*/  S2R R3, SR_CgaCtaId ;  /* 0x0000000000037919 */ /* 0x001e220000008800 */
[----:B------:R-:W1:Y:S01]  /*b250*/  S2R R7, SR_CgaCtaId ;  /* 0x0000000000077919 */ /* 0x000e620000008800 */
[----:B------:R-:W-:Y:S01]  /*b260*/  R2UR UR10, R10 ;  /* 0x000000000a0a72ca */ /* 0x000fe200000e0000 */
[----:B------:R-:W-:Y:S01]  /*b270*/  UIADD3 UR4, UP0, UR38, 0x470, URZ ;  /* 0x0000047026047890 */ /* 0x000fe2000ff1e03f */
[----:B------:R-:W-:Y:S01]  /*b280*/  PLOP3.LUT P0, PT, PT, PT, PT, 0x80, 0x0 ;  /* 0x000000000000781c */ /* 0x000fe20003f0f070 */
[----:B------:R-:W-:Y:S01]  /*b290*/  VIADD R2, R2, 0x34850 ;  /* 0x0003485002027836 */ /* 0x000fe20000000000 */
[----:B------:R-:W-:Y:S01]  /*b2a0*/  UMOV UR6, 0x30000 ;  /* 0x0003000000067882 */ /* 0x000fe20000000000 */
[----:B0-----:R-:W-:-:S05]  /*b2b0*/  IMAD.SHL.U32 R3, R3, 0x1000, RZ ;  /* 0x0000100003037824 */ /* 0x001fca00078e00ff */
[----:B------:R-:W-:Y:S01]  /*b2c0*/  LOP3.LUT R3, R3, 0x1000, RZ, 0xc0, !PT ;  /* 0x0000100003037812 */ /* 0x000fe200078ec0ff */
[----:B-1----:R-:W-:-:S04]  /*b2d0*/  IMAD.SHL.U32 R7, R7, 0x40, RZ ;  /* 0x0000004007077824 */ /* 0x002fc800078e00ff */
[----:B------:R-:W-:Y:S01]  /*b2e0*/  IMAD R3, R19, 0x4000, R3 ;  /* 0x0000400013037824 */ /* 0x000fe200078e0203 */
[----:B------:R-:W-:-:S04]  /*b2f0*/  LOP3.LUT R7, R7, 0x40, RZ, 0xc0, !PT ;  /* 0x0000004007077812 */ /* 0x000fc800078ec0ff */
[----:B------:R-:W-:Y:S01]  /*b300*/  LEA R3, R3, UR36, 0x1 ;  /* 0x0000002403037c11 */ /* 0x000fe2000f8e08ff */
[----:B------:R-:W-:Y:S01]  /*b310*/  UIADD3.X UR5, URZ, UR39, URZ, UP0, !UPT ;  /* 0x000000273f057290 */ /* 0x000fe200087fe43f */
[----:B------:R-:W-:Y:S01]  /*b320*/  UMOV UR14, 0x0 ;  /* 0x00000000000e7882 */ /* 0x000fe20000000000 */
[----:B------:R-:W-:Y:S01]  /*b330*/  UMOV UR15, 0x14f00000 ;  /* 0x14f00000000f7882 */ /* 0x000fe20000000000 */
[----:B--2---:R-:W-:Y:S02]  /*b340*/  IMAD R5, R5, 0x80, R7 ;  /* 0x0000008005057824 */ /* 0x004fe400078e0207 */
[----:B------:R-:W-:-:S07]  /*b350*/  VIADD R7, R3, 0x400 ;  /* 0x0000040003077836 */ /* 0x000fce0000000000 */
.L_x_252:
        /* <DEDUP_REMOVED lines=10> */
[----:B------:R-:W-:Y:S01]  /*b400*/  R2UR UR10, R11 ;  /* 0x000000000b0a72ca */ /* 0x000fe200000e0000 */
[----:B------:R-:W-:Y:S01]  /*b410*/  VIADD R3, R3, 0x4400 ;  /* 0x0000440003037836 */ /* 0x000fe20000000000 */
[----:B------:R-:W-:Y:S01]  /*b420*/  PLOP3.LUT P0, PT, PT, PT, PT, 0x80, 0x0 ;  /* 0x000000000000781c */ /* 0x000fe20003f0f070 */
[----:B------:R-:W-:Y:S01]  /*b430*/  UMOV UR6, 0x30000 ;  /* 0x0003000000067882 */ /* 0x000fe20000000000 */
[----:B------:R-:W-:Y:S01]  /*b440*/  UMOV UR14, 0x0 ;  /* 0x00000000000e7882 */ /* 0x000fe20000000000 */
[----:B------:R-:W-:-:S10]  /*b450*/  UMOV UR15, 0x14f00000 ;  /* 0x14f00000000f7882 */ /* 0x000fd40000000000 */
.L_x_253:
        /* <DEDUP_REMOVED lines=10> */
[----:B------:R0:W-:Y:S01]  /*b500*/  STL [R1+0x4], R0 ;  /* 0x0000040001007387 */ /* 0x0001e20000100800 */
[----:B------:R-:W-:-:S07]  /*b510*/  IMAD.MOV.U32 R17, RZ, RZ, R6 ;  /* 0x000000ffff117224 */ /* 0x000fce00078e0006 */
.L_x_237:
[----:B------:R-:W-:Y:S05]  /*b520*/  BSYNC B0 ;  /* 0x0000000000007941 */ /* 0x000fea0003800000 */
.L_x_236:
[----:B0-----:R-:W2:Y:S01]  /*b530*/  LDL.LU R0, [R1+0x20] ;  /* 0x0000200001007983 */ /* 0x001ea20000300800 */
[----:B------:R-:W-:-:S03]  /*b540*/  IMAD.MOV.U32 R19, RZ, RZ, R4 ;  /* 0x000000ffff137224 */ /* 0x000fc600078e0004 */
[----:B------:R0:W-:Y:S02]  /*b550*/  STL [R1], R8 ;  /* 0x0000000801007387 */ /* 0x0001e40000100800 */
[----:B0-2---:R-:W-:-:S07]  /*b560*/  VIADD R0, R0, 0xfffffffd ;  /* 0xfffffffd00007836 */ /* 0x005fce0000000000 */
.L_x_235:
[----:B------:R-:W2:Y:S01]  /*b570*/  LDL.LU R2, [R1+0x18] ;  /* 0x0000180001027983 */ /* 0x000ea20000300800 */
[----:B------:R-:W-:Y:S01]  /*b580*/  IMAD.MOV R9, RZ, RZ, -R9 ;  /* 0x000000ffff097224 */ /* 0x000fe200078e0a09 */
[----:B------:R-:W-:Y:S04]  /*b590*/  BSSY B0, `(.L_x_234) ;  /* 0x0000172000007945 */ /* 0x000fe80003800000 */
[----:B--2---:R-:W-:-:S13]  /*b5a0*/  ISETP.NE.AND P0, PT, R2, R9, PT ;  /* 0x000000090200720c */ /* 0x004fda0003f05270 */
[----:B------:R-:W-:Y:S05]  /*b5b0*/  @!P0 BRA `(.L_x_254) ;  /* 0x0000001400bc8947 */ /* 0x000fea0003800000 */
[----:B------:R-:W-:-:S07]  /*b5c0*/  IMAD.MOV.U32 R6, RZ, RZ, R17 ;  /* 0x000000ffff067224 */ /* 0x000fce00078e0011 */
.L_x_291:
[----:B--2---:R-:W2:Y:S01]  /*b5d0*/  LDL R2, [R1] ;  /* 0x0000000001027983 */ /* 0x004ea20000100800 */
[----:B------:R-:W-:Y:S01]  /*b5e0*/  LOP3.LUT P1, RZ, R18, 0x8, RZ, 0xc0, !PT ;  /* 0x0000000812ff7812 */ /* 0x000fe2000782c0ff */
[----:B------:R-:W-:Y:S01]  /*b5f0*/  VIADD R4, R19, 0x1 ;  /* 0x0000000113047836 */ /* 0x000fe20000000000 */
[----:B------:R-:W-:Y:S04]  /*b600*/  BSSY B1, `(.L_x_255) ;  /* 0x00000b2000017945 */ /* 0x000fe80003800000 */
[----:B------:R-:W-:-:S04]  /*b610*/  ISETP.NE.AND P0, PT, R4, 0x2, PT ;  /* 0x000000020400780c */ /* 0x000fc80003f05270 */
[----:B------:R-:W-:Y:S02]  /*b620*/  SEL R5, RZ, 0x1, P0 ;  /* 0x00000001ff057807 */ /* 0x000fe40000000000 */
[----:B------:R-:W-:Y:S02]  /*b630*/  SEL R4, R4, RZ, P0 ;  /* 0x000000ff04047207 */ /* 0x000fe40000000000 */
[----:B--2---:R-:W-:Y:S01]  /*b640*/  LOP3.LUT R5, R2, R5, RZ, 0x3c, !PT ;  /* 0x0000000502057212 */ /* 0x004fe200078e3cff */
[----:B01----:R-:W-:Y:S06]  /*b650*/  @!P1 BRA `(.L_x_256) ;  /* 0x0000000800b09947 */ /* 0x003fec0003800000 */
        /* <DEDUP_REMOVED lines=23> */
.L_x_257:
[----:B------:R-:W-:Y:S01]  /*b7d0*/  LEA R3, R4, UR36, 0x3 ;  /* 0x0000002404037c11 */ /* 0x000fe2000f8e18ff */
[----:B------:R-:W-:Y:S01]  /*b7e0*/  BSSY B2, `(.L_x_258) ;  /* 0x0000004000027945 */ /* 0x000fe20003800000 */
[----:B------:R-:W-:-:S04]  /*b7f0*/  SHF.L.U32 R2, R5, 0x1f, RZ ;  /* 0x0000001f05027819 */ /* 0x000fc800000006ff */
[----:B------:R-:W1:Y:S02]  /*b800*/  SYNCS.PHASECHK.TRANS64.TRYWAIT P0, [R3+URZ+0x34840], R2 ;  /* 0x03484002030075a7 */ /* 0x000e64000800017f */
[----:B-1----:R-:W-:Y:S05]  /*b810*/  @!P0 BRA `(.L_x_259) ;  /* 0x0000002c00708947 */ /* 0x002fea0003800000 */
.L_x_342:
[----:B------:R-:W-:Y:S05]  /*b820*/  BSYNC B2 ;  /* 0x0000000000027941 */ /* 0x000fea0003800000 */
.L_x_258:
[----:B0-----:R-:W0:Y:S01]  /*b830*/  S2R R7, SR_TID.X ;  /* 0x0000000000077919 */ /* 0x001e220000002100 */
[----:B------:R-:W-:Y:S01]  /*b840*/  UPRMT UR4, UR37, 0x9910, URZ ;  /* 0x0000991025047896 */ /* 0x000fe2000800003f */
[----:B0-----:R-:W-:-:S04]  /*b850*/  LOP3.LUT R7, R7, 0x7f, RZ, 0xc0, !PT ;  /* 0x0000007f07077812 */ /* 0x001fc800078ec0ff */
[----:B------:R-:W-:-:S13]  /*b860*/  ISETP.NE.AND P0, PT, R7, RZ, PT ;  /* 0x000000ff0700720c */ /* 0x000fda0003f05270 */
[----:B-1----:R-:W-:-:S04]  /*b870*/  @!P0 IMAD.MOV.U32 R2, RZ, RZ, 0xc000 ;  /* 0x0000c000ff028424 */ /* 0x002fc800078e00ff */
[----:B------:R0:W-:Y:S02]  /*b880*/  @!P0 SYNCS.ARRIVE.TRANS64 RZ, [R3+URZ+0x34830], R2 ;  /* 0x0348300203ff89a7 */ /* 0x0001e4000800003f */
[----:B0-----:R-:W-:-:S05]  /*b890*/  IMAD.U32 R2, RZ, RZ, UR4 ;  /* 0x00000004ff027e24 */ /* 0x001fca000f8e00ff */
[----:B------:R-:W-:-:S13]  /*b8a0*/  ISETP.NE.AND P1, PT, R2, 0x2, PT ;  /* 0x000000020200780c */ /* 0x000fda0003f25270 */
[----:B------:R-:W-:Y:S05]  /*b8b0*/  @P1 BRA `(.L_x_260) ;  /* 0x0000000000041947 */ /* 0x000fea0003800000 */
[----:B------:R-:W-:Y:S01]  /*b8c0*/  BPT.TRAP 0x1 ;  /* 0x000000040000795c */ /* 0x000fe20000300000 */
.L_x_260:
[----:B------:R-:W-:Y:S01]  /*b8d0*/  LOP3.LUT P0, RZ, R18, 0x2, RZ, 0xc0, !PT ;  /* 0x0000000212ff7812 */ /* 0x000fe2000780c0ff */
[----:B------:R-:W-:-:S12]  /*b8e0*/  BSSY B2, `(.L_x_261) ;  /* 0x0000003000027945 */ /* 0x000fd80003800000 */
[----:B------:R-:W-:Y:S05]  /*b8f0*/  @P0 BRA `(.L_x_262) ;  /* 0x0000000000040947 */ /* 0x000fea0003800000 */
[----:B------:R-:W-:Y:S01]  /*b900*/  BPT.TRAP 0x1 ;  /* 0x000000040000795c */ /* 0x000fe20000300000 */
.L_x_262:
[----:B------:R-:W-:Y:S05]  /*b910*/  BSYNC B2 ;  /* 0x0000000000027941 */ /* 0x000fea0003800000 */
.L_x_261:
[----:B------:R-:W0:Y:S01]  /*b920*/  S2R R2, SR_CgaCtaId ;  /* 0x0000000000027919 */ /* 0x000e220000008800 */
        /* <DEDUP_REMOVED lines=9> */
[----:B0-----:R-:W-:-:S05]  /*b9c0*/  IMAD.SHL.U32 R2, R2, 0x1000, RZ ;  /* 0x0000100002027824 */ /* 0x001fca00078e00ff */
[----:B------:R-:W-:-:S05]  /*b9d0*/  LOP3.LUT R2, R2, 0x1000, RZ, 0xc0, !PT ;  /* 0x0000100002027812 */ /* 0x000fca00078ec0ff */
[----:B------:R-:W-:Y:S02]  /*b9e0*/  IMAD R7, R4, 0x6000, R2 ;  /* 0x0000600004077824 */ /* 0x000fe400078e0202 */
[----:B------:R-:W0:Y:S03]  /*b9f0*/  S2R R2, SR_CgaCtaId ;  /* 0x0000000000027919 */ /* 0x000e260000008800 */
[----:B------:R-:W-:-:S05]  /*ba00*/  LEA R7, R7, UR36, 0x1 ;  /* 0x0000002407077c11 */ /* 0x000fca000f8e08ff */
[----:B------:R-:W-:Y:S02]  /*ba10*/  VIADD R9, R7, 0x1c400 ;  /* 0x0001c40007097836 */ /* 0x000fe40000000000 */
[----:B0-----:R-:W-:-:S05]  /*ba20*/  IMAD.SHL.U32 R2, R2, 0x40, RZ ;  /* 0x0000004002027824 */ /* 0x001fca00078e00ff */
[----:B------:R-:W-:-:S05]  /*ba30*/  LOP3.LUT R2, R2, 0x40, RZ, 0xc0, !PT ;  /* 0x0000004002027812 */ /* 0x000fca00078ec0ff */
[----:B------:R-:W-:-:S07]  /*ba40*/  IMAD R2, R8, 0x80, R2 ;  /* 0x0000008008027824 */ /* 0x000fce00078e0202 */
.L_x_263:
        /* <DEDUP_REMOVED lines=17> */
.L_x_264:
        /* <DEDUP_REMOVED lines=16> */
.L_x_265:
        /* <DEDUP_REMOVED lines=16> */
.L_x_343:
[----:B------:R-:W-:Y:S05]  /*bd60*/  BSYNC B2 ;  /* 0x0000000000027941 */ /* 0x000fea0003800000 */
.L_x_266:
[----:B------:R-:W1:Y:S02]  /*bd70*/  S2R R7, SR_TID.X ;  /* 0x0000000000077919 */ /* 0x000e640000002100 */
[----:B-1----:R-:W-:-:S04]  /*bd80*/  LOP3.LUT R7, R7, 0x7f, RZ, 0xc0, !PT ;  /* 0x0000007f07077812 */ /* 0x002fc800078ec0ff */
[----:B------:R-:W-:-:S13]  /*bd90*/  ISETP.NE.AND P0, PT, R7, RZ, PT ;  /* 0x000000ff0700720c */ /* 0x000fda0003f05270 */
[----:B0-----:R-:W-:-:S04]  /*bda0*/  @!P0 IMAD.MOV.U32 R3, RZ, RZ, 0x8000 ;  /* 0x00008000ff038424 */ /* 0x001fc800078e00ff */
[----:B------:R0:W-:Y:S01]  /*bdb0*/  @!P0 SYNCS.ARRIVE.TRANS64 RZ, [R2+URZ+0x34850], R3 ;  /* 0x0348500302ff89a7 */ /* 0x0001e2000800003f */
[----:B------:R-:W-:Y:S05]  /*bdc0*/  @P1 BRA `(.L_x_268) ;  /* 0x0000000000041947 */ /* 0x000fea0003800000 */
[----:B------:R-:W-:Y:S01]  /*bdd0*/  BPT.TRAP 0x1 ;  /* 0x000000040000795c */ /* 0x000fe20000300000 */
.L_x_268:
[----:B------:R-:W-:Y:S01]  /*bde0*/  LOP3.LUT P0, RZ, R18, 0x2, RZ, 0xc0, !PT ;  /* 0x0000000212ff7812 */ /* 0x000fe2000780c0ff */
[----:B------:R-:W-:-:S12]  /*bdf0*/  BSSY B2, `(.L_x_269) ;  /* 0x0000003000027945 */ /* 0x000fd80003800000 */
[----:B------:R-:W-:Y:S05]  /*be00*/  @P0 BRA `(.L_x_270) ;  /* 0x0000000000040947 */ /* 0x000fea0003800000 */
[----:B------:R-:W-:Y:S01]  /*be10*/  BPT.TRAP 0x1 ;  /* 0x000000040000795c */ /* 0x000fe20000300000 */
.L_x_270:
[----:B------:R-:W-:Y:S05]  /*be20*/  BSYNC B2 ;  /* 0x0000000000027941 */ /* 0x000fea0003800000 */
.L_x_269:
        /* <DEDUP_REMOVED lines=19> */
.L_x_271:
        /* <DEDUP_REMOVED lines=16> */
.L_x_272:
        /* <DEDUP_REMOVED lines=12> */
.L_x_256:
[----:B------:R-:W-:Y:S05]  /*c120*/  BSYNC B1 ;  /* 0x0000000000017941 */ /* 0x000fea0003800000 */
.L_x_255:
[----:B------:R-:W-:Y:S01]  /*c130*/  VIADD R19, R4, 0x1 ;  /* 0x0000000104137836 */ /* 0x000fe20000000000 */
[----:B------:R-:W-:Y:S01]  /*c140*/  LOP3.LUT P1, RZ, R18, 0x8, RZ, 0xc0, !PT ;  /* 0x0000000812ff7812 */ /* 0x000fe2000782c0ff */
[----:B------:R-:W-:Y:S03]  /*c150*/  BSSY B1, `(.L_x_273) ;  /* 0x00000b2000017945 */ /* 0x000fe60003800000 */
[----:B------:R-:W-:-:S04]  /*c160*/  ISETP.NE.AND P0, PT, R19, 0x2, PT ;  /* 0x000000021300780c */ /* 0x000fc80003f05270 */
[----:B------:R-:W-:Y:S02]  /*c170*/  SEL R2, RZ, 0x1, P0 ;  /* 0x00000001ff027807 */ /* 0x000fe40000000000 */
[----:B------:R-:W-:Y:S02]  /*c180*/  SEL R19, R19, RZ, P0 ;  /* 0x000000ff13137207 */ /* 0x000fe40000000000 */
[----:B------:R-:W-:-:S05]  /*c190*/  LOP3.LUT R9, R5, R2, RZ, 0x3c, !PT ;  /* 0x0000000205097212 */ /* 0x000fca00078e3cff */
[----:B------:R1:W-:Y:S01]  /*c1a0*/  STL [R1], R9 ;  /* 0x0000000901007387 */ /* 0x0003e20000100800 */
[----:B------:R-:W-:Y:S05]  /*c1b0*/  @!P1 BRA `(.L_x_274) ;  /* 0x0000000800ac9947 */ /* 0x000fea0003800000 */
[----:B------:R-:W-:Y:S01]  /*c1c0*/  LOP3.LUT P1, RZ, R18, 0x4, RZ, 0xc0, !PT ;  /* 0x0000000412ff7812 */ /* 0x000fe2000782c0ff */
[----:B0-----:R-:W-:-:S12]  /*c1d0*/  VIADD R8, R0, 0xffffffff ;  /* 0xffffffff00087836 */ /* 0x001fd80000000000 */
        /* <DEDUP_REMOVED lines=21> */
.L_x_275:
[----:B------:R-:W-:Y:S01]  /*c330*/  LEA R3, R19, UR36, 0x3 ;  /* 0x0000002413037c11 */ /* 0x000fe2000f8e18ff */
[----:B------:R-:W-:Y:S01]  /*c340*/  BSSY B2, `(.L_x_276) ;  /* 0x0000004000027945 */ /* 0x000fe20003800000 */
[----:B------:R-:W-:-:S04]  /*c350*/  SHF.L.U32 R2, R9, 0x1f, RZ ;  /* 0x0000001f09027819 */ /* 0x000fc800000006ff */
[----:B------:R-:W2:Y:S02]  /*c360*/  SYNCS.PHASECHK.TRANS64.TRYWAIT P0, [R3+URZ+0x34840], R2 ;  /* 0x03484002030075a7 */ /* 0x000ea4000800017f */
[----:B--2---:R-:W-:Y:S05]  /*c370*/  @!P0 BRA `(.L_x_277) ;  /* 0x0000002000c08947 */ /* 0x004fea0003800000 */
.L_x_344:
[----:B------:R-:W-:Y:S05]  /*c380*/  BSYNC B2 ;  /* 0x0000000000027941 */ /* 0x000fea0003800000 */
.L_x_276:
[----:B0-----:R-:W0:Y:S01]  /*c390*/  S2R R7, SR_TID.X ;  /* 0x0000000000077919 */ /* 0x001e220000002100 */
[----:B------:R-:W-:Y:S01]  /*c3a0*/  UPRMT UR4, UR37, 0x9910, URZ ;  /* 0x0000991025047896 */ /* 0x000fe2000800003f */
[----:B0-----:R-:W-:-:S04]  /*c3b0*/  LOP3.LUT R7, R7, 0x7f, RZ, 0xc0, !PT ;  /* 0x0000007f07077812 */ /* 0x001fc800078ec0ff */
[----:B------:R-:W-:-:S13]  /*c3c0*/  ISETP.NE.AND P0, PT, R7, RZ, PT ;  /* 0x000000ff0700720c */ /* 0x000fda0003f05270 */
[----:B--2---:R-:W-:-:S04]  /*c3d0*/  @!P0 IMAD.MOV.U32 R2, RZ, RZ, 0xc000 ;  /* 0x0000c000ff028424 */ /* 0x004fc800078e00ff */
[----:B------:R0:W-:Y:S02]  /*c3e0*/  @!P0 SYNCS.ARRIVE.TRANS64 RZ, [R3+URZ+0x34830], R2 ;  /* 0x0348300203ff89a7 */ /* 0x0001e4000800003f */
[----:B0-----:R-:W-:-:S05]  /*c3f0*/  IMAD.U32 R2, RZ, RZ, UR4 ;  /* 0x00000004ff027e24 */ /* 0x001fca000f8e00ff */
[----:B------:R-:W-:-:S13]  /*c400*/  ISETP.NE.AND P1, PT, R2, 0x2, PT ;  /* 0x000000020200780c */ /* 0x000fda0003f25270 */
[----:B------:R-:W-:Y:S05]  /*c410*/  @P1 BRA `(.L_x_278) ;  /* 0x0000000000041947 */ /* 0x000fea0003800000 */
[----:B------:R-:W-:Y:S01]  /*c420*/  BPT.TRAP 0x1 ;  /* 0x000000040000795c */ /* 0x000fe20000300000 */
.L_x_278:
[----:B------:R-:W-:Y:S01]  /*c430*/  LOP3.LUT P0, RZ, R18, 0x2, RZ, 0xc0, !PT ;  /* 0x0000000212ff7812 */ /* 0x000fe2000780c0ff */
[----:B------:R-:W-:-:S12]  /*c440*/  BSSY B2, `(.L_x_279) ;  /* 0x0000003000027945 */ /* 0x000fd80003800000 */
[----:B------:R-:W-:Y:S05]  /*c450*/  @P0 BRA `(.L_x_280) ;  /* 0x0000000000040947 */ /* 0x000fea0003800000 */
[----:B------:R-:W-:Y:S01]  /*c460*/  BPT.TRAP 0x1 ;  /* 0x000000040000795c */ /* 0x000fe20000300000 */
.L_x_280:
[----:B------:R-:W-:Y:S05]  /*c470*/  BSYNC B2 ;  /* 0x0000000000027941 */ /* 0x000fea0003800000 */
.L_x_279:
        /* <DEDUP_REMOVED lines=15> */
[----:B-1----:R-:W-:Y:S02]  /*c570*/  VIADD R9, R7, 0x1c400 ;  /* 0x0001c40007097836 */ /* 0x002fe40000000000 */
[----:B0-----:R-:W-:-:S05]  /*c580*/  IMAD.SHL.U32 R2, R2, 0x40, RZ ;  /* 0x0000004002027824 */ /* 0x001fca00078e00ff */
[----:B------:R-:W-:-:S05]  /*c590*/  LOP3.LUT R2, R2, 0x40, RZ, 0xc0, !PT ;  /* 0x0000004002027812 */ /* 0x000fca00078ec0ff */
[----:B------:R-:W-:-:S07]  /*c5a0*/  IMAD R2, R8, 0x80, R2 ;  /* 0x0000008008027824 */ /* 0x000fce00078e0202 */
.L_x_281:
        /* <DEDUP_REMOVED lines=17> */
.L_x_282:
        /* <DEDUP_REMOVED lines=16> */
.L_x_283:
        /* <DEDUP_REMOVED lines=10> */
[----:B------:R-:W-:Y:S01]  /*c860*/  SHF.L.U32 R5, R5, 0x1f, RZ ;  /* 0x0000001f05057819 */ /* 0x000fe200000006ff */
[----:B------:R-:W-:Y:S01]  /*c870*/  BSSY B2, `(.L_x_284) ;  /* 0x0000004000027945 */ /* 0x000fe20003800000 */
[----:B------:R-:W-:-:S04]  /*c880*/  LEA R2, R4, UR36, 0x3 ;  /* 0x0000002404027c11 */ /* 0x000fc8000f8e18ff */
[----:B------:R-:W0:Y:S02]  /*c890*/  SYNCS.PHASECHK.TRANS64.TRYWAIT P0, [R2+URZ+0x34860], R5 ;  /* 0x03486005020075a7 */ /* 0x000e24000800017f */
[----:B0-----:R-:W-:Y:S05]  /*c8a0*/  @!P0 BRA `(.L_x_285) ;  /* 0x0000001c00888947 */ /* 0x001fea0003800000 */
.L_x_345:
[----:B------:R-:W-:Y:S05]  /*c8b0*/  BSYNC B2 ;  /* 0x0000000000027941 */ /* 0x000fea0003800000 */
.L_x_284:
[----:B------:R-:W1:Y:S02]  /*c8c0*/  S2R R3, SR_TID.X ;  /* 0x0000000000037919 */ /* 0x000e640000002100 */
[----:B-1----:R-:W-:-:S04]  /*c8d0*/  LOP3.LUT R3, R3, 0x7f, RZ, 0xc0, !PT ;  /* 0x0000007f03037812 */ /* 0x002fc800078ec0ff */
[----:B------:R-:W-:-:S13]  /*c8e0*/  ISETP.NE.AND P0, PT, R3, RZ, PT ;  /* 0x000000ff0300720c */ /* 0x000fda0003f05270 */
[----:B------:R-:W-:-:S04]  /*c8f0*/  @!P0 IMAD.MOV.U32 R3, RZ, RZ, 0x8000 ;  /* 0x00008000ff038424 */ /* 0x000fc800078e00ff */
[----:B------:R1:W-:Y:S01]  /*c900*/  @!P0 SYNCS.ARRIVE.TRANS64 RZ, [R2+URZ+0x34850], R3 ;  /* 0x0348500302ff89a7 */ /* 0x0003e2000800003f */
[----:B------:R-:W-:Y:S05]  /*c910*/  @P1 BRA `(.L_x_286) ;  /* 0x0000000000041947 */ /* 0x000fea0003800000 */
[----:B------:R-:W-:Y:S01]  /*c920*/  BPT.TRAP 0x1 ;  /* 0x000000040000795c */ /* 0x000fe20000300000 */
.L_x_286:
[----:B------:R-:W-:Y:S01]  /*c930*/  LOP3.LUT P0, RZ, R18, 0x2, RZ, 0xc0, !PT ;  /* 0x0000000212ff7812 */ /* 0x000fe2000780c0ff */
[----:B------:R-:W-:-:S12]  /*c940*/  BSSY B2, `(.L_x_287) ;  /* 0x0000003000027945 */ /* 0x000fd80003800000 */
[----:B------:R-:W-:Y:S05]  /*c950*/  @P0 BRA `(.L_x_288) ;  /* 0x0000000000040947 */ /* 0x000fea0003800000 */
[----:B------:R-:W-:Y:S01]  /*c960*/  BPT.TRAP 0x1 ;  /* 0x000000040000795c */ /* 0x000fe20000300000 */
.L_x_288:
[----:B------:R-:W-:Y:S05]  /*c970*/  BSYNC B2 ;  /* 0x0000000000027941 */ /* 0x000fea0003800000 */
.L_x_287:
[----:B0-----:R-:W2:Y:S01]  /*c980*/  LDL.LU R5, [R1+0x4] ;  /* 0x0000040001057983 */ /* 0x001ea20000300800 */
[----:B-1----:R-:W0:Y:S01]  /*c990*/  S2R R3, SR_CgaCtaId ;  /* 0x0000000000037919 */ /* 0x002e220000008800 */
        /* <DEDUP_REMOVED lines=17> */
.L_x_289:
        /* <DEDUP_REMOVED lines=16> */
.L_x_290:
        /* <DEDUP_REMOVED lines=12> */
.L_x_274:
[----:B------:R-:W-:Y:S05]  /*cc70*/  BSYNC B1 ;  /* 0x0000000000017941 */ /* 0x000fea0003800000 */
.L_x_273:
[C---:B------:R-:W-:Y:S01]  /*cc80*/  ISETP.GT.AND P0, PT, R0.reuse, 0x1, PT ;  /* 0x000000010000780c */ /* 0x040fe20003f04270 */
[----:B------:R-:W-:-:S12]  /*cc90*/  VIADD R0, R0, 0xfffffffe ;  /* 0xfffffffe00007836 */ /* 0x000fd80000000000 */
[----:B------:R-:W-:Y:S05]  /*cca0*/  @P0 BRA `(.L_x_291) ;  /* 0xffffffe800480947 */ /* 0x000fea000383ffff */
.L_x_254:
[----:B------:R-:W-:Y:S05]  /*ccb0*/  BSYNC B0 ;  /* 0x0000000000007941 */ /* 0x000fea0003800000 */
.L_x_234:
[----:B------:R-:W-:Y:S01]  /*ccc0*/  LOP3.LUT P0, RZ, R18, 0x8, RZ, 0xc0, !PT ;  /* 0x0000000812ff7812 */ /* 0x000fe2000780c0ff */
[----:B------:R-:W-:-:S12]  /*ccd0*/  BSSY B0, `(.L_x_292) ;  /* 0x0000045000007945 */ /* 0x000fd80003800000 */
[----:B------:R-:W-:Y:S05]  /*cce0*/  @!P0 BRA `(.L_x_293) ;  /* 0x00000004000c8947 */ /* 0x000fea0003800000 */
[----:B------:R-:W3:Y:S01]  /*ccf0*/  LDL R2, [R1] ;  /* 0x0000000001027983 */ /* 0x000ee20000100800 */
[----:B--2---:R-:W-:Y:S01]  /*cd00*/  LEA R0, R19, UR36, 0x3 ;  /* 0x0000002413007c11 */ /* 0x004fe2000f8e18ff */
[----:B------:R-:W-:Y:S01]  /*cd10*/  BSSY B1, `(.L_x_294) ;  /* 0x0000004000017945 */ /* 0x000fe20003800000 */
[----:B---3--:R-:W-:-:S04]  /*cd20*/  SHF.L.U32 R3, R2, 0x1f, RZ ;  /* 0x0000001f02037819 */ /* 0x008fc800000006ff */
[----:B------:R-:W2:Y:S02]  /*cd30*/  SYNCS.PHASECHK.TRANS64.TRYWAIT P0, [R0+URZ+0x34860], R3 ;  /* 0x03486003000075a7 */ /* 0x000ea4000800017f */
[----:B--2---:R-:W-:Y:S05]  /*cd40*/  @!P0 BRA `(.L_x_295) ;  /* 0x0000001800748947 */ /* 0x004fea0003800000 */
.L_x_346:
[----:B------:R-:W-:Y:S05]  /*cd50*/  BSYNC B1 ;  /* 0x0000000000017941 */ /* 0x000fea0003800000 */
.L_x_294:
[----:B------:R-:W3:Y:S01]  /*cd60*/  S2R R2, SR_TID.X ;  /* 0x0000000000027919 */ /* 0x000ee20000002100 */
[----:B------:R-:W-:-:S04]  /*cd70*/  UPRMT UR4, UR37, 0x9910, URZ ;  /* 0x0000991025047896 */ /* 0x000fc8000800003f */
[----:B------:R-:W-:Y:S01]  /*cd80*/  UISETP.NE.AND UP0, UPT, UR4, 0x2, UPT ;  /* 0x000000020400788c */ /* 0x000fe2000bf05270 */
[----:B---3--:R-:W-:-:S04]  /*cd90*/  LOP3.LUT R2, R2, 0x7f, RZ, 0xc0, !PT ;  /* 0x0000007f02027812 */ /* 0x008fc800078ec0ff */
[----:B------:R-:W-:-:S13]  /*cda0*/  ISETP.NE.AND P0, PT, R2, RZ, PT ;  /* 0x000000ff0200720c */ /* 0x000fda0003f05270 */
[----:B--2---:R-:W-:-:S04]  /*cdb0*/  @!P0 IMAD.MOV.U32 R3, RZ, RZ, 0x8000 ;  /* 0x00008000ff038424 */ /* 0x004fc800078e00ff */
[----:B------:R2:W-:Y:S01]  /*cdc0*/  @!P0 SYNCS.ARRIVE.TRANS64 RZ, [R0+URZ+0x34850], R3 ;  /* 0x0348500300ff89a7 */ /* 0x0005e2000800003f */
[----:B------:R-:W-:-:S13]  /*cdd0*/  PLOP3.LUT P0, PT, PT, PT, UP0, 0x80, 0x0 ;  /* 0x000000000000781c */ /* 0x000fda0003f0f008 */
[----:B--2---:R-:W-:Y:S05]  /*cde0*/  @P0 BRA `(.L_x_296) ;  /* 0x0000000000040947 */ /* 0x004fea0003800000 */
[----:B------:R-:W-:Y:S01]  /*cdf0*/  BPT.TRAP 0x1 ;  /* 0x000000040000795c */ /* 0x000fe20000300000 */
.L_x_296:
[----:B------:R-:W-:Y:S01]  /*ce00*/  LOP3.LUT P0, RZ, R18, 0x2, RZ, 0xc0, !PT ;  /* 0x0000000212ff7812 */ /* 0x000fe2000780c0ff */
[----:B------:R-:W-:-:S12]  /*ce10*/  BSSY B1, `(.L_x_297) ;  /* 0x0000003000017945 */ /* 0x000fd80003800000 */
[----:B------:R-:W-:Y:S05]  /*ce20*/  @P0 BRA `(.L_x_298) ;  /* 0x0000000000040947 */ /* 0x000fea0003800000 */
[----:B------:R-:W-:Y:S01]  /*ce30*/  BPT.TRAP 0x1 ;  /* 0x000000040000795c */ /* 0x000fe20000300000 */
.L_x_298:
[----:B------:R-:W-:Y:S05]  /*ce40*/  BSYNC B1 ;  /* 0x0000000000017941 */ /* 0x000fea0003800000 */
.L_x_297:
[----:B------:R-:W2:Y:S01]  /*ce50*/  LDL R2, [R1+0x4] ;  /* 0x0000040001027983 */ /* 0x000ea20000100800 */
[----:B------:R-:W3:Y:S01]  /*ce60*/  S2R R3, SR_CgaCtaId ;  /* 0x0000000000037919 */ /* 0x000ee20000008800 */
[----:B------:R-:W4:Y:S01]  /*ce70*/  S2R R4, SR_CgaCtaId ;  /* 0x0000000000047919 */ /* 0x000f220000008800 */
[----:B------:R-:W-:Y:S01]  /*ce80*/  UIADD3 UR4, UP0, UR38, 0x470, URZ ;  /* 0x0000047026047890 */ /* 0x000fe2000ff1e03f */
[----:B------:R-:W-:Y:S01]  /*ce90*/  PLOP3.LUT P0, PT, PT, PT, PT, 0x80, 0x0 ;  /* 0x000000000000781c */ /* 0x000fe20003f0f070 */
[----:B------:R-:W-:Y:S01]  /*cea0*/  VIADD R0, R0, 0x34850 ;  /* 0x0003485000007836 */ /* 0x000fe20000000000 */
[----:B------:R-:W-:Y:S01]  /*ceb0*/  UMOV UR6, 0x30000 ;  /* 0x0003000000067882 */ /* 0x000fe20000000000 */
[----:B------:R-:W-:Y:S01]  /*cec0*/  UIADD3.X UR5, URZ, UR39, URZ, UP0, !UPT ;  /* 0x000000273f057290 */ /* 0x000fe200087fe43f */
[----:B---3--:R-:W-:Y:S02]  /*ced0*/  IMAD.SHL.U32 R3, R3, 0x1000, RZ ;  /* 0x0000100003037824 */ /* 0x008fe400078e00ff */
[----:B----4-:R-:W-:-:S03]  /*cee0*/  IMAD.SHL.U32 R4, R4, 0x40, RZ ;  /* 0x0000004004047824 */ /* 0x010fc600078e00ff */
[----:B------:R-:W-:Y:S02]  /*cef0*/  LOP3.LUT R3, R3, 0x1000, RZ, 0xc0, !PT ;  /* 0x0000100003037812 */ /* 0x000fe400078ec0ff */
[----:B------:R-:W-:-:S03]  /*cf00*/  LOP3.LUT R4, R4, 0x40, RZ, 0xc0, !PT ;  /* 0x0000004004047812 */ /* 0x000fc600078ec0ff */
[----:B------:R-:W-:-:S05]  /*cf10*/  IMAD R3, R19, 0x4000, R3 ;  /* 0x0000400013037824 */ /* 0x000fca00078e0203 */
[----:B------:R-:W-:Y:S01]  /*cf20*/  LEA R3, R3, UR36, 0x1 ;  /* 0x0000002403037c11 */ /* 0x000fe2000f8e08ff */
[----:B------:R-:W-:Y:S01]  /*cf30*/  UMOV UR14, 0x0 ;  /* 0x00000000000e7882 */ /* 0x000fe20000000000 */
[----:B------:R-:W-:Y:S01]  /*cf40*/  UMOV UR15, 0x14f00000 ;  /* 0x14f00000000f7882 */ /* 0x000fe20000000000 */
[----:B------:R-:W-:Y:S01]  /*cf50*/  UMOV UR10, URZ ;  /* 0x0000003f000a7c82 */ /* 0x000fe20008000000 */
[----:B--2---:R-:W-:Y:S02]  /*cf60*/  IMAD R2, R2, 0x80, R4 ;  /* 0x0000008002027824 */ /* 0x004fe400078e0204 */
[----:B------:R-:W-:-:S07]  /*cf70*/  VIADD R4, R3, 0x400 ;  /* 0x0000040003047836 */ /* 0x000fce0000000000 */
.L_x_299:
        /* <DEDUP_REMOVED lines=9> */
[----:B--2---:R-:W-:Y:S05]  /*d010*/  @P0 BRA.U.ANY `(.L_x_299) ;  /* 0xfffffffd00d80947 */ /* 0x004fea000393ffff */
[----:B------:R-:W-:Y:S01]  /*d020*/  PLOP3.LUT P0, PT, PT, PT, PT, 0x80, 0x0 ;  /* 0x000000000000781c */ /* 0x000fe20003f0f070 */
[----:B------:R-:W-:Y:S01]  /*d030*/  VIADD R3, R3, 0x4400 ;  /* 0x0000440003037836 */ /* 0x000fe20000000000 */
[----:B------:R-:W-:Y:S01]  /*d040*/  UMOV UR6, 0x30000 ;  /* 0x0003000000067882 */ /* 0x000fe20000000000 */
[----:B------:R-:W-:Y:S01]  /*d050*/  UMOV UR14, 0x0 ;  /* 0x00000000000e7882 */ /* 0x000fe20000000000 */
[----:B------:R-:W-:Y:S01]  /*d060*/  UMOV UR15, 0x14f00000 ;  /* 0x14f00000000f7882 */ /* 0x000fe20000000000 */
[----:B------:R-:W-:-:S08]  /*d070*/  UMOV UR10, 0x40 ;  /* 0x00000040000a7882 */ /* 0x000fd00000000000 */
.L_x_300:
        /* <DEDUP_REMOVED lines=9> */
[----:B---3--:R-:W-:Y:S05]  /*d110*/  @P0 BRA.U.ANY `(.L_x_300) ;  /* 0xfffffffd00d80947 */ /* 0x008fea000393ffff */
.L_x_293:
[----:B------:R-:W-:Y:S05]  /*d120*/  BSYNC B0 ;  /* 0x0000000000007941 */ /* 0x000fea0003800000 */
.L_x_292:
[----:B01----:R-:W3:Y:S01]  /*d130*/  LDL.LU R6, [R1+0x24] ;  /* 0x0000240001067983 */ /* 0x003ee20000300800 */
[----:B------:R-:W-:Y:S01]  /*d140*/  VIADD R19, R19, 0x1 ;  /* 0x0000000113137836 */ /* 0x000fe20000000000 */
[----:B------:R-:W-:Y:S02]  /*d150*/  ULDC UR4, c[0x0][0xc34] ;  /* 0x00030d0000047ab9 */ /* 0x000fe40000000800 */
[----:B------:R-:W4:Y:S04]  /*d160*/  LDL.LU R5, [R1] ;  /* 0x0000000001057983 */ /* 0x000f280000300800 */
[----:B------:R-:W5:Y:S01]  /*d170*/  LDL.LU R4, [R1+0x2c] ;  /* 0x00002c0001047983 */ /* 0x000f620000300800 */
[----:B------:R-:W-:-:S04]  /*d180*/  ISETP.NE.AND P0, PT, R19, 0x2, PT ;  /* 0x000000021300780c */ /* 0x000fc80003f05270 */
[----:B--2---:R-:W-:Y:S02]  /*d190*/  SEL R0, RZ, 0x1, P0 ;  /* 0x00000001ff007807 */ /* 0x004fe40000000000 */
[----:B------:R-:W-:Y:S01]  /*d1a0*/  SEL R19, R19, RZ, P0 ;  /* 0x000000ff13137207 */ /* 0x000fe20000000000 */
[----:B---3--:R-:W-:Y:S01]  /*d1b0*/  VIADD R6, R6, UR40 ;  /* 0x0000002806067c36 */ /* 0x008fe20008000000 */
[----:B----4-:R-:W-:-:S04]  /*d1c0*/  LOP3.LUT R5, R5, R0, RZ, 0x3c, !PT ;  /* 0x0000000005057212 */ /* 0x010fc800078e3cff */
[----:B------:R0:W-:Y:S01]  /*d1d0*/  STL [R1+0x24], R6 ;  /* 0x0000240601007387 */ /* 0x0001e20000100800 */
[----:B------:R-:W-:Y:S01]  /*d1e0*/  ISETP.GE.AND P1, PT, R6, UR4, PT ;  /* 0x0000000406007c0c */ /* 0x000fe2000bf26270 */
[----:B-----5:R-:W-:-:S05]  /*d1f0*/  VIADD R4, R4, 0x1 ;  /* 0x0000000104047836 */ /* 0x020fca0000000000 */
[----:B------:R0:W-:Y:S04]  /*d200*/  STL [R1+0x2c], R4 ;  /* 0x00002c0401007387 */ /* 0x0001e80000100800 */
[----:B------:R0:W-:Y:S03]  /*d210*/  STL [R1], R5 ;  /* 0x0000000501007387 */ /* 0x0001e60000100800 */
[----:B------:R-:W-:Y:S05]  /*d220*/  @!P1 BRA `(.L_x_301) ;  /* 0xffffffbc00689947 */ /* 0x000fea000383ffff */
[----:B------:R-:W-:-:S07]  /*d230*/  LOP3.LUT R2, R4, 0x1, RZ, 0xc, !PT ;  /* 0x0000000104027812 */ /* 0x000fce00078e0cff */
.L_x_217:
[----:B------:R-:W1:Y:S01]  /*d240*/  S2R R3, SR_CgaCtaId ;  /* 0x0000000000037919 */ /* 0x000e620000008800 */
[----:B------:R-:W-:Y:S01]  /*d250*/  MOV R0, 0x400 ;  /* 0x0000040000007802 */ /* 0x000fe20000000f00 */
[----:B------:R-:W-:Y:S03]  /*d260*/  BSSY B0, `(.L_x_302) ;  /* 0x0000005000007945 */ /* 0x000fe60003800000 */
[----:B-1----:R-:W-:Y:S02]  /*d270*/  LEA R0, R3, R0, 0x18 ;  /* 0x0000000003007211 */ /* 0x002fe400078ec0ff */
[----:B------:R-:W-:-:S04]  /*d280*/  SHF.L.U32 R3, R2, 0x1f, RZ ;  /* 0x0000001f02037819 */ /* 0x000fc800000006ff */
[----:B------:R-:W1:Y:S02]  /*d290*/  SYNCS.PHASECHK.TRANS64.TRYWAIT P0, [R0+URZ+0x34820], R3 ;  /* 0x03482003000075a7 */ /* 0x000e64000800017f */
[----:B-1----:R-:W-:Y:S05]  /*d2a0*/  @!P0 BRA `(.L_x_303) ;  /* 0x0000001400308947 */ /* 0x002fea0003800000 */
.L_x_347:
[----:B------:R-:W-:Y:S05]  /*d2b0*/  BSYNC B0 ;  /* 0x0000000000007941 */ /* 0x000fea0003800000 */
.L_x_302:
[----:B------:R-:W-:-:S03]  /*d2c0*/  UMOV UR4, 0xffffffff ;  /* 0xffffffff00047882 */ /* 0x000fc60000000000 */
[----:B------:R-:W-:Y:S05]  /*d2d0*/  BRA.DIV UR4, `(.L_x_304) ;  /* 0x0000001604387947 */ /* 0x000fea000b800000 */
[----:B------:R-:W2:Y:S02]  /*d2e0*/  S2R R2, SR_TID.X ;  /* 0x0000000000027919 */ /* 0x000ea40000002100 */
[----:B--2---:R-:W-:-:S04]  /*d2f0*/  SHF.R.U32.HI R2, RZ, 0x5, R2 ;  /* 0x00000005ff027819 */ /* 0x004fc80000011602 */
[----:B------:R-:W-:-:S05]  /*d300*/  LOP3.LUT R2, R2, 0x3, RZ, 0xc0, !PT ;  /* 0x0000000302027812 */ /* 0x000fca00078ec0ff */
[----:B------:R2:W3:Y:S02]  /*d310*/  SHFL.IDX PT, R14, R2, RZ, 0x1f ;  /* 0x00001fff020e7589 */ /* 0x0004e400000e0000 */
.L_x_350:
[----:B---3--:R-:W-:Y:S01]  /*d320*/  ISETP.NE.AND P0, PT, R14, RZ, PT ;  /* 0x000000ff0e00720c */ /* 0x008fe20003f05270 */
[----:B------:R-:W-:-:S12]  /*d330*/  BSSY B0, `(.L_x_305) ;  /* 0x0000027000007945 */ /* 0x000fd80003800000 */
[----:B------:R-:W-:Y:S05]  /*d340*/  @P0 BRA `(.L_x_306) ;  /* 0x0000000000940947 */ /* 0x000fea0003800000 */
[----:B------:R-:W-:-:S03]  /*d350*/  UMOV UR4, 0xffffffff ;  /* 0xffffffff00047882 */ /* 0x000fc60000000000 */
[----:B------:R-:W-:Y:S05]  /*d360*/  BRA.DIV UR4, `(.L_x_307) ;  /* 0x0000001604487947 */ /* 0x000fea000b800000 */
[----:B------:R-:W-:-:S13]  /*d370*/  ELECT P6, URZ, PT ;  /* 0x00000000003f782f */ /* 0x000fda00038c0000 */
.L_x_353:
[----:B------:R-:W-:Y:S05]  /*d380*/  @!P6 BRA `(.L_x_306) ;  /* 0x000000000084e947 */ /* 0x000fea0003800000 */
[----:B--2---:R-:W2:Y:S02]  /*d390*/  LDL R2, [R1+0x30] ;  /* 0x0000300001027983 */ /* 0x004ea40000100800 */
[----:B--2---:R-:W-:-:S13]  /*d3a0*/  R2UR UR4, R2 ;  /* 0x00000000020472ca */ /* 0x004fda00000e0000 */
[----:B------:R-:W-:-:S06]  /*d3b0*/  ULOP3.LUT UR4, UR4, 0x2, URZ, 0xfc, !UPT ;  /* 0x0000000204047892 */ /* 0x000fcc000f8efc3f */
[----:B------:R-:W-:-:S05]  /*d3c0*/  IMAD.U32 R2, RZ, RZ, UR4 ;  /* 0x00000004ff027e24 */ /* 0x000fca000f8e00ff */
[----:B------:R-:W-:-:S13]  /*d3d0*/  ISETP.NE.AND P2, PT, R2, 0x3, PT ;  /* 0x000000030200780c */ /* 0x000fda0003f45270 */
[----:B------:R-:W-:Y:S05]  /*d3e0*/  @!P2 BRA `(.L_x_308) ;  /* 0x000000000004a947 */ /* 0x000fea0003800000 */
[----:B------:R-:W-:Y:S01]  /*d3f0*/  BPT.TRAP 0x1 ;  /* 0x000000040000795c */ /* 0x000fe20000300000 */
.L_x_308:
[----:B------:R-:W2:Y:S01]  /*d400*/  LDL.LU R7, [R1] ;  /* 0x0000000001077983 */ /* 0x000ea20000300800 */
[----:B------:R-:W-:Y:S02]  /*d410*/  VIADD R2, R0, 0x34840 ;  /* 0x0003484000027836 */ /* 0x000fe40000000000 */
[C---:B-1----:R-:W-:Y:S02]  /*d420*/  VIADD R3, R19.reuse, 0x1 ;  /* 0x0000000113037836 */ /* 0x042fe40000000000 */
[----:B0-----:R-:W-:-:S03]  /*d430*/  IMAD R6, R19, 0x8, R2 ;  /* 0x0000000813067824 */ /* 0x001fc600078e0202 */
[----:B------:R-:W-:-:S04]  /*d440*/  ISETP.NE.AND P1, PT, R3, 0x2, PT ;  /* 0x000000020300780c */ /* 0x000fc80003f25270 */
[----:B------:R-:W-:Y:S02]  /*d450*/  SEL R4, RZ, 0x1, P1 ;  /* 0x00000001ff047807 */ /* 0x000fe40000800000 */
[----:B------:R-:W-:Y:S02]  /*d460*/  SEL R3, R3, RZ, P1 ;  /* 0x000000ff03037207 */ /* 0x000fe40000800000 */
[C---:B--2---:R-:W-:Y:S02]  /*d470*/  SHF.L.U32 R5, R7.reuse, 0x1f, RZ ;  /* 0x0000001f07057819 */ /* 0x044fe400000006ff */
[----:B------:R-:W-:Y:S01]  /*d480*/  LOP3.LUT R4, R7, R4, RZ, 0x3c, !PT ;  /* 0x0000000407047212 */ /* 0x000fe200078e3cff */
[----:B------:R-:W-:Y:S01]  /*d490*/  IMAD R7, R3, 0x8, R2 ;  /* 0x0000000803077824 */ /* 0x000fe200078e0202 */
[----:B------:R-:W0:Y:S02]  /*d4a0*/  SYNCS.PHASECHK.TRANS64.TRYWAIT P0, [R6+URZ], R5 ;  /* 0x00000005060075a7 */ /* 0x000e24000800017f */
[----:B------:R-:W-:Y:S01]  /*d4b0*/  SHF.L.U32 R2, R4, 0x1f, RZ ;  /* 0x0000001f04027819 */ /* 0x000fe200000006ff */
[----:B0-----:R-:W-:Y:S06]  /*d4c0*/  @!P0 BRA `(.L_x_309) ;  /* 0x0000001400108947 */ /* 0x001fec0003800000 */
.L_x_354:
[----:B------:R-:W1:Y:S02]  /*d4d0*/  SYNCS.PHASECHK.TRANS64.TRYWAIT P0, [R7+URZ], R2 ;  /* 0x00000002070075a7 */ /* 0x000e64000800017f */
[----:B-1----:R-:W-:Y:S05]  /*d4e0*/  @!P0 BRA `(.L_x_310) ;  /* 0x00000014001c8947 */ /* 0x002fea0003800000 */
.L_x_355:
[----:B------:R-:W-:Y:S05]  /*d4f0*/  @!P2 BRA `(.L_x_311) ;  /* 0x000000000004a947 */ /* 0x000fea0003800000 */
[----:B------:R-:W-:Y:S01]  /*d500*/  BPT.TRAP 0x1 ;  /* 0x000000040000795c */ /* 0x000fe20000300000 */
.L_x_311:
[----:B------:R-:W-:-:S04]  /*d510*/  VIADD R0, R0, 0x34860 ;  /* 0x0003486000007836 */ /* 0x000fc80000000000 */
[----:B------:R-:W-:-:S04]  /*d520*/  IMAD R4, R19, 0x8, R0 ;  /* 0x0000000813047824 */ /* 0x000fc800078e0200 */
[----:B------:R-:W2:Y:S02]  /*d530*/  SYNCS.PHASECHK.TRANS64.TRYWAIT P0, [R4+URZ], R5 ;  /* 0x00000005040075a7 */ /* 0x000ea4000800017f */
[----:B--2---:R-:W-:Y:S05]  /*d540*/  @!P0 BRA `(.L_x_312) ;  /* 0x0000001400188947 */ /* 0x004fea0003800000 */
.L_x_356:
[----:B------:R-:W-:-:S07]  /*d550*/  IMAD R3, R3, 0x8, R0 ;  /* 0x0000000803037824 */ /* 0x000fce00078e0200 */
.L_x_313:
[----:B---3--:R3:W4:Y:S02]  /*d560*/  SYNCS.PHASECHK.TRANS64.TRYWAIT P0, [R3+URZ], R2 ;  /* 0x00000002030075a7 */ /* 0x008724000800017f */
[----:B----4-:R-:W-:Y:S05]  /*d570*/  @!P0 NANOSLEEP.SYNCS 0x989680 ;  /* 0x009896800000895d */ /* 0x010fea0003900000 */
[----:B------:R-:W4:Y:S02]  /*d580*/  @!P0 SYNCS.PHASECHK.TRANS64 P0, [R3+URZ], R2 ;  /* 0x00000002030085a7 */ /* 0x000f24000800007f */
[----:B----4-:R-:W-:Y:S05]  /*d590*/  @!P0 BRA `(.L_x_313) ;  /* 0xfffffffc00f08947 */ /* 0x010fea000383ffff */
.L_x_306:
[----:B------:R-:W-:Y:S05]  /*d5a0*/  BSYNC B0 ;  /* 0x0000000000007941 */ /* 0x000fea0003800000 */
.L_x_305:
[----:B------:R-:W-:Y:S05]  /*d5b0*/  EXIT ;  /* 0x000000000000794d */ /* 0x000fea0003800000 */
.L_x_185:
[----:B0-----:R-:W-:-:S04]  /*d5c0*/  IMAD.U32 R3, RZ, RZ, UR40 ;  /* 0x00000028ff037e24 */ /* 0x001fc8000f8e00ff */
[----:B------:R0:W1:Y:S03]  /*d5d0*/  SYNCS.PHASECHK.TRANS64.TRYWAIT P1, [R3+URZ+0x34800], R0 ;  /* 0x03480000030075a7 */ /* 0x000066000802017f */
[----:B-1----:R-:W-:Y:S05]  /*d5e0*/  @!P1 NANOSLEEP.SYNCS 0x989680 ;  /* 0x009896800000995d */ /* 0x002fea0003900000 */
[----:B------:R-:W1:Y:S02]  /*d5f0*/  @!P1 SYNCS.PHASECHK.TRANS64 P1, [R3+URZ+0x34800], R0 ;  /* 0x03480000030095a7 */ /* 0x000e64000802007f */
[----:B-1----:R-:W-:Y:S05]  /*d600*/  @!P1 BRA `(.L_x_185) ;  /* 0xfffffffc00ec9947 */ /* 0x002fea000383ffff */
[----:B------:R-:W-:Y:S05]  /*d610*/  BRA `(.L_x_314) ;  /* 0xffffff4000247947 */ /* 0x000fea000383ffff */
.L_x_189:
[----:B-1----:R1:W2:Y:S02]  /*d620*/  SYNCS.PHASECHK.TRANS64.TRYWAIT P1, [R0+URZ+0x34830], R3 ;  /* 0x03483003000075a7 */ /* 0x0022a4000802017f */
[----:B--2---:R-:W-:Y:S05]  /*d630*/  @!P1 NANOSLEEP.SYNCS 0x989680 ;  /* 0x009896800000995d */ /* 0x004fea0003900000 */
[----:B------:R-:W2:Y:S02]  /*d640*/  @!P1 SYNCS.PHASECHK.TRANS64 P1, [R0+URZ+0x34830], R3 ;  /* 0x03483003000095a7 */ /* 0x000ea4000802007f */
[----:B--2---:R-:W-:Y:S05]  /*d650*/  @!P1 BRA `(.L_x_189) ;  /* 0xfffffffc00f09947 */ /* 0x004fea000383ffff */
[----:B------:R-:W-:Y:S05]  /*d660*/  BRA `(.L_x_188) ;  /* 0xffffff4000407947 */ /* 0x000fea000383ffff */
.L_x_195:
[----:B-1----:R-:W-:-:S04]  /*d670*/  IMAD.U32 R12, RZ, RZ, UR8 ;  /* 0x00000008ff0c7e24 */ /* 0x002fc8000f8e00ff */
[----:B------:R1:W2:Y:S03]  /*d680*/  SYNCS.PHASECHK.TRANS64.TRYWAIT P1, [R12+URZ+0x34830], R9 ;  /* 0x034830090c0075a7 */ /* 0x0002a6000802017f */
[----:B--2---:R-:W-:Y:S05]  /*d690*/  @!P1 NANOSLEEP.SYNCS 0x989680 ;  /* 0x009896800000995d */ /* 0x004fea0003900000 */
[----:B------:R-:W2:Y:S02]  /*d6a0*/  @!P1 SYNCS.PHASECHK.TRANS64 P1, [R12+URZ+0x34830], R9 ;  /* 0x034830090c0095a7 */ /* 0x000ea4000802007f */
[----:B--2---:R-:W-:Y:S05]  /*d6b0*/  @!P1 BRA `(.L_x_195) ;  /* 0xfffffffc00ec9947 */ /* 0x004fea000383ffff */
[----:B------:R-:W-:Y:S05]  /*d6c0*/  BRA `(.L_x_194) ;  /* 0xffffff6c00047947 */ /* 0x000fea000383ffff */
.L_x_199:
[----:B01----:R-:W-:-:S04]  /*d6d0*/  IMAD.U32 R9, RZ, RZ, UR9 ;  /* 0x00000009ff097e24 */ /* 0x003fc8000f8e00ff */
[----:B------:R0:W1:Y:S03]  /*d6e0*/  SYNCS.PHASECHK.TRANS64.TRYWAIT P1, [R9+URZ+0x34850], R8 ;  /* 0x03485008090075a7 */ /* 0x000066000802017f */
[----:B-1----:R-:W-:Y:S05]  /*d6f0*/  @!P1 NANOSLEEP.SYNCS 0x989680 ;  /* 0x009896800000995d */ /* 0x002fea0003900000 */
[----:B------:R-:W1:Y:S02]  /*d700*/  @!P1 SYNCS.PHASECHK.TRANS64 P1, [R9+URZ+0x34850], R8 ;  /* 0x03485008090095a7 */ /* 0x000e64000802007f */
[----:B-1----:R-:W-:Y:S05]  /*d710*/  @!P1 BRA `(.L_x_199) ;  /* 0xfffffffc00ec9947 */ /* 0x002fea000383ffff */
[----:B------:R-:W-:Y:S05]  /*d720*/  BRA `(.L_x_198) ;  /* 0xffffff7400347947 */ /* 0x000fea000383ffff */
.L_x_206:
[----:B-1----:R-:W-:-:S04]  /*d730*/  IMAD.U32 R5, RZ, RZ, UR9 ;  /* 0x00000009ff057e24 */ /* 0x002fc8000f8e00ff */
[----:B------:R1:W2:Y:S03]  /*d740*/  SYNCS.PHASECHK.TRANS64.TRYWAIT P1, [R5+URZ+0x34850], R4 ;  /* 0x03485004050075a7 */ /* 0x0002a6000802017f */
[----:B--2---:R-:W-:Y:S05]  /*d750*/  @!P1 NANOSLEEP.SYNCS 0x989680 ;  /* 0x009896800000995d */ /* 0x004fea0003900000 */
[----:B------:R-:W2:Y:S02]  /*d760*/  @!P1 SYNCS.PHASECHK.TRANS64 P1, [R5+URZ+0x34850], R4 ;  /* 0x03485004050095a7 */ /* 0x000ea4000802007f */
[----:B--2---:R-:W-:Y:S05]  /*d770*/  @!P1 BRA `(.L_x_206) ;  /* 0xfffffffc00ec9947 */ /* 0x004fea000383ffff */
[----:B------:R-:W-:Y:S05]  /*d780*/  BRA `(.L_x_205) ;  /* 0xffffff9800247947 */ /* 0x000fea000383ffff */
.L_x_221:
[----:B------:R-:W0:Y:S01]  /*d790*/  S2R R6, SR_TID.X ;  /* 0x0000000000067919 */ /* 0x000e220000002100 */
[----:B------:R-:W-:Y:S01]  /*d7a0*/  BSSY B0, `(.L_x_315) ;  /* 0x000000a000007945 */ /* 0x000fe20003800000 */
[----:B------:R-:W-:Y:S02]  /*d7b0*/  IMAD.MOV.U32 R12, RZ, RZ, RZ ;  /* 0x000000ffff0c7224 */ /* 0x000fe400078e00ff */
[----:B------:R-:W-:Y:S02]  /*d7c0*/  IMAD.MOV.U32 R11, RZ, RZ, 0x1f ;  /* 0x0000001fff0b7424 */ /* 0x000fe400078e00ff */
[----:B------:R-:W-:Y:S01]  /*d7d0*/  IMAD.MOV.U32 R15, RZ, RZ, -0x1 ;  /* 0xffffffffff0f7424 */ /* 0x000fe200078e00ff */
[----:B0-----:R-:W-:-:S04]  /*d7e0*/  SHF.R.U32.HI R6, RZ, 0x5, R6 ;  /* 0x00000005ff067819 */ /* 0x001fc80000011606 */
[----:B------:R-:W-:-:S05]  /*d7f0*/  LOP3.LUT R6, R6, 0x3, RZ, 0xc0, !PT ;  /* 0x0000000306067812 */ /* 0x000fca00078ec0ff */
[----:B------:R-:W-:-:S07]  /*d800*/  IMAD.MOV.U32 R13, RZ, RZ, R6 ;  /* 0x000000ffff0d7224 */ /* 0x000fce00078e0006 */
[----:B-1----:R-:W-:Y:S05]  /*d810*/  WARPSYNC.COLLECTIVE R15, `(.L_x_316) ;  /* 0x000000000f087348 */ /* 0x002fea0003c00000 */
[----:B------:R0:W2:Y:S02]  /*d820*/  SHFL.IDX P6, R14, R13, R12, R11 ;  /* 0x0000000c0d0e7389 */ /* 0x0000a400000c000b */
[----:B012---:R-:W-:Y:S01]  /*d830*/  ENDCOLLECTIVE ;  /* 0x000000000000791b */ /* 0x007fe20003800000 */
.L_x_316:
[----:B------:R-:W-:Y:S05]  /*d840*/  BSYNC B0 ;  /* 0x0000000000007941 */ /* 0x000fea0003800000 */
.L_x_315:
[----:B------:R-:W-:Y:S05]  /*d850*/  BRA `(.L_x_317) ;  /* 0xffffffbc009c7947 */ /* 0x000fea000383ffff */
.L_x_223:
[----:B------:R-:W-:Y:S01]  /*d860*/  BSSY B0, `(.L_x_318) ;  /* 0x0000006000007945 */ /* 0x000fe20003800000 */
[----:B------:R-:W-:-:S07]  /*d870*/  IMAD.MOV.U32 R15, RZ, RZ, -0x1 ;  /* 0xffffffffff0f7424 */ /* 0x000fce00078e00ff */
[----:B01----:R-:W-:Y:S05]  /*d880*/  WARPSYNC.COLLECTIVE R15, `(.L_x_319) ;  /* 0x000000000f0c7348 */ /* 0x003fea0003c00000 */
[----:B------:R-:W-:Y:S02]  /*d890*/  ELECT P6, UR62, PT ;  /* 0x00000000003e782f */ /* 0x000fe400038c0000 */
[----:B------:R-:W-:Y:S01]  /*d8a0*/  MOV R14, UR62 ;  /* 0x0000003e000e7c02 */ /* 0x000fe20008000f00 */
[----:B01----:R-:W-:Y:S10]  /*d8b0*/  ENDCOLLECTIVE ;  /* 0x000000000000791b */ /* 0x003ff40003800000 */
.L_x_319:
[----:B------:R-:W-:Y:S05]  /*d8c0*/  BSYNC B0 ;  /* 0x0000000000007941 */ /* 0x000fea0003800000 */
.L_x_318:
[----:B------:R-:W-:Y:S05]  /*d8d0*/  BRA `(.L_x_320) ;  /* 0xffffffbc009c7947 */ /* 0x000fea000383ffff */
.L_x_225:
[----:B---3--:R3:W4:Y:S02]  /*d8e0*/  SYNCS.PHASECHK.TRANS64.TRYWAIT P0, [R2+URZ+0x34840], R3 ;  /* 0x03484003020075a7 */ /* 0x008724000800017f */
[----:B----4-:R-:W-:Y:S05]  /*d8f0*/  @!P0 NANOSLEEP.SYNCS 0x989680 ;  /* 0x009896800000895d */ /* 0x010fea0003900000 */
[----:B------:R-:W4:Y:S02]  /*d900*/  @!P0 SYNCS.PHASECHK.TRANS64 P0, [R2+URZ+0x34840], R3 ;  /* 0x03484003020085a7 */ /* 0x000f24000800007f */
[----:B----4-:R-:W-:Y:S05]  /*d910*/  @!P0 BRA `(.L_x_225) ;  /* 0xfffffffc00f08947 */ /* 0x010fea000383ffff */
[----:B------:R-:W-:Y:S05]  /*d920*/  BRA `(.L_x_321) ;  /* 0xffffffbc00f07947 */ /* 0x000fea000383ffff */
.L_x_229:
[----:B------:R-:W-:Y:S01]  /*d930*/  IMAD.MOV.U32 R13, RZ, RZ, R2 ;  /* 0x000000ffff0d7224 */ /* 0x000fe200078e0002 */
[----:B------:R-:W0:Y:S01]  /*d940*/  S2R R7, SR_TID.X ;  /* 0x0000000000077919 */ /* 0x000e220000002100 */
[----:B------:R-:W-:Y:S02]  /*d950*/  IMAD.MOV.U32 R12, RZ, RZ, RZ ;  /* 0x000000ffff0c7224 */ /* 0x000fe400078e00ff */
[----:B------:R-:W-:Y:S02]  /*d960*/  IMAD.MOV.U32 R11, RZ, RZ, 0x181f ;  /* 0x0000181fff0b7424 */ /* 0x000fe400078e00ff */
[----:B------:R-:W-:-:S07]  /*d970*/  IMAD.MOV.U32 R15, RZ, RZ, -0x1 ;  /* 0xffffffffff0f7424 */ /* 0x000fce00078e00ff */
[----:B0----5:R-:W-:Y:S05]  /*d980*/  WARPSYNC.COLLECTIVE R15, `(.L_x_322) ;  /* 0x000000000f087348 */ /* 0x021fea0003c00000 */
[----:B------:R1:W2:Y:S02]  /*d990*/  SHFL.IDX P6, R14, R13, R12, R11 ;  /* 0x0000000c0d0e7389 */ /* 0x0002a400000c000b */
[----:B012--5:R-:W-:Y:S01]  /*d9a0*/  ENDCOLLECTIVE ;  /* 0x000000000000791b */ /* 0x027fe20003800000 */
.L_x_322:
[----:B------:R-:W-:Y:S01]  /*d9b0*/  IMAD.MOV.U32 R13, RZ, RZ, R0 ;  /* 0x000000ffff0d7224 */ /* 0x000fe200078e0000 */
[----:B------:R-:W-:Y:S01]  /*d9c0*/  LOP3.LUT R7, R7, 0x7f, RZ, 0xc0, !PT ;  /* 0x0000007f07077812 */ /* 0x000fe200078ec0ff */
[----:B------:R-:W-:-:S07]  /*d9d0*/  IMAD.MOV.U32 R6, RZ, RZ, R14 ;  /* 0x000000ffff067224 */ /* 0x000fce00078e000e */
[----:B------:R-:W-:Y:S05]  /*d9e0*/  WARPSYNC.COLLECTIVE R15, `(.L_x_323) ;  /* 0x000000000f087348 */ /* 0x000fea0003c00000 */
[----:B------:R0:W1:Y:S02]  /*d9f0*/  SHFL.IDX P6, R14, R13, R12, R11 ;  /* 0x0000000c0d0e7389 */ /* 0x00006400000c000b */
[----:B01----:R-:W-:Y:S01]  /*da00*/  ENDCOLLECTIVE ;  /* 0x000000000000791b */ /* 0x003fe20003800000 */
.L_x_323:
[----:B------:R-:W-:Y:S01]  /*da10*/  SHF.R.U32.HI R5, RZ, 0x3, R7 ;  /* 0x00000003ff057819 */ /* 0x000fe20000011607 */
[----:B------:R-:W-:Y:S02]  /*da20*/  ULDC UR4, c[0x0][0x288] ;  /* 0x0000a20000047ab9 */ /* 0x000fe40000000800 */
[----:B------:R-:W-:Y:S02]  /*da30*/  IMAD R3, R8, UR4, RZ ;  /* 0x0000000408037c24 */ /* 0x000fe4000f8e02ff */
[----:B------:R-:W-:-:S04]  /*da40*/  IMAD.IADD R4, R5, 0x1, R4 ;  /* 0x0000000105047824 */ /* 0x000fc800078e0204 */
[C---:B------:R-:W-:Y:S01]  /*da50*/  VIADD R5, R4.reuse, 0x10 ;  /* 0x0000001004057836 */ /* 0x040fe20000000000 */
[----:B------:R-:W-:Y:S01]  /*da60*/  ISETP.GE.AND P2, PT, R4, R3, PT ;  /* 0x000000030400720c */ /* 0x000fe20003f46270 */
[----:B------:R-:W-:Y:S02]  /*da70*/  IMAD.MOV.U32 R13, RZ, RZ, R2 ;  /* 0x000000ffff0d7224 */ /* 0x000fe400078e0002 */
[----:B------:R-:W-:Y:S02]  /*da80*/  IMAD.MOV.U32 R12, RZ, RZ, 0x1 ;  /* 0x00000001ff0c7424 */ /* 0x000fe400078e00ff */
[----:B------:R-:W-:-:S08]  /*da90*/  IMAD.MOV.U32 R7, RZ, RZ, R14 ;  /* 0x000000ffff077224 */ /* 0x000fd000078e000e */
[----:B------:R-:W-:Y:S05]  /*daa0*/  WARPSYNC.COLLECTIVE R15, `(.L_x_324) ;  /* 0x000000000f087348 */ /* 0x000fea0003c00000 */
[----:B------:R0:W1:Y:S02]  /*dab0*/  SHFL.IDX P6, R14, R13, R12, R11 ;  /* 0x0000000c0d0e7389 */ /* 0x00006400000c000b */
[----:B01----:R-:W-:Y:S01]  /*dac0*/  ENDCOLLECTIVE ;  /* 0x000000000000791b */ /* 0x003fe20003800000 */
.L_x_324:
[----:B------:R-:W-:-:S05]  /*dad0*/  @!P2 LEA R7, P4, R10, R7, 0x1 ;  /* 0x000000070a07a211 */ /* 0x000fca00078808ff */
[----:B------:R-:W-:-:S05]  /*dae0*/  @!P2 IMAD.X R6, RZ, RZ, R6, P4 ;  /* 0x000000ffff06a224 */ /* 0x000fca00020e0606 */
[----:B------:R-:W-:Y:S01]  /*daf0*/  @!P2 LOP3.LUT R7, R7, R6, RZ, 0x3c, !PT ;  /* 0x000000060707a212 */ /* 0x000fe200078e3cff */
[----:B------:R-:W-:-:S03]  /*db00*/  IMAD.MOV.U32 R13, RZ, RZ, R0 ;  /* 0x000000ffff0d7224 */ /* 0x000fc600078e0000 */
[----:B------:R-:W-:-:S04]  /*db10*/  @!P2 LOP3.LUT R6, R7, R6, RZ, 0x3c, !PT ;  /* 0x000000060706a212 */ /* 0x000fc800078e3cff */
[----:B------:R-:W-:-:S05]  /*db20*/  @!P2 LOP3.LUT R7, R7, R6, RZ, 0x3c, !PT ;  /* 0x000000060707a212 */ /* 0x000fca00078e3cff */
[----:B------:R-:W-:Y:S01]  /*db30*/  @!PT LDS RZ, [RZ] ;  /* 0x00000000fffff984 */ /* 0x000fe20000000800 */
[----:B------:R-:W-:Y:S01]  /*db40*/  @!PT LDS RZ, [RZ] ;  /* 0x00000000fffff984 */ /* 0x000fe20000000800 */
[----:B------:R-:W-:Y:S01]  /*db50*/  @!PT LDS RZ, [RZ] ;  /* 0x00000000fffff984 */ /* 0x000fe20000000800 */
[----:B------:R-:W-:Y:S04]  /*db60*/  @!P2 LDGSTS.E.BYPASS.LTC128B.128 [R9+0x10400], desc[UR60][R6.64], !P3 ;  /* 0x104000000609afae */ /* 0x000fe8000d901d7c */
[----:B------:R-:W-:Y:S04]  /*db70*/  @!P2 LDGSTS.E.BYPASS.LTC128B.128 [R9+0x14400], desc[UR60][R6.64+0x80], !P0 ;  /* 0x144000800609afae */ /* 0x000fe8000c101d7c */
[----:B------:R0:W-:Y:S01]  /*db80*/  @!P2 LDGSTS.E.BYPASS.LTC128B.128 [R9+0x18400], desc[UR60][R6.64+0x100], !P1 ;  /* 0x184001000609afae */ /* 0x0001e2000c901d7c */
[----:B------:R-:W-:Y:S01]  /*db90*/  ISETP.GE.AND P2, PT, R5, R3, PT ;  /* 0x000000030500720c */ /* 0x000fe20003f46270 */
[----:B------:R-:W-:-:S02]  /*dba0*/  VIADD R5, R4, 0x20 ;  /* 0x0000002004057836 */ /* 0x000fc40000000000 */
[----:B0-----:R-:W-:-:S10]  /*dbb0*/  IMAD.MOV.U32 R6, RZ, RZ, R14 ;  /* 0x000000ffff067224 */ /* 0x001fd400078e000e */
[----:B------:R-:W-:Y:S05]  /*dbc0*/  WARPSYNC.COLLECTIVE R15, `(.L_x_325) ;  /* 0x000000000f087348 */ /* 0x000fea0003c00000 */
[----:B------:R0:W1:Y:S02]  /*dbd0*/  SHFL.IDX P6, R14, R13, R12, R11 ;  /* 0x0000000c0d0e7389 */ /* 0x00006400000c000b */
[----:B01----:R-:W-:Y:S01]  /*dbe0*/  ENDCOLLECTIVE ;  /* 0x000000000000791b */ /* 0x003fe20003800000 */
.L_x_325:
[----:B------:R-:W-:Y:S02]  /*dbf0*/  IMAD.MOV.U32 R13, RZ, RZ, R2 ;  /* 0x000000ffff0d7224 */ /* 0x000fe400078e0002 */
[----:B------:R-:W-:Y:S02]  /*dc00*/  IMAD.MOV.U32 R12, RZ, RZ, 0x2 ;  /* 0x00000002ff0c7424 */ /* 0x000fe400078e00ff */
[----:B------:R-:W-:-:S07]  /*dc10*/  IMAD.MOV.U32 R7, RZ, RZ, R14 ;  /* 0x000000ffff077224 */ /* 0x000fce00078e000e */
[----:B------:R-:W-:Y:S05]  /*dc20*/  WARPSYNC.COLLECTIVE R15, `(.L_x_326) ;  /* 0x000000000f087348 */ /* 0x000fea0003c00000 */
[----:B------:R0:W1:Y:S02]  /*dc30*/  SHFL.IDX P6, R14, R13, R12, R11 ;  /* 0x0000000c0d0e7389 */ /* 0x00006400000c000b */
[----:B01----:R-:W-:Y:S01]  /*dc40*/  ENDCOLLECTIVE ;  /* 0x000000000000791b */ /* 0x003fe20003800000 */
.L_x_326:
        /* <DEDUP_REMOVED lines=18> */
.L_x_327:
[----:B------:R-:W-:Y:S02]  /*dd70*/  IMAD.MOV.U32 R13, RZ, RZ, R2 ;  /* 0x000000ffff0d7224 */ /* 0x000fe400078e0002 */
[----:B------:R-:W-:Y:S02]  /*dd80*/  IMAD.MOV.U32 R12, RZ, RZ, 0x3 ;  /* 0x00000003ff0c7424 */ /* 0x000fe400078e00ff */
[----:B------:R-:W-:-:S07]  /*dd90*/  IMAD.MOV.U32 R7, RZ, RZ, R14 ;  /* 0x000000ffff077224 */ /* 0x000fce00078e000e */
[----:B------:R-:W-:Y:S05]  /*dda0*/  WARPSYNC.COLLECTIVE R15, `(.L_x_328) ;  /* 0x000000000f087348 */ /* 0x000fea0003c00000 */
[----:B------:R0:W1:Y:S02]  /*ddb0*/  SHFL.IDX P6, R14, R13, R12, R11 ;  /* 0x0000000c0d0e7389 */ /* 0x00006400000c000b */
[----:B01----:R-:W-:Y:S01]  /*ddc0*/  ENDCOLLECTIVE ;  /* 0x000000000000791b */ /* 0x003fe20003800000 */
.L_x_328:
        /* <DEDUP_REMOVED lines=18> */
.L_x_329:
[----:B------:R-:W-:Y:S02]  /*def0*/  IMAD.MOV.U32 R13, RZ, RZ, R2 ;  /* 0x000000ffff0d7224 */ /* 0x000fe400078e0002 */
[----:B------:R-:W-:Y:S02]  /*df00*/  IMAD.MOV.U32 R12, RZ, RZ, 0x4 ;  /* 0x00000004ff0c7424 */ /* 0x000fe400078e00ff */
[----:B------:R-:W-:-:S07]  /*df10*/  IMAD.MOV.U32 R7, RZ, RZ, R14 ;  /* 0x000000ffff077224 */ /* 0x000fce00078e000e */
[----:B------:R-:W-:Y:S05]  /*df20*/  WARPSYNC.COLLECTIVE R15, `(.L_x_330) ;  /* 0x000000000f087348 */ /* 0x000fea0003c00000 */
[----:B------:R0:W1:Y:S02]  /*df30*/  SHFL.IDX P6, R14, R13, R12, R11 ;  /* 0x0000000c0d0e7389 */ /* 0x00006400000c000b */
[----:B01----:R-:W-:Y:S01]  /*df40*/  ENDCOLLECTIVE ;  /* 0x000000000000791b */ /* 0x003fe20003800000 */
.L_x_330:
        /* <DEDUP_REMOVED lines=18> */
.L_x_331:
[----:B------:R-:W-:Y:S02]  /*e070*/  IMAD.MOV.U32 R13, RZ, RZ, R2 ;  /* 0x000000ffff0d7224 */ /* 0x000fe400078e0002 */
[----:B------:R-:W-:Y:S02]  /*e080*/  IMAD.MOV.U32 R12, RZ, RZ, 0x5 ;  /* 0x00000005ff0c7424 */ /* 0x000fe400078e00ff */
[----:B------:R-:W-:-:S07]  /*e090*/  IMAD.MOV.U32 R7, RZ, RZ, R14 ;  /* 0x000000ffff077224 */ /* 0x000fce00078e000e */
[----:B------:R-:W-:Y:S05]  /*e0a0*/  WARPSYNC.COLLECTIVE R15, `(.L_x_332) ;  /* 0x000000000f087348 */ /* 0x000fea0003c00000 */
[----:B------:R0:W1:Y:S02]  /*e0b0*/  SHFL.IDX P6, R14, R13, R12, R11 ;  /* 0x0000000c0d0e7389 */ /* 0x00006400000c000b */
[----:B01----:R-:W-:Y:S01]  /*e0c0*/  ENDCOLLECTIVE ;  /* 0x000000000000791b */ /* 0x003fe20003800000 */
.L_x_332:
        /* <DEDUP_REMOVED lines=18> */
.L_x_333:
[----:B------:R-:W-:Y:S02]  /*e1f0*/  IMAD.MOV.U32 R13, RZ, RZ, R2 ;  /* 0x000000ffff0d7224 */ /* 0x000fe400078e0002 */
[----:B------:R-:W-:Y:S02]  /*e200*/  IMAD.MOV.U32 R12, RZ, RZ, 0x6 ;  /* 0x00000006ff0c7424 */ /* 0x000fe400078e00ff */
[----:B------:R-:W-:-:S07]  /*e210*/  IMAD.MOV.U32 R7, RZ, RZ, R14 ;  /* 0x000000ffff077224 */ /* 0x000fce00078e000e */
[----:B------:R-:W-:Y:S05]  /*e220*/  WARPSYNC.COLLECTIVE R15, `(.L_x_334) ;  /* 0x000000000f087348 */ /* 0x000fea0003c00000 */
[----:B------:R0:W1:Y:S02]  /*e230*/  SHFL.IDX P6, R14, R13, R12, R11 ;  /* 0x0000000c0d0e7389 */ /* 0x00006400000c000b */
[----:B01----:R-:W-:Y:S01]  /*e240*/  ENDCOLLECTIVE ;  /* 0x000000000000791b */ /* 0x003fe20003800000 */
.L_x_334:
        /* <DEDUP_REMOVED lines=13> */
[----:B0-----:R-:W-:-:S12]  /*e320*/  IMAD.MOV.U32 R6, RZ, RZ, R14 ;  /* 0x000000ffff067224 */ /* 0x001fd800078e000e */
[----:B------:R-:W-:Y:S05]  /*e330*/  WARPSYNC.COLLECTIVE R15, `(.L_x_335) ;  /* 0x000000000f087348 */ /* 0x000fea0003c00000 */
[----:B------:R0:W1:Y:S02]  /*e340*/  SHFL.IDX P6, R14, R13, R12, R11 ;  /* 0x0000000c0d0e7389 */ /* 0x00006400000c000b */
[----:B01----:R-:W-:Y:S01]  /*e350*/  ENDCOLLECTIVE ;  /* 0x000000000000791b */ /* 0x003fe20003800000 */
.L_x_335:
[----:B------:R-:W-:Y:S02]  /*e360*/  IMAD.MOV.U32 R13, RZ, RZ, R2 ;  /* 0x000000ffff0d7224 */ /* 0x000fe400078e0002 */
[----:B------:R-:W-:Y:S02]  /*e370*/  IMAD.MOV.U32 R12, RZ, RZ, 0x7 ;  /* 0x00000007ff0c7424 */ /* 0x000fe400078e00ff */
[----:B------:R-:W-:-:S07]  /*e380*/  IMAD.MOV.U32 R7, RZ, RZ, R14 ;  /* 0x000000ffff077224 */ /* 0x000fce00078e000e */
[----:B------:R-:W-:Y:S05]  /*e390*/  WARPSYNC.COLLECTIVE R15, `(.L_x_336) ;  /* 0x000000000f087348 */ /* 0x000fea0003c00000 */
[----:B------:R0:W1:Y:S02]  /*e3a0*/  SHFL.IDX P6, R14, R13, R12, R11 ;  /* 0x0000000c0d0e7389 */ /* 0x00006400000c000b */
[----:B01----:R-:W-:Y:S01]  /*e3b0*/  ENDCOLLECTIVE ;  /* 0x000000000000791b */ /* 0x003fe20003800000 */
.L_x_336:
[----:B------:R-:W-:-:S05]  /*e3c0*/  @!P2 LEA R7, P4, R10, R7, 0x1 ;  /* 0x000000070a07a211 */ /* 0x000fca00078808ff */
[----:B------:R-:W-:-:S05]  /*e3d0*/  @!P2 IMAD.X R6, RZ, RZ, R6, P4 ;  /* 0x000000ffff06a224 */ /* 0x000fca00020e0606 */
[----:B------:R-:W-:Y:S01]  /*e3e0*/  @!P2 LOP3.LUT R7, R7, R6, RZ, 0x3c, !PT ;  /* 0x000000060707a212 */ /* 0x000fe200078e3cff */
[----:B------:R-:W-:-:S03]  /*e3f0*/  IMAD.MOV.U32 R13, RZ, RZ, R0 ;  /* 0x000000ffff0d7224 */ /* 0x000fc600078e0000 */
[----:B------:R-:W-:-:S04]  /*e400*/  @!P2 LOP3.LUT R6, R7, R6, RZ, 0x3c, !PT ;  /* 0x000000060706a212 */ /* 0x000fc800078e3cff */
[----:B------:R-:W-:Y:S01]  /*e410*/  @!P2 LOP3.LUT R7, R7, R6, RZ, 0x3c, !PT ;  /* 0x000000060707a212 */ /* 0x000fe200078e3cff */
[----:B------:R-:W-:-:S07]  /*e420*/  IMAD.MOV.U32 R5, RZ, RZ, R14 ;  /* 0x000000ffff057224 */ /* 0x000fce00078e000e */
[----:B------:R-:W-:Y:S05]  /*e430*/  WARPSYNC.COLLECTIVE R15, `(.L_x_337) ;  /* 0x000000000f087348 */ /* 0x000fea0003c00000 */
[----:B------:R0:W1:Y:S02]  /*e440*/  SHFL.IDX P6, R14, R13, R12, R11 ;  /* 0x0000000c0d0e7389 */ /* 0x00006400000c000b */
[----:B01----:R-:W-:Y:S01]  /*e450*/  ENDCOLLECTIVE ;  /* 0x000000000000791b */ /* 0x003fe20003800000 */
.L_x_337:
[----:B------:R-:W-:Y:S01]  /*e460*/  @!PT LDS RZ, [RZ] ;  /* 0x00000000fffff984 */ /* 0x000fe20000000800 */
[----:B------:R-:W-:Y:S01]  /*e470*/  @!PT LDS RZ, [RZ] ;  /* 0x00000000fffff984 */ /* 0x000fe20000000800 */
[----:B------:R-:W-:Y:S01]  /*e480*/  @!PT LDS RZ, [RZ] ;  /* 0x00000000fffff984 */ /* 0x000fe20000000800 */
[----:B------:R0:W-:Y:S04]  /*e490*/  @!P2 LDGSTS.E.BYPASS.LTC128B.128 [R9+0x13400], desc[UR60][R6.64], !P3 ;  /* 0x134000000609afae */ /* 0x0001e8000d901d7c */
[----:B------:R0:W-:Y:S04]  /*e4a0*/  @!P2 LDGSTS.E.BYPASS.LTC128B.128 [R9+0x17400], desc[UR60][R6.64+0x80], !P0 ;  /* 0x174000800609afae */ /* 0x0001e8000c101d7c */
[----:B------:R0:W-:Y:S01]  /*e4b0*/  @!P2 LDGSTS.E.BYPASS.LTC128B.128 [R9+0x1b400], desc[UR60][R6.64+0x100], !P1 ;  /* 0x1b4001000609afae */ /* 0x0001e2000c901d7c */
[----:B------:R-:W-:Y:S01]  /*e4c0*/  IMAD.MOV.U32 R0, RZ, RZ, R14 ;  /* 0x000000ffff007224 */ /* 0x000fe200078e000e */
[----:B------:R-:W-:Y:S06]  /*e4d0*/  BRA `(.L_x_338) ;  /* 0xffffffc000a87947 */ /* 0x000fec000383ffff */
.L_x_233:
[----:B--2---:R-:W-:-:S04]  /*e4e0*/  IMAD.U32 R3, RZ, RZ, UR36 ;  /* 0x00000024ff037e24 */ /* 0x004fc8000f8e00ff */
[----:B------:R2:W3:Y:S03]  /*e4f0*/  SYNCS.PHASECHK.TRANS64.TRYWAIT P0, [R3+URZ+0x34820], R0 ;  /* 0x03482000030075a7 */ /* 0x0004e6000800017f */
[----:B---3--:R-:W-:Y:S05]  /*e500*/  @!P0 NANOSLEEP.SYNCS 0x989680 ;  /* 0x009896800000895d */ /* 0x008fea0003900000 */
[----:B------:R-:W3:Y:S02]  /*e510*/  @!P0 SYNCS.PHASECHK.TRANS64 P0, [R3+URZ+0x34820], R0 ;  /* 0x03482000030085a7 */ /* 0x000ee4000800007f */
[----:B---3--:R-:W-:Y:S05]  /*e520*/  @!P0 BRA `(.L_x_233) ;  /* 0xfffffffc00ec8947 */ /* 0x008fea000383ffff */
[----:B------:R-:W-:Y:S05]  /*e530*/  BRA `(.L_x_339) ;  /* 0xffffffc000f87947 */ /* 0x000fea000383ffff */
.L_x_240:
[----:B-1----:R1:W2:Y:S02]  /*e540*/  SYNCS.PHASECHK.TRANS64.TRYWAIT P0, [R3+URZ+0x34840], R2 ;  /* 0x03484002030075a7 */ /* 0x0022a4000800017f */
[----:B--2---:R-:W-:Y:S05]  /*e550*/  @!P0 NANOSLEEP.SYNCS 0x989680 ;  /* 0x009896800000895d */ /* 0x004fea0003900000 */
[----:B------:R-:W2:Y:S02]  /*e560*/  @!P0 SYNCS.PHASECHK.TRANS64 P0, [R3+URZ+0x34840], R2 ;  /* 0x03484002030085a7 */ /* 0x000ea4000800007f */
[----:B--2---:R-:W-:Y:S05]  /*e570*/  @!P0 BRA `(.L_x_240) ;  /* 0xfffffffc00f08947 */ /* 0x004fea000383ffff */
[----:B------:R-:W-:Y:S05]  /*e580*/  BRA `(.L_x_340) ;  /* 0xffffffc400a47947 */ /* 0x000fea000383ffff */
.L_x_248:
[----:B0-----:R0:W1:Y:S02]  /*e590*/  SYNCS.PHASECHK.TRANS64.TRYWAIT P0, [R2+URZ+0x34860], R3 ;  /* 0x03486003020075a7 */ /* 0x001064000800017f */
[----:B-1----:R-:W-:Y:S05]  /*e5a0*/  @!P0 NANOSLEEP.SYNCS 0x989680 ;  /* 0x009896800000895d */ /* 0x002fea0003900000 */
[----:B------:R-:W1:Y:S02]  /*e5b0*/  @!P0 SYNCS.PHASECHK.TRANS64 P0, [R2+URZ+0x34860], R3 ;  /* 0x03486003020085a7 */ /* 0x000e64000800007f */
[----:B-1----:R-:W-:Y:S05]  /*e5c0*/  @!P0 BRA `(.L_x_248) ;  /* 0xfffffffc00f08947 */ /* 0x002fea000383ffff */
[----:B------:R-:W-:Y:S05]  /*e5d0*/  BRA `(.L_x_341) ;  /* 0xffffffc800e07947 */ /* 0x000fea000383ffff */
.L_x_259:
[----:B-1----:R1:W2:Y:S02]  /*e5e0*/  SYNCS.PHASECHK.TRANS64.TRYWAIT P0, [R3+URZ+0x34840], R2 ;  /* 0x03484002030075a7 */ /* 0x0022a4000800017f */
[----:B--2---:R-:W-:Y:S05]  /*e5f0*/  @!P0 NANOSLEEP.SYNCS 0x989680 ;  /* 0x009896800000895d */ /* 0x004fea0003900000 */
[----:B------:R-:W2:Y:S02]  /*e600*/  @!P0 SYNCS.PHASECHK.TRANS64 P0, [R3+URZ+0x34840], R2 ;  /* 0x03484002030085a7 */ /* 0x000ea4000800007f */
[----:B--2---:R-:W-:Y:S05]  /*e610*/  @!P0 BRA `(.L_x_259) ;  /* 0xfffffffc00f08947 */ /* 0x004fea000383ffff */
[----:B------:R-:W-:Y:S05]  /*e620*/  BRA `(.L_x_342) ;  /* 0xffffffd0007c7947 */ /* 0x000fea000383ffff */
.L_x_267:
[----:B0-----:R0:W1:Y:S02]  /*e630*/  SYNCS.PHASECHK.TRANS64.TRYWAIT P0, [R2+URZ+0x34860], R3 ;  /* 0x03486003020075a7 */ /* 0x001064000800017f */
[----:B-1----:R-:W-:Y:S05]  /*e640*/  @!P0 NANOSLEEP.SYNCS 0x989680 ;  /* 0x009896800000895d */ /* 0x002fea0003900000 */
[----:B------:R-:W1:Y:S02]  /*e650*/  @!P0 SYNCS.PHASECHK.TRANS64 P0, [R2+URZ+0x34860], R3 ;  /* 0x03486003020085a7 */ /* 0x000e64000800007f */
[----:B-1----:R-:W-:Y:S05]  /*e660*/  @!P0 BRA `(.L_x_267) ;  /* 0xfffffffc00f08947 */ /* 0x002fea000383ffff */
[----:B------:R-:W-:Y:S05]  /*e670*/  BRA `(.L_x_343) ;  /* 0xffffffd400b87947 */ /* 0x000fea000383ffff */
.L_x_277:
[----:B--2---:R2:W3:Y:S02]  /*e680*/  SYNCS.PHASECHK.TRANS64.TRYWAIT P0, [R3+URZ+0x34840], R2 ;  /* 0x03484002030075a7 */ /* 0x0044e4000800017f */
[----:B---3--:R-:W-:Y:S05]  /*e690*/  @!P0 NANOSLEEP.SYNCS 0x989680 ;  /* 0x009896800000895d */ /* 0x008fea0003900000 */
[----:B------:R-:W3:Y:S02]  /*e6a0*/  @!P0 SYNCS.PHASECHK.TRANS64 P0, [R3+URZ+0x34840], R2 ;  /* 0x03484002030085a7 */ /* 0x000ee4000800007f */
[----:B---3--:R-:W-:Y:S05]  /*e6b0*/  @!P0 BRA `(.L_x_277) ;  /* 0xfffffffc00f08947 */ /* 0x008fea000383ffff */
[----:B------:R-:W-:Y:S05]  /*e6c0*/  BRA `(.L_x_344) ;  /* 0xffffffdc002c7947 */ /* 0x000fea000383ffff */
.L_x_285:
[----:B0-----:R0:W1:Y:S02]  /*e6d0*/  SYNCS.PHASECHK.TRANS64.TRYWAIT P0, [R2+URZ+0x34860], R5 ;  /* 0x03486005020075a7 */ /* 0x001064000800017f */
[----:B-1----:R-:W-:Y:S05]  /*e6e0*/  @!P0 NANOSLEEP.SYNCS 0x989680 ;  /* 0x009896800000895d */ /* 0x002fea0003900000 */
[----:B------:R-:W1:Y:S02]  /*e6f0*/  @!P0 SYNCS.PHASECHK.TRANS64 P0, [R2+URZ+0x34860], R5 ;  /* 0x03486005020085a7 */ /* 0x000e64000800007f */
[----:B-1----:R-:W-:Y:S05]  /*e700*/  @!P0 BRA `(.L_x_285) ;  /* 0xfffffffc00f08947 */ /* 0x002fea000383ffff */
[----:B------:R-:W-:Y:S05]  /*e710*/  BRA `(.L_x_345) ;  /* 0xffffffe000647947 */ /* 0x000fea000383ffff */
.L_x_295:
[----:B--2---:R2:W3:Y:S02]  /*e720*/  SYNCS.PHASECHK.TRANS64.TRYWAIT P0, [R0+URZ+0x34860], R3 ;  /* 0x03486003000075a7 */ /* 0x0044e4000800017f */
[----:B---3--:R-:W-:Y:S05]  /*e730*/  @!P0 NANOSLEEP.SYNCS 0x989680 ;  /* 0x009896800000895d */ /* 0x008fea0003900000 */
[----:B------:R-:W3:Y:S02]  /*e740*/  @!P0 SYNCS.PHASECHK.TRANS64 P0, [R0+URZ+0x34860], R3 ;  /* 0x03486003000085a7 */ /* 0x000ee4000800007f */
[----:B---3--:R-:W-:Y:S05]  /*e750*/  @!P0 BRA `(.L_x_295) ;  /* 0xfffffffc00f08947 */ /* 0x008fea000383ffff */
[----:B------:R-:W-:Y:S05]  /*e760*/  BRA `(.L_x_346) ;  /* 0xffffffe400787947 */ /* 0x000fea000383ffff */
.L_x_303:
[----:B-1----:R1:W2:Y:S02]  /*e770*/  SYNCS.PHASECHK.TRANS64.TRYWAIT P0, [R0+URZ+0x34820], R3 ;  /* 0x03482003000075a7 */ /* 0x0022a4000800017f */
[----:B--2---:R-:W-:Y:S05]  /*e780*/  @!P0 NANOSLEEP.SYNCS 0x989680 ;  /* 0x009896800000895d */ /* 0x004fea0003900000 */
[----:B------:R-:W2:Y:S02]  /*e790*/  @!P0 SYNCS.PHASECHK.TRANS64 P0, [R0+URZ+0x34820], R3 ;  /* 0x03482003000085a7 */ /* 0x000ea4000800007f */
[----:B--2---:R-:W-:Y:S05]  /*e7a0*/  @!P0 BRA `(.L_x_303) ;  /* 0xfffffffc00f08947 */ /* 0x004fea000383ffff */
[----:B------:R-:W-:Y:S05]  /*e7b0*/  BRA `(.L_x_347) ;  /* 0xffffffe800bc7947 */ /* 0x000fea000383ffff */
.L_x_304:
[----:B------:R-:W2:Y:S01]  /*e7c0*/  S2R R2, SR_TID.X ;  /* 0x0000000000027919 */ /* 0x000ea20000002100 */
[----:B------:R-:W-:Y:S01]  /*e7d0*/  BSSY B0, `(.L_x_348) ;  /* 0x000000a000007945 */ /* 0x000fe20003800000 */
[----:B------:R-:W-:Y:S02]  /*e7e0*/  IMAD.MOV.U32 R12, RZ, RZ, RZ ;  /* 0x000000ffff0c7224 */ /* 0x000fe400078e00ff */
[----:B------:R-:W-:Y:S02]  /*e7f0*/  IMAD.MOV.U32 R11, RZ, RZ, 0x1f ;  /* 0x0000001fff0b7424 */ /* 0x000fe400078e00ff */
[----:B------:R-:W-:Y:S01]  /*e800*/  IMAD.MOV.U32 R15, RZ, RZ, -0x1 ;  /* 0xffffffffff0f7424 */ /* 0x000fe200078e00ff */
[----:B--2---:R-:W-:-:S04]  /*e810*/  SHF.R.U32.HI R2, RZ, 0x5, R2 ;  /* 0x00000005ff027819 */ /* 0x004fc80000011602 */
[----:B------:R-:W-:-:S05]  /*e820*/  LOP3.LUT R2, R2, 0x3, RZ, 0xc0, !PT ;  /* 0x0000000302027812 */ /* 0x000fca00078ec0ff */
[----:B------:R-:W-:-:S07]  /*e830*/  IMAD.MOV.U32 R13, RZ, RZ, R2 ;  /* 0x000000ffff0d7224 */ /* 0x000fce00078e0002 */
[----:B01----:R-:W-:Y:S05]  /*e840*/  WARPSYNC.COLLECTIVE R15, `(.L_x_349) ;  /* 0x000000000f087348 */ /* 0x003fea0003c00000 */
[----:B------:R2:W3:Y:S02]  /*e850*/  SHFL.IDX P6, R14, R13, R12, R11 ;  /* 0x0000000c0d0e7389 */ /* 0x0004e400000c000b */
[----:B0123--:R-:W-:Y:S01]  /*e860*/  ENDCOLLECTIVE ;  /* 0x000000000000791b */ /* 0x00ffe20003800000 */
.L_x_349:
[----:B------:R-:W-:Y:S05]  /*e870*/  BSYNC B0 ;  /* 0x0000000000007941 */ /* 0x000fea0003800000 */
.L_x_348:
[----:B------:R-:W-:Y:S05]  /*e880*/  BRA `(.L_x_350) ;  /* 0xffffffe800a47947 */ /* 0x000fea000383ffff */
.L_x_307:
[----:B------:R-:W-:Y:S01]  /*e890*/  BSSY B1, `(.L_x_351) ;  /* 0x0000006000017945 */ /* 0x000fe20003800000 */
[----:B------:R-:W-:-:S07]  /*e8a0*/  IMAD.MOV.U32 R15, RZ, RZ, -0x1 ;  /* 0xffffffffff0f7424 */ /* 0x000fce00078e00ff */
[----:B012---:R-:W-:Y:S05]  /*e8b0*/  WARPSYNC.COLLECTIVE R15, `(.L_x_352) ;  /* 0x000000000f0c7348 */ /* 0x007fea0003c00000 */
[----:B------:R-:W-:Y:S02]  /*e8c0*/  ELECT P6, UR62, PT ;  /* 0x00000000003e782f */ /* 0x000fe400038c0000 */
[----:B------:R-:W-:Y:S01]  /*e8d0*/  MOV R14, UR62 ;  /* 0x0000003e000e7c02 */ /* 0x000fe20008000f00 */
[----:B012---:R-:W-:Y:S10]  /*e8e0*/  ENDCOLLECTIVE ;  /* 0x000000000000791b */ /* 0x007ff40003800000 */
.L_x_352:
[----:B------:R-:W-:Y:S05]  /*e8f0*/  BSYNC B1 ;  /* 0x0000000000017941 */ /* 0x000fea0003800000 */
.L_x_351:
[----:B------:R-:W-:Y:S05]  /*e900*/  BRA `(.L_x_353) ;  /* 0xffffffe8009c7947 */ /* 0x000fea000383ffff */
.L_x_309:
[----:B0-----:R0:W1:Y:S02]  /*e910*/  SYNCS.PHASECHK.TRANS64.TRYWAIT P0, [R6+URZ], R5 ;  /* 0x00000005060075a7 */ /* 0x001064000800017f */
[----:B-1----:R-:W-:Y:S05]  /*e920*/  @!P0 NANOSLEEP.SYNCS 0x989680 ;  /* 0x009896800000895d */ /* 0x002fea0003900000 */
[----:B------:R-:W1:Y:S02]  /*e930*/  @!P0 SYNCS.PHASECHK.TRANS64 P0, [R6+URZ], R5 ;  /* 0x00000005060085a7 */ /* 0x000e64000800007f */
[----:B-1----:R-:W-:Y:S05]  /*e940*/  @!P0 BRA `(.L_x_309) ;  /* 0xfffffffc00f08947 */ /* 0x002fea000383ffff */
[----:B------:R-:W-:Y:S05]  /*e950*/  BRA `(.L_x_354) ;  /* 0xffffffe800dc7947 */ /* 0x000fea000383ffff */
.L_x_310:
[----:B-1----:R1:W2:Y:S02]  /*e960*/  SYNCS.PHASECHK.TRANS64.TRYWAIT P0, [R7+URZ], R2 ;  /* 0x00000002070075a7 */ /* 0x0022a4000800017f */
[----:B--2---:R-:W-:Y:S05]  /*e970*/  @!P0 NANOSLEEP.SYNCS 0x989680 ;  /* 0x009896800000895d */ /* 0x004fea0003900000 */
[----:B------:R-:W2:Y:S02]  /*e980*/  @!P0 SYNCS.PHASECHK.TRANS64 P0, [R7+URZ], R2 ;  /* 0x00000002070085a7 */ /* 0x000ea4000800007f */
[----:B--2---:R-:W-:Y:S05]  /*e990*/  @!P0 BRA `(.L_x_310) ;  /* 0xfffffffc00f08947 */ /* 0x004fea000383ffff */
[----:B------:R-:W-:Y:S05]  /*e9a0*/  BRA `(.L_x_355) ;  /* 0xffffffe800d07947 */ /* 0x000fea000383ffff */
.L_x_312:
[----:B--2---:R2:W3:Y:S02]  /*e9b0*/  SYNCS.PHASECHK.TRANS64.TRYWAIT P0, [R4+URZ], R5 ;  /* 0x00000005040075a7 */ /* 0x0044e4000800017f */
[----:B---3--:R-:W-:Y:S05]  /*e9c0*/  @!P0 NANOSLEEP.SYNCS 0x989680 ;  /* 0x009896800000895d */ /* 0x008fea0003900000 */
[----:B------:R-:W3:Y:S02]  /*e9d0*/  @!P0 SYNCS.PHASECHK.TRANS64 P0, [R4+URZ], R5 ;  /* 0x00000005040085a7 */ /* 0x000ee4000800007f */
[----:B---3--:R-:W-:Y:S05]  /*e9e0*/  @!P0 BRA `(.L_x_312) ;  /* 0xfffffffc00f08947 */ /* 0x008fea000383ffff */
[----:B------:R-:W-:Y:S05]  /*e9f0*/  BRA `(.L_x_356) ;  /* 0xffffffe800d47947 */ /* 0x000fea000383ffff */
.L_x_357:
        /* <DEDUP_REMOVED lines=16> */
.L_x_3194:


//--------------------- .text._ZN7cutlass13device_kernelIN5flash11enable_sm90INS1_16FlashAttnFwdSm90INS1_25CollectiveMainloopFwdSm90ILi2EN4cute5tupleIJNS5_1CILi1EEES8_S8_EEENS6_IJNS7_ILi128EEESA_NS7_ILi192EEEEEELi128ENS_10bfloat16_tEfNS_4arch4Sm90ELb0ELb0ELb1ELb1ELb0ELb0ELb0ELb1ELb1ELb1ELb0ELb0EEENS1_21CollectiveEpilogueFwdINS6_IJSA_SA_SA_EEES9_SD_SF_Li256ELb1ELb1ELb0ELb0EEENS1_36VarlenDynamicPersistentTileSchedulerILi128ELi128ELi256ELi128ELb0ELb1ELb1ELb0ELb1ELb1EEEEEEEEEvNT_6ParamsE --------------------------
	.section	.text._ZN7cutlass13device_kernelIN5flash11enable_sm90INS1_16FlashAttnFwdSm90INS1_25CollectiveMainloopFwdSm90ILi2EN4cute5tupleIJNS5_1CILi1EEES8_S8_EEENS6_IJNS7_ILi128EEESA_NS7_ILi192EEEEEELi128ENS_10bfloat16_tEfNS_4arch4Sm90ELb0ELb0ELb1ELb1ELb0ELb0ELb0ELb1ELb1ELb1ELb0ELb0EEENS1_21CollectiveEpilogueFwdINS6_IJSA_SA_SA_EEES9_SD_SF_Li256ELb1ELb1ELb0ELb0EEENS1_36VarlenDynamicPersistentTileSchedulerILi128ELi128ELi256ELi128ELb0ELb1ELb1ELb0ELb1ELb1EEEEEEEEEvNT_6ParamsE,"ax",@progbits
	.align	128
.text._ZN7cutlass13device_kernelIN5flash11enable_sm90INS1_16FlashAttnFwdSm90INS1_25CollectiveMainloopFwdSm90ILi2EN4cute5tupleIJNS5_1CILi1EEES8_S8_EEENS6_IJNS7_ILi128EEESA_NS7_ILi192EEEEEELi128ENS_10bfloat16_tEfNS_4arch4Sm90ELb0ELb0ELb1ELb1ELb0ELb0ELb0ELb1ELb1ELb1ELb0ELb0EEENS1_21CollectiveEpilogueFwdINS6_IJSA_SA_SA_EEES9_SD_SF_Li256ELb1ELb1ELb0ELb0EEENS1_36VarlenDynamicPersistentTileSchedulerILi128ELi128ELi256ELi128ELb0ELb1ELb1ELb0ELb1ELb1EEEEEEEEEvNT_6ParamsE:
        .type           _ZN7cutlass13device_kernelIN5flash11enable_sm90INS1_16FlashAttnFwdSm90INS1_25CollectiveMainloopFwdSm90ILi2EN4cute5tupleIJNS5_1CILi1EEES8_S8_EEENS6_IJNS7_ILi128EEESA_NS7_ILi192EEEEEELi128ENS_10bfloat16_tEfNS_4arch4Sm90ELb0ELb0ELb1ELb1ELb0ELb0ELb0ELb1ELb1ELb1ELb0ELb0EEENS1_21CollectiveEpilogueFwdINS6_IJSA_SA_SA_EEES9_SD_SF_Li256ELb1ELb1ELb0ELb0EEENS1_36VarlenDynamicPersistentTileSchedulerILi128ELi128ELi256ELi128ELb0ELb1ELb1ELb0ELb1ELb1EEEEEEEEEvNT_6ParamsE,@function
        .size           _ZN7cutlass13device_kernelIN5flash11enable_sm90INS1_16FlashAttnFwdSm90INS1_25CollectiveMainloopFwdSm90ILi2EN4cute5tupleIJNS5_1CILi1EEES8_S8_EEENS6_IJNS7_ILi128EEESA_NS7_ILi192EEEEEELi128ENS_10bfloat16_tEfNS_4arch4Sm90ELb0ELb0ELb1ELb1ELb0ELb0ELb0ELb1ELb1ELb1ELb0ELb0EEENS1_21CollectiveEpilogueFwdINS6_IJSA_SA_SA_EEES9_SD_SF_Li256ELb1ELb1ELb0ELb0EEENS1_36VarlenDynamicPersistentTileSchedulerILi128ELi128ELi256ELi128ELb0ELb1ELb1ELb0ELb1ELb1EEEEEEEEEvNT_6ParamsE,(.L_x_3195 - _ZN7cutlass13device_kernelIN5flash11enable_sm90INS1_16FlashAttnFwdSm90INS1_25CollectiveMainloopFwdSm90ILi2EN4cute5tupleIJNS5_1CILi1EEES8_S8_EEENS6_IJNS7_ILi128EEESA_NS7_ILi192EEEEEELi128ENS_10bfloat16_tEfNS_4arch4Sm90ELb0ELb0ELb1ELb1ELb0ELb0ELb0ELb1ELb1ELb1ELb0ELb0EEENS1_21CollectiveEpilogueFwdINS6_IJSA_SA_SA_EEES9_SD_SF_Li256ELb1ELb1ELb0ELb0EEENS1_36VarlenDynamicPersistentTileSchedulerILi128ELi128ELi256ELi128ELb0ELb1ELb1ELb0ELb1ELb1EEEEEEEEEvNT_6ParamsE)
        .other          _ZN7cutlass13device_kernelIN5flash11enable_sm90INS1_16FlashAttnFwdSm90INS1_25CollectiveMainloopFwdSm90ILi2EN4cute5tupleIJNS5_1CILi1EEES8_S8_EEENS6_IJNS7_ILi128EEESA_NS7_ILi192EEEEEELi128ENS_10bfloat16_tEfNS_4arch4Sm90ELb0ELb0ELb1ELb1ELb0ELb0ELb0ELb1ELb1ELb1ELb0ELb0EEENS1_21CollectiveEpilogueFwdINS6_IJSA_SA_SA_EEES9_SD_SF_Li256ELb1ELb1ELb0ELb0EEENS1_36VarlenDynamicPersistentTileSchedulerILi128ELi128ELi256ELi128ELb0ELb1ELb1ELb0ELb1ELb1EEEEEEEEEvNT_6ParamsE,@"STO_CUDA_ENTRY STV_DEFAULT"
_ZN7cutlass13device_kernelIN5flash11enable_sm90INS1_16FlashAttnFwdSm90INS1_25CollectiveMainloopFwdSm90ILi2EN4cute5tupleIJNS5_1CILi1EEES8_S8_EEENS6_IJNS7_ILi128EEESA_NS7_ILi192EEEEEELi128ENS_10bfloat16_tEfNS_4arch4Sm90ELb0ELb0ELb1ELb1ELb0ELb0ELb0ELb1ELb1ELb1ELb0ELb0EEENS1_21CollectiveEpilogueFwdINS6_IJSA_SA_SA_EEES9_SD_SF_Li256ELb1ELb1ELb0ELb0EEENS1_36VarlenDynamicPersistentTileSchedulerILi128ELi128ELi256ELi128ELb0ELb1ELb1ELb0ELb1ELb1EEEEEEEEEvNT_6ParamsE:
        /* <DEDUP_REMOVED lines=18> */
.L_x_359:
[----:B------:R-:W-:Y:S05]  /*0120*/  BSYNC B0 ;  /* 0x0000000000007941 */ /* 0x000fea0003800000 */
.L_x_358:
        /* <DEDUP_REMOVED lines=41> */
.L_x_360:
[----:B------:R-:W3:Y:S01]  /*03c0*/  SHFL.IDX PT, R2, R0, RZ, 0x1f ;  /* 0x00001fff00027589 */ /* 0x000ee200000e0000 */
[----:B------:R-:W-:Y:S01]  /*03d0*/  NOP ;  /* 0x0000000000007918 */ /* 0x000fe20000000000 */
[----:B---3--:R-:W-:-:S13]  /*03e0*/  ISETP.NE.AND P0, PT, R2, RZ, PT ;  /* 0x000000ff0200720c */ /* 0x008fda0003f05270 */
        /* <DEDUP_REMOVED lines=18> */
[----:B---3--:R-:W-:Y:S01]  /*0510*/  NOP ;  /* 0x0000000000007918 */ /* 0x008fe20000000000 */
.L_x_361:
[----:B------:R-:W3:Y:S01]  /*0520*/  SHFL.IDX PT, R2, R0, RZ, 0x1f ;  /* 0x00001fff00027589 */ /* 0x000ee200000e0000 */
[----:B------:R-:W-:Y:S01]  /*0530*/  NOP ;  /* 0x0000000000007918 */ /* 0x000fe20000000000 */
[----:B---3--:R-:W-:-:S13]  /*0540*/  ISETP.NE.AND P0, PT, R2, RZ, PT ;  /* 0x000000ff0200720c */ /* 0x008fda0003f05270 */
[----:B------:R-:W-:Y:S05]  /*0550*/  @P0 BRA `(.L_x_362) ;  /* 0x0000000000380947 */ /* 0x000fea0003800000 */
[----:B0-----:R-:W0:Y:S01]  /*0560*/  S2UR UR5, SR_CgaCtaId ;  /* 0x00000000000579c3 */ /* 0x001e220000008800 */
[----:B------:R-:W-:Y:S01]  /*0570*/  UMOV UR4, 0x400 ;  /* 0x0000040000047882 */ /* 0x000fe20000000000 */
[----:B------:R-:W-:Y:S01]  /*0580*/  UMOV UR7, 0x1 ;  /* 0x0000000100077882 */ /* 0x000fe20000000000 */
[----:B------:R-:W-:Y:S01]  /*0590*/  ELECT P0, URZ, PT ;  /* 0x00000000003f782f */ /* 0x000fe20003800000 */
[----:B0-----:R-:W-:Y:S02]  /*05a0*/  ULEA UR6, UR5, UR4, 0x18 ;  /* 0x0000000405067291 */ /* 0x001fe4000f8ec03f */
[----:B------:R-:W-:-:S04]  /*05b0*/  UIADD3 UR4, -UR7, 0x100000, URZ ;  /* 0x0010000007047890 */ /* 0x000fc8000fffe13f */
[----:B------:R-:W-:Y:S02]  /*05c0*/  USHF.L.U32 UR5, UR4, 0xb, URZ ;  /* 0x0000000b04057899 */ /* 0x000fe4000800063f */
[----:B------:R-:W-:Y:S01]  /*05d0*/  USHF.L.U32 UR4, UR4, 0x1, URZ ;  /* 0x0000000104047899 */ /* 0x000fe2000800063f */
[----:B------:R-:W0:Y:S11]  /*05e0*/  FENCE.VIEW.ASYNC.S ;  /* 0x00000000000073c6 */ /* 0x000e360000000000 */
[----:B0-----:R3:W0:Y:S01]  /*05f0*/  SYNCS.EXCH.64 URZ, [UR6+0x34870], UR4 ;  /* 0x03487004063f75b2 */ /* 0x0016220008000100 */
[----:B------:R3:W0:Y:S01]  /*0600*/  SYNCS.EXCH.64 URZ, [UR6+0x34880], UR4 ;  /* 0x03488004063f75b2 */ /* 0x0006220008000100 */
[----:B------:R3:W0:Y:S01]  /*0610*/  SYNCS.EXCH.64 URZ, [UR6+0x34878], UR4 ;  /* 0x03487804063f75b2 */ /* 0x0006220008000100 */
[----:B------:R3:W0:Y:S02]  /*0620*/  SYNCS.EXCH.64 URZ, [UR6+0x34888], UR4 ;  /* 0x03488804063f75b2 */ /* 0x0006240008000100 */
[----:B---3--:R-:W-:Y:S01]  /*0630*/  NOP ;  /* 0x0000000000007918 */ /* 0x008fe20000000000 */
.L_x_362:
        /* <DEDUP_REMOVED lines=22> */
.L_x_363:
        /* <DEDUP_REMOVED lines=22> */
.L_x_364:
[----:B0-----:R-:W-:Y:S01]  /*0900*/  UMOV UR4, 0x1 ;  /* 0x0000000100047882 */ /* 0x001fe20000000000 */
[----:B------:R-:W-:Y:S01]  /*0910*/  PLOP3.LUT P0, PT, PT, PT, UP0, 0x80, 0x0 ;  /* 0x000000000000781c */ /* 0x000fe20003f0f008 */
[----:B------:R-:W-:Y:S01]  /*0920*/  USEL UR4, UR4, 0x2, !UP0 ;  /* 0x0000000204047887 */ /* 0x000fe2000c000000 */
[----:B------:R-:W-:-:S05]  /*0930*/  NOP ;  /* 0x0000000000007918 */ /* 0x000fca0000000000 */
[----:B------:R-:W-:-:S05]  /*0940*/  IMAD.U32 R2, RZ, RZ, UR4 ;  /* 0x00000004ff027e24 */ /* 0x000fca000f8e00ff */
[----:B------:R0:W-:Y:S01]  /*0950*/  STL [R1+0x5c], R2 ;  /* 0x00005c0201007387 */ /* 0x0001e20000100800 */
[----:B-12-4-:R-:W-:Y:S06]  /*0960*/  BAR.SYNC.DEFER_BLOCKING 0x0 ;  /* 0x0000000000007b1d */ /* 0x016fec0000010000 */
[----:B------:R-:W-:Y:S05]  /*0970*/  @!P0 BRA `(.L_x_365) ;  /* 0x0000009400d48947 */ /* 0x000fea0003800000 */
.L_x_366:
[----:B------:R-:W-:-:S08]  /*0980*/  NOP ;  /* 0x0000000000007918 */ /* 0x000fd00000000000 */
[----:B------:R-:W1:Y:S02]  /*0990*/  USETMAXREG.TRY_ALLOC.CTAPOOL UP0, 0xf0 ;  /* 0x000000f0000079c8 */ /* 0x000e640008000600 */
[----:B-1----:R-:W-:-:S13]  /*09a0*/  PLOP3.LUT P0, PT, PT, PT, UP0, 0x80, 0x0 ;  /* 0x000000000000781c */ /* 0x002fda0003f0f008 */
[----:B------:R-:W-:Y:S05]  /*09b0*/  @!P0 BRA `(.L_x_366) ;  /* 0xfffffffc00f08947 */ /* 0x000fea000383ffff */
[----:B------:R-:W1:Y:S08]  /*09c0*/  S2UR UR5, SR_CgaCtaId ;  /* 0x00000000000579c3 */ /* 0x000e700000008800 */
[----:B------:R-:W-:Y:S06]  /*09d0*/  BAR.ARV 0x8, 0x180 ;  /* 0x0206000000007b1d */ /* 0x000fec0000002000 */
[----:B------:R-:W-:-:S02]  /*09e0*/  UMOV UR4, 0x400 ;  /* 0x0000040000047882 */ /* 0x000fc40000000000 */
[----:B------:R-:W-:Y:S01]  /*09f0*/  BAR.SYNC.DEFER_BLOCKING 0x5, 0x180 ;  /* 0x0146000000007b1d */ /* 0x000fe20000010000 */
[----:B-1----:R-:W-:-:S09]  /*0a00*/  ULEA UR4, UR5, UR4, 0x18 ;  /* 0x0000000405047291 */ /* 0x002fd2000f8ec03f */
[----:B------:R-:W1:Y:S01]  /*0a10*/  LDS.128 R44, [UR4+0x348d0] ;  /* 0x0348d004ff2c7984 */ /* 0x000e620008000c00 */
[----:B------:R-:W-:Y:S01]  /*0a20*/  ULDC UR4, c[0x0][0xc3c] ;  /* 0x00030f0000047ab9 */ /* 0x000fe20000000800 */
[----:B------:R-:W-:Y:S06]  /*0a30*/  BAR.ARV 0x4, 0x180 ;  /* 0x0106000000007b1d */ /* 0x000fec0000002000 */
[----:B-1----:R-:W-:-:S13]  /*0a40*/  ISETP.GE.AND P0, PT, R47, UR4, PT ;  /* 0x000000042f007c0c */ /* 0x002fda000bf06270 */
[----:B------:R-:W-:Y:S05]  /*0a50*/  @P0 EXIT ;  /* 0x000000000000094d */ /* 0x000fea0003800000 */
[----:B0-----:R-:W2:Y:S01]  /*0a60*/  LDL R2, [R1+0x5c] ;  /* 0x00005c0001027983 */ /* 0x001ea20000100800 */
[----:B------:R-:W-:Y:S01]  /*0a70*/  R2UR UR6, R45 ;  /* 0x000000002d0672ca */ /* 0x000fe200000e0000 */
[----:B------:R-:W-:Y:S01]  /*0a80*/  IMAD.MOV.U32 R16, RZ, RZ, RZ ;  /* 0x000000ffff107224 */ /* 0x000fe200078e00ff */
[----:B------:R-:W-:Y:S01]  /*0a90*/  R2UR UR5, R46 ;  /* 0x000000002e0572ca */ /* 0x000fe200000e0000 */
[----:B------:R-:W0:Y:S01]  /*0aa0*/  S2R R0, SR_TID.X ;  /* 0x0000000000007919 */ /* 0x000e220000002100 */
[----:B------:R-:W-:Y:S01]  /*0ab0*/  MOV R185, RZ ;  /* 0x000000ff00b97202 */ /* 0x000fe20000000f00 */
[----:B0-----:R-:W-:-:S05]  /*0ac0*/  VIADD R196, R0, 0xffffff80 ;  /* 0xffffff8000c47836 */ /* 0x001fca0000000000 */
[----:B------:R-:W-:-:S04]  /*0ad0*/  SHF.R.S32.HI R3, RZ, 0x1f, R196 ;  /* 0x0000001fff037819 */ /* 0x000fc800000114c4 */
[CC--:B------:R-:W-:Y:S02]  /*0ae0*/  LEA.HI R5, R3.reuse, R196.reuse, RZ, 0x7 ;  /* 0x000000c403057211 */ /* 0x0c0fe400078f38ff */
[----:B------:R-:W-:Y:S02]  /*0af0*/  LEA.HI R0, R3, R196, RZ, 0x4 ;  /* 0x000000c403007211 */ /* 0x000fe400078f20ff */
[----:B------:R-:W-:Y:S02]  /*0b00*/  LOP3.LUT R187, R5, 0xffffff80, RZ, 0xc0, !PT ;  /* 0xffffff8005bb7812 */ /* 0x000fe400078ec0ff */
[----:B------:R-:W-:Y:S02]  /*0b10*/  SHF.R.S32.HI R9, RZ, 0x4, R0 ;  /* 0x00000004ff097819 */ /* 0x000fe40000011400 */
[----:B------:R-:W-:Y:S01]  /*0b20*/  LOP3.LUT R7, R0, 0x3fffff0, RZ, 0xc0, !PT ;  /* 0x03fffff000077812 */ /* 0x000fe200078ec0ff */
[----:B------:R-:W-:Y:S01]  /*0b30*/  IMAD.IADD R187, R196, 0x1, -R187 ;  /* 0x00000001c4bb7824 */ /* 0x000fe200078e0abb */
[----:B------:R-:W-:-:S02]  /*0b40*/  LEA.HI R0, R0, R9, RZ, 0x1 ;  /* 0x0000000900007211 */ /* 0x000fc400078f08ff */
[----:B------:R-:W-:Y:S01]  /*0b50*/  SHF.R.S32.HI R188, RZ, 0x7, R5 ;  /* 0x00000007ffbc7819 */ /* 0x000fe20000011405 */
[----:B------:R-:W-:Y:S01]  /*0b60*/  IMAD.IADD R7, R196, 0x1, -R7 ;  /* 0x00000001c4077824 */ /* 0x000fe200078e0a07 */
[----:B------:R-:W-:Y:S02]  /*0b70*/  SHF.R.S32.HI R4, RZ, 0x1f, R187 ;  /* 0x0000001fff047819 */ /* 0x000fe400000114bb */
[----:B------:R-:W-:Y:S02]  /*0b80*/  LOP3.LUT R0, R0, 0x1ffffffe, RZ, 0xc0, !PT ;  /* 0x1ffffffe00007812 */ /* 0x000fe400078ec0ff */
[CC--:B------:R-:W-:Y:S02]  /*0b90*/  LEA.HI R6, R4.reuse, R187.reuse, RZ, 0x2 ;  /* 0x000000bb04067211 */ /* 0x0c0fe400078f10ff */
[----:B------:R-:W-:Y:S01]  /*0ba0*/  LEA.HI R4, R4, R187, RZ, 0x5 ;  /* 0x000000bb04047211 */ /* 0x000fe200078f28ff */
[----:B------:R-:W-:Y:S01]  /*0bb0*/  IMAD.IADD R0, R9, 0x1, -R0 ;  /* 0x0000000109007824 */ /* 0x000fe200078e0a00 */
[--C-:B------:R-:W-:Y:S01]  /*0bc0*/  SHF.R.S32.HI R8, RZ, 0x2, R6.reuse ;  /* 0x00000002ff087819 */ /* 0x100fe20000011406 */
[----:B------:R-:W-:Y:S01]  /*0bd0*/  IMAD.MOV.U32 R9, RZ, RZ, -0x2 ;  /* 0xfffffffeff097424 */ /* 0x000fe200078e00ff */
[----:B------:R-:W-:-:S02]  /*0be0*/  SHF.R.S32.HI R11, RZ, 0x1f, R6 ;  /* 0x0000001fff0b7819 */ /* 0x000fc40000011406 */
[----:B------:R-:W-:Y:S02]  /*0bf0*/  LEA.HI R5, R5, R188, RZ, 0x1 ;  /* 0x000000bc05057211 */ /* 0x000fe400078f08ff */
[----:B------:R-:W-:Y:S02]  /*0c00*/  LEA.HI R11, R11, R8, RZ, 0x3 ;  /* 0x000000080b0b7211 */ /* 0x000fe400078f18ff */
[----:B------:R-:W-:Y:S02]  /*0c10*/  SHF.R.S32.HI R4, RZ, 0x5, R4 ;  /* 0x00000005ff047819 */ /* 0x000fe40000011404 */
[----:B------:R-:W-:Y:S02]  /*0c20*/  LOP3.LUT R11, R11, 0xfffffff8, RZ, 0xc0, !PT ;  /* 0xfffffff80b0b7812 */ /* 0x000fe400078ec0ff */
[----:B------:R-:W-:Y:S02]  /*0c30*/  LOP3.LUT R5, R5, 0x3fffffe, RZ, 0xc0, !PT ;  /* 0x03fffffe05057812 */ /* 0x000fe400078ec0ff */
[----:B------:R-:W-:-:S02]  /*0c40*/  IADD3 R11, R8, -R11, RZ ;  /* 0x8000000b080b7210 */ /* 0x000fc40007ffe0ff */
[----:B------:R-:W-:Y:S01]  /*0c50*/  LOP3.LUT R6, R6, 0x7ffffffc, RZ, 0xc0, !PT ;  /* 0x7ffffffc06067812 */ /* 0x000fe200078ec0ff */
[----:B------:R-:W-:Y:S02]  /*0c60*/  IMAD.IADD R5, R188, 0x1, -R5 ;  /* 0x00000001bc057824 */ /* 0x000fe400078e0a05 */
[----:B------:R-:W-:Y:S02]  /*0c70*/  IMAD R4, R4, 0x10, R11 ;  /* 0x0000001004047824 */ /* 0x000fe400078e020b */
[----:B------:R-:W-:Y:S02]  /*0c80*/  IMAD.IADD R6, R187, 0x1, -R6 ;  /* 0x00000001bb067824 */ /* 0x000fe400078e0a06 */
[----:B------:R-:W-:Y:S02]  /*0c90*/  IMAD R189, R5, 0x40, R4 ;  /* 0x0000004005bd7824 */ /* 0x000fe400078e0204 */
[----:B------:R-:W-:Y:S01]  /*0ca0*/  IMAD R190, R6, R9, 0x80 ;  /* 0x0000008006be7424 */ /* 0x000fe200078e0209 */
[----:B--2---:R-:W-:-:S02]  /*0cb0*/  R2UR UR4, R2 ;  /* 0x00000000020472ca */ /* 0x004fc400000e0000 */
[----:B------:R-:W-:-:S05]  /*0cc0*/  LEA.HI R2, R3, R196, RZ, 0x5 ;  /* 0x000000c403027211 */ /* 0x000fca00078f28ff */
[----:B------:R-:W-:-:S05]  /*0cd0*/  IMAD.SHL.U32 R2, R2, 0x20, RZ ;  /* 0x0000002002027824 */ /* 0x000fca00078e00ff */
[----:B------:R-:W-:Y:S01]  /*0ce0*/  LOP3.LUT R2, R2, 0xfffffc00, RZ, 0xc0, !PT ;  /* 0xfffffc0002027812 */ /* 0x000fe200078ec0ff */
[----:B------:R-:W-:-:S04]  /*0cf0*/  ULOP3.LUT UR4, UR4, 0x1, URZ, 0xfc, !UPT ;  /* 0x0000000104047892 */ /* 0x000fc8000f8efc3f */
[----:B------:R-:W-:Y:S01]  /*0d00*/  IMAD R7, R7, 0x40, R2 ;  /* 0x0000004007077824 */ /* 0x000fe200078e0202 */
[CC--:B------:R-:W-:Y:S01]  /*0d10*/  LEA.HI R2, R3.reuse, R196.reuse, RZ, 0x2 ;  /* 0x000000c403027211 */ /* 0x0c0fe200078f10ff */
[----:B------:R-:W-:Y:S01]  /*0d20*/  IMAD.U32 R193, RZ, RZ, UR4 ;  /* 0x00000004ffc17e24 */ /* 0x000fe2000f8e00ff */
[----:B------:R-:W-:Y:S01]  /*0d30*/  LEA.HI R3, R3, R196, RZ, 0x3 ;  /* 0x000000c403037211 */ /* 0x000fe200078f18ff */
[----:B------:R-:W-:Y:S01]  /*0d40*/  IMAD R192, R0, 0x8, R7 ;  /* 0x0000000800c07824 */ /* 0x000fe200078e0207 */
[----:B------:R-:W-:Y:S01]  /*0d50*/  LOP3.LUT R7, R2, 0xfffffffc, RZ, 0xc0, !PT ;  /* 0xfffffffc02077812 */ /* 0x000fe200078ec0ff */
[----:B------:R-:W-:Y:S01]  /*0d60*/  IMAD.MOV.U32 R2, RZ, RZ, RZ ;  /* 0x000000ffff027224 */ /* 0x000fe200078e00ff */
[----:B------:R-:W-:Y:S02]  /*0d70*/  LOP3.LUT R19, R3, 0xfffffff8, RZ, 0xc0, !PT ;  /* 0xfffffff803137812 */ /* 0x000fe400078ec0ff */
[----:B------:R-:W-:Y:S01]  /*0d80*/  SHF.R.S32.HI R184, RZ, 0x3, R3 ;  /* 0x00000003ffb87819 */ /* 0x000fe20000011403 */
[----:B------:R-:W-:-:S02]  /*0d90*/  IMAD.IADD R7, R196, 0x1, -R7 ;  /* 0x00000001c4077824 */ /* 0x000fc400078e0a07 */
[----:B------:R-:W-:-:S03]  /*0da0*/  IMAD.IADD R19, R196, 0x1, -R19 ;  /* 0x00000001c4137824 */ /* 0x000fc600078e0a13 */
[----:B------:R-:W-:Y:S01]  /*0db0*/  LEA.HI R0, R7, R7, RZ, 0x1 ;  /* 0x0000000707007211 */ /* 0x000fe200078f08ff */
[----:B------:R-:W-:-:S03]  /*0dc0*/  IMAD.SHL.U32 R17, R19, 0x8, RZ ;  /* 0x0000000813117824 */ /* 0x000fc600078e00ff */
[----:B------:R-:W-:Y:S01]  /*0dd0*/  LOP3.LUT R0, R0, 0x1ffffffe, RZ, 0xc0, !PT ;  /* 0x1ffffffe00007812 */ /* 0x000fe200078ec0ff */
[----:B------:R-:W-:Y:S01]  /*0de0*/  VIADD R18, R17, 0x40 ;  /* 0x0000004011127836 */ /* 0x000fe20000000000 */
[----:B------:R-:W-:-:S03]  /*0df0*/  SHF.R.S32.HI R195, RZ, 0x1f, R17 ;  /* 0x0000001fffc37819 */ /* 0x000fc60000011411 */
[----:B------:R-:W-:Y:S01]  /*0e00*/  IMAD.IADD R0, R7, 0x1, -R0 ;  /* 0x0000000107007824 */ /* 0x000fe200078e0a00 */
[----:B------:R-:W-:-:S03]  /*0e10*/  SHF.R.S32.HI R194, RZ, 0x1f, R18 ;  /* 0x0000001fffc27819 */ /* 0x000fc60000011412 */
[----:B------:R-:W-:-:S07]  /*0e20*/  IMAD R191, R0, 0x8, R189 ;  /* 0x0000000800bf7824 */ /* 0x000fce00078e02bd */
.L_x_409:
[----:B0-2-4-:R-:W0:Y:S01]  /*0e30*/  LDC.64 R4, c[0x0][0xc88] ;  /* 0x00032200ff047b82 */ /* 0x015e220000000a00 */
[----:B------:R-:W-:Y:S01]  /*0e40*/  ULDC.64 UR12, c[0x0][0x208] ;  /* 0x00008200000c7ab9 */ /* 0x000fe20000000a00 */
[----:B------:R-:W-:Y:S01]  /*0e50*/  ULDC.64 UR8, c[0x0][0xa28] ;  /* 0x00028a0000087ab9 */ /* 0x000fe20000000a00 */
[----:B------:R-:W-:Y:S01]  /*0e60*/  ULDC.64 UR10, c[0x0][0xa20] ;  /* 0x00028800000a7ab9 */ /* 0x000fe20000000a00 */
[----:B0-----:R-:W-:-:S06]  /*0e70*/  IMAD.WIDE R4, R47, 0x4, R4 ;  /* 0x000000042f047825 */ /* 0x001fcc00078e0204 */
[----:B------:R-:W2:Y:S01]  /*0e80*/  LDG.E R4, desc[UR12][R4.64] ;  /* 0x0000000c04047981 */ /* 0x000ea2000c1e1900 */
[----:B------:R-:W-:Y:S02]  /*0e90*/  UISETP.NE.U32.AND UP0, UPT, UR8, URZ, UPT ;  /* 0x0000003f0800728c */ /* 0x000fe4000bf05070 */
[----:B------:R-:W-:Y:S02]  /*0ea0*/  UISETP.NE.U32.AND UP1, UPT, UR10, URZ, UPT ;  /* 0x0000003f0a00728c */ /* 0x000fe4000bf25070 */
[----:B------:R-:W-:Y:S02]  /*0eb0*/  UISETP.NE.AND.EX UP0, UPT, UR9, URZ, UPT, UP0 ;  /* 0x0000003f0900728c */ /* 0x000fe4000bf05300 */
[----:B------:R-:W-:-:S04]  /*0ec0*/  UISETP.NE.AND.EX UP1, UPT, UR11, URZ, UPT, UP1 ;  /* 0x0000003f0b00728c */ /* 0x000fc8000bf25310 */
[----:B------:R-:W-:Y:S02]  /*0ed0*/  PLOP3.LUT P0, PT, PT, PT, UP0, 0x80, 0x0 ;  /* 0x000000000000781c */ /* 0x000fe40003f0f008 */
[----:B------:R-:W-:Y:S02]  /*0ee0*/  PLOP3.LUT P1, PT, PT, PT, UP1, 0x80, 0x0 ;  /* 0x000000000000781c */ /* 0x000fe40003f2f018 */
[----:B--2---:R-:W-:-:S13]  /*0ef0*/  R2UR UR61, R4 ;  /* 0x00000000043d72ca */ /* 0x004fda00000e0000 */
[----:B------:R-:W-:Y:S02]  /*0f00*/  USHF.R.S32.HI UR4, URZ, 0x1f, UR61 ;  /* 0x0000001f3f047899 */ /* 0x000fe4000801143d */
[----:B------:R-:W-:Y:S02]  /*0f10*/  @UP0 ULEA UR8, UP2, UR61, UR8, 0x2 ;  /* 0x000000083d080291 */ /* 0x000fe4000f84103f */
[----:B------:R-:W-:Y:S02]  /*0f20*/  @UP1 ULEA UR10, UP3, UR61, UR10, 0x2 ;  /* 0x0000000a3d0a1291 */ /* 0x000fe4000f86103f */
[----:B------:R-:W-:Y:S02]  /*0f30*/  @UP0 ULEA.HI.X UR9, UR61, UR9, UR4, 0x2, UP2 ;  /* 0x000000093d090291 */ /* 0x000fe400090f1404 */
[----:B------:R-:W-:Y:S01]  /*0f40*/  IMAD.U32 R186, RZ, RZ, UR4 ;  /* 0x00000004ffba7e24 */ /* 0x000fe2000f8e00ff */
[----:B------:R-:W-:Y:S01]  /*0f50*/  @UP1 ULEA.HI.X UR11, UR61, UR11, UR4, 0x2, UP3 ;  /* 0x0000000b3d0b1291 */ /* 0x000fe200098f1404 */
[----:B------:R-:W-:-:S02]  /*0f60*/  IMAD.U32 R4, RZ, RZ, UR8 ;  /* 0x00000008ff047e24 */ /* 0x000fc4000f8e00ff */
[----:B------:R-:W-:Y:S01]  /*0f70*/  IMAD.U32 R6, RZ, RZ, UR10 ;  /* 0x0000000aff067e24 */ /* 0x000fe2000f8e00ff */
[----:B------:R-:W-:Y:S01]  /*0f80*/  ULDC UR4, c[0x0][0x424] ;  /* 0x0001090000047ab9 */ /* 0x000fe20000000800 */
[----:B------:R-:W-:Y:S01]  /*0f90*/  IMAD.U32 R5, RZ, RZ, UR9 ;  /* 0x00000009ff057e24 */ /* 0x000fe2000f8e00ff */
[----:B------:R-:W-:Y:S01]  /*0fa0*/  MOV R7, UR11 ;  /* 0x0000000b00077c02 */ /* 0x000fe20008000f00 */
[----:B------:R-:W-:-:S03]  /*0fb0*/  ULDC.64 UR8, c[0x0][0x418] ;  /* 0x0001060000087ab9 */ /* 0x000fc60000000a00 */
[----:B------:R-:W2:Y:S04]  /*0fc0*/  @P0 LDG.E R4, desc[UR12][R4.64] ;  /* 0x0000000c04040981 */ /* 0x000ea8000c1e1900 */
[----:B---3--:R-:W3:Y:S01]  /*0fd0*/  @P1 LDG.E R6, desc[UR12][R6.64] ;  /* 0x0000000c06061981 */ /* 0x008ee2000c1e1900 */
[----:B------:R-:W-:Y:S01]  /*0fe0*/  UISETP.NE.U32.AND UP0, UPT, UR8, URZ, UPT ;  /* 0x0000003f0800728c */ /* 0x000fe2000bf05070 */
[----:B------:R-:W-:Y:S01]  /*0ff0*/  IMAD.U32 R22, RZ, RZ, UR6 ;  /* 0x00000006ff167e24 */ /* 0x000fe2000f8e00ff */
[----:B------:R-:W-:Y:S01]  /*1000*/  ULDC UR6, c[0x0][0x2f0] ;  /* 0x0000bc0000067ab9 */ /* 0x000fe20000000800 */
[----:B------:R-:W-:Y:S01]  /*1010*/  UMOV UR44, URZ ;  /* 0x0000003f002c7c82 */ /* 0x000fe20008000000 */
[----:B------:R-:W-:Y:S01]  /*1020*/  UISETP.NE.AND.EX UP0, UPT, UR9, URZ, UPT, UP0 ;  /* 0x0000003f0900728c */ /* 0x000fe2000bf05300 */
[----:B------:R-:W-:Y:S01]  /*1030*/  IMAD.MOV.U32 R0, RZ, RZ, RZ ;  /* 0x000000ffff007224 */ /* 0x000fe200078e00ff */
[----:B------:R-:W-:Y:S01]  /*1040*/  CS2R R86, SRZ ;  /* 0x0000000000567805 */ /* 0x000fe2000001ff00 */
[----:B------:R-:W-:Y:S01]  /*1050*/  IMAD.MOV.U32 R3, RZ, RZ, RZ ;  /* 0x000000ffff037224 */ /* 0x000fe200078e00ff */
[----:B------:R-:W-:Y:S01]  /*1060*/  USEL UR4, UR4, 0x1, UP0 ;  /* 0x0000000104047887 */ /* 0x000fe20008000000 */
[----:B------:R-:W-:-:S02]  /*1070*/  CS2R R84, SRZ ;  /* 0x0000000000547805 */ /* 0x000fc4000001ff00 */
[----:B------:R-:W-:Y:S02]  /*1080*/  CS2R R82, SRZ ;  /* 0x0000000000527805 */ /* 0x000fe4000001ff00 */
[----:B------:R-:W-:Y:S01]  /*1090*/  CS2R R80, SRZ ;  /* 0x0000000000507805 */ /* 0x000fe2000001ff00 */
[----:B------:R-:W-:Y:S01]  /*10a0*/  UIMAD UR4, UR4, UR6, URZ ;  /* 0x00000006040472a4 */ /* 0x000fe2000f8e023f */
        /* <DEDUP_REMOVED lines=15> */
[----:B------:R-:W-:Y:S01]  /*11a0*/  CS2R R48, SRZ ;  /* 0x0000000000307805 */ /* 0x000fe2000001ff00 */
[----:B------:R-:W-:Y:S01]  /*11b0*/  IMAD.MOV.U32 R29, RZ, RZ, RZ ;  /* 0x000000ffff1d7224 */ /* 0x000fe200078e00ff */
[----:B------:R-:W-:-:S02]  /*11c0*/  CS2R R32, SRZ ;  /* 0x0000000000207805 */ /* 0x000fc4000001ff00 */
[----:B------:R-:W-:Y:S02]  /*11d0*/  CS2R R36, SRZ ;  /* 0x0000000000247805 */ /* 0x000fe4000001ff00 */
[----:B------:R-:W-:Y:S02]  /*11e0*/  CS2R R42, SRZ ;  /* 0x00000000002a7805 */ /* 0x000fe4000001ff00 */
[----:B------:R-:W-:Y:S02]  /*11f0*/  CS2R R40, SRZ ;  /* 0x0000000000287805 */ /* 0x000fe4000001ff00 */
[----:B------:R-:W-:Y:S01]  /*1200*/  CS2R R38, SRZ ;  /* 0x0000000000267805 */ /* 0x000fe2000001ff00 */
[----:B------:R-:W-:Y:S01]  /*1210*/  IMAD.U32 R23, RZ, RZ, UR5 ;  /* 0x00000005ff177e24 */ /* 0x000fe2000f8e00ff */
[----:B--2---:R-:W-:Y:S02]  /*1220*/  @P0 R2UR UR44, R4 ;  /* 0x00000000042c02ca */ /* 0x004fe400000e0000 */
[----:B------:R-:W-:-:S02]  /*1230*/  PLOP3.LUT P0, PT, PT, PT, PT, 0x80, 0x0 ;  /* 0x000000000000781c */ /* 0x000fc40003f0f070 */
[----:B---3--:R-:W-:Y:S01]  /*1240*/  @P1 R2UR UR4, R6 ;  /* 0x00000000060412ca */ /* 0x008fe200000e0000 */
[----:B-1----:R-:W-:-:S14]  /*1250*/  @P1 BRA `(.L_x_367) ;  /* 0x0000000000381947 */ /* 0x002fdc0003800000 */
[----:B------:R-:W-:Y:S02]  /*1260*/  ULDC.64 UR6, c[0x0][0xa08] ;  /* 0x0002820000067ab9 */ /* 0x000fe40000000a00 */
[----:B------:R-:W-:-:S04]  /*1270*/  ISETP.NE.U32.AND P1, PT, RZ, UR6, PT ;  /* 0x00000006ff007c0c */ /* 0x000fc8000bf25070 */
[----:B------:R-:W-:-:S13]  /*1280*/  ISETP.NE.AND.EX P1, PT, RZ, UR7, PT, P1 ;  /* 0x00000007ff007c0c */ /* 0x000fda000bf25310 */
[----:B------:R-:W-:Y:S05]  /*1290*/  @!P1 BRA `(.L_x_367) ;  /* 0x0000000000289947 */ /* 0x000fea0003800000 */
[----:B------:R-:W-:Y:S01]  /*12a0*/  ULDC.64 UR4, c[0x0][0xa08] ;  /* 0x0002820000047ab9 */ /* 0x000fe20000000a00 */
[----:B------:R-:W-:Y:S01]  /*12b0*/  ULDC.64 UR6, c[0x0][0x208] ;  /* 0x0000820000067ab9 */ /* 0x000fe20000000a00 */
[----:B------:R-:W-:-:S06]  /*12c0*/  UIMAD.WIDE UR4, UR61, 0x4, UR4 ;  /* 0x000000043d0478a5 */ /* 0x000fcc000f8e0204 */
[----:B------:R-:W-:Y:S02]  /*12d0*/  IMAD.U32 R4, RZ, RZ, UR4 ;  /* 0x00000004ff047e24 */ /* 0x000fe4000f8e00ff */
[----:B------:R-:W-:-:S05]  /*12e0*/  IMAD.U32 R5, RZ, RZ, UR5 ;  /* 0x00000005ff057e24 */ /* 0x000fca000f8e00ff */
[----:B------:R-:W2:Y:S04]  /*12f0*/  LDG.E R7, desc[UR6][R4.64] ;  /* 0x0000000604077981 */ /* 0x000ea8000c1e1900 */
[----:B------:R-:W3:Y:S01]  /*1300*/  LDG.E R6, desc[UR6][R4.64+0x4] ;  /* 0x0000040604067981 */ /* 0x000ee2000c1e1900 */
[----:B--2---:R-:W-:Y:S02]  /*1310*/  R2UR UR4, R7 ;  /* 0x00000000070472ca */ /* 0x004fe400000e0000 */
[----:B---3--:R-:W-:-:S13]  /*1320*/  R2UR UR5, R6 ;  /* 0x00000000060572ca */ /* 0x008fda00000e0000 */
[----:B------:R-:W-:-:S12]  /*1330*/  UIADD3 UR4, -UR4, UR5, URZ ;  /* 0x0000000504047290 */ /* 0x000fd8000fffe13f */
.L_x_367:
[----:B------:R-:W-:Y:S01]  /*1340*/  UIADD3 UR44, -UR44, UR4, URZ ;  /* 0x000000042c2c7290 */ /* 0x000fe2000fffe13f */
[----:B------:R-:W-:Y:S02]  /*1350*/  CS2R R88, SRZ ;  /* 0x0000000000587805 */ /* 0x000fe4000001ff00 */
[----:B------:R-:W-:Y:S02]  /*1360*/  CS2R R34, SRZ ;  /* 0x0000000000227805 */ /* 0x000fe4000001ff00 */
[----:B------:R-:W-:Y:S01]  /*1370*/  CS2R R90, SRZ ;  /* 0x00000000005a7805 */ /* 0x000fe2000001ff00 */
[----:B------:R-:W-:Y:S01]  /*1380*/  UISETP.GE.AND UP0, UPT, UR44, 0x1, UPT ;  /* 0x000000012c00788c */ /* 0x000fe2000bf06270 */
[----:B------:R-:W-:Y:S01]  /*1390*/  CS2R R6, SRZ ;  /* 0x0000000000067805 */ /* 0x000fe2000001ff00 */
[----:B------:R-:W-:Y:S01]  /*13a0*/  UIADD3 UR4, UR44, 0x7f, URZ ;  /* 0x0000007f2c047890 */ /* 0x000fe2000fffe03f */
[----:B------:R-:W-:Y:S01]  /*13b0*/  IMAD.MOV.U32 R8, RZ, RZ, RZ ;  /* 0x000000ffff087224 */ /* 0x000fe200078e00ff */
[----:B------:R-:W-:Y:S01]  /*13c0*/  MOV R93, RZ ;  /* 0x000000ff005d7202 */ /* 0x000fe20000000f00 */
[----:B------:R-:W-:Y:S01]  /*13d0*/  IMAD.MOV.U32 R10, RZ, RZ, RZ ;  /* 0x000000ffff0a7224 */ /* 0x000fe200078e00ff */
[----:B------:R-:W-:Y:S01]  /*13e0*/  PLOP3.LUT P1, PT, PT, PT, UP0, 0x80, 0x0 ;  /* 0x000000000000781c */ /* 0x000fe20003f2f008 */
[----:B------:R-:W-:Y:S01]  /*13f0*/  USHF.R.S32.HI UR5, URZ, 0x1f, UR4 ;  /* 0x0000001f3f057899 */ /* 0x000fe20008011404 */
[----:B------:R-:W-:-:S02]  /*1400*/  IMAD.MOV.U32 R12, RZ, RZ, RZ ;  /* 0x000000ffff0c7224 */ /* 0x000fc400078e00ff */
[----:B------:R-:W-:Y:S01]  /*1410*/  IMAD.MOV.U32 R95, RZ, RZ, RZ ;  /* 0x000000ffff5f7224 */ /* 0x000fe200078e00ff */
[----:B------:R-:W-:-:S08]  /*1420*/  ULEA.HI UR5, UR5, UR4, URZ, 0x7 ;  /* 0x0000000405057291 */ /* 0x000fd0000f8f383f */
[----:B------:R-:W-:Y:S05]  /*1430*/  @!P1 BRA `(.L_x_368) ;  /* 0x0000006800549947 */ /* 0x000fea0003800000 */
[----:B------:R-:W0:Y:S01]  /*1440*/  SHFL.IDX PT, R0, R188, RZ, 0x1f ;  /* 0x00001fffbc007589 */ /* 0x000e2200000e0000 */
[----:B------:R-:W1:Y:S01]  /*1450*/  S2UR UR8, SR_CgaCtaId ;  /* 0x00000000000879c3 */ /* 0x000e620000008800 */
[----:B------:R-:W-:Y:S01]  /*1460*/  UMOV UR7, 0x400 ;  /* 0x0000040000077882 */ /* 0x000fe20000000000 */
[----:B------:R-:W-:Y:S01]  /*1470*/  USHF.R.S32.HI UR45, URZ, 0x7, UR5 ;  /* 0x000000073f2d7899 */ /* 0x000fe20008011405 */
[----:B0-----:R-:W-:Y:S01]  /*1480*/  R2UR UR4, R0 ;  /* 0x00000000000472ca */ /* 0x001fe200000e0000 */
[----:B-1----:R-:W-:-:S04]  /*1490*/  ULEA UR7, UR8, UR7, 0x18 ;  /* 0x0000000708077291 */ /* 0x002fc8000f8ec03f */
[----:B------:R-:W-:-:S04]  /*14a0*/  UIADD3 UR7, UR7, 0x10400, URZ ;  /* 0x0001040007077890 */ /* 0x000fc8000fffe03f */
[----:B------:R-:W-:-:S04]  /*14b0*/  ULOP3.LUT UP0, URZ, UR7, 0x3ff, URZ, 0xc0, !UPT ;  /* 0x000003ff073f7892 */ /* 0x000fc8000f80c03f */
[----:B------:R-:W-:Y:S02]  /*14c0*/  ULEA.HI UR6, UR4, UR4, URZ, 0x1 ;  /* 0x0000000404067291 */ /* 0x000fe4000f8f083f */
[----:B------:R-:W-:Y:S02]  /*14d0*/  PLOP3.LUT P0, PT, PT, PT, UP0, 0x80, 0x0 ;  /* 0x000000000000781c */ /* 0x000fe40003f0f008 */
[----:B------:R-:W-:-:S04]  /*14e0*/  ULOP3.LUT UR6, UR6, 0x1e, URZ, 0xc0, !UPT ;  /* 0x0000001e06067892 */ /* 0x000fc8000f8ec03f */
[----:B------:R-:W-:-:S04]  /*14f0*/  UIADD3 UR6, UR4, -UR6, URZ ;  /* 0x8000000604067290 */ /* 0x000fc8000fffe03f */
[----:B------:R-:W-:-:S04]  /*1500*/  ULEA UR6, UR6, UR7, 0xd ;  /* 0x0000000706067291 */ /* 0x000fc8000f8e683f */
[----:B------:R-:W-:-:S04]  /*1510*/  USHF.R.U32.HI UR6, URZ, 0x4, UR6 ;  /* 0x000000043f067899 */ /* 0x000fc80008011606 */
        /* <DEDUP_REMOVED lines=10> */
[----:B------:R-:W-:Y:S01]  /*15c0*/  MOV R12, 0x1 ;  /* 0x00000001000c7802 */ /* 0x000fe20000000f00 */
[----:B------:R-:W-:Y:S02]  /*15d0*/  IMAD.U32 R6, RZ, RZ, UR4 ;  /* 0x00000004ff067e24 */ /* 0x000fe4000f8e00ff */
[----:B------:R-:W-:-:S02]  /*15e0*/  IMAD.U32 R7, RZ, RZ, UR5 ;  /* 0x00000005ff077e24 */ /* 0x000fc4000f8e00ff */
[----:B------:R-:W-:Y:S02]  /*15f0*/  IMAD.U32 R11, RZ, RZ, UR7 ;  /* 0x00000007ff0b7e24 */ /* 0x000fe4000f8e00ff */
[----:B------:R-:W-:Y:S02]  /*1600*/  IMAD.MOV.U32 R8, RZ, RZ, 0x70 ;  /* 0x00000070ff087424 */ /* 0x000fe400078e00ff */
[----:B0-----:R-:W-:-:S07]  /*1610*/  IMAD.MOV.U32 R13, RZ, RZ, RZ ;  /* 0x000000ffff0d7224 */ /* 0x001fce00078e00ff */
[----:B------:R-:W-:-:S07]  /*1620*/  LEPC R20, `(.L_x_369) ;  /* 0x000000001014794e */ /* 0x000fce0000000000 */
[----:B-1----:R-:W-:Y:S05]  /*1630*/  CALL.ABS.NOINC R14 ;  /* 0x000000000e007343 */ /* 0x002fea0003c00000 */
.L_x_369:
[----:B------:R-:W0:Y:S01]  /*1640*/  S2UR UR5, SR_CgaCtaId ;  /* 0x00000000000579c3 */ /* 0x000e220000008800 */
[----:B------:R-:W-:Y:S01]  /*1650*/  LEA.HI R0, R185, R185, RZ, 0x1 ;  /* 0x000000b9b9007211 */ /* 0x000fe200078f08ff */
[----:B------:R-:W-:Y:S01]  /*1660*/  UMOV UR4, 0x400 ;  /* 0x0000040000047882 */ /* 0x000fe20000000000 */
[----:B------:R-:W-:Y:S01]  /*1670*/  R2UR UR6, R193 ;  /* 0x00000000c10672ca */ /* 0x000fe200000e0000 */
[----:B------:R-:W-:Y:S01]  /*1680*/  BSSY B0, `(.L_x_370) ;  /* 0x000000a000007945 */ /* 0x000fe20003800000 */
[----:B------:R-:W-:-:S05]  /*1690*/  LOP3.LUT R0, R0, 0xfffffffe, RZ, 0xc0, !PT ;  /* 0xfffffffe00007812 */ /* 0x000fca00078ec0ff */
[----:B------:R-:W-:-:S05]  /*16a0*/  IMAD.IADD R3, R185, 0x1, -R0 ;  /* 0x00000001b9037824 */ /* 0x000fca00078e0a00 */
[----:B------:R-:W-:Y:S01]  /*16b0*/  SHF.L.U32 R3, R3, 0x1f, RZ ;  /* 0x0000001f03037819 */ /* 0x000fe200000006ff */
[----:B------:R-:W-:-:S05]  /*16c0*/  IMAD.U32 R4, RZ, RZ, UR6 ;  /* 0x00000006ff047e24 */ /* 0x000fca000f8e00ff */
[----:B------:R-:W-:Y:S01]  /*16d0*/  ISETP.NE.AND P0, PT, R4, 0x3, PT ;  /* 0x000000030400780c */ /* 0x000fe20003f05270 */
[----:B0-----:R-:W-:-:S06]  /*16e0*/  ULEA UR4, UR5, UR4, 0x18 ;  /* 0x0000000405047291 */ /* 0x001fcc000f8ec03f */
[----:B------:R-:W-:-:S04]  /*16f0*/  IMAD.U32 R0, RZ, RZ, UR4 ;  /* 0x00000004ff007e24 */ /* 0x000fc8000f8e00ff */
[----:B------:R-:W0:Y:S02]  /*1700*/  SYNCS.PHASECHK.TRANS64.TRYWAIT P1, [R0+URZ+0x34800], R3 ;  /* 0x03480003000075a7 */ /* 0x000e24000802017f */
[----:B0-----:R-:W-:Y:S05]  /*1710*/  @!P1 BRA `(.L_x_371) ;  /* 0x000000e800ec9947 */ /* 0x001fea0003800000 */
.L_x_534:
[----:B------:R-:W-:Y:S05]  /*1720*/  BSYNC B0 ;  /* 0x0000000000007941 */ /* 0x000fea0003800000 */
.L_x_370:
[----:B------:R-:W-:Y:S05]  /*1730*/  @!P0 BRA `(.L_x_372) ;  /* 0x0000000000048947 */ /* 0x000fea0003800000 */
[----:B------:R-:W-:Y:S01]  /*1740*/  BPT.TRAP 0x1 ;  /* 0x000000040000795c */ /* 0x000fe20000300000 */
.L_x_372:
[----:B0-----:R-:W-:Y:S01]  /*1750*/  IMAD R3, R2, 0x8, R0 ;  /* 0x0000000802037824 */ /* 0x001fe200078e0200 */
[----:B------:R-:W-:-:S04]  /*1760*/  SHF.L.U32 R4, R16, 0x1f, RZ ;  /* 0x0000001f10047819 */ /* 0x000fc800000006ff */
[----:B------:R0:W1:Y:S01]  /*1770*/  SYNCS.PHASECHK.TRANS64.TRYWAIT P2, [R3+URZ+0x34830], R4 ;  /* 0x03483004030075a7 */ /* 0x000062000804017f */
[----:B------:R-:W-:Y:S05]  /*1780*/  @!P0 BRA `(.L_x_373) ;  /* 0x0000000000048947 */ /* 0x000fea0003800000 */
[----:B------:R-:W-:Y:S01]  /*1790*/  BPT.TRAP 0x1 ;  /* 0x000000040000795c */ /* 0x000fe20000300000 */
.L_x_373:
[----:B------:R-:W2:Y:S01]  /*17a0*/  S2R R5, SR_TID.X ;  /* 0x0000000000057919 */ /* 0x000ea20000002100 */
[----:B------:R-:W-:Y:S01]  /*17b0*/  IMAD.MOV.U32 R151, RZ, RZ, RZ ;  /* 0x000000ffff977224 */ /* 0x000fe200078e00ff */
[----:B--2---:R-:W-:Y:S01]  /*17c0*/  LOP3.LUT P1, RZ, R5, 0x7f, RZ, 0xc0, !PT ;  /* 0x0000007f05ff7812 */ /* 0x004fe2000782c0ff */
[----:B-1----:R-:W-:-:S12]  /*17d0*/  @P2 BRA `(.L_x_374) ;  /* 0x0000000000082947 */ /* 0x002fd80003800000 */
[----:B------:R-:W1:Y:S02]  /*17e0*/  SYNCS.PHASECHK.TRANS64.TRYWAIT P2, [R3+URZ+0x34830], R4 ;  /* 0x03483004030075a7 */ /* 0x000e64000804017f */
[----:B-1----:R-:W-:Y:S05]  /*17f0*/  @!P2 BRA `(.L_x_375) ;  /* 0x000000e800c8a947 */ /* 0x002fea0003800000 */
.L_x_374:
[----:B------:R-:W-:Y:S05]  /*1800*/  WARPSYNC.ALL ;  /* 0x0000000000007948 */ /* 0x000fea0003800000 */
[----:B------:R-:W-:Y:S01]  /*1810*/  R2UR UR4, R0 ;  /* 0x00000000000472ca */ /* 0x000fe200000e0000 */
[----:B------:R-:W-:Y:S01]  /*1820*/  ULOP3.LUT UR56, UR56, 0x10000, URZ, 0xfc, !UPT ;  /* 0x0001000038387892 */ /* 0x000fe2000f8efc3f */
[----:B------:R-:W-:Y:S01]  /*1830*/  R2UR UR58, R2 ;  /* 0x00000000023a72ca */ /* 0x000fe200000e0000 */
[----:B------:R-:W-:Y:S01]  /*1840*/  WARPGROUP.ARRIVE ;  /* 0x00000000000079c5 */ /* 0x000fe20000000000 */
[----:B------:R-:W-:Y:S01]  /*1850*/  UMOV UR57, 0x40000040 ;  /* 0x4000004000397882 */ /* 0x000fe20000000000 */
[----:B------:R-:W-:Y:S01]  /*1860*/  UMOV UR59, 0x40000040 ;  /* 0x40000040003b7882 */ /* 0x000fe20000000000 */
[----:B------:R-:W-:Y:S01]  /*1870*/  UIADD3 UR52, UR56, 0x2, URZ ;  /* 0x0000000238347890 */ /* 0x000fe2000fffe03f */
[----:B------:R-:W-:Y:S01]  /*1880*/  VIADD R6, R190, UR44 ;  /* 0x0000002cbe067c36 */ /* 0x000fe20008000000 */
[----:B------:R-:W-:Y:S01]  /*1890*/  UMOV UR53, 0x40000040 ;  /* 0x4000004000357882 */ /* 0x000fe20000000000 */
[----:B------:R-:W-:Y:S01]  /*18a0*/  UMOV UR55, 0x40000040 ;  /* 0x4000004000377882 */ /* 0x000fe20000000000 */
[----:B------:R-:W-:Y:S01]  /*18b0*/  UIADD3 UR8, UR56, 0x4, URZ ;  /* 0x0000000438087890 */ /* 0x000fe2000fffe03f */
[----:B------:R-:W-:Y:S01]  /*18c0*/  IMAD.U32 R9, RZ, RZ, UR45 ;  /* 0x0000002dff097e24 */ /* 0x000fe2000f8e00ff */
[----:B------:R-:W-:Y:S01]  /*18d0*/  UMOV UR9, 0x40000040 ;  /* 0x4000004000097882 */ /* 0x000fe20000000000 */
[----:B------:R-:W-:Y:S01]  /*18e0*/  UIADD3 UR4, UR4, 0x1c400, URZ ;  /* 0x0001c40004047890 */ /* 0x000fe2000fffe03f */
[----:B------:R-:W-:Y:S01]  /*18f0*/  P2R R8, PR, RZ, 0x1 ;  /* 0x00000001ff087803 */ /* 0x000fe20000000000 */
[----:B------:R-:W-:Y:S01]  /*1900*/  UMOV UR11, 0x40000040 ;  /* 0x40000040000b7882 */ /* 0x000fe20000000000 */
[----:B------:R-:W-:Y:S01]  /*1910*/  UIADD3 UR12, UR56, 0x6, URZ ;  /* 0x00000006380c7890 */ /* 0x000fe2000fffe03f */
[----:B------:R-:W-:Y:S01]  /*1920*/  IMAD R6, R9, -0x80, R6 ;  /* 0xffffff8009067824 */ /* 0x000fe200078e0206 */
[----:B------:R-:W-:Y:S01]  /*1930*/  USHF.R.U32.HI UR4, URZ, 0x4, UR4 ;  /* 0x000000043f047899 */ /* 0x000fe20008011604 */
[----:B01----:R-:W-:Y:S01]  /*1940*/  @!P1 IADD3 R3, R3, 0x34840, RZ ;  /* 0x0003484003039810 */ /* 0x003fe20007ffe0ff */
[----:B------:R-:W-:Y:S01]  /*1950*/  UMOV UR13, 0x40000040 ;  /* 0x40000040000d7882 */ /* 0x000fe20000000000 */
[----:B------:R-:W-:Y:S01]  /*1960*/  UMOV UR15, 0x40000040 ;  /* 0x40000040000f7882 */ /* 0x000fe20000000000 */
[----:B------:R-:W-:Y:S01]  /*1970*/  ULOP3.LUT UR4, UR4, 0x3fff, URZ, 0xc0, !UPT ;  /* 0x00003fff04047892 */ /* 0x000fe2000f8ec03f */
[C---:B------:R-:W-:Y:S01]  /*1980*/  ISETP.GT.AND P2, PT, R6.reuse, RZ, PT ;  /* 0x000000ff0600720c */ /* 0x040fe20003f44270 */
[----:B------:R-:W-:Y:S01]  /*1990*/  UIADD3 UR16, UR56, 0x400, URZ ;  /* 0x0000040038107890 */ /* 0x000fe2000fffe03f */
[C---:B------:R-:W-:Y:S01]  /*19a0*/  ISETP.GT.AND P3, PT, R6.reuse, 0x1, PT ;  /* 0x000000010600780c */ /* 0x040fe20003f64270 */
[----:B------:R-:W-:Y:S01]  /*19b0*/  ULOP3.LUT UR60, UR4, 0x10000, URZ, 0xfc, !UPT ;  /* 0x00010000043c7892 */ /* 0x000fe2000f8efc3f */
[C---:B------:R-:W-:Y:S01]  /*19c0*/  ISETP.GT.AND P6, PT, R6.reuse, 0x8, PT ;  /* 0x000000080600780c */ /* 0x040fe20003fc4270 */
[----:B------:R-:W-:Y:S01]  /*19d0*/  UMOV UR17, 0x40000040 ;  /* 0x4000004000117882 */ /* 0x000fe20000000000 */
[----:B------:R-:W-:Y:S01]  /*19e0*/  UMOV UR19, 0x40000040 ;  /* 0x4000004000137882 */ /* 0x000fe20000000000 */
[----:B------:R-:W-:Y:S01]  /*19f0*/  UIMAD UR58, UR58, 0xc00, UR60 ;  /* 0x00000c003a3a78a4 */ /* 0x000fe2000f8e023c */
[C---:B------:R-:W-:Y:S01]  /*1a00*/  ISETP.GT.AND P5, PT, R6.reuse, 0x9, PT ;  /* 0x000000090600780c */ /* 0x040fe20003fa4270 */
[----:B------:R-:W-:Y:S01]  /*1a10*/  UIADD3 UR20, UR56, 0x402, URZ ;  /* 0x0000040238147890 */ /* 0x000fe2000fffe03f */
[----:B------:R-:W-:Y:S01]  /*1a20*/  ISETP.GT.AND P4, PT, R6, 0x10, PT ;  /* 0x000000100600780c */ /* 0x000fe20003f84270 */
[----:B------:R-:W-:Y:S01]  /*1a30*/  UIADD3 UR54, UR58, 0x2, URZ ;  /* 0x000000023a367890 */ /* 0x000fe2000fffe03f */
[----:B------:R-:W-:Y:S01]  /*1a40*/  @!P1 PRMT R3, RZ, 0x654, R3 ;  /* 0x00000654ff039816 */ /* 0x000fe20000000003 */
[----:B------:R-:W-:Y:S01]  /*1a50*/  UIADD3 UR10, UR58, 0x4, URZ ;  /* 0x000000043a0a7890 */ /* 0x000fe2000fffe03f */
[----:B------:R-:W-:Y:S01]  /*1a60*/  IMAD.MOV.U32 R150, RZ, RZ, R151 ;  /* 0x000000ffff967224 */ /* 0x000fe200078e0097 */
[----:B------:R-:W-:-:S02]  /*1a70*/  UIADD3 UR14, UR58, 0x6, URZ ;  /* 0x000000063a0e7890 */ /* 0x000fc4000fffe03f */
[----:B------:R-:W-:Y:S01]  /*1a80*/  HGMMA.64x128x16.F32.BF16 R24, gdesc[UR56], RZ, !UPT, gsb0 ;  /* 0x01e00000381879f0 */ /* 0x000fe2000c0018ff */
        /* <DEDUP_REMOVED lines=42> */
[----:B------:R-:W-:Y:S01]  /*1d30*/  ULDC UR4, c[0x0][0x9d8] ;  /* 0x0002760000047ab9 */ /* 0x000fe20000000800 */
[----:B------:R-:W-:Y:S01]  /*1d40*/  ULDC UR5, c[0x0][0x988] ;  /* 0x0002620000057ab9 */ /* 0x000fe20000000800 */
[----:B------:R-:W-:Y:S01]  /*1d50*/  UISETP.GE.AND UP0, UPT, UR44, 0x81, UPT ;  /* 0x000000812c00788c */ /* 0x000fe2000bf06270 */
        /* <DEDUP_REMOVED lines=17> */
[----:B------:R-:W-:Y:S01]  /*1e70*/  IMAD.MOV.U32 R88, RZ, RZ, R151 ;  /* 0x000000ffff587224 */ /* 0x000fe200078e0097 */
        /* <DEDUP_REMOVED lines=270> */
[----:B------:R-:W-:Y:S01]  /*2f60*/  ISETP.GT.AND P2, PT, R6, 0x79, PT ;  /* 0x000000790600780c */ /* 0x000fe20003f44270 */
[----:B------:R-:W-:-:S04]  /*2f70*/  IMAD.U32 R6, RZ, RZ, UR5 ;  /* 0x00000005ff067e24 */ /* 0x000fc8000f8e00ff */
[----:B------:R-:W3:Y:S01]  /*2f80*/  MUFU.TANH R82, R82 ;  /* 0x0000005200527308 */ /* 0x000ee20000002400 */
[----:B0-----:R-:W-:-:S04]  /*2f90*/  FSEL R145, R84, -INF , P3 ;  /* 0xff80000054917808 */ /* 0x001fc80001800000 */
[----:B------:R-:W-:-:S03]  /*2fa0*/  FMNMX.FTZ R12, R145, R12, !PT ;  /* 0x0000000c910c7209 */ /* 0x000fc60007810000 */
[----:B------:R-:W0:Y:S01]  /*2fb0*/  MUFU.TANH R83, R83 ;  /* 0x0000005300537308 */ /* 0x000e220000002400 */
[----:B-1----:R-:W-:-:S04]  /*2fc0*/  FSEL R147, R85, -INF , P2 ;  /* 0xff80000055937808 */ /* 0x002fc80001000000 */
[----:B------:R-:W-:-:S03]  /*2fd0*/  FMNMX.FTZ R12, R147, R12, !PT ;  /* 0x0000000c930c7209 */ /* 0x000fc60007810000 */
[----:B------:R-:W1:Y:S02]  /*2fe0*/  MUFU.TANH R86, R86 ;  /* 0x0000005600567308 */ /* 0x000e640000002400 */
[----:B------:R-:W4:Y:S06]  /*2ff0*/  SHFL.BFLY PT, R9, R12, 0x2, 0x1f ;  /* 0x0c401f000c097f89 */ /* 0x000f2c00000e0000 */
[----:B------:R-:W-:Y:S01]  /*3000*/  MUFU.TANH R87, R87 ;  /* 0x0000005700577308 */ /* 0x000fe20000002400 */
[----:B----4-:R-:W-:-:S05]  /*3010*/  FMNMX.FTZ R14, R12, R9, !PT ;  /* 0x000000090c0e7209 */ /* 0x010fca0007810000 */
[----:B------:R-:W4:Y:S02]  /*3020*/  SHFL.BFLY PT, R9, R14, 0x1, 0x1f ;  /* 0x0c201f000e097f89 */ /* 0x000f2400000e0000 */
[----:B----4-:R-:W-:-:S04]  /*3030*/  FMNMX.FTZ R9, R14, R9, !PT ;  /* 0x000000090e097209 */ /* 0x010fc80007810000 */
[C---:B------:R-:W-:Y:S01]  /*3040*/  FSETP.NEU.FTZ.AND P0, PT, R9.reuse, -INF , PT ;  /* 0xff8000000900780b */ /* 0x040fe20003f1d000 */
[----:B------:R-:W-:-:S05]  /*3050*/  FMUL.FTZ R20, R9, R6 ;  /* 0x0000000609147220 */ /* 0x000fca0000410000 */
[----:B------:R-:W-:Y:S02]  /*3060*/  FSEL R20, R20, RZ, P0 ;  /* 0x000000ff14147208 */ /* 0x000fe40000000000 */
[----:B------:R-:W-:Y:S02]  /*3070*/  ISETP.NE.AND P0, PT, R8, RZ, PT ;  /* 0x000000ff0800720c */ /* 0x000fe40003f05270 */
[----:B------:R-:W4:Y:S01]  /*3080*/  MUFU.TANH R8, R79 ;  /* 0x0000004f00087308 */ /* 0x000f220000002400 */
[--C-:B------:R-:W-:Y:S01]  /*3090*/  FFMA.FTZ R67, R10, R6, -R20.reuse ;  /* 0x000000060a437223 */ /* 0x100fe20000010814 */
[----:B------:R-:W-:Y:S01]  /*30a0*/  FMNMX.FTZ R10, R5, R4, !PT ;  /* 0x00000004050a7209 */ /* 0x000fe20007810000 */
[-CC-:B------:R-:W-:Y:S01]  /*30b0*/  FFMA.FTZ R69, R91, R6.reuse, -R20.reuse ;  /* 0x000000065b457223 */ /* 0x180fe20000010814 */
[-CC-:B------:R-:W-:Y:S01]  /*30c0*/  FFMA.FTZ R176, R93, R6.reuse, -R20.reuse ;  /* 0x000000065db07223 */ /* 0x180fe20000010814 */
[----:B---3--:R-:W-:Y:S01]  /*30d0*/  FSEL R93, R82, -INF , P5 ;  /* 0xff800000525d7808 */ /* 0x008fe20002800000 */
[--C-:B------:R-:W-:Y:S01]  /*30e0*/  FFMA.FTZ R71, R95, R6, -R20.reuse ;  /* 0x000000065f477223 */ /* 0x100fe20000010814 */
[----:B------:R-:W-:Y:S01]  /*30f0*/  FMNMX.FTZ R10, R7, R10, !PT ;  /* 0x0000000a070a7209 */ /* 0x000fe20007810000 */
[-CC-:B------:R-:W-:Y:S01]  /*3100*/  FFMA.FTZ R178, R97, R6.reuse, -R20.reuse ;  /* 0x0000000661b27223 */ /* 0x180fe20000010814 */
[----:B0-----:R-:W-:Y:S01]  /*3110*/  FSEL R95, R83, -INF , P4 ;  /* 0xff800000535f7808 */ /* 0x001fe20002000000 */
[--C-:B------:R-:W-:Y:S01]  /*3120*/  FFMA.FTZ R73, R99, R6, -R20.reuse ;  /* 0x0000000663497223 */ /* 0x100fe20000010814 */
[----:B------:R-:W-:Y:S01]  /*3130*/  FMNMX.FTZ R10, R13, R10, !PT ;  /* 0x0000000a0d0a7209 */ /* 0x000fe20007810000 */
[-CC-:B------:R-:W-:Y:S01]  /*3140*/  FFMA.FTZ R180, R11, R6.reuse, -R20.reuse ;  /* 0x000000060bb47223 */ /* 0x180fe20000010814 */
[----:B-1----:R-:W-:Y:S01]  /*3150*/  FSEL R97, R86, -INF , P3 ;  /* 0xff80000056617808 */ /* 0x002fe20001800000 */
[--C-:B------:R-:W-:Y:S01]  /*3160*/  FFMA.FTZ R182, R89, R6, -R20.reuse ;  /* 0x0000000659b67223 */ /* 0x100fe20000010814 */
[----:B------:R-:W-:Y:S01]  /*3170*/  FMNMX.FTZ R10, R15, R10, !PT ;  /* 0x0000000a0f0a7209 */ /* 0x000fe20007810000 */
[----:B------:R-:W-:Y:S01]  /*3180*/  MUFU.EX2 R67, R67 ;  /* 0x0000004300437308 */ /* 0x000fe20000000800 */
[----:B----4-:R-:W-:Y:S01]  /*3190*/  FSEL R91, R8, -INF , P6 ;  /* 0xff800000085b7808 */ /* 0x010fe20003000000 */
[--C-:B------:R-:W-:Y:S01]  /*31a0*/  FFMA.FTZ R172, R101, R6, -R20.reuse ;  /* 0x0000000665ac7223 */ /* 0x100fe20000010814 */
[----:B------:R-:W-:Y:S01]  /*31b0*/  FMNMX.FTZ R10, R21, R10, !PT ;  /* 0x0000000a150a7209 */ /* 0x000fe20007810000 */
[-CC-:B------:R-:W-:Y:S01]  /*31c0*/  FFMA.FTZ R75, R103, R6.reuse, -R20.reuse ;  /* 0x00000006674b7223 */ /* 0x180fe20000010814 */
[----:B------:R-:W-:Y:S01]  /*31d0*/  FSEL R99, R87, -INF , P2 ;  /* 0xff80000057637808 */ /* 0x000fe20001000000 */
        /* <DEDUP_REMOVED lines=35> */
[----:B------:R-:W-:Y:S01]  /*3410*/  FFMA.FTZ R20, R147, R6, -R20 ;  /* 0x0000000693147223 */ /* 0x000fe20000010814 */
[--C-:B------:R-:W-:Y:S01]  /*3420*/  IMAD.MOV.U32 R147, RZ, RZ, R151.reuse ;  /* 0x000000ffff937224 */ /* 0x100fe200078e0097 */
[----:B------:R-:W-:Y:S01]  /*3430*/  FMNMX.FTZ R10, R43, R10, !PT ;  /* 0x0000000a2b0a7209 */ /* 0x000fe20007810000 */
[--C-:B------:R-:W-:Y:S01]  /*3440*/  IMAD.MOV.U32 R131, RZ, RZ, R151.reuse ;  /* 0x000000ffff837224 */ /* 0x100fe200078e0097 */
[-C--:B------:R-:W-:Y:S01]  /*3450*/  MOV R133, R151.reuse ;  /* 0x0000009700857202 */ /* 0x080fe20000000f00 */
[--C-:B------:R-:W-:Y:S01]  /*3460*/  IMAD.MOV.U32 R129, RZ, RZ, R151.reuse ;  /* 0x000000ffff817224 */ /* 0x100fe200078e0097 */
[----:B------:R-:W-:Y:S01]  /*3470*/  FMNMX.FTZ R10, R45, R10, !PT ;  /* 0x0000000a2d0a7209 */ /* 0x000fe20007810000 */
[----:B------:R-:W2:Y:S01]  /*3480*/  MUFU.EX2 R178, R178 ;  /* 0x000000b200b27308 */ /* 0x000ea20000000800 */
[--C-:B------:R-:W-:Y:S01]  /*3490*/  IMAD.MOV.U32 R127, RZ, RZ, R151.reuse ;  /* 0x000000ffff7f7224 */ /* 0x100fe200078e0097 */
[-C--:B------:R-:W-:Y:S01]  /*34a0*/  MOV R123, R151.reuse ;  /* 0x00000097007b7202 */ /* 0x080fe20000000f00 */
[--C-:B------:R-:W-:Y:S01]  /*34b0*/  IMAD.MOV.U32 R125, RZ, RZ, R151.reuse ;  /* 0x000000ffff7d7224 */ /* 0x100fe200078e0097 */
[----:B------:R-:W-:Y:S01]  /*34c0*/  FMNMX.FTZ R10, R47, R10, !PT ;  /* 0x0000000a2f0a7209 */ /* 0x000fe20007810000 */
[--C-:B------:R-:W-:Y:S01]  /*34d0*/  IMAD.MOV.U32 R121, RZ, RZ, R151.reuse ;  /* 0x000000ffff797224 */ /* 0x100fe200078e0097 */
[-C--:B------:R-:W-:Y:S01]  /*34e0*/  MOV R113, R151.reuse ;  /* 0x0000009700717202 */ /* 0x080fe20000000f00 */
[--C-:B------:R-:W-:Y:S01]  /*34f0*/  IMAD.MOV.U32 R119, RZ, RZ, R151.reuse ;  /* 0x000000ffff777224 */ /* 0x100fe200078e0097 */
[----:B------:R-:W-:Y:S01]  /*3500*/  FMNMX.FTZ R10, R49, R10, !PT ;  /* 0x0000000a310a7209 */ /* 0x000fe20007810000 */
[----:B------:R-:W-:Y:S01]  /*3510*/  MUFU.EX2 R73, R73 ;  /* 0x0000004900497308 */ /* 0x000fe20000000800 */
[--C-:B------:R-:W-:Y:S01]  /*3520*/  IMAD.MOV.U32 R117, RZ, RZ, R151.reuse ;  /* 0x000000ffff757224 */ /* 0x100fe200078e0097 */
[----:B------:R-:W-:Y:S01]  /*3530*/  MOV R103, R151 ;  /* 0x0000009700677202 */ /* 0x000fe20000000f00 */
[--C-:B------:R-:W-:Y:S01]  /*3540*/  IMAD.MOV.U32 R115, RZ, RZ, R151.reuse ;  /* 0x000000ffff737224 */ /* 0x100fe200078e0097 */
[----:B------:R-:W-:Y:S01]  /*3550*/  FMNMX.FTZ R10, R51, R10, !PT ;  /* 0x0000000a330a7209 */ /* 0x000fe20007810000 */
[----:B------:R-:W-:-:S02]  /*3560*/  IMAD.MOV.U32 R111, RZ, RZ, R151 ;  /* 0x000000ffff6f7224 */ /* 0x000fc400078e0097 */
[--C-:B------:R-:W-:Y:S01]  /*3570*/  IMAD.MOV.U32 R109, RZ, RZ, R151.reuse ;  /* 0x000000ffff6d7224 */ /* 0x100fe200078e0097 */
[----:B------:R-:W-:Y:S01]  /*3580*/  FMNMX.FTZ R10, R53, R10, !PT ;  /* 0x0000000a350a7209 */ /* 0x000fe20007810000 */
[----:B------:R-:W-:Y:S01]  /*3590*/  MUFU.EX2 R172, R172 ;  /* 0x000000ac00ac7308 */ /* 0x000fe20000000800 */
[--C-:B------:R-:W-:Y:S02]  /*35a0*/  IMAD.MOV.U32 R107, RZ, RZ, R151.reuse ;  /* 0x000000ffff6b7224 */ /* 0x100fe400078e0097 */
[----:B------:R-:W-:Y:S01]  /*35b0*/  FMNMX.FTZ R10, R55, R10, !PT ;  /* 0x0000000a370a7209 */ /* 0x000fe20007810000 */
[--C-:B------:R-:W-:Y:S02]  /*35c0*/  IMAD.MOV.U32 R105, RZ, RZ, R151.reuse ;  /* 0x000000ffff697224 */ /* 0x100fe400078e0097 */
[----:B------:R-:W-:Y:S01]  /*35d0*/  IMAD.MOV.U32 R101, RZ, RZ, R151 ;  /* 0x000000ffff657224 */ /* 0x000fe200078e0097 */
[----:B------:R-:W-:Y:S01]  /*35e0*/  FMNMX.FTZ R10, R57, R10, !PT ;  /* 0x0000000a390a7209 */ /* 0x000fe20007810000 */
[----:B------:R-:W-:Y:S03]  /*35f0*/  MUFU.EX2 R75, R75 ;  /* 0x0000004b004b7308 */ /* 0x000fe60000000800 */
[----:B------:R-:W-:-:S04]  /*3600*/  FMNMX.FTZ R10, R59, R10, !PT ;  /* 0x0000000a3b0a7209 */ /* 0x000fc80007810000 */
        /* <DEDUP_REMOVED lines=11> */
[----:B------:R-:W-:-:S05]  /*36c0*/  FMNMX.FTZ R10, R99, R10, !PT ;  /* 0x0000000a630a7209 */ /* 0x000fca0007810000 */
[----:B------:R-:W0:Y:S01]  /*36d0*/  SHFL.BFLY PT, R11, R10, 0x2, 0x1f ;  /* 0x0c401f000a0b7f89 */ /* 0x000e2200000e0000 */
[----:B------:R-:W-:Y:S08]  /*36e0*/  MUFU.EX2 R170, R170 ;  /* 0x000000aa00aa7308 */ /* 0x000ff00000000800 */
[----:B------:R-:W-:Y:S08]  /*36f0*/  MUFU.EX2 R81, R81 ;  /* 0x0000005100517308 */ /* 0x000ff00000000800 */
[----:B------:R-:W-:Y:S01]  /*3700*/  MUFU.EX2 R152, R152 ;  /* 0x0000009800987308 */ /* 0x000fe20000000800 */
[----:B0-----:R-:W-:-:S07]  /*3710*/  FMNMX.FTZ R8, R10, R11, !PT ;  /* 0x0000000b0a087209 */ /* 0x001fce0007810000 */
[----:B------:R-:W-:Y:S01]  /*3720*/  MUFU.EX2 R83, R83 ;  /* 0x0000005300537308 */ /* 0x000fe20000000800 */
[----:B------:R-:W0:Y:S07]  /*3730*/  SHFL.BFLY PT, R11, R8, 0x1, 0x1f ;  /* 0x0c201f00080b7f89 */ /* 0x000e2e00000e0000 */
[----:B------:R-:W-:Y:S08]  /*3740*/  MUFU.EX2 R154, R154 ;  /* 0x0000009a009a7308 */ /* 0x000ff00000000800 */
[----:B------:R-:W-:Y:S08]  /*3750*/  MUFU.EX2 R85, R85 ;  /* 0x0000005500557308 */ /* 0x000ff00000000800 */
[----:B------:R-:W-:Y:S01]  /*3760*/  MUFU.EX2 R156, R156 ;  /* 0x0000009c009c7308 */ /* 0x000fe20000000800 */
[----:B0-----:R-:W-:-:S04]  /*3770*/  FMNMX.FTZ R11, R8, R11, !PT ;  /* 0x0000000b080b7209 */ /* 0x001fc80007810000 */
[C---:B------:R-:W-:Y:S01]  /*3780*/  FSETP.NEU.FTZ.AND P2, PT, R11.reuse, -INF , PT ;  /* 0xff8000000b00780b */ /* 0x040fe20003f5d000 */
[----:B------:R-:W-:Y:S02]  /*3790*/  FMUL.FTZ R8, R11, R6 ;  /* 0x000000060b087220 */ /* 0x000fe40000410000 */
[----:B------:R-:W-:Y:S03]  /*37a0*/  MUFU.EX2 R87, R87 ;  /* 0x0000005700577308 */ /* 0x000fe60000000800 */
[----:B------:R-:W-:Y:S02]  /*37b0*/  FSEL R8, R8, RZ, P2 ;  /* 0x000000ff08087208 */ /* 0x000fe40001000000 */
[----:B------:R-:W-:-:S03]  /*37c0*/  PLOP3.LUT P2, PT, PT, PT, UP0, 0x80, 0x0 ;  /* 0x000000000000781c */ /* 0x000fc60003f4f008 */
        /* <DEDUP_REMOVED lines=17> */
[----:B0-----:R-:W-:Y:S01]  /*38e0*/  FADD.FTZ R13, R180, R67 ;  /* 0x00000043b40d7221 */ /* 0x001fe20000010000 */
[-CC-:B------:R-:W-:Y:S01]  /*38f0*/  FFMA.FTZ R41, R41, R6.reuse, -R8.reuse ;  /* 0x0000000629297223 */ /* 0x180fe20000010808 */
[-CC-:B------:R-:W-:Y:S01]  /*3900*/  FFMA.FTZ R43, R43, R6.reuse, -R8.reuse ;  /* 0x000000062b2b7223 */ /* 0x180fe20000010808 */
[-CC-:B------:R-:W-:Y:S01]  /*3910*/  FFMA.FTZ R45, R45, R6.reuse, -R8.reuse ;  /* 0x000000062d2d7223 */ /* 0x180fe20000010808 */
[-CC-:B------:R-:W-:Y:S01]  /*3920*/  FFMA.FTZ R47, R47, R6.reuse, -R8.reuse ;  /* 0x000000062f2f7223 */ /* 0x180fe20000010808 */
[-CC-:B------:R-:W-:Y:S01]  /*3930*/  FFMA.FTZ R49, R49, R6.reuse, -R8.reuse ;  /* 0x0000000631317223 */ /* 0x180fe20000010808 */
[-CC-:B------:R-:W-:Y:S01]  /*3940*/  FFMA.FTZ R51, R51, R6.reuse, -R8.reuse ;  /* 0x0000000633337223 */ /* 0x180fe20000010808 */
[----:B------:R-:W0:Y:S01]  /*3950*/  MUFU.EX2 R5, R5 ;  /* 0x0000000500057308 */ /* 0x000e220000000800 */
[----:B-1----:R-:W-:Y:S01]  /*3960*/  FADD.FTZ R4, R182, R13 ;  /* 0x0000000db6047221 */ /* 0x002fe20000010000 */
[-CC-:B------:R-:W-:Y:S01]  /*3970*/  FFMA.FTZ R53, R53, R6.reuse, -R8.reuse ;  /* 0x0000000635357223 */ /* 0x180fe20000010808 */
[-CC-:B------:R-:W-:Y:S01]  /*3980*/  FFMA.FTZ R55, R55, R6.reuse, -R8.reuse ;  /* 0x0000000637377223 */ /* 0x180fe20000010808 */
[-C--:B------:R-:W-:Y:S01]  /*3990*/  FFMA.FTZ R57, R57, R6.reuse, -R8 ;  /* 0x0000000639397223 */ /* 0x080fe20000010808 */
[----:B---3--:R-:W-:Y:S01]  /*39a0*/  FADD.FTZ R13, R69, R4 ;  /* 0x00000004450d7221 */ /* 0x008fe20000010000 */
[-CC-:B------:R-:W-:Y:S01]  /*39b0*/  FFMA.FTZ R59, R59, R6.reuse, -R8.reuse ;  /* 0x000000063b3b7223 */ /* 0x180fe20000010808 */
[-CC-:B------:R-:W-:Y:S01]  /*39c0*/  FFMA.FTZ R61, R61, R6.reuse, -R8.reuse ;  /* 0x000000063d3d7223 */ /* 0x180fe20000010808 */
[----:B------:R-:W1:Y:S01]  /*39d0*/  MUFU.EX2 R7, R7 ;  /* 0x0000000700077308 */ /* 0x000e620000000800 */
[----:B----4-:R-:W-:Y:S01]  /*39e0*/  FADD.FTZ R4, R176, R13 ;  /* 0x0000000db0047221 */ /* 0x010fe20000010000 */
[-CC-:B------:R-:W-:Y:S01]  /*39f0*/  FFMA.FTZ R63, R63, R6.reuse, -R8.reuse ;  /* 0x000000063f3f7223 */ /* 0x180fe20000010808 */
[-CC-:B------:R-:W-:Y:S01]  /*3a00*/  FFMA.FTZ R65, R65, R6.reuse, -R8.reuse ;  /* 0x0000000641417223 */ /* 0x180fe20000010808 */
[-C--:B------:R-:W-:Y:S01]  /*3a10*/  FFMA.FTZ R91, R91, R6.reuse, -R8 ;  /* 0x000000065b5b7223 */ /* 0x080fe20000010808 */
[----:B-----5:R-:W-:Y:S01]  /*3a20*/  FADD.FTZ R13, R71, R4 ;  /* 0x00000004470d7221 */ /* 0x020fe20000010000 */
[-CC-:B------:R-:W-:Y:S01]  /*3a30*/  FFMA.FTZ R93, R93, R6.reuse, -R8.reuse ;  /* 0x000000065d5d7223 */ /* 0x180fe20000010808 */
[-C--:B------:R-:W-:Y:S01]  /*3a40*/  FFMA.FTZ R95, R95, R6.reuse, -R8 ;  /* 0x000000065f5f7223 */ /* 0x080fe20000010808 */
[----:B------:R-:W3:Y:S01]  /*3a50*/  MUFU.EX2 R15, R15 ;  /* 0x0000000f000f7308 */ /* 0x000ee20000000800 */
[----:B--2---:R-:W-:Y:S01]  /*3a60*/  FADD.FTZ R36, R178, R13 ;  /* 0x0000000db2247221 */ /* 0x004fe20000010000 */
[----:B0-----:R-:W-:Y:S01]  /*3a70*/  FADD.FTZ R4, R5, R10 ;  /* 0x0000000a05047221 */ /* 0x001fe20000010000 */
[-CC-:B------:R-:W-:Y:S01]  /*3a80*/  FFMA.FTZ R97, R97, R6.reuse, -R8.reuse ;  /* 0x0000000661617223 */ /* 0x180fe20000010808 */
[----:B------:R-:W-:Y:S01]  /*3a90*/  FFMA.FTZ R99, R99, R6, -R8 ;  /* 0x0000000663637223 */ /* 0x000fe20000010808 */
[----:B------:R-:W-:Y:S01]  /*3aa0*/  F2FP.BF16.F32.PACK_AB R181, R10, R5 ;  /* 0x000000050ab5723e */ /* 0x000fe200000010ff */
[----:B------:R-:W-:Y:S01]  /*3ab0*/  IMAD.MOV.U32 R5, RZ, RZ, 0x3f800000 ;  /* 0x3f800000ff057424 */ /* 0x000fe200078e00ff */
[----:B------:R-:W-:Y:S01]  /*3ac0*/  F2FP.BF16.F32.PACK_AB R180, R67, R180 ;  /* 0x000000b443b4723e */ /* 0x000fe200000010ff */
[----:B------:R0:W2:Y:S01]  /*3ad0*/  MUFU.EX2 R14, R21 ;  /* 0x00000015000e7308 */ /* 0x0000a20000000800 */
[----:B-1----:R-:W-:Y:S01]  /*3ae0*/  FADD.FTZ R13, R7, R4 ;  /* 0x00000004070d7221 */ /* 0x002fe20000010000 */
[C---:B------:R-:W-:Y:S01]  /*3af0*/  F2FP.BF16.F32.PACK_AB R183, R12.reuse, R7 ;  /* 0x000000070cb7723e */ /* 0x040fe200000010ff */
[----:B------:R-:W-:Y:S01]  /*3b00*/  IMAD.MOV.U32 R7, RZ, RZ, 0x3f800000 ;  /* 0x3f800000ff077424 */ /* 0x000fe200078e00ff */
[----:B------:R-:W-:Y:S01]  /*3b10*/  F2FP.BF16.F32.PACK_AB R182, R69, R182 ;  /* 0x000000b645b6723e */ /* 0x000fe200000010ff */
[----:B------:R-:W-:Y:S01]  /*3b20*/  FADD.FTZ R4, R12, R13 ;  /* 0x0000000d0c047221 */ /* 0x000fe20000010000 */
[----:B------:R-:W-:-:S02]  /*3b30*/  F2FP.BF16.F32.PACK_AB R176, R71, R176 ;  /* 0x000000b047b0723e */ /* 0x000fc400000010ff */
[----:B------:R-:W1:Y:S01]  /*3b40*/  MUFU.EX2 R25, R25 ;  /* 0x0000001900197308 */ /* 0x000e620000000800 */
[----:B0-----:R-:W-:Y:S01]  /*3b50*/  FADD.FTZ R21, R73, R36 ;  /* 0x0000002449157221 */ /* 0x001fe20000010000 */
[----:B---3--:R-:W-:Y:S01]  /*3b60*/  FADD.FTZ R13, R15, R4 ;  /* 0x000000040f0d7221 */ /* 0x008fe20000010000 */
[----:B------:R-:W-:Y:S02]  /*3b70*/  F2FP.BF16.F32.PACK_AB R178, R73, R178 ;  /* 0x000000b249b2723e */ /* 0x000fe400000010ff */
[----:B------:R-:W-:Y:S01]  /*3b80*/  FADD.FTZ R38, R172, R21 ;  /* 0x00000015ac267221 */ /* 0x000fe20000010000 */
[C---:B------:R-:W-:Y:S02]  /*3b90*/  F2FP.BF16.F32.PACK_AB R172, R75.reuse, R172 ;  /* 0x000000ac4bac723e */ /* 0x040fe400000010ff */
[----:B------:R-:W0:Y:S01]  /*3ba0*/  MUFU.EX2 R24, R27 ;  /* 0x0000001b00187308 */ /* 0x000e220000000800 */
[----:B------:R-:W-:Y:S01]  /*3bb0*/  FADD.FTZ R21, R75, R38 ;  /* 0x000000264b157221 */ /* 0x000fe20000010000 */
[C---:B--2---:R-:W-:Y:S01]  /*3bc0*/  FADD.FTZ R4, R14.reuse, R13 ;  /* 0x0000000d0e047221 */ /* 0x044fe20000010000 */
[----:B------:R-:W-:-:S02]  /*3bd0*/  F2FP.BF16.F32.PACK_AB R177, R14, R15 ;  /* 0x0000000f0eb1723e */ /* 0x000fc400000010ff */
[----:B------:R-:W-:Y:S01]  /*3be0*/  FADD.FTZ R38, R174, R21 ;  /* 0x00000015ae267221 */ /* 0x000fe20000010000 */
[C---:B------:R-:W-:Y:S02]  /*3bf0*/  F2FP.BF16.F32.PACK_AB R174, R77.reuse, R174 ;  /* 0x000000ae4dae723e */ /* 0x040fe400000010ff */
[----:B------:R-:W2:Y:S01]  /*3c00*/  MUFU.EX2 R29, R29 ;  /* 0x0000001d001d7308 */ /* 0x000ea20000000800 */
[----:B------:R-:W-:Y:S01]  /*3c10*/  FADD.FTZ R21, R77, R38 ;  /* 0x000000264d157221 */ /* 0x000fe20000010000 */
[----:B-1----:R-:W-:-:S03]  /*3c20*/  FADD.FTZ R13, R25, R4 ;  /* 0x00000004190d7221 */ /* 0x002fc60000010000 */
[----:B------:R-:W-:Y:S01]  /*3c30*/  FADD.FTZ R40, R168, R21 ;  /* 0x00000015a8287221 */ /* 0x000fe20000010000 */
[C---:B------:R-:W-:Y:S02]  /*3c40*/  F2FP.BF16.F32.PACK_AB R168, R79.reuse, R168 ;  /* 0x000000a84fa8723e */ /* 0x040fe400000010ff */
[----:B------:R-:W1:Y:S01]  /*3c50*/  MUFU.EX2 R26, R31 ;  /* 0x0000001f001a7308 */ /* 0x000e620000000800 */
[C---:B0-----:R-:W-:Y:S01]  /*3c60*/  FADD.FTZ R4, R24.reuse, R13 ;  /* 0x0000000d18047221 */ /* 0x041fe20000010000 */
[----:B------:R-:W-:Y:S01]  /*3c70*/  FADD.FTZ R21, R79, R40 ;  /* 0x000000284f157221 */ /* 0x000fe20000010000 */
[----:B------:R-:W-:-:S03]  /*3c80*/  F2FP.BF16.F32.PACK_AB R179, R24, R25 ;  /* 0x0000001918b3723e */ /* 0x000fc600000010ff */
[----:B------:R-:W-:Y:S01]  /*3c90*/  FADD.FTZ R40, R170, R21 ;  /* 0x00000015aa287221 */ /* 0x000fe20000010000 */
[----:B------:R-:W-:Y:S01]  /*3ca0*/  F2FP.BF16.F32.PACK_AB R170, R81, R170 ;  /* 0x000000aa51aa723e */ /* 0x000fe200000010ff */
[----:B------:R-:W0:Y:S01]  /*3cb0*/  MUFU.EX2 R33, R33 ;  /* 0x0000002100217308 */ /* 0x000e220000000800 */
[----:B--2---:R-:W-:-:S07]  /*3cc0*/  FADD.FTZ R13, R29, R4 ;  /* 0x000000041d0d7221 */ /* 0x004fce0000010000 */
[----:B------:R-:W2:Y:S01]  /*3cd0*/  MUFU.EX2 R28, R35 ;  /* 0x00000023001c7308 */ /* 0x000ea20000000800 */
[C---:B-1----:R-:W-:Y:S01]  /*3ce0*/  FADD.FTZ R4, R26.reuse, R13 ;  /* 0x0000000d1a047221 */ /* 0x042fe20000010000 */
[----:B------:R-:W-:Y:S01]  /*3cf0*/  FADD.FTZ R13, R81, R40 ;  /* 0x00000028510d7221 */ /* 0x000fe20000010000 */
[----:B------:R-:W-:-:S03]  /*3d00*/  F2FP.BF16.F32.PACK_AB R173, R26, R29 ;  /* 0x0000001d1aad723e */ /* 0x000fc600000010ff */
[----:B------:R-:W-:Y:S01]  /*3d10*/  FADD.FTZ R42, R152, R13 ;  /* 0x0000000d982a7221 */ /* 0x000fe20000010000 */
[----:B------:R-:W-:Y:S01]  /*3d20*/  F2FP.BF16.F32.PACK_AB R152, R83, R152 ;  /* 0x000000985398723e */ /* 0x000fe200000010ff */
[----:B------:R-:W1:Y:S01]  /*3d30*/  MUFU.EX2 R37, R37 ;  /* 0x0000002500257308 */ /* 0x000e620000000800 */
[----:B0-----:R-:W-:Y:S01]  /*3d40*/  FADD.FTZ R3, R33, R4 ;  /* 0x0000000421037221 */ /* 0x001fe20000010000 */
[----:B------:R-:W-:-:S04]  /*3d50*/  FADD.FTZ R13, R83, R42 ;  /* 0x0000002a530d7221 */ /* 0x000fc80000010000 */
[----:B------:R-:W-:Y:S01]  /*3d60*/  FADD.FTZ R42, R154, R13 ;  /* 0x0000000d9a2a7221 */ /* 0x000fe20000010000 */
[C---:B------:R-:W-:Y:S01]  /*3d70*/  F2FP.BF16.F32.PACK_AB R154, R85.reuse, R154 ;  /* 0x0000009a559a723e */ /* 0x040fe200000010ff */
[----:B------:R-:W0:Y:S01]  /*3d80*/  MUFU.EX2 R30, R39 ;  /* 0x00000027001e7308 */ /* 0x000e220000000800 */
[C---:B--2---:R-:W-:Y:S01]  /*3d90*/  FADD.FTZ R4, R28.reuse, R3 ;  /* 0x000000031c047221 */ /* 0x044fe20000010000 */
[----:B------:R-:W-:Y:S01]  /*3da0*/  FADD.FTZ R13, R85, R42 ;  /* 0x0000002a550d7221 */ /* 0x000fe20000010000 */
[----:B------:R-:W-:-:S03]  /*3db0*/  F2FP.BF16.F32.PACK_AB R175, R28, R33 ;  /* 0x000000211caf723e */ /* 0x000fc600000010ff */
[----:B------:R-:W-:Y:S01]  /*3dc0*/  FADD.FTZ R42, R156, R13 ;  /* 0x0000000d9c2a7221 */ /* 0x000fe20000010000 */
[----:B------:R-:W-:Y:S01]  /*3dd0*/  F2FP.BF16.F32.PACK_AB R156, R87, R156 ;  /* 0x0000009c579c723e */ /* 0x000fe200000010ff */
[----:B------:R-:W2:Y:S01]  /*3de0*/  MUFU.EX2 R41, R41 ;  /* 0x0000002900297308 */ /* 0x000ea20000000800 */
[----:B-1----:R-:W-:Y:S01]  /*3df0*/  FADD.FTZ R3, R37, R4 ;  /* 0x0000000425037221 */ /* 0x002fe20000010000 */
[----:B------:R-:W-:-:S04]  /*3e00*/  FADD.FTZ R13, R87, R42 ;  /* 0x0000002a570d7221 */ /* 0x000fc80000010000 */
[----:B------:R-:W-:Y:S02]  /*3e10*/  FADD.FTZ R42, R158, R13 ;  /* 0x0000000d9e2a7221 */ /* 0x000fe40000010000 */
        /* <DEDUP_REMOVED lines=11> */
[C---:B--2---:R-:W-:Y:S01]  /*3ed0*/  FADD.FTZ R4, R34.reuse, R3 ;  /* 0x0000000322047221 */ /* 0x044fe20000010000 */
[----:B------:R-:W-:-:S06]  /*3ee0*/  F2FP.BF16.F32.PACK_AB R153, R34, R45 ;  /* 0x0000002d2299723e */ /* 0x000fcc00000010ff */
[----:B------:R-:W2:Y:S01]  /*3ef0*/  MUFU.EX2 R160, R160 ;  /* 0x000000a000a07308 */ /* 0x000ea20000000800 */
[C---:B-1----:R-:W-:Y:S01]  /*3f00*/  FADD.FTZ R13, R89.reuse, R42 ;  /* 0x0000002a590d7221 */ /* 0x042fe20000010000 */
[----:B------:R-:W-:Y:S01]  /*3f10*/  F2FP.BF16.F32.PACK_AB R158, R89, R158 ;  /* 0x0000009e599e723e */ /* 0x000fe200000010ff */
[----:B------:R-:W-:-:S05]  /*3f20*/  IMAD.MOV.U32 R89, RZ, RZ, R151 ;  /* 0x000000ffff597224 */ /* 0x000fca00078e0097 */
        /* <DEDUP_REMOVED lines=9> */
[----:B------:R-:W-:Y:S01]  /*3fc0*/  F2FP.BF16.F32.PACK_AB R160, R135, R160 ;  /* 0x000000a087a0723e */ /* 0x000fe200000010ff */
[----:B------:R-:W-:-:S05]  /*3fd0*/  IMAD.MOV.U32 R135, RZ, RZ, R151 ;  /* 0x000000ffff877224 */ /* 0x000fca00078e0097 */
[----:B------:R-:W0:Y:S01]  /*3fe0*/  MUFU.EX2 R38, R55 ;  /* 0x0000003700267308 */ /* 0x000e220000000800 */
[----:B--2---:R-:W-:-:S07]  /*3ff0*/  FADD.FTZ R3, R53, R4 ;  /* 0x0000000435037221 */ /* 0x004fce0000010000 */
[----:B------:R2:W3:Y:S01]  /*4000*/  MUFU.EX2 R162, R139 ;  /* 0x0000008b00a27308 */ /* 0x0004e20000000800 */
[----:B-1----:R-:W-:-:S07]  /*4010*/  FADD.FTZ R13, R137, R44 ;  /* 0x0000002c890d7221 */ /* 0x002fce0000010000 */
[----:B------:R-:W1:Y:S01]  /*4020*/  MUFU.EX2 R57, R57 ;  /* 0x0000003900397308 */ /* 0x000e620000000800 */
[C---:B0-----:R-:W-:Y:S01]  /*4030*/  FADD.FTZ R4, R38.reuse, R3 ;  /* 0x0000000326047221 */ /* 0x041fe20000010000 */
[----:B------:R-:W-:Y:S01]  /*4040*/  F2FP.BF16.F32.PACK_AB R157, R38, R53 ;  /* 0x00000035269d723e */ /* 0x000fe200000010ff */
[----:B--2---:R-:W-:-:S05]  /*4050*/  IMAD.MOV.U32 R139, RZ, RZ, R151 ;  /* 0x000000ffff8b7224 */ /* 0x004fca00078e0097 */
[----:B------:R-:W0:Y:S01]  /*4060*/  MUFU.EX2 R141, R141 ;  /* 0x0000008d008d7308 */ /* 0x000e220000000800 */
[C---:B---3--:R-:W-:Y:S01]  /*4070*/  FADD.FTZ R44, R162.reuse, R13 ;  /* 0x0000000da22c7221 */ /* 0x048fe20000010000 */
[----:B------:R-:W-:Y:S01]  /*4080*/  F2FP.BF16.F32.PACK_AB R162, R162, R137 ;  /* 0x00000089a2a2723e */ /* 0x000fe200000010ff */
[----:B------:R-:W-:-:S05]  /*4090*/  IMAD.MOV.U32 R137, RZ, RZ, R151 ;  /* 0x000000ffff897224 */ /* 0x000fca00078e0097 */
[----:B------:R-:W2:Y:S01]  /*40a0*/  MUFU.EX2 R40, R59 ;  /* 0x0000003b00287308 */ /* 0x000ea20000000800 */
[----:B-1----:R-:W-:-:S07]  /*40b0*/  FADD.FTZ R3, R57, R4 ;  /* 0x0000000439037221 */ /* 0x002fce0000010000 */
[----:B------:R1:W3:Y:S01]  /*40c0*/  MUFU.EX2 R164, R143 ;  /* 0x0000008f00a47308 */ /* 0x0002e20000000800 */
[----:B0-----:R-:W-:-:S07]  /*40d0*/  FADD.FTZ R13, R141, R44 ;  /* 0x0000002c8d0d7221 */ /* 0x001fce0000010000 */
[----:B------:R-:W0:Y:S01]  /*40e0*/  MUFU.EX2 R61, R61 ;  /* 0x0000003d003d7308 */ /* 0x000e220000000800 */
[C---:B--2---:R-:W-:Y:S01]  /*40f0*/  FADD.FTZ R4, R40.reuse, R3 ;  /* 0x0000000328047221 */ /* 0x044fe20000010000 */
[----:B------:R-:W-:Y:S02]  /*4100*/  F2FP.BF16.F32.PACK_AB R159, R40, R57 ;  /* 0x00000039289f723e */ /* 0x000fe400000010ff */
[----:B-1----:R-:W-:-:S04]  /*4110*/  MOV R143, R151 ;  /* 0x00000097008f7202 */ /* 0x002fc80000000f00 */
[----:B------:R-:W1:Y:S01]  /*4120*/  MUFU.EX2 R145, R145 ;  /* 0x0000009100917308 */ /* 0x000e620000000800 */
[C---:B---3--:R-:W-:Y:S01]  /*4130*/  FADD.FTZ R46, R164.reuse, R13 ;  /* 0x0000000da42e7221 */ /* 0x048fe20000010000 */
[----:B------:R-:W-:Y:S01]  /*4140*/  F2FP.BF16.F32.PACK_AB R164, R164, R141 ;  /* 0x0000008da4a4723e */ /* 0x000fe200000010ff */
[----:B------:R-:W-:-:S05]  /*4150*/  IMAD.MOV.U32 R141, RZ, RZ, R151 ;  /* 0x000000ffff8d7224 */ /* 0x000fca00078e0097 */
[----:B------:R-:W2:Y:S01]  /*4160*/  MUFU.EX2 R8, R63 ;  /* 0x0000003f00087308 */ /* 0x000ea20000000800 */
[----:B0-----:R-:W-:-:S07]  /*4170*/  FADD.FTZ R3, R61, R4 ;  /* 0x000000043d037221 */ /* 0x001fce0000010000 */
[----:B------:R-:W0:Y:S01]  /*4180*/  MUFU.EX2 R65, R65 ;  /* 0x0000004100417308 */ /* 0x000e220000000800 */
[----:B-1----:R-:W-:-:S07]  /*4190*/  FADD.FTZ R13, R145, R46 ;  /* 0x0000002e910d7221 */ /* 0x002fce0000010000 */
[----:B------:R1:W3:Y:S01]  /*41a0*/  MUFU.EX2 R42, R91 ;  /* 0x0000005b002a7308 */ /* 0x0002e20000000800 */
[C---:B--2---:R-:W-:Y:S01]  /*41b0*/  FADD.FTZ R46, R8.reuse, R3 ;  /* 0x00000003082e7221 */ /* 0x044fe20000010000 */
[----:B------:R-:W-:-:S06]  /*41c0*/  F2FP.BF16.F32.PACK_AB R161, R8, R61 ;  /* 0x0000003d08a1723e */ /* 0x000fcc00000010ff */
[----:B------:R-:W2:Y:S01]  /*41d0*/  MUFU.EX2 R93, R93 ;  /* 0x0000005d005d7308 */ /* 0x000ea20000000800 */
[----:B0-----:R-:W-:Y:S01]  /*41e0*/  FADD.FTZ R3, R65, R46 ;  /* 0x0000002e41037221 */ /* 0x001fe20000010000 */
[----:B-1----:R-:W-:-:S06]  /*41f0*/  IMAD.MOV.U32 R91, RZ, RZ, R151 ;  /* 0x000000ffff5b7224 */ /* 0x002fcc00078e0097 */
[----:B------:R0:W1:Y:S01]  /*4200*/  MUFU.EX2 R44, R95 ;  /* 0x0000005f002c7308 */ /* 0x0000620000000800 */
[C---:B---3--:R-:W-:Y:S01]  /*4210*/  FADD.FTZ R12, R42.reuse, R3 ;  /* 0x000000032a0c7221 */ /* 0x048fe20000010000 */
[----:B------:R-:W-:-:S06]  /*4220*/  F2FP.BF16.F32.PACK_AB R163, R42, R65 ;  /* 0x000000412aa3723e */ /* 0x000fcc00000010ff */
[----:B------:R-:W3:Y:S01]  /*4230*/  MUFU.EX2 R97, R97 ;  /* 0x0000006100617308 */ /* 0x000ee20000000800 */
[----:B--2---:R-:W-:Y:S01]  /*4240*/  FADD.FTZ R3, R93, R12 ;  /* 0x0000000c5d037221 */ /* 0x004fe20000010000 */
[----:B0-----:R-:W-:-:S06]  /*4250*/  IMAD.MOV.U32 R95, RZ, RZ, R151 ;  /* 0x000000ffff5f7224 */ /* 0x001fcc00078e0097 */
[----:B------:R-:W0:Y:S01]  /*4260*/  MUFU.EX2 R20, R20 ;  /* 0x0000001400147308 */ /* 0x000e220000000800 */
[C---:B-1----:R-:W-:Y:S01]  /*4270*/  FADD.FTZ R12, R44.reuse, R3 ;  /* 0x000000032c0c7221 */ /* 0x042fe20000010000 */
[----:B------:R-:W-:Y:S02]  /*4280*/  F2FP.BF16.F32.PACK_AB R165, R44, R93 ;  /* 0x0000005d2ca5723e */ /* 0x000fe400000010ff */
[----:B------:R-:W-:-:S04]  /*4290*/  MOV R93, R151 ;  /* 0x00000097005d7202 */ /* 0x000fc80000000f00 */
[----:B------:R1:W2:Y:S01]  /*42a0*/  MUFU.EX2 R10, R99 ;  /* 0x00000063000a7308 */ /* 0x0002a20000000800 */
[----:B---3--:R-:W-:Y:S01]  /*42b0*/  FADD.FTZ R3, R97, R12 ;  /* 0x0000000c61037221 */ /* 0x008fe20000010000 */
[C---:B0-----:R-:W-:Y:S01]  /*42c0*/  F2FP.BF16.F32.PACK_AB R166, R20.reuse, R145 ;  /* 0x0000009114a6723e */ /* 0x041fe200000010ff */
[----:B------:R-:W-:Y:S01]  /*42d0*/  FADD.FTZ R4, R20, R13 ;  /* 0x0000000d14047221 */ /* 0x000fe20000010000 */
[--C-:B------:R-:W-:Y:S02]  /*42e0*/  IMAD.MOV.U32 R145, RZ, RZ, R151.reuse ;  /* 0x000000ffff917224 */ /* 0x100fe400078e0097 */
[----:B-1----:R-:W-:Y:S01]  /*42f0*/  IMAD.MOV.U32 R99, RZ, RZ, R151 ;  /* 0x000000ffff637224 */ /* 0x002fe200078e0097 */
[C---:B--2---:R-:W-:Y:S01]  /*4300*/  F2FP.BF16.F32.PACK_AB R167, R10.reuse, R97 ;  /* 0x000000610aa7723e */ /* 0x044fe200000010ff */
[----:B------:R-:W-:Y:S01]  /*4310*/  FADD.FTZ R3, R10, R3 ;  /* 0x000000030a037221 */ /* 0x000fe20000010000 */
[----:B------:R-:W-:Y:S01]  /*4320*/  IMAD.MOV.U32 R97, RZ, RZ, R151 ;  /* 0x000000ffff617224 */ /* 0x000fe200078e0097 */
[----:B------:R-:W-:Y:S06]  /*4330*/  @!P2 BRA `(.L_x_376) ;  /* 0x0000002800eca947 */ /* 0x000fec0003800000 */
[----:B------:R-:W-:Y:S01]  /*4340*/  R2UR UR4, R2 ;  /* 0x00000000020472ca */ /* 0x000fe200000e0000 */
[----:B------:R-:W-:Y:S01]  /*4350*/  IMAD.MOV.U32 R8, RZ, RZ, R11 ;  /* 0x000000ffff087224 */ /* 0x000fe200078e000b */
[----:B------:R-:W-:Y:S01]  /*4360*/  CS2R R150, SRZ ;  /* 0x0000000000967805 */ /* 0x000fe2000001ff00 */
[----:B------:R-:W-:Y:S01]  /*4370*/  IMAD.MOV.U32 R12, RZ, RZ, R9 ;  /* 0x000000ffff0c7224 */ /* 0x000fe200078e0009 */
[----:B------:R-:W-:Y:S01]  /*4380*/  CS2R R146, SRZ ;  /* 0x0000000000927805 */ /* 0x000fe2000001ff00 */
[----:B------:R-:W-:Y:S01]  /*4390*/  IMAD.MOV.U32 R10, RZ, RZ, R16 ;  /* 0x000000ffff0a7224 */ /* 0x000fe200078e0010 */
[----:B------:R-:W-:Y:S01]  /*43a0*/  CS2R R142, SRZ ;  /* 0x00000000008e7805 */ /* 0x000fe2000001ff00 */
[----:B------:R-:W-:Y:S01]  /*43b0*/  IMAD.MOV.U32 R5, RZ, RZ, 0x3f800000 ;  /* 0x3f800000ff057424 */ /* 0x000fe200078e00ff */
        /* <DEDUP_REMOVED lines=29> */
[----:B------:R-:W-:Y:S01]  /*4590*/  UIADD3 UR5, UR45, -0x2, URZ ;  /* 0xfffffffe2d057890 */ /* 0x000fe2000fffe03f */
[----:B------:R-:W-:-:S11]  /*45a0*/  ULDC UR6, c[0x0][0x9d8] ;  /* 0x0002760000067ab9 */ /* 0x000fd60000000800 */
.L_x_385:
[----:B------:R-:W-:-:S04]  /*45b0*/  UIADD3 UR7, UR4, 0x1, URZ ;  /* 0x0000000104077890 */ /* 0x000fc8000fffe03f */
[----:B------:R-:W-:-:S04]  /*45c0*/  UISETP.NE.AND UP0, UPT, UR7, 0x2, UPT ;  /* 0x000000020700788c */ /* 0x000fc8000bf05270 */
[----:B------:R-:W-:Y:S02]  /*45d0*/  USEL UR10, URZ, 0x1, UP0 ;  /* 0x000000013f0a7887 */ /* 0x000fe40008000000 */
[----:B------:R-:W-:-:S04]  /*45e0*/  USEL UR7, UR7, URZ, UP0 ;  /* 0x0000003f07077287 */ /* 0x000fc80008000000 */
[----:B------:R-:W-:Y:S02]  /*45f0*/  LOP3.LUT R16, R10, UR10, RZ, 0x3c, !PT ;  /* 0x0000000a0a107c12 */ /* 0x000fe4000f8e3cff */
[----:B------:R-:W-:Y:S01]  /*4600*/  MOV R2, UR7 ;  /* 0x0000000700027c02 */ /* 0x000fe20008000f00 */
[----:B------:R-:W-:Y:S06]  /*4610*/  @!P0 BRA `(.L_x_377) ;  /* 0x0000000000048947 */ /* 0x000fec0003800000 */
[----:B------:R-:W-:Y:S01]  /*4620*/  BPT.TRAP 0x1 ;  /* 0x000000040000795c */ /* 0x000fe20000300000 */
.L_x_377:
[----:B------:R-:W0:Y:S01]  /*4630*/  S2UR UR11, SR_CgaCtaId ;  /* 0x00000000000b79c3 */ /* 0x000e220000008800 */
[----:B------:R-:W-:Y:S01]  /*4640*/  UMOV UR10, 0x400 ;  /* 0x00000400000a7882 */ /* 0x000fe20000000000 */
[----:B------:R-:W-:Y:S01]  /*4650*/  SHF.L.U32 R6, R16, 0x1f, RZ ;  /* 0x0000001f10067819 */ /* 0x000fe200000006ff */
[----:B0-----:R-:W-:-:S06]  /*4660*/  ULEA UR10, UR11, UR10, 0x18 ;  /* 0x0000000a0b0a7291 */ /* 0x001fcc000f8ec03f */
[----:B------:R-:W-:-:S05]  /*4670*/  IMAD.U32 R0, RZ, RZ, UR10 ;  /* 0x0000000aff007e24 */ /* 0x000fca000f8e00ff */
[----:B------:R-:W-:-:S13]  /*4680*/  R2UR UR10, R0 ;  /* 0x00000000000a72ca */ /* 0x000fda00000e0000 */
[----:B------:R-:W-:-:S09]  /*4690*/  ULEA UR7, UR7, UR10, 0x3 ;  /* 0x0000000a07077291 */ /* 0x000fd2000f8e183f */
[----:B------:R0:W1:Y:S01]  /*46a0*/  SYNCS.PHASECHK.TRANS64.TRYWAIT P2, [UR7+0x34830], R6 ;  /* 0x03483006ff0075a7 */ /* 0x0000620008040147 */
[----:B------:R-:W-:Y:S05]  /*46b0*/  @!P0 BRA `(.L_x_378) ;  /* 0x0000000000048947 */ /* 0x000fea0003800000 */
[----:B------:R-:W-:Y:S01]  /*46c0*/  BPT.TRAP 0x1 ;  /* 0x000000040000795c */ /* 0x000fe20000300000 */
.L_x_378:
[----:B-1----:R-:W-:Y:S05]  /*46d0*/  @P2 BRA `(.L_x_379) ;  /* 0x0000000000082947 */ /* 0x002fea0003800000 */
[----:B------:R-:W1:Y:S02]  /*46e0*/  SYNCS.PHASECHK.TRANS64.TRYWAIT P2, [UR7+0x34830], R6 ;  /* 0x03483006ff0075a7 */ /* 0x000e640008040147 */
[----:B-1----:R-:W-:Y:S05]  /*46f0*/  @!P2 BRA `(.L_x_380) ;  /* 0x000000bc001ca947 */ /* 0x002fea0003800000 */
.L_x_379:
[----:B------:R-:W-:Y:S01]  /*4700*/  R2UR UR10, R2 ;  /* 0x00000000020a72ca */ /* 0x000fe200000e0000 */
[----:B------:R-:W-:Y:S01]  /*4710*/  WARPGROUP.ARRIVE ;  /* 0x00000000000079c5 */ /* 0x000fe20000000000 */
[----:B------:R-:W-:Y:S01]  /*4720*/  UMOV UR44, UR56 ;  /* 0x00000038002c7c82 */ /* 0x000fe20008000000 */
[----:B------:R-:W-:Y:S01]  /*4730*/  UMOV UR45, UR57 ;  /* 0x00000039002d7c82 */ /* 0x000fe20008000000 */
[----:B------:R-:W-:Y:S01]  /*4740*/  UMOV UR47, 0x40000040 ;  /* 0x40000040002f7882 */ /* 0x000fe20000000000 */
        /* <DEDUP_REMOVED lines=8> */
[----:B------:R-:W-:Y:S01]  /*47d0*/  UIMAD UR10, UR10, 0xc00, UR60 ;  /* 0x00000c000a0a78a4 */ /* 0x000fe2000f8e023c */
[-C--:B------:R-:W-:Y:S01]  /*47e0*/  FMUL.FTZ R88, R88, R7.reuse ;  /* 0x0000000758587220 */ /* 0x080fe20000410000 */
[-C--:B------:R-:W-:Y:S01]  /*47f0*/  FMUL.FTZ R89, R89, R7.reuse ;  /* 0x0000000759597220 */ /* 0x080fe20000410000 */
[-C--:B------:R-:W-:Y:S01]  /*4800*/  FMUL.FTZ R92, R92, R7.reuse ;  /* 0x000000075c5c7220 */ /* 0x080fe20000410000 */
[----:B------:R-:W-:Y:S01]  /*4810*/  UIADD3 UR14, UR10, 0x6, URZ ;  /* 0x000000060a0e7890 */ /* 0x000fe2000fffe03f */
[-C--:B------:R-:W-:Y:S01]  /*4820*/  FMUL.FTZ R93, R93, R7.reuse ;  /* 0x000000075d5d7220 */ /* 0x080fe20000410000 */
[----:B------:R-:W-:Y:S01]  /*4830*/  UIADD3 UR18, UR10, 0x400, URZ ;  /* 0x000004000a127890 */ /* 0x000fe2000fffe03f */
[-C--:B------:R-:W-:Y:S01]  /*4840*/  FMUL.FTZ R96, R96, R7.reuse ;  /* 0x0000000760607220 */ /* 0x080fe20000410000 */
[----:B------:R-:W-:Y:S01]  /*4850*/  UMOV UR46, UR10 ;  /* 0x0000000a002e7c82 */ /* 0x000fe20008000000 */
[----:B------:R-:W-:Y:S01]  /*4860*/  UIADD3 UR22, UR10, 0x402, URZ ;  /* 0x000004020a167890 */ /* 0x000fe2000fffe03f */
[----:B------:R-:W-:Y:S01]  /*4870*/  HGMMA.64x128x16.F32.BF16 R24, gdesc[UR44], RZ, !UPT, gsb0 ;  /* 0x01e000002c1879f0 */ /* 0x000fe2000c0018ff */
[----:B------:R-:W-:Y:S01]  /*4880*/  UIADD3 UR46, UR10, 0x2, URZ ;  /* 0x000000020a2e7890 */ /* 0x000fe2000fffe03f */
[-C--:B------:R-:W-:Y:S01]  /*4890*/  FMUL.FTZ R97, R97, R7.reuse ;  /* 0x0000000761617220 */ /* 0x080fe20000410000 */
[----:B------:R-:W-:Y:S01]  /*48a0*/  UMOV UR44, UR52 ;  /* 0x00000034002c7c82 */ /* 0x000fe20008000000 */
[----:B------:R-:W-:Y:S01]  /*48b0*/  UMOV UR45, UR53 ;  /* 0x00000035002d7c82 */ /* 0x000fe20008000000 */
[----:B------:R-:W-:Y:S01]  /*48c0*/  UMOV UR47, 0x40000040 ;  /* 0x40000040002f7882 */ /* 0x000fe20000000000 */
[----:B------:R-:W-:Y:S01]  /*48d0*/  UIADD3 UR26, UR10, 0x404, URZ ;  /* 0x000004040a1a7890 */ /* 0x000fe2000fffe03f */
[-C--:B------:R-:W-:Y:S01]  /*48e0*/  FMUL.FTZ R100, R100, R7.reuse ;  /* 0x0000000764647220 */ /* 0x080fe20000410000 */
        /* <DEDUP_REMOVED lines=105> */
.L_x_381:
[----:B------:R-:W-:Y:S01]  /*4f80*/  IMAD.U32 R7, RZ, RZ, UR4 ;  /* 0x00000004ff077e24 */ /* 0x000fe2000f8e00ff */
[----:B------:R-:W-:-:S03]  /*4f90*/  SHF.L.U32 R5, R10, 0x1f, RZ ;  /* 0x0000001f0a057819 */ /* 0x000fc600000006ff */
[----:B------:R-:W-:-:S04]  /*4fa0*/  IMAD R10, R7, 0x8, R0 ;  /* 0x00000008070a7824 */ /* 0x000fc800078e0200 */
[----:B------:R2:W3:Y:S01]  /*4fb0*/  SYNCS.PHASECHK.TRANS64.TRYWAIT P2, [R10+URZ+0x34850], R5 ;  /* 0x034850050a0075a7 */ /* 0x0004e2000804017f */
[----:B------:R-:W-:Y:S05]  /*4fc0*/  @!P0 BRA `(.L_x_382) ;  /* 0x0000000000048947 */ /* 0x000fea0003800000 */
[----:B------:R-:W-:Y:S01]  /*4fd0*/  BPT.TRAP 0x1 ;  /* 0x000000040000795c */ /* 0x000fe20000300000 */
.L_x_382:
[----:B---3--:R-:W-:Y:S05]  /*4fe0*/  @P2 BRA `(.L_x_383) ;  /* 0x0000000000082947 */ /* 0x008fea0003800000 */
[----:B------:R-:W3:Y:S02]  /*4ff0*/  SYNCS.PHASECHK.TRANS64.TRYWAIT P2, [R10+URZ+0x34850], R5 ;  /* 0x034850050a0075a7 */ /* 0x000ee4000804017f */
[----:B---3--:R-:W-:Y:S05]  /*5000*/  @!P2 BRA `(.L_x_384) ;  /* 0x000000b000f0a947 */ /* 0x008fea0003800000 */
.L_x_383:
[----:B------:R-:W-:Y:S01]  /*5010*/  R2UR UR10, R0 ;  /* 0x00000000000a72ca */ /* 0x000fe200000e0000 */
[----:B------:R-:W-:Y:S01]  /*5020*/  WARPGROUP.ARRIVE ;  /* 0x00000000000079c5 */ /* 0x000fe20000000000 */
[----:B------:R-:W-:Y:S01]  /*5030*/  UMOV UR11, 0x40000040 ;  /* 0x40000040000b7882 */ /* 0x000fe20000000000 */
[----:B--23--:R-:W-:Y:S01]  /*5040*/  FMUL.FTZ R5, R24, UR6 ;  /* 0x0000000618057c20 */ /* 0x00cfe20008410000 */
        /* <DEDUP_REMOVED lines=9> */
[----:B------:R-:W-:Y:S01]  /*50e0*/  UIADD3 UR10, UR10, 0x400, URZ ;  /* 0x000004000a0a7890 */ /* 0x000fe2000fffe03f */
[----:B------:R-:W-:Y:S01]  /*50f0*/  FMUL.FTZ R45, R45, UR6 ;  /* 0x000000062d2d7c20 */ /* 0x000fe20008410000 */
[----:B------:R-:W-:Y:S01]  /*5100*/  FMUL.FTZ R205, R49, UR6 ;  /* 0x0000000631cd7c20 */ /* 0x000fe20008410000 */
[----:B------:R-:W-:Y:S01]  /*5110*/  FMUL.FTZ R207, R52, UR6 ;  /* 0x0000000634cf7c20 */ /* 0x000fe20008410000 */
[----:B------:R-:W-:Y:S01]  /*5120*/  USHF.R.U32.HI UR10, URZ, 0x4, UR10 ;  /* 0x000000043f0a7899 */ /* 0x000fe2000801160a */
[----:B------:R-:W2:Y:S01]  /*5130*/  MUFU.TANH R11, R11 ;  /* 0x0000000b000b7308 */ /* 0x000ea20000002400 */
[----:B------:R-:W-:Y:S01]  /*5140*/  FMUL.FTZ R209, R53, UR6 ;  /* 0x0000000635d17c20 */ /* 0x000fe20008410000 */
[----:B------:R-:W-:Y:S01]  /*5150*/  FMUL.FTZ R211, R56, UR6 ;  /* 0x0000000638d37c20 */ /* 0x000fe20008410000 */
[----:B------:R-:W-:Y:S01]  /*5160*/  ULOP3.LUT UR10, UR10, 0x3fff, URZ, 0xc0, !UPT ;  /* 0x00003fff0a0a7892 */ /* 0x000fe2000f8ec03f */
[----:B------:R-:W-:Y:S01]  /*5170*/  FMUL.FTZ R213, R57, UR6 ;  /* 0x0000000639d57c20 */ /* 0x000fe20008410000 */
[----:B------:R-:W-:Y:S01]  /*5180*/  FMUL.FTZ R215, R60, UR6 ;  /* 0x000000063cd77c20 */ /* 0x000fe20008410000 */
[----:B------:R-:W-:Y:S01]  /*5190*/  FMUL.FTZ R217, R61, UR6 ;  /* 0x000000063dd97c20 */ /* 0x000fe20008410000 */
[----:B------:R-:W-:Y:S01]  /*51a0*/  ULOP3.LUT UR10, UR10, 0x4000000, URZ, 0xfc, !UPT ;  /* 0x040000000a0a7892 */ /* 0x000fe2000f8efc3f */
[----:B------:R-:W3:Y:S01]  /*51b0*/  MUFU.TANH R21, R21 ;  /* 0x0000001500157308 */ /* 0x000ee20000002400 */
[----:B01----:R-:W-:Y:S01]  /*51c0*/  FMNMX.FTZ R6, R5, R12, !PT ;  /* 0x0000000c05067209 */ /* 0x003fe20007810000 */
[----:B------:R-:W-:Y:S01]  /*51d0*/  FMUL.FTZ R219, R64, UR6 ;  /* 0x0000000640db7c20 */ /* 0x000fe20008410000 */
[----:B------:R-:W-:Y:S01]  /*51e0*/  ULEA UR4, UR4, UR10, 0xb ;  /* 0x0000000a04047291 */ /* 0x000fe2000f8e583f */
[----:B------:R-:W-:Y:S01]  /*51f0*/  FMUL.FTZ R221, R69, UR6 ;  /* 0x0000000645dd7c20 */ /* 0x000fe20008410000 */
[----:B------:R-:W-:Y:S01]  /*5200*/  FMUL.FTZ R223, R72, UR6 ;  /* 0x0000000648df7c20 */ /* 0x000fe20008410000 */
[----:B------:R-:W-:Y:S01]  /*5210*/  FMUL.FTZ R225, R73, UR6 ;  /* 0x0000000649e17c20 */ /* 0x000fe20008410000 */
[----:B------:R-:W-:Y:S01]  /*5220*/  FMUL.FTZ R227, R76, UR6 ;  /* 0x000000064ce37c20 */ /* 0x000fe20008410000 */
[----:B------:R-:W0:Y:S01]  /*5230*/  MUFU.TANH R29, R29 ;  /* 0x0000001d001d7308 */ /* 0x000e220000002400 */
[----:B--2---:R-:W-:Y:S01]  /*5240*/  FMNMX.FTZ R6, R11, R6, !PT ;  /* 0x000000060b067209 */ /* 0x004fe20007810000 */
[----:B------:R-:W-:Y:S01]  /*5250*/  UMOV UR10, UR4 ;  /* 0x00000004000a7c82 */ /* 0x000fe20008000000 */
[----:B------:R-:W-:Y:S01]  /*5260*/  FMUL.FTZ R229, R77, UR6 ;  /* 0x000000064de57c20 */ /* 0x000fe20008410000 */
[----:B------:R-:W-:Y:S01]  /*5270*/  HGMMA.64x128x16.F32.BF16 R88, R180, gdesc[UR8].tnspB, R88, gsb0 ;  /* 0x41e00008b4587df0 */ /* 0x000fe20008001858 */
[----:B------:R-:W-:Y:S01]  /*5280*/  UIADD3 UR10, UR4, 0x80, URZ ;  /* 0x00000080040a7890 */ /* 0x000fe2000fffe03f */
[----:B------:R-:W-:Y:S01]  /*5290*/  FMUL.FTZ R231, R80, UR6 ;  /* 0x0000000650e77c20 */ /* 0x000fe20008410000 */
[----:B------:R-:W-:Y:S01]  /*52a0*/  UMOV UR11, 0x40000040 ;  /* 0x40000040000b7882 */ /* 0x000fe20000000000 */
[----:B------:R-:W-:Y:S01]  /*52b0*/  MUFU.TANH R33, R33 ;  /* 0x0000002100217308 */ /* 0x000fe20000002400 */
[----:B---3--:R-:W-:Y:S01]  /*52c0*/  FMNMX.FTZ R6, R21, R6, !PT ;  /* 0x0000000615067209 */ /* 0x008fe20007810000 */
[----:B------:R-:W-:Y:S01]  /*52d0*/  FMUL.FTZ R233, R81, UR6 ;  /* 0x0000000651e97c20 */ /* 0x000fe20008410000 */
[----:B------:R-:W-:Y:S01]  /*52e0*/  FMUL.FTZ R235, R84, UR6 ;  /* 0x0000000654eb7c20 */ /* 0x000fe20008410000 */
[----:B------:R-:W-:Y:S01]  /*52f0*/  FMUL.FTZ R85, R85, UR6 ;  /* 0x0000000655557c20 */ /* 0x000fe20008410000 */
[----:B------:R-:W-:Y:S01]  /*5300*/  FMUL.FTZ R13, R26, UR6 ;  /* 0x000000061a0d7c20 */ /* 0x000fe20008410000 */
[----:B------:R-:W-:Y:S01]  /*5310*/  FMUL.FTZ R15, R27, UR6 ;  /* 0x000000061b0f7c20 */ /* 0x000fe20008410000 */
[----:B------:R-:W-:Y:S01]  /*5320*/  FMUL.FTZ R25, R30, UR6 ;  /* 0x000000061e197c20 */ /* 0x000fe20008410000 */
[----:B------:R-:W-:Y:S01]  /*5330*/  MUFU.TANH R197, R197 ;  /* 0x000000c500c57308 */ /* 0x000fe20000002400 */
[----:B0-----:R-:W-:Y:S01]  /*5340*/  FMNMX.FTZ R6, R29, R6, !PT ;  /* 0x000000061d067209 */ /* 0x001fe20007810000 */
        /* <DEDUP_REMOVED lines=29> */
[----:B------:R-:W-:Y:S01]  /*5520*/  ISETP.LT.AND P2, PT, RZ, UR5, PT ;  /* 0x00000005ff007c0c */ /* 0x000fe2000bf41270 */
[----:B------:R-:W-:Y:S01]  /*5530*/  MUFU.TANH R45, R45 ;  /* 0x0000002d002d7308 */ /* 0x000fe20000002400 */
[----:B------:R-:W-:-:S07]  /*5540*/  UIADD3 UR5, UR5, -0x1, URZ ;  /* 0xffffffff05057890 */ /* 0x000fce000fffe03f */
[----:B------:R-:W-:Y:S08]  /*5550*/  MUFU.TANH R205, R205 ;  /* 0x000000cd00cd7308 */ /* 0x000ff00000002400 */
        /* <DEDUP_REMOVED lines=10> */
[----:B------:R-:W-:Y:S01]  /*5600*/  MUFU.TANH R227, R227 ;  /* 0x000000e300e37308 */ /* 0x000fe20000002400 */
[----:B------:R-:W-:-:S02]  /*5610*/  WARPGROUP.DEPBAR.LE gsb0, 0x0 ;  /* 0x00008000000079c5 */ /* 0x000fc40000010000 */
[----:B------:R-:W-:Y:S01]  /*5620*/  WARPGROUP.ARRIVE ;  /* 0x00000000000079c5 */ /* 0x000fe20000000000 */
[----:B------:R-:W-:Y:S01]  /*5630*/  FMUL.FTZ R181, R32, UR6 ;  /* 0x0000000620b57c20 */ /* 0x000fe20008410000 */
[----:B------:R-:W-:-:S03]  /*5640*/  FMUL.FTZ R183, R36, UR6 ;  /* 0x0000000624b77c20 */ /* 0x000fc60008410000 */
[----:B------:R-:W-:Y:S01]  /*5650*/  MUFU.TANH R229, R229 ;  /* 0x000000e500e57308 */ /* 0x000fe20000002400 */
[----:B------:R-:W-:Y:S01]  /*5660*/  HGMMA.64x128x16.F32.BF16 R88, R176, gdesc[UR8].tnspB, R88, gsb0 ;  /* 0x41e00008b0587df0 */ /* 0x000fe20008001858 */
[----:B------:R-:W-:Y:S01]  /*5670*/  UIADD3 UR10, UR4, 0x100, URZ ;  /* 0x00000100040a7890 */ /* 0x000fe2000fffe03f */
[----:B------:R-:W-:-:S05]  /*5680*/  UMOV UR11, 0x40000040 ;  /* 0x40000040000b7882 */ /* 0x000fca0000000000 */
[----:B------:R-:W0:Y:S08]  /*5690*/  MUFU.TANH R181, R181 ;  /* 0x000000b500b57308 */ /* 0x000e300000002400 */
[----:B------:R-:W1:Y:S08]  /*56a0*/  MUFU.TANH R183, R183 ;  /* 0x000000b700b77308 */ /* 0x000e700000002400 */
[----:B------:R-:W-:Y:S01]  /*56b0*/  MUFU.TANH R231, R231 ;  /* 0x000000e700e77308 */ /* 0x000fe20000002400 */
[----:B0-----:R-:W-:-:S04]  /*56c0*/  FMNMX.FTZ R6, R181, R6, !PT ;  /* 0x00000006b5067209 */ /* 0x001fc80007810000 */
[----:B------:R-:W-:-:S03]  /*56d0*/  FMNMX.FTZ R6, R33, R6, !PT ;  /* 0x0000000621067209 */ /* 0x000fc60007810000 */
[----:B------:R-:W-:Y:S01]  /*56e0*/  MUFU.TANH R233, R233 ;  /* 0x000000e900e97308 */ /* 0x000fe20000002400 */
[----:B-1----:R-:W-:-:S04]  /*56f0*/  FMNMX.FTZ R6, R183, R6, !PT ;  /* 0x00000006b7067209 */ /* 0x002fc80007810000 */
[----:B------:R-:W-:-:S03]  /*5700*/  FMNMX.FTZ R6, R197, R6, !PT ;  /* 0x00000006c5067209 */ /* 0x000fc60007810000 */
[----:B------:R-:W-:Y:S01]  /*5710*/  MUFU.TANH R235, R235 ;  /* 0x000000eb00eb7308 */ /* 0x000fe20000002400 */
[----:B------:R-:W-:-:S04]  /*5720*/  FMNMX.FTZ R6, R199, R6, !PT ;  /* 0x00000006c7067209 */ /* 0x000fc80007810000 */
[----:B------:R-:W-:-:S03]  /*5730*/  FMNMX.FTZ R6, R201, R6, !PT ;  /* 0x00000006c9067209 */ /* 0x000fc60007810000 */
[----:B------:R-:W-:Y:S01]  /*5740*/  MUFU.TANH R85, R85 ;  /* 0x0000005500557308 */ /* 0x000fe20000002400 */
[----:B------:R-:W-:-:S04]  /*5750*/  FMNMX.FTZ R6, R203, R6, !PT ;  /* 0x00000006cb067209 */ /* 0x000fc80007810000 */
[----:B------:R-:W-:-:S03]  /*5760*/  FMNMX.FTZ R6, R45, R6, !PT ;  /* 0x000000062d067209 */ /* 0x000fc60007810000 */
        /* <DEDUP_REMOVED lines=20> */
[----:B------:R-:W-:Y:S08]  /*58b0*/  MUFU.TANH R177, R177 ;  /* 0x000000b100b17308 */ /* 0x000ff00000002400 */
[----:B------:R-:W-:Y:S01]  /*58c0*/  MUFU.TANH R51, R51 ;  /* 0x0000003300337308 */ /* 0x000fe20000002400 */
[----:B0-----:R-:W-:-:S04]  /*58d0*/  FMNMX.FTZ R6, R179, R6, !PT ;  /* 0x00000006b3067209 */ /* 0x001fc80007810000 */
[----:B------:R-:W-:-:S03]  /*58e0*/  FMNMX.FTZ R6, R205, R6, !PT ;  /* 0x00000006cd067209 */ /* 0x000fc60007810000 */
[----:B------:R-:W-:Y:S01]  /*58f0*/  MUFU.TANH R53, R53 ;  /* 0x0000003500357308 */ /* 0x000fe20000002400 */
[----:B------:R-:W-:-:S04]  /*5900*/  FMNMX.FTZ R6, R207, R6, !PT ;  /* 0x00000006cf067209 */ /* 0x000fc80007810000 */
        /* <DEDUP_REMOVED lines=8> */
[----:B------:R-:W-:-:S07]  /*5990*/  FMNMX.FTZ R6, R219, R6, !PT ;  /* 0x00000006db067209 */ /* 0x000fce0007810000 */
        /* <DEDUP_REMOVED lines=14> */
[----:B------:R-:W-:Y:S01]  /*5a80*/  FMUL.FTZ R175, R68, UR6 ;  /* 0x0000000644af7c20 */ /* 0x000fe20008410000 */
[----:B------:R-:W-:Y:S02]  /*5a90*/  FMUL.FTZ R65, R66, UR6 ;  /* 0x0000000642417c20 */ /* 0x000fe40008410000 */
        /* <DEDUP_REMOVED lines=8> */
[----:B-1----:R-:W-:-:S04]  /*5b20*/  FMNMX.FTZ R6, R175, R6, !PT ;  /* 0x00000006af067209 */ /* 0x002fc80007810000 */
[----:B------:R-:W-:-:S04]  /*5b30*/  FMNMX.FTZ R6, R221, R6, !PT ;  /* 0x00000006dd067209 */ /* 0x000fc80007810000 */
[----:B------:R-:W-:-:S04]  /*5b40*/  FMNMX.FTZ R6, R223, R6, !PT ;  /* 0x00000006df067209 */ /* 0x000fc80007810000 */
[----:B------:R-:W-:-:S04]  /*5b50*/  FMNMX.FTZ R6, R225, R6, !PT ;  /* 0x00000006e1067209 */ /* 0x000fc80007810000 */
[----:B------:R-:W-:-:S04]  /*5b60*/  FMNMX.FTZ R6, R227, R6, !PT ;  /* 0x00000006e3067209 */ /* 0x000fc80007810000 */
[----:B------:R-:W-:-:S04]  /*5b70*/  FMNMX.FTZ R6, R229, R6, !PT ;  /* 0x00000006e5067209 */ /* 0x000fc80007810000 */
[----:B------:R-:W-:-:S04]  /*5b80*/  FMNMX.FTZ R6, R231, R6, !PT ;  /* 0x00000006e7067209 */ /* 0x000fc80007810000 */
[----:B------:R-:W-:-:S04]  /*5b90*/  FMNMX.FTZ R6, R233, R6, !PT ;  /* 0x00000006e9067209 */ /* 0x000fc80007810000 */
[----:B------:R-:W-:-:S04]  /*5ba0*/  FMNMX.FTZ R6, R235, R6, !PT ;  /* 0x00000006eb067209 */ /* 0x000fc80007810000 */
[----:B------:R-:W-:-:S05]  /*5bb0*/  FMNMX.FTZ R6, R85, R6, !PT ;  /* 0x0000000655067209 */ /* 0x000fca0007810000 */
[----:B------:R-:W0:Y:S02]  /*5bc0*/  SHFL.BFLY PT, R7, R6, 0x2, 0x1f ;  /* 0x0c401f0006077f89 */ /* 0x000e2400000e0000 */
[----:B0-----:R-:W-:Y:S02]  /*5bd0*/  FMNMX.FTZ R7, R6, R7, !PT ;  /* 0x0000000706077209 */ /* 0x001fe40007810000 */
[----:B------:R-:W0:Y:S03]  /*5be0*/  LDC R6, c[0x0][0x988] ;  /* 0x00026200ff067b82 */ /* 0x000e260000000800 */
[----:B------:R-:W1:Y:S02]  /*5bf0*/  SHFL.BFLY PT, R14, R7, 0x1, 0x1f ;  /* 0x0c201f00070e7f89 */ /* 0x000e6400000e0000 */
[----:B-1----:R-:W-:Y:S02]  /*5c00*/  FMNMX.FTZ R9, R7, R14, !PT ;  /* 0x0000000e07097209 */ /* 0x002fe40007810000 */
[----:B------:R-:W-:-:S03]  /*5c10*/  FMNMX.FTZ R14, R13, R8, !PT ;  /* 0x000000080d0e7209 */ /* 0x000fc60007810000 */
[----:B------:R-:W-:Y:S01]  /*5c20*/  FADD.FTZ R7, -R9, R12 ;  /* 0x0000000c09077221 */ /* 0x000fe20000010100 */
[----:B------:R-:W-:Y:S01]  /*5c30*/  FMNMX.FTZ R14, R15, R14, !PT ;  /* 0x0000000e0f0e7209 */ /* 0x000fe20007810000 */
[-C--:B0-----:R-:W-:Y:S02]  /*5c40*/  FMUL.FTZ R12, R9, R6.reuse ;  /* 0x00000006090c7220 */ /* 0x081fe40000410000 */
[----:B------:R-:W-:Y:S01]  /*5c50*/  FMUL.FTZ R7, R7, R6 ;  /* 0x0000000607077220 */ /* 0x000fe20000410000 */
[----:B------:R-:W-:Y:S01]  /*5c60*/  FMNMX.FTZ R14, R25, R14, !PT ;  /* 0x0000000e190e7209 */ /* 0x000fe20007810000 */
[-CC-:B------:R-:W-:Y:S01]  /*5c70*/  FFMA.FTZ R180, R5, R6.reuse, -R12.reuse ;  /* 0x0000000605b47223 */ /* 0x180fe2000001080c */
[-CC-:B------:R-:W-:Y:S01]  /*5c80*/  FFMA.FTZ R182, R21, R6.reuse, -R12.reuse ;  /* 0x0000000615b67223 */ /* 0x180fe2000001080c */
[--C-:B------:R-:W-:Y:S01]  /*5c90*/  FFMA.FTZ R21, R29, R6, -R12.reuse ;  /* 0x000000061d157223 */ /* 0x100fe2000001080c */
[----:B------:R-:W-:Y:S01]  /*5ca0*/  FMNMX.FTZ R14, R27, R14, !PT ;  /* 0x0000000e1b0e7209 */ /* 0x000fe20007810000 */
[----:B------:R-:W-:Y:S01]  /*5cb0*/  FFMA.FTZ R29, R33, R6, -R12 ;  /* 0x00000006211d7223 */ /* 0x000fe2000001080c */
[----:B------:R-:W-:-:S02]  /*5cc0*/  WARPGROUP.DEPBAR.LE gsb0, 0x0 ;  /* 0x00008000000079c5 */ /* 0x000fc40000010000 */
[----:B------:R-:W-:Y:S01]  /*5cd0*/  WARPGROUP.ARRIVE ;  /* 0x00000000000079c5 */ /* 0x000fe20000000000 */
[----:B------:R-:W-:Y:S01]  /*5ce0*/  FMNMX.FTZ R14, R31, R14, !PT ;  /* 0x0000000e1f0e7209 */ /* 0x000fe20007810000 */
[----:B------:R-:W-:Y:S01]  /*5cf0*/  FMUL.FTZ R169, R86, UR6 ;  /* 0x0000000656a97c20 */ /* 0x000fe20008410000 */
[-CC-:B------:R-:W-:Y:S01]  /*5d00*/  FFMA.FTZ R171, R11, R6.reuse, -R12.reuse ;  /* 0x000000060bab7223 */ /* 0x180fe2000001080c */
[--C-:B------:R-:W-:Y:S01]  /*5d10*/  FFMA.FTZ R33, R197, R6, -R12.reuse ;  /* 0x00000006c5217223 */ /* 0x100fe2000001080c */
[----:B------:R-:W-:Y:S01]  /*5d20*/  FMNMX.FTZ R14, R35, R14, !PT ;  /* 0x0000000e230e7209 */ /* 0x000fe20007810000 */
[----:B------:R-:W-:Y:S01]  /*5d30*/  HGMMA.64x128x16.F32.BF16 R88, R152, gdesc[UR8].tnspB, R88, gsb0 ;  /* 0x41e0000898587df0 */ /* 0x000fe20008001858 */
[----:B------:R-:W-:Y:S01]  /*5d40*/  UIADD3 UR10, UR4, 0x280, URZ ;  /* 0x00000280040a7890 */ /* 0x000fe2000fffe03f */
[----:B------:R-:W-:Y:S01]  /*5d50*/  MUFU.TANH R169, R169 ;  /* 0x000000a900a97308 */ /* 0x000fe20000002400 */
[----:B------:R-:W-:Y:S01]  /*5d60*/  UMOV UR11, 0x40000040 ;  /* 0x40000040000b7882 */ /* 0x000fe20000000000 */
[----:B------:R-:W-:Y:S01]  /*5d70*/  FMNMX.FTZ R14, R37, R14, !PT ;  /* 0x0000000e250e7209 */ /* 0x000fe20007810000 */
[-CC-:B------:R-:W-:Y:S01]  /*5d80*/  FFMA.FTZ R172, R199, R6.reuse, -R12.reuse ;  /* 0x00000006c7ac7223 */ /* 0x180fe2000001080c */
[-CC-:B------:R-:W-:Y:S01]  /*5d90*/  FFMA.FTZ R174, R203, R6.reuse, -R12.reuse ;  /* 0x00000006cbae7223 */ /* 0x180fe2000001080c */
[--C-:B------:R-:W-:Y:S01]  /*5da0*/  FFMA.FTZ R170, R207, R6, -R12.reuse ;  /* 0x00000006cfaa7223 */ /* 0x100fe2000001080c */
        /* <DEDUP_REMOVED lines=14> */
[----:B------:R-:W-:Y:S01]  /*5e90*/  FFMA.FTZ R85, R85, R6, -R12 ;  /* 0x0000000655557223 */ /* 0x000fe2000001080c */
[----:B------:R-:W-:Y:S01]  /*5ea0*/  MUFU.EX2 R7, R7 ;  /* 0x0000000700077308 */ /* 0x000fe20000000800 */
[----:B------:R-:W-:-:S04]  /*5eb0*/  FMNMX.FTZ R14, R47, R14, !PT ;  /* 0x0000000e2f0e7209 */ /* 0x000fc80007810000 */
[----:B------:R-:W-:-:S03]  /*5ec0*/  FMNMX.FTZ R14, R49, R14, !PT ;  /* 0x0000000e310e7209 */ /* 0x000fc60007810000 */
[----:B------:R-:W0:Y:S01]  /*5ed0*/  MUFU.EX2 R180, R180 ;  /* 0x000000b400b47308 */ /* 0x000e220000000800 */
[----:B------:R-:W-:-:S04]  /*5ee0*/  FMNMX.FTZ R14, R51, R14, !PT ;  /* 0x0000000e330e7209 */ /* 0x000fc80007810000 */
[----:B------:R-:W-:-:S03]  /*5ef0*/  FMNMX.FTZ R14, R53, R14, !PT ;  /* 0x0000000e350e7209 */ /* 0x000fc60007810000 */
[----:B------:R-:W1:Y:S01]  /*5f00*/  MUFU.EX2 R171, R171 ;  /* 0x000000ab00ab7308 */ /* 0x000e620000000800 */
[----:B------:R-:W-:-:S04]  /*5f10*/  FMNMX.FTZ R14, R55, R14, !PT ;  /* 0x0000000e370e7209 */ /* 0x000fc80007810000 */
[----:B------:R-:W-:-:S03]  /*5f20*/  FMNMX.FTZ R14, R57, R14, !PT ;  /* 0x0000000e390e7209 */ /* 0x000fc60007810000 */
[----:B------:R-:W-:Y:S01]  /*5f30*/  MUFU.EX2 R182, R182 ;  /* 0x000000b600b67308 */ /* 0x000fe20000000800 */
[----:B------:R-:W-:Y:S01]  /*5f40*/  FMNMX.FTZ R14, R59, R14, !PT ;  /* 0x0000000e3b0e7209 */ /* 0x000fe20007810000 */
[----:B0-----:R-:W-:-:S03]  /*5f50*/  FFMA.FTZ R4, R7, R4, R180 ;  /* 0x0000000407047223 */ /* 0x001fc600000100b4 */
[----:B------:R-:W-:-:S03]  /*5f60*/  FMNMX.FTZ R14, R61, R14, !PT ;  /* 0x0000000e3d0e7209 */ /* 0x000fc60007810000 */
[----:B------:R-:W-:Y:S01]  /*5f70*/  MUFU.EX2 R21, R21 ;  /* 0x0000001500157308 */ /* 0x000fe20000000800 */
[----:B------:R-:W-:Y:S02]  /*5f80*/  FMNMX.FTZ R14, R63, R14, !PT ;  /* 0x0000000e3f0e7209 */ /* 0x000fe40007810000 */
[----:B-1----:R-:W-:Y:S02]  /*5f90*/  F2FP.BF16.F32.PACK_AB R180, R171, R180 ;  /* 0x000000b4abb4723e */ /* 0x002fe400000010ff */
[----:B------:R-:W-:-:S03]  /*5fa0*/  FMNMX.FTZ R14, R65, R14, !PT ;  /* 0x0000000e410e7209 */ /* 0x000fc60007810000 */
[----:B------:R-:W-:Y:S01]  /*5fb0*/  MUFU.EX2 R176, R176 ;  /* 0x000000b000b07308 */ /* 0x000fe20000000800 */
[----:B------:R-:W-:-:S04]  /*5fc0*/  FMNMX.FTZ R14, R67, R14, !PT ;  /* 0x0000000e430e7209 */ /* 0x000fc80007810000 */
        /* <DEDUP_REMOVED lines=14> */
[----:B------:R-:W-:Y:S01]  /*60b0*/  FMNMX.FTZ R5, R87, R14, !PT ;  /* 0x0000000e57057209 */ /* 0x000fe20007810000 */
[----:B------:R-:W-:-:S04]  /*60c0*/  FFMA.FTZ R14, R223, R6, -R12 ;  /* 0x00000006df0e7223 */ /* 0x000fc8000001080c */
[----:B------:R-:W0:Y:S02]  /*60d0*/  SHFL.BFLY PT, R20, R5, 0x2, 0x1f ;  /* 0x0c401f0005147f89 */ /* 0x000e2400000e0000 */
[----:B------:R-:W-:Y:S08]  /*60e0*/  MUFU.EX2 R45, R45 ;  /* 0x0000002d002d7308 */ /* 0x000ff00000000800 */
[----:B------:R-:W-:Y:S08]  /*60f0*/  MUFU.EX2 R168, R168 ;  /* 0x000000a800a87308 */ /* 0x000ff00000000800 */
[----:B------:R-:W-:Y:S01]  /*6100*/  MUFU.EX2 R170, R170 ;  /* 0x000000aa00aa7308 */ /* 0x000fe20000000800 */
[----:B0-----:R-:W-:Y:S01]  /*6110*/  FMNMX.FTZ R28, R5, R20, !PT ;  /* 0x00000014051c7209 */ /* 0x001fe20007810000 */
[----:B------:R-:W-:-:S06]  /*6120*/  FFMA.FTZ R20, R227, R6, -R12 ;  /* 0x00000006e3147223 */ /* 0x000fcc000001080c */
[----:B------:R-:W-:Y:S01]  /*6130*/  MUFU.EX2 R197, R197 ;  /* 0x000000c500c57308 */ /* 0x000fe20000000800 */
[----:B------:R-:W0:Y:S01]  /*6140*/  SHFL.BFLY PT, R11, R28, 0x1, 0x1f ;  /* 0x0c201f001c0b7f89 */ /* 0x000e2200000e0000 */
[----:B------:R-:W-:Y:S02]  /*6150*/  WARPGROUP.DEPBAR.LE gsb0, 0x0 ;  /* 0x00008000000079c5 */ /* 0x000fe40000010000 */
[----:B------:R-:W-:Y:S01]  /*6160*/  WARPGROUP.ARRIVE ;  /* 0x00000000000079c5 */ /* 0x000fe20000000000 */
[-CC-:B------:R-:W-:Y:S01]  /*6170*/  FFMA.FTZ R153, R201, R6.reuse, -R12.reuse ;  /* 0x00000006c9997223 */ /* 0x180fe2000001080c */
[-CC-:B------:R-:W-:Y:S01]  /*6180*/  FFMA.FTZ R155, R205, R6.reuse, -R12.reuse ;  /* 0x00000006cd9b7223 */ /* 0x180fe2000001080c */
[-CC-:B------:R-:W-:Y:S01]  /*6190*/  FFMA.FTZ R152, R211, R6.reuse, -R12.reuse ;  /* 0x00000006d3987223 */ /* 0x180fe2000001080c */
[-CC-:B------:R-:W-:Y:S01]  /*61a0*/  FFMA.FTZ R154, R215, R6.reuse, -R12.reuse ;  /* 0x00000006d79a7223 */ /* 0x180fe2000001080c */
[-CC-:B------:R-:W-:Y:S01]  /*61b0*/  FFMA.FTZ R201, R221, R6.reuse, -R12.reuse ;  /* 0x00000006ddc97223 */ /* 0x180fe2000001080c */
[----:B------:R-:W-:Y:S01]  /*61c0*/  HGMMA.64x128x16.F32.BF16 R88, R156, gdesc[UR8].tnspB, R88, gsb0 ;  /* 0x41e000089c587df0 */ /* 0x000fe20008001858 */
[----:B------:R-:W-:Y:S01]  /*61d0*/  UIADD3 UR10, UR4, 0x300, URZ ;  /* 0x00000300040a7890 */ /* 0x000fe2000fffe03f */
[----:B------:R-:W-:Y:S01]  /*61e0*/  FFMA.FTZ R205, R229, R6, -R12 ;  /* 0x00000006e5cd7223 */ /* 0x000fe2000001080c */
[----:B------:R-:W-:Y:S01]  /*61f0*/  UMOV UR11, 0x40000040 ;  /* 0x40000040000b7882 */ /* 0x000fe20000000000 */
[----:B------:R-:W-:Y:S01]  /*6200*/  UIADD3 UR4, UR4, 0x380, URZ ;  /* 0x0000038004047890 */ /* 0x000fe2000fffe03f */
[----:B------:R-:W-:Y:S01]  /*6210*/  MUFU.EX2 R153, R153 ;  /* 0x0000009900997308 */ /* 0x000fe20000000800 */
[----:B0-----:R-:W-:-:S07]  /*6220*/  FMNMX.FTZ R11, R28, R11, !PT ;  /* 0x0000000b1c0b7209 */ /* 0x001fce0007810000 */
[----:B------:R-:W-:Y:S01]  /*6230*/  MUFU.EX2 R155, R155 ;  /* 0x0000009b009b7308 */ /* 0x000fe20000000800 */
[----:B------:R-:W-:-:S04]  /*6240*/  FADD.FTZ R5, -R11, R8 ;  /* 0x000000080b057221 */ /* 0x000fc80000010100 */
[----:B------:R-:W-:-:S03]  /*6250*/  FMUL.FTZ R5, R5, R6 ;  /* 0x0000000605057220 */ /* 0x000fc60000410000 */
        /* <DEDUP_REMOVED lines=17> */
[-CC-:B------:R-:W-:Y:S01]  /*6370*/  FFMA.FTZ R156, R219, R6.reuse, -R12.reuse ;  /* 0x00000006db9c7223 */ /* 0x180fe2000001080c */
[-C--:B------:R-:W-:Y:S01]  /*6380*/  FFMA.FTZ R158, R175, R6.reuse, -R12 ;  /* 0x00000006af9e7223 */ /* 0x080fe2000001080c */
[-C--:B------:R-:W-:Y:S01]  /*6390*/  FMUL.FTZ R12, R11, R6.reuse ;  /* 0x000000060b0c7220 */ /* 0x080fe20000410000 */
[----:B------:R-:W-:Y:S01]  /*63a0*/  HGMMA.64x128x16.F32.BF16 R88, R160, gdesc[UR8].tnspB, R88, gsb0 ;  /* 0x41e00008a0587df0 */ /* 0x000fe20008001858 */
[----:B------:R-:W-:Y:S01]  /*63b0*/  UMOV UR10, UR4 ;  /* 0x00000004000a7c82 */ /* 0x000fe20008000000 */
[----:B------:R-:W-:Y:S01]  /*63c0*/  UMOV UR11, 0x40000040 ;  /* 0x40000040000b7882 */ /* 0x000fe20000000000 */
[-CC-:B------:R-:W-:Y:S01]  /*63d0*/  FFMA.FTZ R8, R13, R6.reuse, -R12.reuse ;  /* 0x000000060d087223 */ /* 0x180fe2000001080c */
[-CC-:B------:R-:W-:Y:S01]  /*63e0*/  FFMA.FTZ R181, R15, R6.reuse, -R12.reuse ;  /* 0x000000060fb57223 */ /* 0x180fe2000001080c */
[-CC-:B------:R-:W-:Y:S01]  /*63f0*/  FFMA.FTZ R183, R25, R6.reuse, -R12.reuse ;  /* 0x0000000619b77223 */ /* 0x180fe2000001080c */
[-CC-:B------:R-:W-:Y:S01]  /*6400*/  FFMA.FTZ R13, R31, R6.reuse, -R12.reuse ;  /* 0x000000061f0d7223 */ /* 0x180fe2000001080c */
[-CC-:B------:R-:W-:Y:S01]  /*6410*/  FFMA.FTZ R28, R27, R6.reuse, -R12.reuse ;  /* 0x000000061b1c7223 */ /* 0x180fe2000001080c */
[----:B------:R-:W-:Y:S01]  /*6420*/  IMAD.U32 R31, RZ, RZ, UR7 ;  /* 0x00000007ff1f7e24 */ /* 0x000fe2000f8e00ff */
[----:B------:R-:W0:Y:S01]  /*6430*/  MUFU.EX2 R8, R8 ;  /* 0x0000000800087308 */ /* 0x000e220000000800 */
[----:B------:R-:W-:Y:S01]  /*6440*/  FFMA.FTZ R30, R35, R6, -R12 ;  /* 0x00000006231e7223 */ /* 0x000fe2000001080c */
[----:B------:R-:W-:-:S02]  /*6450*/  @!P1 VIADD R35, R10, 0x34860 ;  /* 0x000348600a239836 */ /* 0x000fc40000000000 */
[-CC-:B------:R-:W-:Y:S01]  /*6460*/  FFMA.FTZ R179, R37, R6.reuse, -R12.reuse ;  /* 0x0000000625b37223 */ /* 0x180fe2000001080c */
[----:B------:R-:W-:Y:S02]  /*6470*/  @!P1 VIADD R31, R31, 0x34840 ;  /* 0x000348401f1f9836 */ /* 0x000fe40000000000 */
[-CC-:B------:R-:W-:Y:S01]  /*6480*/  FFMA.FTZ R32, R39, R6.reuse, -R12.reuse ;  /* 0x0000000627207223 */ /* 0x180fe2000001080c */
[-CC-:B------:R-:W-:Y:S01]  /*6490*/  FFMA.FTZ R173, R41, R6.reuse, -R12.reuse ;  /* 0x0000000629ad7223 */ /* 0x180fe2000001080c */
[----:B------:R-:W-:Y:S01]  /*64a0*/  @!P1 PRMT R35, RZ, 0x654, R35 ;  /* 0x00000654ff239816 */ /* 0x000fe20000000023 */
[----:B------:R-:W1:Y:S01]  /*64b0*/  MUFU.EX2 R181, R181 ;  /* 0x000000b500b57308 */ /* 0x000e620000000800 */
[----:B------:R-:W-:Y:S01]  /*64c0*/  @!P1 PRMT R31, RZ, 0x654, R31 ;  /* 0x00000654ff1f9816 */ /* 0x000fe2000000001f */
[-CC-:B------:R-:W-:Y:S01]  /*64d0*/  FFMA.FTZ R34, R43, R6.reuse, -R12.reuse ;  /* 0x000000062b227223 */ /* 0x180fe2000001080c */
[-CC-:B------:R-:W-:Y:S01]  /*64e0*/  FFMA.FTZ R175, R177, R6.reuse, -R12.reuse ;  /* 0x00000006b1af7223 */ /* 0x180fe2000001080c */
[-CC-:B------:R-:W-:Y:S01]  /*64f0*/  FFMA.FTZ R36, R47, R6.reuse, -R12.reuse ;  /* 0x000000062f247223 */ /* 0x180fe2000001080c */
[-CC-:B------:R-:W-:Y:S01]  /*6500*/  FFMA.FTZ R15, R49, R6.reuse, -R12.reuse ;  /* 0x00000006310f7223 */ /* 0x180fe2000001080c */
[-CC-:B------:R-:W-:Y:S01]  /*6510*/  FFMA.FTZ R38, R51, R6.reuse, -R12.reuse ;  /* 0x0000000633267223 */ /* 0x180fe2000001080c */
[-C--:B------:R-:W-:Y:S01]  /*6520*/  FFMA.FTZ R25, R53, R6.reuse, -R12 ;  /* 0x0000000635197223 */ /* 0x080fe2000001080c */
[----:B------:R-:W-:Y:S01]  /*6530*/  MUFU.EX2 R183, R183 ;  /* 0x000000b700b77308 */ /* 0x000fe20000000800 */
[----:B0-----:R-:W-:Y:S01]  /*6540*/  FFMA.FTZ R10, R5, R3, R8 ;  /* 0x00000003050a7223 */ /* 0x001fe20000010008 */
[-CC-:B------:R-:W-:Y:S01]  /*6550*/  FFMA.FTZ R40, R55, R6.reuse, -R12.reuse ;  /* 0x0000000637287223 */ /* 0x180fe2000001080c */
[-CC-:B------:R-:W-:Y:S01]  /*6560*/  FFMA.FTZ R27, R57, R6.reuse, -R12.reuse ;  /* 0x00000006391b7223 */ /* 0x180fe2000001080c */
[-CC-:B------:R-:W-:Y:S01]  /*6570*/  FFMA.FTZ R42, R59, R6.reuse, -R12.reuse ;  /* 0x000000063b2a7223 */ /* 0x180fe2000001080c */
[-CC-:B------:R-:W-:Y:S01]  /*6580*/  FFMA.FTZ R61, R61, R6.reuse, -R12.reuse ;  /* 0x000000063d3d7223 */ /* 0x180fe2000001080c */
[-CC-:B------:R-:W-:Y:S01]  /*6590*/  FFMA.FTZ R65, R65, R6.reuse, -R12.reuse ;  /* 0x0000000641417223 */ /* 0x180fe2000001080c */
[----:B------:R-:W-:Y:S01]  /*65a0*/  FFMA.FTZ R67, R67, R6, -R12 ;  /* 0x0000000643437223 */ /* 0x000fe2000001080c */
[----:B------:R-:W-:Y:S01]  /*65b0*/  MUFU.EX2 R28, R28 ;  /* 0x0000001c001c7308 */ /* 0x000fe20000000800 */
[C---:B-1----:R-:W-:Y:S01]  /*65c0*/  FADD.FTZ R10, R181.reuse, R10 ;  /* 0x0000000ab50a7221 */ /* 0x042fe20000010000 */
[----:B------:R-:W-:Y:S01]  /*65d0*/  F2FP.BF16.F32.PACK_AB R181, R181, R8 ;  /* 0x00000008b5b5723e */ /* 0x000fe200000010ff */
        /* <DEDUP_REMOVED lines=8> */
[----:B------:R-:W-:Y:S01]  /*6660*/  FFMA.FTZ R83, R83, R6, -R12 ;  /* 0x0000000653537223 */ /* 0x000fe2000001080c */
[----:B------:R-:W-:-:S04]  /*6670*/  R2UR UR4, R2 ;  /* 0x00000000020472ca */ /* 0x000fc800000e0000 */
[----:B------:R-:W0:Y:S08]  /*6680*/  MUFU.EX2 R30, R30 ;  /* 0x0000001e001e7308 */ /* 0x000e300000000800 */
[----:B------:R-:W-:Y:S08]  /*6690*/  MUFU.EX2 R179, R179 ;  /* 0x000000b300b37308 */ /* 0x000ff00000000800 */
        /* <DEDUP_REMOVED lines=8> */
[----:B------:R-:W-:Y:S08]  /*6720*/  MUFU.EX2 R25, R25 ;  /* 0x0000001900197308 */ /* 0x000ff00000000800 */
[----:B------:R-:W0:Y:S08]  /*6730*/  MUFU.EX2 R40, R40 ;  /* 0x0000002800287308 */ /* 0x000e300000000800 */
[----:B------:R-:W-:Y:S01]  /*6740*/  MUFU.EX2 R27, R27 ;  /* 0x0000001b001b7308 */ /* 0x000fe20000000800 */
[----:B------:R-:W-:-:S02]  /*6750*/  WARPGROUP.DEPBAR.LE gsb0, 0x0 ;  /* 0x00008000000079c5 */ /* 0x000fc40000010000 */
[----:B------:R-:W-:-:S05]  /*6760*/  WARPGROUP.ARRIVE ;  /* 0x00000000000079c5 */ /* 0x000fca0000000000 */
[----:B------:R-:W-:Y:S01]  /*6770*/  MUFU.EX2 R42, R42 ;  /* 0x0000002a002a7308 */ /* 0x000fe20000000800 */
[----:B------:R-:W-:Y:S02]  /*6780*/  F2FP.BF16.F32.PACK_AB R160, R203, R14 ;  /* 0x0000000ecba0723e */ /* 0x000fe400000010ff */
[----:B------:R-:W-:Y:S01]  /*6790*/  F2FP.BF16.F32.PACK_AB R162, R205, R20 ;  /* 0x00000014cda2723e */ /* 0x000fe200000010ff */
[----:B------:R-:W-:Y:S04]  /*67a0*/  HGMMA.64x128x16.F32.BF16 R88, R164, gdesc[UR8].tnspB, R88, gsb0 ;  /* 0x41e00008a4587df0 */ /* 0x000fe80008001858 */
        /* <DEDUP_REMOVED lines=13> */
[----:B------:R1:W-:Y:S01]  /*6880*/  @!P1 SYNCS.ARRIVE.TRANS64.RED.A1T0 RZ, [R31+URZ], RZ ;  /* 0x000000ff1fff99a7 */ /* 0x0003e2000810043f */
[----:B------:R-:W-:Y:S02]  /*6890*/  F2FP.BF16.F32.PACK_AB R164, R207, R24 ;  /* 0x00000018cfa4723e */ /* 0x000fe400000010ff */
[----:B------:R-:W-:Y:S01]  /*68a0*/  F2FP.BF16.F32.PACK_AB R166, R85, R26 ;  /* 0x0000001a55a6723e */ /* 0x000fe200000010ff */
[----:B-1----:R-:W-:Y:S01]  /*68b0*/  FADD.FTZ R31, R171, R4 ;  /* 0x00000004ab1f7221 */ /* 0x002fe20000010000 */
[----:B------:R1:W-:Y:S01]  /*68c0*/  @!P1 SYNCS.ARRIVE.TRANS64.RED.A1T0 RZ, [R35+URZ], RZ ;  /* 0x000000ff23ff99a7 */ /* 0x0003e2000810043f */
[----:B------:R-:W-:Y:S01]  /*68d0*/  FFMA.FTZ R4, R63, R6, -R12 ;  /* 0x000000063f047223 */ /* 0x000fe2000001080c */
[----:B0-----:R-:W-:Y:S01]  /*68e0*/  F2FP.BF16.F32.PACK_AB R171, R40, R25 ;  /* 0x0000001928ab723e */ /* 0x001fe200000010ff */
[----:B------:R-:W-:Y:S01]  /*68f0*/  FADD.FTZ R44, R182, R31 ;  /* 0x0000001fb62c7221 */ /* 0x000fe20000010000 */
[----:B------:R-:W-:Y:S01]  /*6900*/  FADD.FTZ R31, R183, R10 ;  /* 0x0000000ab71f7221 */ /* 0x000fe20000010000 */
[----:B------:R-:W-:-:S02]  /*6910*/  F2FP.BF16.F32.PACK_AB R182, R21, R182 ;  /* 0x000000b615b6723e */ /* 0x000fc400000010ff */
[----:B------:R-:W0:Y:S01]  /*6920*/  MUFU.EX2 R4, R4 ;  /* 0x0000000400047308 */ /* 0x000e220000000800 */
[----:B-1----:R-:W-:Y:S01]  /*6930*/  FADD.FTZ R35, R21, R44 ;  /* 0x0000002c15237221 */ /* 0x002fe20000010000 */
[C---:B------:R-:W-:Y:S01]  /*6940*/  FADD.FTZ R10, R28.reuse, R31 ;  /* 0x0000001f1c0a7221 */ /* 0x040fe20000010000 */
[----:B------:R-:W-:Y:S02]  /*6950*/  F2FP.BF16.F32.PACK_AB R183, R28, R183 ;  /* 0x000000b71cb7723e */ /* 0x000fe400000010ff */
[----:B------:R-:W-:Y:S01]  /*6960*/  FADD.FTZ R44, R176, R35 ;  /* 0x00000023b02c7221 */ /* 0x000fe20000010000 */
[----:B------:R-:W-:Y:S01]  /*6970*/  FADD.FTZ R31, R13, R10 ;  /* 0x0000000a0d1f7221 */ /* 0x000fe20000010000 */
[C---:B------:R-:W-:Y:S02]  /*6980*/  F2FP.BF16.F32.PACK_AB R176, R29.reuse, R176 ;  /* 0x000000b01db0723e */ /* 0x040fe400000010ff */
[----:B------:R-:W-:Y:S01]  /*6990*/  FADD.FTZ R35, R29, R44 ;  /* 0x0000002c1d237221 */ /* 0x000fe20000010000 */
[----:B------:R-:W-:-:S02]  /*69a0*/  FADD.FTZ R10, R30, R31 ;  /* 0x0000001f1e0a7221 */ /* 0x000fc40000010000 */
[----:B------:R-:W-:Y:S01]  /*69b0*/  MUFU.EX2 R30, R77 ;  /* 0x0000004d001e7308 */ /* 0x000fe20000000800 */
[----:B------:R-:W-:Y:S01]  /*69c0*/  FADD.FTZ R44, R178, R35 ;  /* 0x00000023b22c7221 */ /* 0x000fe20000010000 */
[----:B------:R-:W-:Y:S01]  /*69d0*/  FADD.FTZ R31, R179, R10 ;  /* 0x0000000ab31f7221 */ /* 0x000fe20000010000 */
[C---:B------:R-:W-:Y:S02]  /*69e0*/  F2FP.BF16.F32.PACK_AB R178, R33.reuse, R178 ;  /* 0x000000b221b2723e */ /* 0x040fe400000010ff */
[----:B------:R-:W-:Y:S01]  /*69f0*/  FADD.FTZ R35, R33, R44 ;  /* 0x0000002c21237221 */ /* 0x000fe20000010000 */
[C---:B------:R-:W-:Y:S01]  /*6a00*/  FADD.FTZ R10, R32.reuse, R31 ;  /* 0x0000001f200a7221 */ /* 0x040fe20000010000 */
[----:B------:R-:W-:Y:S02]  /*6a10*/  F2FP.BF16.F32.PACK_AB R179, R32, R179 ;  /* 0x000000b320b3723e */ /* 0x000fe400000010ff */
[----:B------:R-:W-:Y:S01]  /*6a20*/  FADD.FTZ R44, R172, R35 ;  /* 0x00000023ac2c7221 */ /* 0x000fe20000010000 */
[----:B------:R-:W-:Y:S01]  /*6a30*/  FADD.FTZ R31, R173, R10 ;  /* 0x0000000aad1f7221 */ /* 0x000fe20000010000 */
[-C--:B------:R-:W-:Y:S01]  /*6a40*/  FFMA.FTZ R10, R169, R6.reuse, -R12 ;  /* 0x00000006a90a7223 */ /* 0x080fe2000001080c */
[----:B------:R-:W-:Y:S01]  /*6a50*/  F2FP.BF16.F32.PACK_AB R169, R38, R15 ;  /* 0x0000000f26a9723e */ /* 0x000fe200000010ff */
[----:B------:R-:W-:Y:S01]  /*6a60*/  FADD.FTZ R35, R153, R44 ;  /* 0x0000002c99237221 */ /* 0x000fe20000010000 */
[----:B------:R-:W-:Y:S01]  /*6a70*/  FADD.FTZ R44, R34, R31 ;  /* 0x0000001f222c7221 */ /* 0x000fe20000010000 */
[----:B------:R-:W-:Y:S01]  /*6a80*/  FFMA.FTZ R12, R87, R6, -R12 ;  /* 0x00000006570c7223 */ /* 0x000fe2000001080c */
[----:B------:R-:W-:Y:S01]  /*6a90*/  F2FP.BF16.F32.PACK_AB R172, R153, R172 ;  /* 0x000000ac99ac723e */ /* 0x000fe200000010ff */
[----:B------:R-:W-:Y:S01]  /*6aa0*/  FADD.FTZ R46, R174, R35 ;  /* 0x00000023ae2e7221 */ /* 0x000fe20000010000 */
[----:B------:R-:W-:Y:S01]  /*6ab0*/  FADD.FTZ R31, R175, R44 ;  /* 0x0000002caf1f7221 */ /* 0x000fe20000010000 */
[----:B------:R-:W-:Y:S01]  /*6ac0*/  MUFU.EX2 R10, R10 ;  /* 0x0000000a000a7308 */ /* 0x000fe20000000800 */
[----:B------:R-:W-:Y:S01]  /*6ad0*/  F2FP.BF16.F32.PACK_AB R173, R34, R173 ;  /* 0x000000ad22ad723e */ /* 0x000fe200000010ff */
[C---:B------:R-:W-:Y:S01]  /*6ae0*/  FADD.FTZ R35, R45.reuse, R46 ;  /* 0x0000002e2d237221 */ /* 0x040fe20000010000 */
[----:B------:R-:W-:Y:S01]  /*6af0*/  FADD.FTZ R44, R36, R31 ;  /* 0x0000001f242c7221 */ /* 0x000fe20000010000 */
[----:B------:R-:W-:-:S02]  /*6b00*/  F2FP.BF16.F32.PACK_AB R174, R45, R174 ;  /* 0x000000ae2dae723e */ /* 0x000fc400000010ff */
[----:B------:R-:W-:Y:S01]  /*6b10*/  FADD.FTZ R46, R168, R35 ;  /* 0x00000023a82e7221 */ /* 0x000fe20000010000 */
[----:B------:R-:W-:Y:S01]  /*6b20*/  FADD.FTZ R21, R15, R44 ;  /* 0x0000002c0f157221 */ /* 0x000fe20000010000 */
[C---:B------:R-:W-:Y:S01]  /*6b30*/  F2FP.BF16.F32.PACK_AB R168, R155.reuse, R168 ;  /* 0x000000a89ba8723e */ /* 0x040fe200000010ff */
[----:B------:R-:W1:Y:S01]  /*6b40*/  MUFU.EX2 R12, R12 ;  /* 0x0000000c000c7308 */ /* 0x000e620000000800 */
[----:B------:R-:W-:Y:S01]  /*6b50*/  FADD.FTZ R29, R155, R46 ;  /* 0x0000002e9b1d7221 */ /* 0x000fe20000010000 */
[----:B------:R-:W-:Y:S01]  /*6b60*/  FADD.FTZ R8, R38, R21 ;  /* 0x0000001526087221 */ /* 0x000fe20000010000 */
[----:B0-----:R-:W-:Y:S02]  /*6b70*/  F2FP.BF16.F32.PACK_AB R155, R4, R3 ;  /* 0x00000003049b723e */ /* 0x001fe400000010ff */
[----:B------:R-:W-:Y:S01]  /*6b80*/  FADD.FTZ R44, R170, R29 ;  /* 0x0000001daa2c7221 */ /* 0x000fe20000010000 */
[----:B------:R-:W-:Y:S01]  /*6b90*/  FADD.FTZ R13, R25, R8 ;  /* 0x00000008190d7221 */ /* 0x000fe20000010000 */
[----:B------:R-:W-:Y:S01]  /*6ba0*/  F2FP.BF16.F32.PACK_AB R175, R36, R175 ;  /* 0x000000af24af723e */ /* 0x000fe200000010ff */
[----:B------:R-:W0:Y:S01]  /*6bb0*/  MUFU.EX2 R46, R73 ;  /* 0x00000049002e7308 */ /* 0x000e220000000800 */
[C---:B------:R-:W-:Y:S01]  /*6bc0*/  FADD.FTZ R21, R197.reuse, R44 ;  /* 0x0000002cc5157221 */ /* 0x040fe20000010000 */
[----:B------:R-:W-:Y:S01]  /*6bd0*/  FADD.FTZ R8, R40, R13 ;  /* 0x0000000d28087221 */ /* 0x000fe20000010000 */
[----:B------:R-:W-:-:S02]  /*6be0*/  F2FP.BF16.F32.PACK_AB R170, R197, R170 ;  /* 0x000000aac5aa723e */ /* 0x000fc400000010ff */
[----:B------:R-:W-:Y:S01]  /*6bf0*/  FADD.FTZ R28, R152, R21 ;  /* 0x00000015981c7221 */ /* 0x000fe20000010000 */
[----:B------:R-:W-:Y:S01]  /*6c00*/  FADD.FTZ R13, R27, R8 ;  /* 0x000000081b0d7221 */ /* 0x000fe20000010000 */
[C---:B------:R-:W-:Y:S02]  /*6c10*/  F2FP.BF16.F32.PACK_AB R152, R157.reuse, R152 ;  /* 0x000000989d98723e */ /* 0x040fe400000010ff */
[----:B------:R-:W-:Y:S01]  /*6c20*/  FADD.FTZ R21, R157, R28 ;  /* 0x0000001c9d157221 */ /* 0x000fe20000010000 */
[----:B------:R-:W-:Y:S01]  /*6c30*/  FADD.FTZ R8, R42, R13 ;  /* 0x0000000d2a087221 */ /* 0x000fe20000010000 */
[----:B-1----:R-:W-:Y:S02]  /*6c40*/  F2FP.BF16.F32.PACK_AB R167, R12, R10 ;  /* 0x0000000a0ca7723e */ /* 0x002fe400000010ff */
[----:B------:R-:W-:Y:S01]  /*6c50*/  FADD.FTZ R28, R154, R21 ;  /* 0x000000159a1c7221 */ /* 0x000fe20000010000 */
[----:B------:R-:W-:Y:S01]  /*6c60*/  FADD.FTZ R13, R3, R8 ;  /* 0x00000008030d7221 */ /* 0x000fe20000010000 */
[----:B------:R-:W-:-:S02]  /*6c70*/  F2FP.BF16.F32.PACK_AB R154, R159, R154 ;  /* 0x0000009a9f9a723e */ /* 0x000fc400000010ff */
[----:B------:R-:W-:Y:S01]  /*6c80*/  FADD.FTZ R21, R159, R28 ;  /* 0x0000001c9f157221 */ /* 0x000fe20000010000 */
[----:B------:R-:W-:Y:S01]  /*6c90*/  FADD.FTZ R13, R4, R13 ;  /* 0x0000000d040d7221 */ /* 0x000fe20000010000 */
[----:B------:R-:W1:Y:S01]  /*6ca0*/  MUFU.EX2 R28, R81 ;  /* 0x00000051001c7308 */ /* 0x000e620000000800 */
[----:B------:R-:W-:Y:S01]  /*6cb0*/  F2FP.BF16.F32.PACK_AB R153, R42, R27 ;  /* 0x0000001b2a99723e */ /* 0x000fe200000010ff */
[----:B------:R-:W-:Y:S01]  /*6cc0*/  FADD.FTZ R8, R156, R21 ;  /* 0x000000159c087221 */ /* 0x000fe20000010000 */
[----:B------:R-:W-:Y:S01]  /*6cd0*/  FADD.FTZ R13, R48, R13 ;  /* 0x0000000d300d7221 */ /* 0x000fe20000010000 */
[C---:B------:R-:W-:Y:S02]  /*6ce0*/  F2FP.BF16.F32.PACK_AB R156, R199.reuse, R156 ;  /* 0x0000009cc79c723e */ /* 0x040fe400000010ff */
[----:B------:R-:W-:Y:S01]  /*6cf0*/  FADD.FTZ R15, R199, R8 ;  /* 0x00000008c70f7221 */ /* 0x000fe20000010000 */
[C---:B------:R-:W-:Y:S01]  /*6d00*/  FADD.FTZ R13, R67.reuse, R13 ;  /* 0x0000000d430d7221 */ /* 0x040fe20000010000 */
[----:B------:R-:W-:-:S02]  /*6d10*/  F2FP.BF16.F32.PACK_AB R157, R67, R48 ;  /* 0x00000030439d723e */ /* 0x000fc400000010ff */
[----:B------:R-:W-:Y:S01]  /*6d20*/  FADD.FTZ R8, R158, R15 ;  /* 0x0000000f9e087221 */ /* 0x000fe20000010000 */
[----:B------:R-:W-:Y:S01]  /*6d30*/  FADD.FTZ R13, R50, R13 ;  /* 0x0000000d320d7221 */ /* 0x000fe20000010000 */
[C---:B------:R-:W-:Y:S02]  /*6d40*/  F2FP.BF16.F32.PACK_AB R158, R201.reuse, R158 ;  /* 0x0000009ec99e723e */ /* 0x040fe400000010ff */
[----:B------:R-:W-:Y:S01]  /*6d50*/  FADD.FTZ R15, R201, R8 ;  /* 0x00000008c90f7221 */ /* 0x000fe20000010000 */
[C---:B------:R-:W-:Y:S01]  /*6d60*/  FADD.FTZ R13, R71.reuse, R13 ;  /* 0x0000000d470d7221 */ /* 0x040fe20000010000 */
[----:B------:R-:W-:Y:S02]  /*6d70*/  F2FP.BF16.F32.PACK_AB R159, R71, R50 ;  /* 0x00000032479f723e */ /* 0x000fe400000010ff */
[----:B------:R-:W-:Y:S01]  /*6d80*/  FADD.FTZ R8, R14, R15 ;  /* 0x0000000f0e087221 */ /* 0x000fe20000010000 */
[----:B0-----:R-:W-:Y:S01]  /*6d90*/  FADD.FTZ R13, R46, R13 ;  /* 0x0000000d2e0d7221 */ /* 0x001fe20000010000 */
[----:B------:R-:W-:-:S02]  /*6da0*/  F2FP.BF16.F32.PACK_AB R161, R75, R46 ;  /* 0x0000002e4ba1723e */ /* 0x000fc400000010ff */
[----:B------:R-:W-:Y:S01]  /*6db0*/  FADD.FTZ R3, R203, R8 ;  /* 0x00000008cb037221 */ /* 0x000fe20000010000 */
[----:B------:R-:W-:Y:S01]  /*6dc0*/  FADD.FTZ R13, R75, R13 ;  /* 0x0000000d4b0d7221 */ /* 0x000fe20000010000 */
[----:B------:R-:W-:Y:S01]  /*6dd0*/  F2FP.BF16.F32.PACK_AB R163, R79, R30 ;  /* 0x0000001e4fa3723e */ /* 0x000fe200000010ff */
[----:B------:R-:W-:Y:S02]  /*6de0*/  IMAD.MOV.U32 R8, RZ, RZ, R11 ;  /* 0x000000ffff087224 */ /* 0x000fe400078e000b */
[----:B------:R-:W-:Y:S01]  /*6df0*/  FADD.FTZ R4, R20, R3 ;  /* 0x0000000314047221 */ /* 0x000fe20000010000 */
[----:B------:R-:W-:Y:S01]  /*6e00*/  FADD.FTZ R13, R30, R13 ;  /* 0x0000000d1e0d7221 */ /* 0x000fe20000010000 */
[----:B-1----:R-:W-:Y:S02]  /*6e10*/  F2FP.BF16.F32.PACK_AB R165, R83, R28 ;  /* 0x0000001c53a5723e */ /* 0x002fe400000010ff */
[----:B------:R-:W-:Y:S01]  /*6e20*/  FADD.FTZ R3, R205, R4 ;  /* 0x00000004cd037221 */ /* 0x000fe20000010000 */
[----:B------:R-:W-:-:S03]  /*6e30*/  FADD.FTZ R13, R79, R13 ;  /* 0x0000000d4f0d7221 */ /* 0x000fc60000010000 */
[----:B------:R-:W-:Y:S01]  /*6e40*/  FADD.FTZ R4, R24, R3 ;  /* 0x0000000318047221 */ /* 0x000fe20000010000 */
[----:B------:R-:W-:-:S03]  /*6e50*/  FADD.FTZ R13, R28, R13 ;  /* 0x0000000d1c0d7221 */ /* 0x000fc60000010000 */
[----:B------:R-:W-:Y:S01]  /*6e60*/  FADD.FTZ R3, R207, R4 ;  /* 0x00000004cf037221 */ /* 0x000fe20000010000 */
[----:B------:R-:W-:-:S03]  /*6e70*/  FADD.FTZ R13, R83, R13 ;  /* 0x0000000d530d7221 */ /* 0x000fc60000010000 */
[----:B------:R-:W-:Y:S01]  /*6e80*/  FADD.FTZ R4, R26, R3 ;  /* 0x000000031a047221 */ /* 0x000fe20000010000 */
[----:B------:R-:W-:Y:S01]  /*6e90*/  FADD.FTZ R13, R10, R13 ;  /* 0x0000000d0a0d7221 */ /* 0x000fe20000010000 */
[----:B------:R-:W-:Y:S02]  /*6ea0*/  IMAD.MOV.U32 R10, RZ, RZ, R16 ;  /* 0x000000ffff0a7224 */ /* 0x000fe400078e0010 */
[----:B------:R-:W-:Y:S01]  /*6eb0*/  FADD.FTZ R4, R85, R4 ;  /* 0x0000000455047221 */ /* 0x000fe20000010000 */
[----:B------:R-:W-:Y:S01]  /*6ec0*/  FADD.FTZ R3, R12, R13 ;  /* 0x0000000d0c037221 */ /* 0x000fe20000010000 */
[----:B------:R-:W-:Y:S01]  /*6ed0*/  IMAD.MOV.U32 R12, RZ, RZ, R9 ;  /* 0x000000ffff0c7224 */ /* 0x000fe200078e0009 */
[----:B------:R-:W-:Y:S06]  /*6ee0*/  @P2 BRA `(.L_x_385) ;  /* 0xffffffd400b02947 */ /* 0x000fec000383ffff */
.L_x_376:
        /* <DEDUP_REMOVED lines=67> */
.L_x_386:
[----:B------:R-:W-:Y:S02]  /*7320*/  LEA R20, R2, R0, 0x3 ;  /* 0x0000000002147211 */ /* 0x000fe400078e18ff */
[----:B------:R-:W-:-:S04]  /*7330*/  SHF.L.U32 R5, R16, 0x1f, RZ ;  /* 0x0000001f10057819 */ /* 0x000fc800000006ff */
[----:B------:R0:W1:Y:S01]  /*7340*/  SYNCS.PHASECHK.TRANS64.TRYWAIT P2, [R20+URZ+0x34850], R5 ;  /* 0x03485005140075a7 */ /* 0x000062000804017f */
[----:B------:R-:W-:Y:S05]  /*7350*/  @!P0 BRA `(.L_x_387) ;  /* 0x0000000000048947 */ /* 0x000fea0003800000 */
[----:B------:R-:W-:Y:S01]  /*7360*/  BPT.TRAP 0x1 ;  /* 0x000000040000795c */ /* 0x000fe20000300000 */
.L_x_387:
[----:B-1----:R-:W-:Y:S05]  /*7370*/  @P2 BRA `(.L_x_388) ;  /* 0x0000000000082947 */ /* 0x002fea0003800000 */
[----:B------:R-:W1:Y:S02]  /*7380*/  SYNCS.PHASECHK.TRANS64.TRYWAIT P0, [R20+URZ+0x34850], R5 ;  /* 0x03485005140075a7 */ /* 0x000e64000800017f */
[----:B-1----:R-:W-:Y:S05]  /*7390*/  @!P0 BRA `(.L_x_389) ;  /* 0x0000009000208947 */ /* 0x002fea0003800000 */
.L_x_388:
[----:B------:R-:W-:Y:S05]  /*73a0*/  WARPSYNC.ALL ;  /* 0x0000000000007948 */ /* 0x000fea0003800000 */
[----:B------:R-:W-:Y:S01]  /*73b0*/  VIADD R0, R0, 0x400 ;  /* 0x0000040000007836 */ /* 0x000fe20000000000 */
[----:B------:R-:W-:Y:S01]  /*73c0*/  WARPGROUP.ARRIVE ;  /* 0x00000000000079c5 */ /* 0x000fe20000000000 */
[----:B------:R-:W-:Y:S01]  /*73d0*/  IMAD.MOV.U32 R15, RZ, RZ, 0x40000040 ;  /* 0x40000040ff0f7424 */ /* 0x000fe200078e00ff */
[----:B01----:R-:W0:Y:S01]  /*73e0*/  SHFL.BFLY PT, R5, R4, 0x2, 0x1f ;  /* 0x0c401f0004057f89 */ /* 0x003e2200000e0000 */
[----:B------:R-:W-:Y:S01]  /*73f0*/  VIADD R185, R185, 0x1 ;  /* 0x00000001b9b97836 */ /* 0x000fe20000000000 */
[----:B------:R-:W-:-:S04]  /*7400*/  SHF.R.U32.HI R0, RZ, 0x4, R0 ;  /* 0x00000004ff007819 */ /* 0x000fc80000011600 */
[----:B------:R-:W-:-:S04]  /*7410*/  LOP3.LUT R0, R0, 0x3fff, RZ, 0xc0, !PT ;  /* 0x00003fff00007812 */ /* 0x000fc800078ec0ff */
[----:B------:R-:W-:Y:S02]  /*7420*/  LOP3.LUT R13, R0, 0x4000000, RZ, 0xfc, !PT ;  /* 0x04000000000d7812 */ /* 0x000fe400078efcff */
[----:B------:R-:W1:Y:S03]  /*7430*/  SHFL.BFLY PT, R0, R3, 0x2, 0x1f ;  /* 0x0c401f0003007f89 */ /* 0x000e6600000e0000 */
[----:B------:R-:W-:Y:S02]  /*7440*/  IMAD R12, R2, 0x800, R13 ;  /* 0x00000800020c7824 */ /* 0x000fe400078e020d */
[----:B------:R-:W-:Y:S02]  /*7450*/  IMAD.MOV.U32 R13, RZ, RZ, 0x40000040 ;  /* 0x40000040ff0d7424 */ /* 0x000fe400078e00ff */
[C---:B------:R-:W-:Y:S01]  /*7460*/  VIADD R14, R12.reuse, 0x80 ;  /* 0x000000800c0e7836 */ /* 0x040fe20000000000 */
[----:B------:R-:W-:-:S02]  /*7470*/  R2UR UR6, R12 ;  /* 0x000000000c0672ca */ /* 0x000fc400000e0000 */
[----:B------:R-:W-:Y:S01]  /*7480*/  R2UR UR7, R13 ;  /* 0x000000000d0772ca */ /* 0x000fe200000e0000 */
[----:B------:R-:W-:Y:S02]  /*7490*/  IMAD.MOV.U32 R13, RZ, RZ, 0x40000040 ;  /* 0x40000040ff0d7424 */ /* 0x000fe400078e00ff */
[----:B0-----:R-:W-:-:S10]  /*74a0*/  FADD.FTZ R5, R5, R4 ;  /* 0x0000000405057221 */ /* 0x001fd40000010000 */
[----:B------:R-:W-:Y:S01]  /*74b0*/  HGMMA.64x128x16.F32.BF16 R24, R180, gdesc[UR4].tnspB, R24, gsb0 ;  /* 0x41e00004b4187df0 */ /* 0x000fe20008001818 */
[----:B------:R-:W-:Y:S01]  /*74c0*/  R2UR UR6, R14 ;  /* 0x000000000e0672ca */ /* 0x000fe200000e0000 */
[----:B------:R-:W-:Y:S01]  /*74d0*/  VIADD R14, R12, 0x100 ;  /* 0x000001000c0e7836 */ /* 0x000fe20000000000 */
[----:B------:R-:W-:Y:S01]  /*74e0*/  R2UR UR7, R15 ;  /* 0x000000000f0772ca */ /* 0x000fe200000e0000 */
[----:B------:R-:W-:Y:S02]  /*74f0*/  IMAD.MOV.U32 R15, RZ, RZ, 0x40000040 ;  /* 0x40000040ff0f7424 */ /* 0x000fe400078e00ff */
[----:B-1----:R-:W-:Y:S02]  /*7500*/  FADD.FTZ R7, R0, R3 ;  /* 0x0000000300077221 */ /* 0x002fe40000010000 */
[----:B------:R-:W-:Y:S04]  /*7510*/  SHFL.BFLY PT, R0, R5, 0x1, 0x1f ;  /* 0x0c201f0005007f89 */ /* 0x000fe800000e0000 */
[----:B------:R-:W0:Y:S01]  /*7520*/  SHFL.BFLY PT, R8, R7, 0x1, 0x1f ;  /* 0x0c201f0007087f89 */ /* 0x000e2200000e0000 */
[----:B------:R-:W-:-:S02]  /*7530*/  WARPGROUP.DEPBAR.LE gsb0, 0x0 ;  /* 0x00008000000079c5 */ /* 0x000fc40000010000 */
[----:B------:R-:W-:-:S06]  /*7540*/  WARPGROUP.ARRIVE ;  /* 0x00000000000079c5 */ /* 0x000fcc0000000000 */
[----:B------:R-:W-:Y:S01]  /*7550*/  HGMMA.64x128x16.F32.BF16 R24, R176, gdesc[UR4].tnspB, R24, gsb0 ;  /* 0x41e00004b0187df0 */ /* 0x000fe20008001818 */
[----:B------:R-:W-:Y:S01]  /*7560*/  R2UR UR6, R14 ;  /* 0x000000000e0672ca */ /* 0x000fe200000e0000 */
[----:B------:R-:W-:Y:S01]  /*7570*/  VIADD R14, R12, 0x180 ;  /* 0x000001800c0e7836 */ /* 0x000fe20000000000 */
[----:B------:R-:W-:Y:S01]  /*7580*/  R2UR UR7, R15 ;  /* 0x000000000f0772ca */ /* 0x000fe200000e0000 */
[----:B------:R-:W-:Y:S01]  /*7590*/  IMAD.MOV.U32 R15, RZ, RZ, 0x40000040 ;  /* 0x40000040ff0f7424 */ /* 0x000fe200078e00ff */
[----:B------:R-:W-:Y:S02]  /*75a0*/  WARPGROUP.DEPBAR.LE gsb0, 0x0 ;  /* 0x00008000000079c5 */ /* 0x000fe40000010000 */
[----:B------:R-:W-:-:S09]  /*75b0*/  WARPGROUP.ARRIVE ;  /* 0x00000000000079c5 */ /* 0x000fd20000000000 */
[----:B------:R-:W-:Y:S01]  /*75c0*/  HGMMA.64x128x16.F32.BF16 R24, R172, gdesc[UR4].tnspB, R24, gsb0 ;  /* 0x41e00004ac187df0 */ /* 0x000fe20008001818 */
[----:B------:R-:W-:Y:S02]  /*75d0*/  R2UR UR6, R14 ;  /* 0x000000000e0672ca */ /* 0x000fe400000e0000 */
[----:B------:R-:W-:Y:S01]  /*75e0*/  R2UR UR7, R15 ;  /* 0x000000000f0772ca */ /* 0x000fe200000e0000 */
[----:B------:R-:W-:Y:S01]  /*75f0*/  IMAD.MOV.U32 R15, RZ, RZ, 0x40000040 ;  /* 0x40000040ff0f7424 */ /* 0x000fe200078e00ff */
[----:B------:R-:W-:Y:S01]  /*7600*/  IADD3 R14, R12, 0x200, RZ ;  /* 0x000002000c0e7810 */ /* 0x000fe20007ffe0ff */
[----:B------:R-:W-:Y:S02]  /*7610*/  WARPGROUP.DEPBAR.LE gsb0, 0x0 ;  /* 0x00008000000079c5 */ /* 0x000fe40000010000 */
[----:B------:R-:W-:-:S08]  /*7620*/  WARPGROUP.ARRIVE ;  /* 0x00000000000079c5 */ /* 0x000fd00000000000 */
        /* <DEDUP_REMOVED lines=8> */
[----:B------:R-:W-:Y:S01]  /*76b0*/  R2UR UR6, R14 ;  /* 0x000000000e0672ca */ /* 0x000fe200000e0000 */
[C---:B------:R-:W-:Y:S01]  /*76c0*/  VIADD R14, R12.reuse, 0x300 ;  /* 0x000003000c0e7836 */ /* 0x040fe20000000000 */
[----:B------:R-:W-:Y:S01]  /*76d0*/  R2UR UR7, R15 ;  /* 0x000000000f0772ca */ /* 0x000fe200000e0000 */
[----:B------:R-:W-:Y:S02]  /*76e0*/  IMAD.MOV.U32 R15, RZ, RZ, 0x40000040 ;  /* 0x40000040ff0f7424 */ /* 0x000fe400078e00ff */
[----:B------:R-:W-:Y:S01]  /*76f0*/  VIADD R12, R12, 0x380 ;  /* 0x000003800c0c7836 */ /* 0x000fe20000000000 */
[----:B------:R-:W-:Y:S02]  /*7700*/  WARPGROUP.DEPBAR.LE gsb0, 0x0 ;  /* 0x00008000000079c5 */ /* 0x000fe40000010000 */
[----:B------:R-:W-:-:S07]  /*7710*/  WARPGROUP.ARRIVE ;  /* 0x00000000000079c5 */ /* 0x000fce0000000000 */
[----:B------:R-:W-:Y:S01]  /*7720*/  HGMMA.64x128x16.F32.BF16 R24, R156, gdesc[UR4].tnspB, R24, gsb0 ;  /* 0x41e000049c187df0 */ /* 0x000fe20008001818 */
[----:B------:R-:W-:Y:S01]  /*7730*/  R2UR UR6, R14 ;  /* 0x000000000e0672ca */ /* 0x000fe200000e0000 */
[----:B------:R-:W-:Y:S01]  /*7740*/  VIADD R14, R2, 0x1 ;  /* 0x00000001020e7836 */ /* 0x000fe20000000000 */
[----:B------:R-:W-:Y:S01]  /*7750*/  R2UR UR7, R15 ;  /* 0x000000000f0772ca */ /* 0x000fe200000e0000 */
[----:B0-----:R-:W-:Y:S01]  /*7760*/  FADD.FTZ R15, R7, R8 ;  /* 0x00000008070f7221 */ /* 0x001fe20000010000 */
[----:B------:R-:W-:Y:S01]  /*7770*/  IMAD.MOV.U32 R2, RZ, RZ, RZ ;  /* 0x000000ffff027224 */ /* 0x000fe200078e00ff */
[----:B------:R-:W-:Y:S02]  /*7780*/  @!P1 IADD3 R7, R20, 0x34860, RZ ;  /* 0x0003486014079810 */ /* 0x000fe40007ffe0ff */
[----:B------:R-:W-:Y:S02]  /*7790*/  ISETP.NE.AND P2, PT, R14, 0x2, PT ;  /* 0x000000020e00780c */ /* 0x000fe40003f45270 */
[----:B------:R-:W-:-:S02]  /*77a0*/  FSETP.NE.FTZ.AND P3, PT, R15, RZ, PT ;  /* 0x000000ff0f00720b */ /* 0x000fc40003f75000 */
[----:B------:R-:W-:Y:S02]  /*77b0*/  SEL R3, RZ, 0x1, P2 ;  /* 0x00000001ff037807 */ /* 0x000fe40001000000 */
[----:B------:R-:W-:Y:S02]  /*77c0*/  @!P1 PRMT R7, RZ, 0x654, R7 ;  /* 0x00000654ff079816 */ /* 0x000fe40000000007 */
[----:B------:R-:W-:Y:S01]  /*77d0*/  LOP3.LUT R16, R16, R3, RZ, 0x3c, !PT ;  /* 0x0000000310107212 */ /* 0x000fe200078e3cff */
[----:B------:R-:W-:-:S06]  /*77e0*/  IMAD.MOV.U32 R3, RZ, RZ, -0x800000 ;  /* 0xff800000ff037424 */ /* 0x000fcc00078e00ff */
[----:B------:R-:W0:Y:S01]  /*77f0*/  @P3 MUFU.LG2 R10, R15 ;  /* 0x0000000f000a3308 */ /* 0x000e220000000c00 */
[----:B------:R-:W-:Y:S01]  /*7800*/  @P3 FMUL.FTZ R21, R6, 0.69314718246459960938 ;  /* 0x3f31721806153820 */ /* 0x000fe20000410000 */
[----:B0-----:R-:W-:Y:S01]  /*7810*/  @P3 FMUL.FTZ R10, R10, 0.69314718246459960938 ;  /* 0x3f3172180a0a3820 */ /* 0x001fe20000410000 */
[----:B------:R-:W-:Y:S02]  /*7820*/  WARPGROUP.DEPBAR.LE gsb0, 0x0 ;  /* 0x00008000000079c5 */ /* 0x000fe40000010000 */
[----:B------:R-:W-:-:S06]  /*7830*/  WARPGROUP.ARRIVE ;  /* 0x00000000000079c5 */ /* 0x000fcc0000000000 */
[----:B------:R-:W-:Y:S01]  /*7840*/  HGMMA.64x128x16.F32.BF16 R24, R160, gdesc[UR4].tnspB, R24, gsb0 ;  /* 0x41e00004a0187df0 */ /* 0x000fe20008001818 */
[----:B------:R-:W-:Y:S01]  /*7850*/  R2UR UR6, R12 ;  /* 0x000000000c0672ca */ /* 0x000fe200000e0000 */
[----:B------:R-:W-:Y:S01]  /*7860*/  FADD.FTZ R12, R5, R0 ;  /* 0x00000000050c7221 */ /* 0x000fe20000010000 */
[----:B------:R-:W-:Y:S01]  /*7870*/  R2UR UR7, R13 ;  /* 0x000000000d0772ca */ /* 0x000fe200000e0000 */
[----:B------:R-:W-:Y:S02]  /*7880*/  IMAD.MOV.U32 R13, RZ, RZ, RZ ;  /* 0x000000ffff0d7224 */ /* 0x000fe400078e00ff */
[----:B------:R-:W-:Y:S01]  /*7890*/  IMAD.MOV.U32 R0, RZ, RZ, -0x800000 ;  /* 0xff800000ff007424 */ /* 0x000fe200078e00ff */
[----:B------:R-:W-:Y:S01]  /*78a0*/  FSETP.NE.FTZ.AND P0, PT, R12, RZ, PT ;  /* 0x000000ff0c00720b */ /* 0x000fe20003f15000 */
[----:B------:R-:W-:Y:S02]  /*78b0*/  @P3 FFMA.FTZ R0, R21, R11, R10 ;  /* 0x0000000b15003223 */ /* 0x000fe4000001000a */
[----:B------:R-:W-:Y:S10]  /*78c0*/  @P3 MUFU.RCP R13, R15 ;  /* 0x0000000f000d3308 */ /* 0x000ff40000001000 */
[----:B------:R-:W0:Y:S01]  /*78d0*/  @P0 MUFU.LG2 R8, R12 ;  /* 0x0000000c00080308 */ /* 0x000e220000000c00 */
[----:B------:R-:W-:-:S07]  /*78e0*/  @P0 FMUL.FTZ R4, R6, 0.69314718246459960938 ;  /* 0x3f31721806040820 */ /* 0x000fce0000410000 */
[----:B------:R-:W1:Y:S01]  /*78f0*/  @P0 MUFU.RCP R2, R12 ;  /* 0x0000000c00020308 */ /* 0x000e620000001000 */
[----:B0-----:R-:W-:-:S04]  /*7900*/  @P0 FMUL.FTZ R5, R8, 0.69314718246459960938 ;  /* 0x3f31721808050820 */ /* 0x001fc80000410000 */
[----:B------:R-:W-:Y:S01]  /*7910*/  @P0 FFMA.FTZ R3, R4, R9, R5 ;  /* 0x0000000904030223 */ /* 0x000fe20000010005 */
[----:B------:R-:W-:Y:S01]  /*7920*/  PLOP3.LUT P0, PT, PT, PT, PT, 0x8, 0x0 ;  /* 0x000000000000781c */ /* 0x000fe20003f0e170 */
[----:B------:R-:W-:Y:S02]  /*7930*/  WARPGROUP.DEPBAR.LE gsb0, 0x0 ;  /* 0x00008000000079c5 */ /* 0x000fe40000010000 */
[----:B------:R-:W-:-:S06]  /*7940*/  WARPGROUP.ARRIVE ;  /* 0x00000000000079c5 */ /* 0x000fcc0000000000 */
[----:B------:R-:W-:Y:S03]  /*7950*/  HGMMA.64x128x16.F32.BF16 R24, R164, gdesc[UR4].tnspB, R24, gsb0 ;  /* 0x41e00004a4187df0 */ /* 0x000fe60008001818 */
[----:B------:R-:W-:Y:S02]  /*7960*/  WARPGROUP.DEPBAR.LE gsb0, 0x0 ;  /* 0x00008000000079c5 */ /* 0x000fe40000010000 */
[-C--:B-1----:R-:W-:Y:S01]  /*7970*/  FMUL.FTZ R89, R33, R2.reuse ;  /* 0x0000000221597220 */ /* 0x082fe20000410000 */
[-C--:B------:R-:W-:Y:S01]  /*7980*/  FMUL.FTZ R88, R36, R2.reuse ;  /* 0x0000000224587220 */ /* 0x080fe20000410000 */
[----:B------:R0:W-:Y:S01]  /*7990*/  @!P1 SYNCS.ARRIVE.TRANS64.RED.A1T0 RZ, [R7+URZ], RZ ;  /* 0x000000ff07ff99a7 */ /* 0x0001e2000810043f */
        /* <DEDUP_REMOVED lines=33> */
[-C--:B0-----:R-:W-:Y:S01]  /*7bb0*/  FMUL.FTZ R7, R31, R13.reuse ;  /* 0x0000000d1f077220 */ /* 0x081fe20000410000 */
        /* <DEDUP_REMOVED lines=28> */
[----:B------:R-:W-:-:S07]  /*7d80*/  SEL R2, R14, RZ, P2 ;  /* 0x000000ff0e027207 */ /* 0x000fce0001000000 */
.L_x_368:
[----:B------:R-:W0:Y:S01]  /*7d90*/  S2R R5, SR_CgaCtaId ;  /* 0x0000000000057919 */ /* 0x000e220000008800 */
[----:B------:R-:W-:Y:S01]  /*7da0*/  MOV R28, 0x400 ;  /* 0x00000400001c7802 */ /* 0x000fe20000000f00 */
[----:B------:R-:W-:Y:S01]  /*7db0*/  BSSY B0, `(.L_x_390) ;  /* 0x000022d000007945 */ /* 0x000fe20003800000 */
[----:B------:R-:W-:Y:S02]  /*7dc0*/  BAR.SYNC.DEFER_BLOCKING 0x5, 0x180 ;  /* 0x0146000000007b1d */ /* 0x000fe40000010000 */
[----:B0-----:R-:W-:-:S05]  /*7dd0*/  LEA R28, R5, R28, 0x18 ;  /* 0x0000001c051c7211 */ /* 0x001fca00078ec0ff */
[----:B------:R-:W0:Y:S02]  /*7de0*/  LDS.128 R44, [R28+0x348d0] ;  /* 0x0348d0001c2c7984 */ /* 0x000e240000000c00 */
[----:B0-----:R-:W-:Y:S02]  /*7df0*/  R2UR UR6, R45 ;  /* 0x000000002d0672ca */ /* 0x001fe400000e0000 */
[----:B------:R-:W-:Y:S01]  /*7e00*/  R2UR UR5, R46 ;  /* 0x000000002e0572ca */ /* 0x000fe200000e0000 */
[----:B------:R-:W-:Y:S06]  /*7e10*/  BAR.ARV 0x4, 0x180 ;  /* 0x0106000000007b1d */ /* 0x000fec0000002000 */
[----:B------:R-:W-:Y:S08]  /*7e20*/  @P0 BRA `(.L_x_391) ;  /* 0x0000001400780947 */ /* 0x000ff00003800000 */
[----:B------:R-:W0:Y:S01]  /*7e30*/  S2R R5, SR_SWINHI ;  /* 0x0000000000057919 */ /* 0x000e220000002f00 */
[----:B------:R-:W-:Y:S01]  /*7e40*/  F2FP.BF16.F32.PACK_AB R7, R7, R8 ;  /* 0x000000080707723e */ /* 0x000fe200000010ff */
[----:B------:R-:W-:Y:S01]  /*7e50*/  ULDC.64 UR8, c[0x0][0xc00] ;  /* 0x0003000000087ab9 */ /* 0x000fe20000000a00 */
[----:B------:R-:W-:Y:S01]  /*7e60*/  F2FP.BF16.F32.PACK_AB R6, R6, R91 ;  /* 0x0000005b0606723e */ /* 0x000fe200000010ff */
[----:B------:R-:W-:Y:S01]  /*7e70*/  UISETP.NE.U32.AND UP0, UPT, UR8, URZ, UPT ;  /* 0x0000003f0800728c */ /* 0x000fe2000bf05070 */
[----:B------:R-:W-:Y:S01]  /*7e80*/  F2FP.BF16.F32.PACK_AB R64, R65, R64 ;  /* 0x000000404140723e */ /* 0x000fe200000010ff */
[----:B------:R-:W-:Y:S01]  /*7e90*/  USHF.L.U32 UR10, UR61, 0x2, URZ ;  /* 0x000000023d0a7899 */ /* 0x000fe2000800063f */
[----:B------:R-:W-:Y:S01]  /*7ea0*/  F2FP.BF16.F32.PACK_AB R65, R67, R66 ;  /* 0x000000424341723e */ /* 0x000fe200000010ff */
[----:B------:R-:W-:Y:S01]  /*7eb0*/  UISETP.NE.AND.EX UP0, UPT, UR9, URZ, UPT, UP0 ;  /* 0x0000003f0900728c */ /* 0x000fe2000bf05300 */
[----:B------:R-:W-:Y:S01]  /*7ec0*/  F2FP.BF16.F32.PACK_AB R72, R73, R72 ;  /* 0x000000484948723e */ /* 0x000fe200000010ff */
[----:B------:R-:W-:Y:S01]  /*7ed0*/  ULDC.64 UR12, c[0x0][0x208] ;  /* 0x00008200000c7ab9 */ /* 0x000fe20000000a00 */
        /* <DEDUP_REMOVED lines=9> */
[----:B------:R-:W-:Y:S02]  /*7f70*/  R2UR UR4, R186 ;  /* 0x00000000ba0472ca */ /* 0x000fe400000e0000 */
[----:B------:R-:W-:Y:S02]  /*7f80*/  R2UR UR14, R22 ;  /* 0x00000000160e72ca */ /* 0x000fe400000e0000 */
[----:B------:R-:W-:Y:S02]  /*7f90*/  MOV R20, R28 ;  /* 0x0000001c00147202 */ /* 0x000fe40000000f00 */
[----:B0-----:R-:W-:-:S03]  /*7fa0*/  MOV R21, R5 ;  /* 0x0000000500157202 */ /* 0x001fc60000000f00 */
[----:B------:R-:W-:-:S04]  /*7fb0*/  IMAD.WIDE R4, R192, 0x2, R20 ;  /* 0x00000002c0047825 */ /* 0x000fc800078e0214 */
[----:B------:R-:W-:Y:S01]  /*7fc0*/  USHF.L.U64.HI UR11, UR61, 0x2, UR4 ;  /* 0x000000023d0b7899 */ /* 0x000fe20008010204 */
[C---:B------:R-:W-:Y:S01]  /*7fd0*/  LOP3.LUT R9, R4.reuse, 0x380, RZ, 0xc0, !PT ;  /* 0x0000038004097812 */ /* 0x040fe200078ec0ff */
[----:B------:R-:W-:Y:S01]  /*7fe0*/  UIADD3 UR4, UP1, UR10, UR8, URZ ;  /* 0x000000080a047290 */ /* 0x000fe2000ff3e03f */
[C---:B------:R-:W-:Y:S02]  /*7ff0*/  IADD3 R97, P5, R4.reuse, 0x40, RZ ;  /* 0x0000004004617810 */ /* 0x040fe40007fbe0ff */
[C---:B------:R-:W-:Y:S01]  /*8000*/  IADD3 R45, P6, R4.reuse, 0x20, RZ ;  /* 0x00000020042d7810 */ /* 0x040fe20007fde0ff */
[----:B------:R-:W-:Y:S01]  /*8010*/  UIADD3.X UR7, UR11, UR9, URZ, UP1, !UPT ;  /* 0x000000090b077290 */ /* 0x000fe20008ffe43f */
[----:B------:R-:W-:Y:S01]  /*8020*/  IADD3 R99, P4, R4, 0x60, RZ ;  /* 0x0000006004637810 */ /* 0x000fe20007f9e0ff */
[--C-:B------:R-:W-:Y:S01]  /*8030*/  IMAD.X R27, RZ, RZ, R5.reuse, P5 ;  /* 0x000000ffff1b7224 */ /* 0x100fe200028e0605 */
[----:B------:R-:W-:Y:S01]  /*8040*/  SHF.R.U64 R9, R9, 0x3, RZ ;  /* 0x0000000309097819 */ /* 0x000fe200000012ff */
[--C-:B------:R-:W-:Y:S01]  /*8050*/  IMAD.X R31, RZ, RZ, R5.reuse, P6 ;  /* 0x000000ffff1f7224 */ /* 0x100fe200030e0605 */
[----:B------:R-:W-:Y:S01]  /*8060*/  LOP3.LUT R24, R97, 0x380, RZ, 0xc0, !PT ;  /* 0x0000038061187812 */ /* 0x000fe200078ec0ff */
[----:B------:R-:W-:Y:S01]  /*8070*/  IMAD.X R25, RZ, RZ, R5, P4 ;  /* 0x000000ffff197224 */ /* 0x000fe200020e0605 */
[----:B------:R-:W-:Y:S01]  /*8080*/  LOP3.LUT R14, R45, 0x380, RZ, 0xc0, !PT ;  /* 0x000003802d0e7812 */ /* 0x000fe200078ec0ff */
[----:B------:R-:W-:Y:S01]  /*8090*/  ULDC.64 UR8, c[0x0][0xc08] ;  /* 0x0003020000087ab9 */ /* 0x000fe20000000a00 */
[----:B------:R-:W-:-:S02]  /*80a0*/  LOP3.LUT R44, R99, 0x380, RZ, 0xc0, !PT ;  /* 0x00000380632c7812 */ /* 0x000fc400078ec0ff */
[C---:B------:R-:W-:Y:S02]  /*80b0*/  IADD3 R101, P3, R4.reuse, 0x4000, RZ ;  /* 0x0000400004657810 */ /* 0x040fe40007f7e0ff */
[C---:B------:R-:W-:Y:S02]  /*80c0*/  IADD3 R103, P2, R4.reuse, 0x4020, RZ ;  /* 0x0000402004677810 */ /* 0x040fe40007f5e0ff */
[C---:B------:R-:W-:Y:S01]  /*80d0*/  IADD3 R105, P1, R4.reuse, 0x4040, RZ ;  /* 0x0000404004697810 */ /* 0x040fe20007f3e0ff */
[--C-:B------:R-:W-:Y:S01]  /*80e0*/  IMAD.X R15, RZ, RZ, R5.reuse, P3 ;  /* 0x000000ffff0f7224 */ /* 0x100fe200018e0605 */
[----:B------:R-:W-:Y:S01]  /*80f0*/  IADD3 R92, P0, R4, 0x4060, RZ ;  /* 0x00004060045c7810 */ /* 0x000fe20007f1e0ff */
[--C-:B------:R-:W-:Y:S01]  /*8100*/  IMAD.X R13, RZ, RZ, R5.reuse, P2 ;  /* 0x000000ffff0d7224 */ /* 0x100fe200010e0605 */
[----:B------:R-:W-:Y:S02]  /*8110*/  LOP3.LUT R4, R9, R4, RZ, 0x3c, !PT ;  /* 0x0000000409047212 */ /* 0x000fe400078e3cff */
[----:B------:R-:W-:Y:S01]  /*8120*/  SHF.R.U64 R24, R24, 0x3, RZ ;  /* 0x0000000318187819 */ /* 0x000fe200000012ff */
[----:B------:R-:W-:Y:S01]  /*8130*/  IMAD.X R9, RZ, RZ, R5, P0 ;  /* 0x000000ffff097224 */ /* 0x000fe200000e0605 */
[----:B------:R-:W-:-:S02]  /*8140*/  SHF.R.U64 R14, R14, 0x3, RZ ;  /* 0x000000030e0e7819 */ /* 0x000fc400000012ff */
[----:B------:R-:W-:Y:S02]  /*8150*/  SHF.R.U64 R44, R44, 0x3, RZ ;  /* 0x000000032c2c7819 */ /* 0x000fe400000012ff */
[-C--:B------:R-:W-:Y:S02]  /*8160*/  IADD3.X R11, RZ, R5.reuse, RZ, P1, !PT ;  /* 0x00000005ff0b7210 */ /* 0x080fe40000ffe4ff */
[----:B------:R-:W-:Y:S02]  /*8170*/  MOV R94, R4 ;  /* 0x00000004005e7202 */ /* 0x000fe40000000f00 */
[----:B------:R-:W-:Y:S02]  /*8180*/  LOP3.LUT R26, R24, R97, RZ, 0x3c, !PT ;  /* 0x00000061181a7212 */ /* 0x000fe400078e3cff */
[----:B------:R-:W-:Y:S02]  /*8190*/  F2FP.BF16.F32.PACK_AB R5, R10, R93 ;  /* 0x0000005d0a05723e */ /* 0x000fe400000010ff */
[----:B------:R-:W-:-:S02]  /*81a0*/  LOP3.LUT R30, R14, R45, RZ, 0x3c, !PT ;  /* 0x0000002d0e1e7212 */ /* 0x000fc400078e3cff */
[----:B------:R-:W-:Y:S02]  /*81b0*/  LOP3.LUT R24, R44, R99, RZ, 0x3c, !PT ;  /* 0x000000632c187212 */ /* 0x000fe400078e3cff */
[----:B------:R-:W-:Y:S02]  /*81c0*/  LOP3.LUT R10, R103, 0x380, RZ, 0xc0, !PT ;  /* 0x00000380670a7812 */ /* 0x000fe400078ec0ff */
[----:B------:R-:W-:Y:S02]  /*81d0*/  LOP3.LUT R44, R105, 0x380, RZ, 0xc0, !PT ;  /* 0x00000380692c7812 */ /* 0x000fe400078ec0ff */
[----:B------:R-:W-:Y:S02]  /*81e0*/  LOP3.LUT R45, R92, 0x380, RZ, 0xc0, !PT ;  /* 0x000003805c2d7812 */ /* 0x000fe400078ec0ff */
[----:B------:R-:W-:Y:S02]  /*81f0*/  LOP3.LUT R46, R101, 0x380, RZ, 0xc0, !PT ;  /* 0x00000380652e7812 */ /* 0x000fe400078ec0ff */
[----:B------:R-:W-:-:S02]  /*8200*/  SHF.R.U64 R10, R10, 0x3, RZ ;  /* 0x000000030a0a7819 */ /* 0x000fc400000012ff */
[----:B------:R-:W-:Y:S02]  /*8210*/  SHF.R.U64 R44, R44, 0x3, RZ ;  /* 0x000000032c2c7819 */ /* 0x000fe400000012ff */
[----:B------:R-:W-:Y:S02]  /*8220*/  SHF.R.U64 R45, R45, 0x3, RZ ;  /* 0x000000032d2d7819 */ /* 0x000fe400000012ff */
[----:B------:R-:W-:Y:S02]  /*8230*/  SHF.R.U64 R46, R46, 0x3, RZ ;  /* 0x000000032e2e7819 */ /* 0x000fe400000012ff */
[----:B------:R-:W-:Y:S01]  /*8240*/  F2FP.BF16.F32.PACK_AB R4, R12, R95 ;  /* 0x0000005f0c04723e */ /* 0x000fe200000010ff */
[----:B------:R-:W-:Y:S01]  /*8250*/  BAR.SYNC.DEFER_BLOCKING 0x1, 0x100 ;  /* 0x0044000000007b1d */ /* 0x000fe20000010000 */
[----:B------:R-:W-:Y:S02]  /*8260*/  LOP3.LUT R12, R10, R103, RZ, 0x3c, !PT ;  /* 0x000000670a0c7212 */ /* 0x000fe400078e3cff */
[----:B------:R-:W-:-:S02]  /*8270*/  LOP3.LUT R10, R44, R105, RZ, 0x3c, !PT ;  /* 0x000000692c0a7212 */ /* 0x000fc400078e3cff */
[----:B------:R-:W-:Y:S02]  /*8280*/  LOP3.LUT R8, R45, R92, RZ, 0x3c, !PT ;  /* 0x0000005c2d087212 */ /* 0x000fe400078e3cff */
[----:B------:R-:W-:Y:S02]  /*8290*/  LOP3.LUT R14, R46, R101, RZ, 0x3c, !PT ;  /* 0x000000652e0e7212 */ /* 0x000fe400078e3cff */
[----:B------:R-:W-:Y:S02]  /*82a0*/  MOV R92, R30 ;  /* 0x0000001e005c7202 */ /* 0x000fe40000000f00 */
[----:B------:R-:W-:Y:S02]  /*82b0*/  MOV R31, R10 ;  /* 0x0000000a001f7202 */ /* 0x000fe40000000f00 */
[----:B------:R-:W-:Y:S02]  /*82c0*/  MOV R30, R8 ;  /* 0x00000008001e7202 */ /* 0x000fe40000000f00 */
[----:B------:R-:W-:-:S02]  /*82d0*/  F2FP.BF16.F32.PACK_AB R8, R89, R90 ;  /* 0x0000005a5908723e */ /* 0x000fc400000010ff */
[----:B------:R-:W-:Y:S02]  /*82e0*/  F2FP.BF16.F32.PACK_AB R9, R35, R34 ;  /* 0x000000222309723e */ /* 0x000fe400000010ff */
[----:B------:R-:W-:Y:S02]  /*82f0*/  F2FP.BF16.F32.PACK_AB R10, R37, R88 ;  /* 0x00000058250a723e */ /* 0x000fe400000010ff */
[----:B------:R-:W-:Y:S02]  /*8300*/  F2FP.BF16.F32.PACK_AB R11, R39, R38 ;  /* 0x00000026270b723e */ /* 0x000fe400000010ff */
[----:B------:R-:W-:Y:S01]  /*8310*/  MOV R91, R26 ;  /* 0x0000001a005b7202 */ /* 0x000fe20000000f00 */
[----:B------:R0:W-:Y:S01]  /*8320*/  STSM.16.M88.4 [R94], R4 ;  /* 0x000000045e007844 */ /* 0x0001e20000000200 */
[----:B------:R-:W-:Y:S02]  /*8330*/  MOV R45, R14 ;  /* 0x0000000e002d7202 */ /* 0x000fe40000000f00 */
[----:B------:R-:W-:Y:S01]  /*8340*/  MOV R44, R12 ;  /* 0x0000000c002c7202 */ /* 0x000fe20000000f00 */
[----:B------:R-:W-:Y:S01]  /*8350*/  STSM.16.M88.4 [R92], R8 ;  /* 0x000000085c007844 */ /* 0x000fe20000000200 */
[----:B------:R-:W-:-:S02]  /*8360*/  MOV R46, R24 ;  /* 0x00000018002e7202 */ /* 0x000fc40000000f00 */
[----:B------:R-:W-:Y:S02]  /*8370*/  F2FP.BF16.F32.PACK_AB R12, R49, R48 ;  /* 0x00000030310c723e */ /* 0x000fe400000010ff */
[----:B------:R-:W-:Y:S02]  /*8380*/  F2FP.BF16.F32.PACK_AB R13, R51, R50 ;  /* 0x00000032330d723e */ /* 0x000fe400000010ff */
[----:B------:R-:W-:Y:S02]  /*8390*/  F2FP.BF16.F32.PACK_AB R14, R53, R52 ;  /* 0x00000034350e723e */ /* 0x000fe400000010ff */
[----:B------:R-:W-:Y:S02]  /*83a0*/  F2FP.BF16.F32.PACK_AB R15, R55, R54 ;  /* 0x00000036370f723e */ /* 0x000fe400000010ff */
[----:B------:R-:W-:Y:S02]  /*83b0*/  F2FP.BF16.F32.PACK_AB R24, R57, R56 ;  /* 0x000000383918723e */ /* 0x000fe400000010ff */
[----:B0-----:R-:W-:-:S02]  /*83c0*/  F2FP.BF16.F32.PACK_AB R4, R41, R40 ;  /* 0x000000282904723e */ /* 0x001fc400000010ff */
[----:B------:R-:W-:Y:S02]  /*83d0*/  F2FP.BF16.F32.PACK_AB R5, R43, R42 ;  /* 0x0000002a2b05723e */ /* 0x000fe400000010ff */
[----:B------:R-:W-:Y:S02]  /*83e0*/  F2FP.BF16.F32.PACK_AB R6, R33, R36 ;  /* 0x000000242106723e */ /* 0x000fe400000010ff */
[----:B------:R-:W-:Y:S02]  /*83f0*/  F2FP.BF16.F32.PACK_AB R7, R29, R32 ;  /* 0x000000201d07723e */ /* 0x000fe400000010ff */
[----:B------:R-:W-:Y:S02]  /*8400*/  F2FP.BF16.F32.PACK_AB R25, R59, R58 ;  /* 0x0000003a3b19723e */ /* 0x000fe400000010ff */
[----:B------:R-:W-:Y:S01]  /*8410*/  F2FP.BF16.F32.PACK_AB R26, R61, R60 ;  /* 0x0000003c3d1a723e */ /* 0x000fe200000010ff */
[----:B------:R0:W-:Y:S01]  /*8420*/  STSM.16.M88.4 [R91], R4 ;  /* 0x000000045b007844 */ /* 0x0001e20000000200 */
[----:B------:R-:W-:-:S02]  /*8430*/  F2FP.BF16.F32.PACK_AB R27, R63, R62 ;  /* 0x0000003e3f1b723e */ /* 0x000fc400000010ff */
[----:B------:R-:W-:Y:S01]  /*8440*/  PLOP3.LUT P0, PT, PT, PT, UP0, 0x80, 0x0 ;  /* 0x000000000000781c */ /* 0x000fe20003f0f008 */
[----:B------:R1:W-:Y:S04]  /*8450*/  STSM.16.M88.4 [R46], R12 ;  /* 0x0000000c2e007844 */ /* 0x0003e80000000200 */
[----:B------:R2:W-:Y:S04]  /*8460*/  STSM.16.M88.4 [R45], R24 ;  /* 0x000000182d007844 */ /* 0x0005e80000000200 */
[----:B------:R2:W-:Y:S04]  /*8470*/  STSM.16.M88.4 [R44], R64 ;  /* 0x000000402c007844 */ /* 0x0005e80000000200 */
[----:B------:R2:W-:Y:S01]  /*8480*/  STSM.16.M88.4 [R31], R72 ;  /* 0x000000481f007844 */ /* 0x0005e20000000200 */
[----:B0-----:R-:W-:-:S02]  /*8490*/  IMAD.U32 R4, RZ, RZ, UR4 ;  /* 0x00000004ff047e24 */ /* 0x001fc4000f8e00ff */
[----:B------:R-:W-:Y:S01]  /*84a0*/  IMAD.U32 R5, RZ, RZ, UR7 ;  /* 0x00000007ff057e24 */ /* 0x000fe2000f8e00ff */
[----:B------:R2:W-:Y:S01]  /*84b0*/  STSM.16.M88.4 [R30], R80 ;  /* 0x000000501e007844 */ /* 0x0005e20000000200 */
[----:B-1----:R-:W0:Y:S08]  /*84c0*/  LDC R46, c[0x0][0xbe8] ;  /* 0x0002fa00ff2e7b82 */ /* 0x002e300000000800 */
[----:B------:R-:W-:Y:S06]  /*84d0*/  BAR.SYNC.DEFER_BLOCKING 0x1, 0x100 ;  /* 0x0044000000007b1d */ /* 0x000fec0000010000 */
[----:B------:R-:W3:Y:S01]  /*84e0*/  @P0 LDG.E R6, desc[UR12][R4.64] ;  /* 0x0000000c04060981 */ /* 0x000ee2000c1e1900 */
[----:B0-----:R-:W-:Y:S01]  /*84f0*/  ISETP.NE.AND P1, PT, R46, 0x1, PT ;  /* 0x000000012e00780c */ /* 0x001fe20003f25270 */
[----:B------:R-:W-:Y:S01]  /*8500*/  UISETP.NE.U32.AND UP1, UPT, UR8, URZ, UPT ;  /* 0x0000003f0800728c */ /* 0x000fe2000bf25070 */
[----:B------:R-:W-:Y:S01]  /*8510*/  IMAD.U32 R12, RZ, RZ, UR14 ;  /* 0x0000000eff0c7e24 */ /* 0x000fe2000f8e00ff */
[----:B------:R-:W-:Y:S01]  /*8520*/  ULDC UR7, c[0x0][0xa88] ;  /* 0x0002a20000077ab9 */ /* 0x000fe20000000800 */
[----:B------:R-:W-:Y:S01]  /*8530*/  UMOV UR4, URZ ;  /* 0x0000003f00047c82 */ /* 0x000fe20008000000 */
[----:B------:R-:W-:Y:S01]  /*8540*/  UISETP.NE.AND.EX UP1, UPT, UR9, URZ, UPT, UP1 ;  /* 0x0000003f0900728c */ /* 0x000fe2000bf25310 */
[----:B------:R-:W-:-:S05]  /*8550*/  IMAD.U32 R7, RZ, RZ, UR7 ;  /* 0x00000007ff077e24 */ /* 0x000fca000f8e00ff */
[----:B------:R-:W-:Y:S02]  /*8560*/  PLOP3.LUT P2, PT, PT, PT, UP1, 0x80, 0x0 ;  /* 0x000000000000781c */ /* 0x000fe40003f4f018 */
[----:B------:R-:W0:Y:S03]  /*8570*/  @P1 LDC R8, c[0x0][0xbec] ;  /* 0x0002fb00ff081b82 */ /* 0x000e260000000800 */
[----:B------:R-:W-:-:S04]  /*8580*/  @UP1 UIADD3 UR8, UP2, UR10, UR8, URZ ;  /* 0x000000080a081290 */ /* 0x000fc8000ff5e03f */
[----:B------:R-:W-:Y:S01]  /*8590*/  @UP1 UIADD3.X UR9, UR11, UR9, URZ, UP2, !UPT ;  /* 0x000000090b091290 */ /* 0x000fe200097fe43f */
[----:B------:R-:W1:Y:S01]  /*85a0*/  @P1 LDC R10, c[0x0][0xbf0] ;  /* 0x0002fc00ff0a1b82 */ /* 0x000e620000000800 */
[----:B------:R-:W-:-:S04]  /*85b0*/  IMAD.U32 R14, RZ, RZ, UR8 ;  /* 0x00000008ff0e7e24 */ /* 0x000fc8000f8e00ff */
[----:B------:R-:W-:-:S05]  /*85c0*/  IMAD.U32 R15, RZ, RZ, UR9 ;  /* 0x00000009ff0f7e24 */ /* 0x000fca000f8e00ff */
[----:B------:R2:W5:Y:S01]  /*85d0*/  @P2 LDG.E R7, desc[UR12][R14.64] ;  /* 0x0000000c0e072981 */ /* 0x000562000c1e1900 */
[----:B---3--:R-:W-:Y:S01]  /*85e0*/  @P0 R2UR UR4, R6 ;  /* 0x00000000060402ca */ /* 0x008fe200000e0000 */
[----:B012---:R-:W-:-:S14]  /*85f0*/  @P2 BRA `(.L_x_392) ;  /* 0x0000000000142947 */ /* 0x007fdc0003800000 */
[----:B------:R-:W-:Y:S05]  /*8600*/  @!P0 BRA `(.L_x_392) ;  /* 0x0000000000108947 */ /* 0x000fea0003800000 */
[----:B------:R-:W-:Y:S02]  /*8610*/  ULDC.64 UR8, c[0x0][0x208] ;  /* 0x0000820000087ab9 */ /* 0x000fe40000000a00 */
[----:B------:R-:W2:Y:S04]  /*8620*/  LDG.E R6, desc[UR8][R4.64] ;  /* 0x0000000804067981 */ /* 0x000ea8000c1e1900 */
[----:B-----5:R-:W2:Y:S02]  /*8630*/  LDG.E R7, desc[UR8][R4.64+0x4] ;  /* 0x0000040804077981 */ /* 0x020ea4000c1e1900 */
[----:B--2---:R-:W-:-:S07]  /*8640*/  IMAD.IADD R7, R7, 0x1, -R6 ;  /* 0x0000000107077824 */ /* 0x004fce00078e0a06 */
.L_x_392:
[----:B------:R-:W-:Y:S01]  /*8650*/  R2UR UR17, R23 ;  /* 0x00000000171172ca */ /* 0x000fe200000e0000 */
[----:B------:R-:W-:Y:S01]  /*8660*/  ULDC.64 UR12, c[0x0][0xb90] ;  /* 0x0002e400000c7ab9 */ /* 0x000fe20000000a00 */
[----:B------:R-:W-:Y:S01]  /*8670*/  R2UR UR15, R186 ;  /* 0x00000000ba0f72ca */ /* 0x000fe200000e0000 */
[----:B------:R-:W-:Y:S01]  /*8680*/  USHF.R.S32.HI UR11, URZ, 0x1f, UR4 ;  /* 0x0000001f3f0b7899 */ /* 0x000fe20008011404 */
[----:B------:R-:W-:Y:S01]  /*8690*/  IMAD R11, R12, 0x80, R191 ;  /* 0x000000800c0b7824 */ /* 0x000fe200078e02bf */
[----:B------:R-:W-:Y:S01]  /*86a0*/  UMOV UR10, UR4 ;  /* 0x00000004000a7c82 */ /* 0x000fe20008000000 */
[----:B------:R-:W-:Y:S01]  /*86b0*/  USEL UR61, UR61, URZ, !UP0 ;  /* 0x0000003f3d3d7287 */ /* 0x000fe2000c000000 */
[----:B------:R-:W-:Y:S01]  /*86c0*/  R2UR UR16, R22 ;  /* 0x00000000161072ca */ /* 0x000fe200000e0000 */
[----:B------:R-:W-:Y:S01]  /*86d0*/  @P1 IMAD.HI.U32 R5, R11, R8, RZ ;  /* 0x000000080b051227 */ /* 0x000fe200078e00ff */
[----:B------:R-:W-:Y:S01]  /*86e0*/  MOV R4, R11 ;  /* 0x0000000b00047202 */ /* 0x000fe20000000f00 */
[----:B------:R-:W0:Y:S01]  /*86f0*/  @P1 LDC R29, c[0x0][0xbec] ;  /* 0x0002fb00ff1d1b82 */ /* 0x000e220000000800 */
[----:B------:R-:W-:Y:S01]  /*8700*/  ULDC.64 UR18, c[0x0][0x208] ;  /* 0x0000820000127ab9 */ /* 0x000fe20000000a00 */
[----:B-----5:R-:W-:Y:S01]  /*8710*/  IMAD R49, R7, R46, RZ ;  /* 0x0000002e07317224 */ /* 0x020fe200078e02ff */
[----:B------:R-:W-:Y:S01]  /*8720*/  USHF.R.S32.HI UR14, URZ, 0x1f, UR17 ;  /* 0x0000001f3f0e7899 */ /* 0x000fe20008011411 */
[----:B------:R-:W-:Y:S01]  /*8730*/  @P1 SHF.R.U32.HI R4, RZ, R10, R5 ;  /* 0x0000000aff041219 */ /* 0x000fe20000011605 */
[----:B------:R-:W-:Y:S01]  /*8740*/  UIMAD.WIDE.U32 UR8, UR17, UR12, UR10 ;  /* 0x0000000c110872a5 */ /* 0x000fe2000f8e000a */
[----:B------:R-:W-:Y:S01]  /*8750*/  IMAD R5, R184, 0x40, R17 ;  /* 0x00000040b8057824 */ /* 0x000fe200078e0211 */
[----:B------:R-:W-:-:S02]  /*8760*/  UIMAD UR7, UR14, UR12, URZ ;  /* 0x0000000c0e0772a4 */ /* 0x000fc4000f8e023f */
[----:B------:R-:W-:Y:S01]  /*8770*/  USEL UR15, UR15, URZ, !UP0 ;  /* 0x0000003f0f0f7287 */ /* 0x000fe2000c000000 */
[----:B------:R-:W-:Y:S01]  /*8780*/  IMAD.MOV R9, RZ, RZ, -R4 ;  /* 0x000000ffff097224 */ /* 0x000fe200078e0a04 */
[----:B------:R-:W-:Y:S01]  /*8790*/  UIMAD UR7, UR17, UR13, UR7 ;  /* 0x0000000d110772a4 */ /* 0x000fe2000f8e0207 */
[----:B------:R-:W-:Y:S01]  /*87a0*/  IMAD.WIDE R20, R5, 0x2, R20 ;  /* 0x0000000205147825 */ /* 0x000fe200078e0214 */
[----:B------:R-:W-:Y:S01]  /*87b0*/  SHF.R.S32.HI R5, RZ, 0x1f, R4 ;  /* 0x0000001fff057819 */ /* 0x000fe20000011404 */
[----:B------:R-:W-:Y:S01]  /*87c0*/  ULDC.64 UR12, c[0x0][0xb98] ;  /* 0x0002e600000c7ab9 */ /* 0x000fe20000000a00 */
[----:B------:R-:W-:Y:S01]  /*87d0*/  UIADD3 UR9, UR9, UR7, URZ ;  /* 0x0000000709097290 */ /* 0x000fe2000fffe03f */
[----:B------:R-:W-:Y:S01]  /*87e0*/  IMAD R9, R46, R9, R11 ;  /* 0x000000092e097224 */ /* 0x000fe200078e020b */
[----:B------:R-:W-:Y:S01]  /*87f0*/  UIMAD UR7, UR15, UR12, URZ ;  /* 0x0000000c0f0772a4 */ /* 0x000fe2000f8e023f */
[C---:B------:R-:W-:Y:S01]  /*8800*/  IADD3 R13, P3, R20.reuse, 0x2000, RZ ;  /* 0x00002000140d7810 */ /* 0x040fe20007f7e0ff */
[----:B------:R-:W-:Y:S01]  /*8810*/  UIMAD.WIDE.U32 UR8, UR61, UR12, UR8 ;  /* 0x0000000c3d0872a5 */ /* 0x000fe2000f8e0008 */
[----:B------:R-:W-:Y:S01]  /*8820*/  IADD3 R15, P0, R20, 0x1000, RZ ;  /* 0x00001000140f7810 */ /* 0x000fe20007f1e0ff */
[----:B------:R-:W-:Y:S01]  /*8830*/  UIMAD UR7, UR61, UR13, UR7 ;  /* 0x0000000d3d0772a4 */ /* 0x000fe2000f8e0207 */
[----:B------:R-:W-:Y:S01]  /*8840*/  LOP3.LUT R8, R13, 0x380, RZ, 0xc0, !PT ;  /* 0x000003800d087812 */ /* 0x000fe200078ec0ff */
[----:B------:R-:W-:Y:S01]  /*8850*/  IMAD.U32 R22, RZ, RZ, UR16 ;  /* 0x00000010ff167e24 */ /* 0x000fe2000f8e00ff */
[----:B------:R-:W-:Y:S01]  /*8860*/  ULDC.64 UR12, c[0x0][0xaa0] ;  /* 0x0002a800000c7ab9 */ /* 0x000fe20000000a00 */
[----:B------:R-:W-:-:S02]  /*8870*/  IADD3 R4, P2, R4, UR8, RZ ;  /* 0x0000000804047c10 */ /* 0x000fc4000ff5e0ff */
[----:B------:R-:W-:Y:S01]  /*8880*/  IMAD.U32 R6, RZ, RZ, UR7 ;  /* 0x00000007ff067e24 */ /* 0x000fe2000f8e00ff */
[----:B------:R-:W-:Y:S01]  /*8890*/  SHF.R.U64 R8, R8, 0x3, RZ ;  /* 0x0000000308087819 */ /* 0x000fe200000012ff */
[----:B------:R-:W-:Y:S01]  /*88a0*/  IMAD R22, R22, 0x80, R189 ;  /* 0x0000008016167824 */ /* 0x000fe200078e02bd */
[----:B------:R-:W-:Y:S02]  /*88b0*/  IADD3 R41, P6, R20, 0x4000, RZ ;  /* 0x0000400014297810 */ /* 0x000fe40007fde0ff */
[----:B------:R-:W-:Y:S01]  /*88c0*/  IADD3.X R5, R5, UR9, R6, P2, !PT ;  /* 0x0000000905057c10 */ /* 0x000fe200097fe406 */
[----:B------:R-:W-:Y:S01]  /*88d0*/  ULDC.64 UR8, c[0x0][0xb88] ;  /* 0x0002e20000087ab9 */ /* 0x000fe20000000a00 */
[----:B------:R-:W-:Y:S02]  /*88e0*/  SHF.R.S32.HI R6, RZ, 0x1f, R9 ;  /* 0x0000001fff067819 */ /* 0x000fe40000011409 */
[----:B------:R-:W-:Y:S01]  /*88f0*/  LOP3.LUT R8, R8, R13, RZ, 0x3c, !PT ;  /* 0x0000000d08087212 */ /* 0x000fe200078e3cff */
[----:B------:R-:W-:Y:S01]  /*8900*/  IMAD.WIDE.U32 R4, R9, UR8, R4 ;  /* 0x0000000809047c25 */ /* 0x000fe2000f8e0004 */
[C---:B------:R-:W-:Y:S01]  /*8910*/  IADD3 R11, P2, R20.reuse, 0x3000, RZ ;  /* 0x00003000140b7810 */ /* 0x040fe20007f5e0ff */
[----:B------:R-:W-:Y:S01]  /*8920*/  UIMAD UR7, UR11, UR12, URZ ;  /* 0x0000000c0b0772a4 */ /* 0x000fe2000f8e023f */
[----:B------:R-:W-:Y:S01]  /*8930*/  IADD3 R37, P5, R20, 0x5000, RZ ;  /* 0x0000500014257810 */ /* 0x000fe20007fbe0ff */
[----:B------:R-:W-:Y:S01]  /*8940*/  IMAD R10, R6, UR8, RZ ;  /* 0x00000008060a7c24 */ /* 0x000fe2000f8e02ff */
[----:B------:R-:W-:Y:S01]  /*8950*/  IADD3.X R7, RZ, R21, RZ, P2, !PT ;  /* 0x00000015ff077210 */ /* 0x000fe200017fe4ff */
[----:B------:R-:W-:Y:S01]  /*8960*/  UIMAD UR7, UR4, UR13, UR7 ;  /* 0x0000000d040772a4 */ /* 0x000fe2000f8e0207 */
[----:B------:R-:W-:Y:S01]  /*8970*/  LOP3.LUT R6, R11, 0x380, RZ, 0xc0, !PT ;  /* 0x000003800b067812 */ /* 0x000fe200078ec0ff */
[----:B------:R-:W-:Y:S01]  /*8980*/  IMAD R13, R9, UR9, R10 ;  /* 0x00000009090d7c24 */ /* 0x000fe2000f8e020a */
[----:B------:R-:W-:Y:S01]  /*8990*/  ULDC.64 UR8, c[0x0][0xb50] ;  /* 0x0002d40000087ab9 */ /* 0x000fe20000000a00 */
[----:B------:R-:W-:Y:S01]  /*89a0*/  ULDC.64 UR10, c[0x0][0xae8] ;  /* 0x0002ba00000a7ab9 */ /* 0x000fe20000000a00 */
[----:B------:R-:W-:Y:S01]  /*89b0*/  LEA R10, P4, R4, UR8, 0x2 ;  /* 0x00000008040a7c11 */ /* 0x000fe2000f8810ff */
[----:B------:R-:W-:Y:S01]  /*89c0*/  IMAD.IADD R5, R5, 0x1, R13 ;  /* 0x0000000105057824 */ /* 0x000fe200078e020d */
[----:B------:R-:W-:Y:S01]  /*89d0*/  SHF.R.U64 R6, R6, 0x3, RZ ;  /* 0x0000000306067819 */ /* 0x000fe200000012ff */
[----:B------:R-:W-:Y:S01]  /*89e0*/  IMAD.X R13, RZ, RZ, R21, P0 ;  /* 0x000000ffff0d7224 */ /* 0x000fe200000e0615 */
[----:B------:R-:W-:Y:S01]  /*89f0*/  LOP3.LUT P0, RZ, R187, 0x3, RZ, 0xc0, !PT ;  /* 0x00000003bbff7812 */ /* 0x000fe2000780c0ff */
[----:B------:R-:W-:Y:S01]  /*8a00*/  SHFL.IDX PT, R30, R10, RZ, 0x1c1f ;  /* 0x001c1fff0a1e7589 */ /* 0x000fe200000e0000 */
[----:B------:R-:W-:Y:S01]  /*8a10*/  LEA.HI.X R14, R4, UR9, R5, 0x2, P4 ;  /* 0x00000009040e7c11 */ /* 0x000fe2000a0f1405 */
[C---:B------:R-:W-:Y:S01]  /*8a20*/  VIADD R4, R22.reuse, 0x8 ;  /* 0x0000000816047836 */ /* 0x040fe20000000000 */
[-C--:B------:R-:W-:Y:S01]  /*8a30*/  ISETP.GE.OR P2, PT, R22, R49.reuse, P0 ;  /* 0x000000311600720c */ /* 0x080fe20000746670 */
[----:B------:R-:W-:Y:S01]  /*8a40*/  SHFL.IDX PT, R44, R10, 0x1, 0x1c1f ;  /* 0x003c1f000a2c7f89 */ /* 0x000fe200000e0000 */
[----:B------:R-:W-:Y:S01]  /*8a50*/  UIMAD.WIDE.U32 UR8, UR4, UR12, URZ ;  /* 0x0000000c040872a5 */ /* 0x000fe2000f8e003f */
[----:B------:R-:W-:Y:S01]  /*8a60*/  IADD3 R33, P4, R20, 0x6000, RZ ;  /* 0x0000600014217810 */ /* 0x000fe20007f9e0ff */
[----:B------:R-:W-:Y:S01]  /*8a70*/  IMAD.X R9, RZ, RZ, R21, P3 ;  /* 0x000000ffff097224 */ /* 0x000fe200018e0615 */
[----:B------:R-:W1:Y:S01]  /*8a80*/  SHFL.IDX PT, R31, R14, RZ, 0x1c1f ;  /* 0x001c1fff0e1f7589 */ /* 0x000e6200000e0000 */
[----:B------:R-:W-:-:S02]  /*8a90*/  ISETP.GE.OR P0, PT, R4, R49, P0 ;  /* 0x000000310400720c */ /* 0x000fc40000706670 */
[----:B------:R-:W-:Y:S01]  /*8aa0*/  LOP3.LUT R6, R6, R11, RZ, 0x3c, !PT ;  /* 0x0000000b06067212 */ /* 0x000fe200078e3cff */
[----:B------:R-:W2:Y:S01]  /*8ab0*/  SHFL.IDX PT, R45, R14, 0x1, 0x1c1f ;  /* 0x003c1f000e2d7f89 */ /* 0x000ea200000e0000 */
[----:B------:R-:W-:Y:S01]  /*8ac0*/  UIADD3 UR9, UR9, UR7, URZ ;  /* 0x0000000709097290 */ /* 0x000fe2000fffe03f */
[C---:B------:R-:W-:Y:S01]  /*8ad0*/  IADD3 R5, P3, R20.reuse, 0x7000, RZ ;  /* 0x0000700014057810 */ /* 0x040fe20007f7e0ff */
[----:B------:R-:W-:Y:S01]  /*8ae0*/  UIMAD UR4, UR14, UR10, URZ ;  /* 0x0000000a0e0472a4 */ /* 0x000fe2000f8e023f */
[----:B------:R-:W-:Y:S02]  /*8af0*/  LOP3.LUT R40, R41, 0x380, RZ, 0xc0, !PT ;  /* 0x0000038029287812 */ /* 0x000fe400078ec0ff */
[----:B------:R-:W-:Y:S02]  /*8b00*/  LOP3.LUT R36, R37, 0x380, RZ, 0xc0, !PT ;  /* 0x0000038025247812 */ /* 0x000fe400078ec0ff */
[----:B------:R-:W-:Y:S02]  /*8b10*/  LOP3.LUT R32, R33, 0x380, RZ, 0xc0, !PT ;  /* 0x0000038021207812 */ /* 0x000fe400078ec0ff */
[----:B------:R-:W-:Y:S01]  /*8b20*/  LOP3.LUT R12, R15, 0x380, RZ, 0xc0, !PT ;  /* 0x000003800f0c7812 */ /* 0x000fe200078ec0ff */
[----:B-1----:R1:W-:Y:S01]  /*8b30*/  @!P2 ST.E desc[UR18][R30.64], R3 ;  /* 0x000000031e00a985 */ /* 0x0023e2000c101912 */
[----:B------:R-:W-:Y:S01]  /*8b40*/  UIMAD UR4, UR17, UR11, UR4 ;  /* 0x0000000b110472a4 */ /* 0x000fe2000f8e0204 */
[----:B------:R-:W-:Y:S01]  /*8b50*/  LOP3.LUT R11, R20, 0x380, RZ, 0xc0, !PT ;  /* 0x00000380140b7812 */ /* 0x000fe200078ec0ff */
[----:B------:R-:W-:Y:S01]  /*8b60*/  UIMAD.WIDE.U32 UR8, UR17, UR10, UR8 ;  /* 0x0000000a110872a5 */ /* 0x000fe2000f8e0008 */
[----:B--2---:R2:W-:Y:S01]  /*8b70*/  @!P0 ST.E desc[UR18][R44.64], R0 ;  /* 0x000000002c008985 */ /* 0x0045e2000c101912 */
[----:B------:R-:W-:Y:S01]  /*8b80*/  LOP3.LUT R4, R5, 0x380, RZ, 0xc0, !PT ;  /* 0x0000038005047812 */ /* 0x000fe200078ec0ff */
[----:B------:R-:W-:Y:S01]  /*8b90*/  ULDC.64 UR10, c[0x0][0xaf0] ;  /* 0x0002bc00000a7ab9 */ /* 0x000fe20000000a00 */
[----:B------:R-:W-:Y:S01]  /*8ba0*/  SHF.R.U64 R40, R40, 0x3, RZ ;  /* 0x0000000328287819 */ /* 0x000fe200000012ff */
[----:B------:R-:W-:Y:S01]  /*8bb0*/  IMAD.X R25, RZ, RZ, R21, P3 ;  /* 0x000000ffff197224 */ /* 0x000fe200018e0615 */
[----:B------:R-:W-:-:S02]  /*8bc0*/  SHF.R.U64 R36, R36, 0x3, RZ ;  /* 0x0000000324247819 */ /* 0x000fc400000012ff */
[----:B------:R-:W-:Y:S01]  /*8bd0*/  SHF.R.U64 R32, R32, 0x3, RZ ;  /* 0x0000000320207819 */ /* 0x000fe200000012ff */
[----:B-1----:R-:W1:Y:S01]  /*8be0*/  @P1 LDC R31, c[0x0][0xbf0] ;  /* 0x0002fc00ff1f1b82 */ /* 0x002e620000000800 */
[----:B------:R-:W-:Y:S01]  /*8bf0*/  IMAD.U32 R3, RZ, RZ, UR16 ;  /* 0x00000010ff037e24 */ /* 0x000fe2000f8e00ff */
[----:B------:R-:W-:Y:S01]  /*8c00*/  UIADD3 UR9, UR9, UR4, URZ ;  /* 0x0000000409097290 */ /* 0x000fe2000fffe03f */
[----:B------:R-:W-:Y:S01]  /*8c10*/  SHF.R.U64 R12, R12, 0x3, RZ ;  /* 0x000000030c0c7819 */ /* 0x000fe200000012ff */
[----:B--2---:R-:W-:Y:S01]  /*8c20*/  IMAD R0, R19, 0x20, R184 ;  /* 0x0000002013007824 */ /* 0x004fe200078e02b8 */
[----:B------:R-:W-:Y:S01]  /*8c30*/  UIMAD UR4, UR15, UR10, URZ ;  /* 0x0000000a0f0472a4 */ /* 0x000fe2000f8e023f */
[----:B------:R-:W-:Y:S02]  /*8c40*/  SHF.R.U64 R11, R11, 0x3, RZ ;  /* 0x000000030b0b7819 */ /* 0x000fe400000012ff */
[----:B------:R-:W-:Y:S01]  /*8c50*/  IMAD R44, R3, 0x80, R0 ;  /* 0x00000080032c7824 */ /* 0x000fe200078e0200 */
[----:B------:R-:W-:Y:S01]  /*8c60*/  UIMAD.WIDE.U32 UR8, UR61, UR10, UR8 ;  /* 0x0000000a3d0872a5 */ /* 0x000fe2000f8e0008 */
[----:B------:R-:W-:-:S02]  /*8c70*/  SHF.R.U64 R4, R4, 0x3, RZ ;  /* 0x0000000304047819 */ /* 0x000fc400000012ff */
[----:B0-----:R-:W-:Y:S01]  /*8c80*/  @P1 IMAD.HI.U32 R0, R44, R29, RZ ;  /* 0x0000001d2c001227 */ /* 0x001fe200078e00ff */
[----:B------:R-:W-:Y:S01]  /*8c90*/  UIMAD UR4, UR61, UR11, UR4 ;  /* 0x0000000b3d0472a4 */ /* 0x000fe2000f8e0204 */
[----:B------:R-:W-:Y:S02]  /*8ca0*/  LOP3.LUT R40, R40, R41, RZ, 0x3c, !PT ;  /* 0x0000002928287212 */ /* 0x000fe400078e3cff */
[----:B------:R-:W-:Y:S01]  /*8cb0*/  IMAD.MOV.U32 R3, RZ, RZ, R44 ;  /* 0x000000ffff037224 */ /* 0x000fe200078e002c */
[----:B------:R-:W-:Y:S01]  /*8cc0*/  LOP3.LUT R36, R36, R37, RZ, 0x3c, !PT ;  /* 0x0000002524247212 */ /* 0x000fe200078e3cff */
[----:B------:R-:W-:Y:S01]  /*8cd0*/  UIADD3 UR4, UR9, UR4, URZ ;  /* 0x0000000409047290 */ /* 0x000fe2000fffe03f */
[----:B------:R-:W-:Y:S01]  /*8ce0*/  LOP3.LUT R32, R32, R33, RZ, 0x3c, !PT ;  /* 0x0000002120207212 */ /* 0x000fe200078e3cff */
[--C-:B------:R-:W-:Y:S01]  /*8cf0*/  IMAD.X R41, RZ, RZ, R21.reuse, P6 ;  /* 0x000000ffff297224 */ /* 0x100fe200030e0615 */
[----:B------:R-:W-:Y:S01]  /*8d00*/  LOP3.LUT R12, R12, R15, RZ, 0x3c, !PT ;  /* 0x0000000f0c0c7212 */ /* 0x000fe200078e3cff */
[--C-:B------:R-:W-:Y:S01]  /*8d10*/  IMAD.X R37, RZ, RZ, R21.reuse, P5 ;  /* 0x000000ffff257224 */ /* 0x100fe200028e0615 */
[----:B------:R-:W-:Y:S01]  /*8d20*/  LOP3.LUT R20, R11, R20, RZ, 0x3c, !PT ;  /* 0x000000140b147212 */ /* 0x000fe200078e3cff */
[----:B------:R-:W-:Y:S01]  /*8d30*/  IMAD.X R33, RZ, RZ, R21, P4 ;  /* 0x000000ffff217224 */ /* 0x000fe200020e0615 */
[----:B-1----:R-:W-:Y:S01]  /*8d40*/  @P1 SHF.R.U32.HI R3, RZ, R31, R0 ;  /* 0x0000001fff031219 */ /* 0x002fe20000011600 */
[----:B------:R-:W-:Y:S01]  /*8d50*/  IMAD.U32 R30, RZ, RZ, UR8 ;  /* 0x00000008ff1e7e24 */ /* 0x000fe2000f8e00ff */
[----:B------:R-:W-:Y:S01]  /*8d60*/  LOP3.LUT R24, R4, R5, RZ, 0x3c, !PT ;  /* 0x0000000504187212 */ /* 0x000fe200078e3cff */
[----:B------:R-:W5:Y:S01]  /*8d70*/  LD.E.128 R12, desc[UR18][R12.64] ;  /* 0x000000120c0c7980 */ /* 0x000f62000c101d00 */
[--C-:B------:R-:W-:Y:S01]  /*8d80*/  SHF.R.S32.HI R0, RZ, 0x1f, R3.reuse ;  /* 0x0000001fff007819 */ /* 0x100fe20000011403 */
[----:B------:R-:W-:Y:S01]  /*8d90*/  IMAD.MOV R29, RZ, RZ, -R3 ;  /* 0x000000ffff1d7224 */ /* 0x000fe200078e0a03 */
[----:B------:R-:W-:Y:S01]  /*8da0*/  MOV R31, UR9 ;  /* 0x00000009001f7c02 */ /* 0x000fe20008000f00 */
[----:B------:R-:W-:Y:S01]  /*8db0*/  ULDC.64 UR8, c[0x0][0xae0] ;  /* 0x0002b80000087ab9 */ /* 0x000fe20000000a00 */
[----:B------:R-:W5:Y:S01]  /*8dc0*/  LD.E.128 R20, desc[UR18][R20.64] ;  /* 0x0000001214147980 */ /* 0x000f62000c101d00 */
[----:B------:R-:W-:-:S02]  /*8dd0*/  IMAD R0, R0, UR8, RZ ;  /* 0x0000000800007c24 */ /* 0x000fc4000f8e02ff */
[----:B------:R-:W-:Y:S01]  /*8de0*/  IMAD R29, R46, R29, R44 ;  /* 0x0000001d2e1d7224 */ /* 0x000fe200078e022c */
[----:B------:R-:W5:Y:S01]  /*8df0*/  LD.E.128 R8, desc[UR18][R8.64] ;  /* 0x0000001208087980 */ /* 0x000f62000c101d00 */
[----:B------:R-:W-:Y:S02]  /*8e00*/  IMAD.U32 R31, RZ, RZ, UR4 ;  /* 0x00000004ff1f7e24 */ /* 0x000fe4000f8e00ff */
[----:B------:R-:W-:Y:S01]  /*8e10*/  IMAD R45, R3, UR9, R0 ;  /* 0x00000009032d7c24 */ /* 0x000fe2000f8e0200 */
[----:B------:R-:W5:Y:S01]  /*8e20*/  LD.E.128 R4, desc[UR18][R6.64] ;  /* 0x0000001206047980 */ /* 0x000f62000c101d00 */
[----:B------:R-:W-:-:S03]  /*8e30*/  SHF.R.S32.HI R0, RZ, 0x1f, R29 ;  /* 0x0000001fff007819 */ /* 0x000fc6000001141d */
[----:B------:R-:W5:Y:S01]  /*8e40*/  LD.E.128 R40, desc[UR18][R40.64] ;  /* 0x0000001228287980 */ /* 0x000f62000c101d00 */
[----:B------:R-:W-:Y:S01]  /*8e50*/  IMAD.WIDE.U32 R30, R3, UR8, R30 ;  /* 0x00000008031e7c25 */ /* 0x000fe2000f8e001e */
[----:B------:R-:W-:Y:S02]  /*8e60*/  ULDC.64 UR8, c[0x0][0xad8] ;  /* 0x0002b60000087ab9 */ /* 0x000fe40000000a00 */
[----:B------:R-:W5:Y:S04]  /*8e70*/  LD.E.128 R36, desc[UR18][R36.64] ;  /* 0x0000001224247980 */ /* 0x000f68000c101d00 */
[----:B------:R-:W5:Y:S04]  /*8e80*/  LD.E.128 R32, desc[UR18][R32.64] ;  /* 0x0000001220207980 */ /* 0x000f68000c101d00 */
[----:B------:R-:W5:Y:S01]  /*8e90*/  LD.E.128 R24, desc[UR18][R24.64] ;  /* 0x0000001218187980 */ /* 0x000f62000c101d00 */
[----:B------:R-:W-:Y:S01]  /*8ea0*/  IMAD.U32 R51, RZ, RZ, UR16 ;  /* 0x00000010ff337e24 */ /* 0x000fe2000f8e00ff */
[----:B------:R-:W-:Y:S01]  /*8eb0*/  @!PT LDS RZ, [RZ] ;  /* 0x00000000fffff984 */ /* 0x000fe20000000800 */
[----:B------:R-:W-:Y:S01]  /*8ec0*/  @!PT LDS RZ, [RZ] ;  /* 0x00000000fffff984 */ /* 0x000fe20000000800 */
[----:B------:R-:W-:Y:S01]  /*8ed0*/  @!PT LDS RZ, [RZ] ;  /* 0x00000000fffff984 */ /* 0x000fe20000000800 */
[----:B------:R-:W-:Y:S01]  /*8ee0*/  @!PT LDS RZ, [RZ] ;  /* 0x00000000fffff984 */ /* 0x000fe20000000800 */
[----:B------:R0:W-:Y:S06]  /*8ef0*/  MEMBAR.ALL.CTA ;  /* 0x0000000000007992 */ /* 0x0001ec0000008000 */
[----:B0-----:R-:W0:Y:S01]  /*8f00*/  FENCE.VIEW.ASYNC.S ;  /* 0x00000000000073c6 */ /* 0x001e220000000000 */
[----:B------:R-:W-:-:S02]  /*8f10*/  IMAD.IADD R31, R31, 0x1, R45 ;  /* 0x000000011f1f7824 */ /* 0x000fc400078e022d */
[----:B------:R-:W-:Y:S02]  /*8f20*/  IMAD R44, R0, UR8, RZ ;  /* 0x00000008002c7c24 */ /* 0x000fe4000f8e02ff */
[----:B------:R-:W-:Y:S02]  /*8f30*/  IMAD R46, R51, 0x80, R184 ;  /* 0x00000080332e7824 */ /* 0x000fe400078e02b8 */
[C---:B------:R-:W-:Y:S02]  /*8f40*/  IMAD R3, R29.reuse, UR9, R44 ;  /* 0x000000091d037c24 */ /* 0x040fe4000f8e022c */
[----:B------:R-:W-:Y:S01]  /*8f50*/  IMAD.WIDE.U32 R30, R29, UR8, R30 ;  /* 0x000000081d1e7c25 */ /* 0x000fe2000f8e001e */
[C---:B------:R-:W-:Y:S01]  /*8f60*/  ISETP.GE.AND P2, PT, R46.reuse, R49, PT ;  /* 0x000000312e00720c */ /* 0x040fe20003f46270 */
[----:B------:R-:W-:Y:S02]  /*8f70*/  ULDC.64 UR8, c[0x0][0xa80] ;  /* 0x0002a00000087ab9 */ /* 0x000fe40000000a00 */
[----:B------:R-:W-:Y:S01]  /*8f80*/  VIADD R0, R46, 0x20 ;  /* 0x000000202e007836 */ /* 0x000fe20000000000 */
[----:B------:R-:W-:Y:S01]  /*8f90*/  LEA R44, P3, R30, UR8, 0x1 ;  /* 0x000000081e2c7c11 */ /* 0x000fe2000f8608ff */
[----:B------:R-:W-:-:S02]  /*8fa0*/  IMAD.IADD R3, R31, 0x1, R3 ;  /* 0x000000011f037824 */ /* 0x000fc400078e0203 */
[----:B------:R-:W-:Y:S01]  /*8fb0*/  VIADD R28, R28, 0x34820 ;  /* 0x000348201c1c7836 */ /* 0x000fe20000000000 */
[-C--:B------:R-:W-:Y:S01]  /*8fc0*/  ISETP.GE.AND P0, PT, R0, R49.reuse, PT ;  /* 0x000000310000720c */ /* 0x080fe20003f06270 */
[----:B------:R-:W-:Y:S01]  /*8fd0*/  VIADD R0, R46, 0x40 ;  /* 0x000000402e007836 */ /* 0x000fe20000000000 */
[----:B------:R-:W-:Y:S02]  /*8fe0*/  LEA.HI.X R3, R30, UR9, R3, 0x1, P3 ;  /* 0x000000091e037c11 */ /* 0x000fe400098f0c03 */
[----:B------:R-:W-:Y:S01]  /*8ff0*/  PRMT R28, RZ, 0x654, R28 ;  /* 0x00000654ff1c7816 */ /* 0x000fe2000000001c */
[----:B0-----:R0:W1:Y:S01]  /*9000*/  SHFL.IDX PT, R30, R44, RZ, 0x181f ;  /* 0x00181fff2c1e7589 */ /* 0x00106200000e0000 */
[----:B------:R-:W-:Y:S01]  /*9010*/  ISETP.GE.AND P1, PT, R0, R49, PT ;  /* 0x000000310000720c */ /* 0x000fe20003f26270 */
[----:B------:R-:W-:Y:S01]  /*9020*/  BSSY B1, `(.L_x_393) ;  /* 0x000000e000017945 */ /* 0x000fe20003800000 */
[----:B------:R0:W-:Y:S01]  /*9030*/  SYNCS.ARRIVE.TRANS64.RED.A1T0 RZ, [R28+URZ], RZ ;  /* 0x000000ff1cff79a7 */ /* 0x0001e2000810043f */
[----:B------:R0:W2:Y:S02]  /*9040*/  SHFL.IDX PT, R0, R3, RZ, 0x181f ;  /* 0x00181fff03007589 */ /* 0x0000a400000e0000 */
[----:B------:R-:W-:Y:S08]  /*9050*/  @P2 BRA `(.L_x_394) ;  /* 0x0000000000282947 */ /* 0x000ff00003800000 */
[----:B------:R-:W-:Y:S01]  /*9060*/  ULDC UR4, c[0x0][0xac8] ;  /* 0x0002b20000047ab9 */ /* 0x000fe20000000800 */
[----:B------:R-:W-:Y:S01]  /*9070*/  ULDC.64 UR8, c[0x0][0x208] ;  /* 0x0000820000087ab9 */ /* 0x000fe20000000a00 */
[----:B------:R-:W-:Y:S02]  /*9080*/  ISETP.GE.AND P2, PT, R17, UR4, PT ;  /* 0x0000000411007c0c */ /* 0x000fe4000bf46270 */
[----:B------:R-:W-:-:S11]  /*9090*/  ISETP.GE.AND P3, PT, R18, UR4, PT ;  /* 0x0000000412007c0c */ /* 0x000fd6000bf66270 */
[CC--:B01----:R-:W-:Y:S02]  /*90a0*/  @!P2 LEA R28, P4, R17.reuse, R30.reuse, 0x1 ;  /* 0x0000001e111ca211 */ /* 0x0c3fe400078808ff */
[C---:B------:R-:W-:Y:S02]  /*90b0*/  @!P3 LEA R30, P5, R18.reuse, R30, 0x1 ;  /* 0x0000001e121eb211 */ /* 0x040fe400078a08ff */
[-C--:B--2---:R-:W-:Y:S02]  /*90c0*/  @!P2 LEA.HI.X R29, R17, R0.reuse, R195, 0x1, P4 ;  /* 0x00000000111da211 */ /* 0x084fe400020f0cc3 */
[----:B------:R-:W-:-:S03]  /*90d0*/  @!P3 LEA.HI.X R31, R18, R0, R194, 0x1, P5 ;  /* 0x00000000121fb211 */ /* 0x000fc600028f0cc2 */
[----:B-----5:R3:W-:Y:S04]  /*90e0*/  @!P2 ST.E.128 desc[UR8][R28.64], R20 ;  /* 0x000000141c00a985 */ /* 0x0207e8000c101d08 */
[----:B------:R3:W-:Y:S02]  /*90f0*/  @!P3 ST.E.128 desc[UR8][R30.64], R40 ;  /* 0x000000281e00b985 */ /* 0x0007e4000c101d08 */
.L_x_394:
[----:B------:R-:W-:Y:S05]  /*9100*/  BSYNC B1 ;  /* 0x0000000000017941 */ /* 0x000fea0003800000 */
.L_x_393:
[----:B--2---:R2:W4:Y:S01]  /*9110*/  SHFL.IDX PT, R0, R3, 0x1, 0x181f ;  /* 0x00381f0003007f89 */ /* 0x00452200000e0000 */
[----:B------:R-:W-:Y:S03]  /*9120*/  BSSY B1, `(.L_x_395) ;  /* 0x000000d000017945 */ /* 0x000fe60003800000 */
[----:B---3-5:R2:W3:Y:S01]  /*9130*/  SHFL.IDX PT, R22, R44, 0x1, 0x181f ;  /* 0x00381f002c167f89 */ /* 0x0284e200000e0000 */
[----:B------:R-:W-:Y:S05]  /*9140*/  @P0 BRA `(.L_x_396) ;  /* 0x0000000000280947 */ /* 0x000fea0003800000 */
[----:B------:R-:W-:Y:S01]  /*9150*/  ULDC UR4, c[0x0][0xac8] ;  /* 0x0002b20000047ab9 */ /* 0x000fe20000000800 */
[----:B------:R-:W-:Y:S01]  /*9160*/  ULDC.64 UR8, c[0x0][0x208] ;  /* 0x0000820000087ab9 */ /* 0x000fe20000000a00 */
[----:B------:R-:W-:Y:S02]  /*9170*/  ISETP.GE.AND P3, PT, R17, UR4, PT ;  /* 0x0000000411007c0c */ /* 0x000fe4000bf66270 */
[----:B------:R-:W-:-:S11]  /*9180*/  ISETP.GE.AND P4, PT, R18, UR4, PT ;  /* 0x0000000412007c0c */ /* 0x000fd6000bf86270 */
[CC--:B---3--:R-:W-:Y:S02]  /*9190*/  @!P3 LEA R20, P0, R17.reuse, R22.reuse, 0x1 ;  /* 0x000000161114b211 */ /* 0x0c8fe400078008ff */
[C---:B------:R-:W-:Y:S02]  /*91a0*/  @!P4 LEA R22, P2, R18.reuse, R22, 0x1 ;  /* 0x000000161216c211 */ /* 0x040fe400078408ff */
[-C--:B----4-:R-:W-:Y:S02]  /*91b0*/  @!P3 LEA.HI.X R21, R17, R0.reuse, R195, 0x1, P0 ;  /* 0x000000001115b211 */ /* 0x090fe400000f0cc3 */
[----:B------:R-:W-:-:S03]  /*91c0*/  @!P4 LEA.HI.X R23, R18, R0, R194, 0x1, P2 ;  /* 0x000000001217c211 */ /* 0x000fc600010f0cc2 */
[----:B------:R3:W-:Y:S04]  /*91d0*/  @!P3 ST.E.128 desc[UR8][R20.64], R12 ;  /* 0x0000000c1400b985 */ /* 0x0007e8000c101d08 */
[----:B------:R3:W-:Y:S02]  /*91e0*/  @!P4 ST.E.128 desc[UR8][R22.64], R36 ;  /* 0x000000241600c985 */ /* 0x0007e4000c101d08 */
.L_x_396:
[----:B------:R-:W-:Y:S05]  /*91f0*/  BSYNC B1 ;  /* 0x0000000000017941 */ /* 0x000fea0003800000 */
.L_x_395:
[----:B----4-:R4:W0:Y:S01]  /*9200*/  SHFL.IDX PT, R0, R3, 0x2, 0x181f ;  /* 0x00581f0003007f89 */ /* 0x01082200000e0000 */
[----:B------:R-:W-:Y:S03]  /*9210*/  BSSY B1, `(.L_x_397) ;  /* 0x000000d000017945 */ /* 0x000fe60003800000 */
[----:B---3--:R4:W3:Y:S01]  /*9220*/  SHFL.IDX PT, R14, R44, 0x2, 0x181f ;  /* 0x00581f002c0e7f89 */ /* 0x0088e200000e0000 */
[----:B------:R-:W-:Y:S05]  /*9230*/  @P1 BRA `(.L_x_398) ;  /* 0x0000000000281947 */ /* 0x000fea0003800000 */
[----:B------:R-:W-:Y:S01]  /*9240*/  ULDC UR4, c[0x0][0xac8] ;  /* 0x0002b20000047ab9 */ /* 0x000fe20000000800 */
[----:B------:R-:W-:Y:S01]  /*9250*/  ULDC.64 UR8, c[0x0][0x208] ;  /* 0x0000820000087ab9 */ /* 0x000fe20000000a00 */
[----:B------:R-:W-:Y:S02]  /*9260*/  ISETP.GE.AND P2, PT, R17, UR4, PT ;  /* 0x0000000411007c0c */ /* 0x000fe4000bf46270 */
[----:B------:R-:W-:-:S11]  /*9270*/  ISETP.GE.AND P3, PT, R18, UR4, PT ;  /* 0x0000000412007c0c */ /* 0x000fd6000bf66270 */
[CC--:B---3--:R-:W-:Y:S02]  /*9280*/  @!P2 LEA R12, P0, R17.reuse, R14.reuse, 0x1 ;  /* 0x0000000e110ca211 */ /* 0x0c8fe400078008ff */
[C---:B------:R-:W-:Y:S02]  /*9290*/  @!P3 LEA R14, P1, R18.reuse, R14, 0x1 ;  /* 0x0000000e120eb211 */ /* 0x040fe400078208ff */
[-C--:B0-----:R-:W-:Y:S02]  /*92a0*/  @!P2 LEA.HI.X R13, R17, R0.reuse, R195, 0x1, P0 ;  /* 0x00000000110da211 */ /* 0x081fe400000f0cc3 */
[----:B------:R-:W-:-:S03]  /*92b0*/  @!P3 LEA.HI.X R15, R18, R0, R194, 0x1, P1 ;  /* 0x00000000120fb211 */ /* 0x000fc600008f0cc2 */
[----:B------:R0:W-:Y:S04]  /*92c0*/  @!P2 ST.E.128 desc[UR8][R12.64], R8 ;  /* 0x000000080c00a985 */ /* 0x0001e8000c101d08 */
[----:B------:R0:W-:Y:S02]  /*92d0*/  @!P3 ST.E.128 desc[UR8][R14.64], R32 ;  /* 0x000000200e00b985 */ /* 0x0001e4000c101d08 */
.L_x_398:
[----:B------:R-:W-:Y:S05]  /*92e0*/  BSYNC B1 ;  /* 0x0000000000017941 */ /* 0x000fea0003800000 */
.L_x_397:
[----:B0-----:R-:W-:Y:S01]  /*92f0*/  IADD3 R0, R46, 0x60, RZ ;  /* 0x000000602e007810 */ /* 0x001fe20007ffe0ff */
[----:B--2-4-:R-:W0:Y:S03]  /*9300*/  SHFL.IDX PT, R3, R3, 0x3, 0x181f ;  /* 0x00781f0003037f89 */ /* 0x014e2600000e0000 */
[----:B------:R-:W-:Y:S01]  /*9310*/  ISETP.GE.AND P0, PT, R0, R49, PT ;  /* 0x000000310000720c */ /* 0x000fe20003f06270 */
[----:B------:R-:W2:-:S12]  /*9320*/  SHFL.IDX PT, R44, R44, 0x3, 0x181f ;  /* 0x00781f002c2c7f89 */ /* 0x000e9800000e0000 */
[----:B------:R-:W-:Y:S05]  /*9330*/  @P0 BRA `(.L_x_399) ;  /* 0x0000000c00500947 */ /* 0x000fea0003800000 */
[----:B------:R-:W-:Y:S01]  /*9340*/  ULDC UR4, c[0x0][0xac8] ;  /* 0x0002b20000047ab9 */ /* 0x000fe20000000800 */
[----:B------:R-:W-:Y:S01]  /*9350*/  ULDC.64 UR8, c[0x0][0x208] ;  /* 0x0000820000087ab9 */ /* 0x000fe20000000a00 */
[----:B------:R-:W-:-:S13]  /*9360*/  ISETP.GE.AND P1, PT, R17, UR4, PT ;  /* 0x0000000411007c0c */ /* 0x000fda000bf26270 */
[----:B--2---:R-:W-:-:S04]  /*9370*/  @!P1 LEA R8, P0, R17, R44, 0x1 ;  /* 0x0000002c11089211 */ /* 0x004fc800078008ff */
[----:B0-----:R-:W-:Y:S02]  /*9380*/  @!P1 LEA.HI.X R9, R17, R3, R195, 0x1, P0 ;  /* 0x0000000311099211 */ /* 0x001fe400000f0cc3 */
[----:B------:R-:W-:-:S03]  /*9390*/  ISETP.GE.AND P0, PT, R18, UR4, PT ;  /* 0x0000000412007c0c */ /* 0x000fc6000bf06270 */
[----:B------:R4:W-:Y:S10]  /*93a0*/  @!P1 ST.E.128 desc[UR8][R8.64], R4 ;  /* 0x0000000408009985 */ /* 0x0009f4000c101d08 */
[----:B------:R-:W-:Y:S05]  /*93b0*/  @P0 BRA `(.L_x_399) ;  /* 0x0000000c00300947 */ /* 0x000fea0003800000 */
[----:B----4-:R-:W-:Y:S01]  /*93c0*/  LEA R4, P0, R18, R44, 0x1 ;  /* 0x0000002c12047211 */ /* 0x010fe200078008ff */
[----:B------:R-:W-:-:S03]  /*93d0*/  ULDC.64 UR8, c[0x0][0x208] ;  /* 0x0000820000087ab9 */ /* 0x000fc60000000a00 */
[----:B------:R-:W-:-:S05]  /*93e0*/  LEA.HI.X R5, R18, R3, R194, 0x1, P0 ;  /* 0x0000000312057211 */ /* 0x000fca00000f0cc2 */
[----:B------:R0:W-:Y:S01]  /*93f0*/  ST.E.128 desc[UR8][R4.64], R24 ;  /* 0x0000001804007985 */ /* 0x0001e2000c101d08 */
[----:B------:R-:W-:Y:S05]  /*9400*/  BRA `(.L_x_399) ;  /* 0x0000000c001c7947 */ /* 0x000fea0003800000 */
.L_x_391:
[----:B------:R-:W-:Y:S01]  /*9410*/  ULDC.64 UR8, c[0x0][0xc00] ;  /* 0x0003000000087ab9 */ /* 0x000fe20000000a00 */
[----:B------:R-:W-:Y:S01]  /*9420*/  ULDC.64 UR10, c[0x0][0x208] ;  /* 0x00008200000a7ab9 */ /* 0x000fe20000000a00 */
[----:B------:R-:W-:Y:S01]  /*9430*/  UISETP.NE.U32.AND UP0, UPT, UR8, URZ, UPT ;  /* 0x0000003f0800728c */ /* 0x000fe2000bf05070 */
[----:B------:R-:W0:Y:S01]  /*9440*/  LDC R11, c[0x0][0xbe8] ;  /* 0x0002fa00ff0b7b82 */ /* 0x000e220000000800 */
[----:B------:R-:W-:Y:S02]  /*9450*/  R2UR UR7, R23 ;  /* 0x00000000170772ca */ /* 0x000fe400000e0000 */
[----:B------:R-:W-:-:S03]  /*9460*/  UISETP.NE.AND.EX UP0, UPT, UR9, URZ, UPT, UP0 ;  /* 0x0000003f0900728c */ /* 0x000fc6000bf05300 */
[----:B------:R-:W-:Y:S02]  /*9470*/  ULDC.64 UR8, c[0x0][0xc00] ;  /* 0x0003000000087ab9 */ /* 0x000fe40000000a00 */
[----:B------:R-:W-:Y:S01]  /*9480*/  UIMAD.WIDE UR8, UR61, 0x4, UR8 ;  /* 0x000000043d0878a5 */ /* 0x000fe2000f8e0208 */
[----:B------:R-:W-:-:S05]  /*9490*/  PLOP3.LUT P2, PT, PT, PT, UP0, 0x80, 0x0 ;  /* 0x000000000000781c */ /* 0x000fca0003f4f008 */
[----:B------:R-:W-:Y:S02]  /*94a0*/  IMAD.U32 R4, RZ, RZ, UR8 ;  /* 0x00000008ff047e24 */ /* 0x000fe4000f8e00ff */
[----:B------:R-:W-:Y:S01]  /*94b0*/  IMAD.U32 R5, RZ, RZ, UR9 ;  /* 0x00000009ff057e24 */ /* 0x000fe2000f8e00ff */
[----:B------:R-:W-:-:S05]  /*94c0*/  ULDC.64 UR8, c[0x0][0xc08] ;  /* 0x0003020000087ab9 */ /* 0x000fca0000000a00 */
[----:B------:R-:W2:Y:S01]  /*94d0*/  @P2 LDG.E R3, desc[UR10][R4.64] ;  /* 0x0000000a04032981 */ /* 0x000ea2000c1e1900 */
[----:B------:R-:W-:Y:S01]  /*94e0*/  UISETP.NE.U32.AND UP1, UPT, UR8, URZ, UPT ;  /* 0x0000003f0800728c */ /* 0x000fe2000bf25070 */
[----:B0-----:R-:W-:Y:S01]  /*94f0*/  ISETP.NE.AND P0, PT, R11, 0x1, PT ;  /* 0x000000010b00780c */ /* 0x001fe20003f05270 */
[----:B------:R-:W-:Y:S02]  /*9500*/  ULDC UR4, c[0x0][0xa88] ;  /* 0x0002a20000047ab9 */ /* 0x000fe40000000800 */
[----:B------:R-:W-:Y:S01]  /*9510*/  UISETP.NE.AND.EX UP1, UPT, UR9, URZ, UPT, UP1 ;  /* 0x0000003f0900728c */ /* 0x000fe2000bf25310 */
[----:B------:R-:W-:Y:S01]  /*9520*/  IMAD.U32 R0, RZ, RZ, UR4 ;  /* 0x00000004ff007e24 */ /* 0x000fe2000f8e00ff */
[----:B------:R-:W-:-:S04]  /*9530*/  UMOV UR4, URZ ;  /* 0x0000003f00047c82 */ /* 0x000fc80008000000 */
[----:B------:R-:W-:-:S04]  /*9540*/  PLOP3.LUT P3, PT, PT, PT, UP1, 0x80, 0x0 ;  /* 0x000000000000781c */ /* 0x000fc80003f6f018 */
[----:B------:R-:W0:Y:S01]  /*9550*/  @P0 LDC R9, c[0x0][0xbec] ;  /* 0x0002fb00ff090b82 */ /* 0x000e220000000800 */
[----:B------:R-:W-:Y:S02]  /*9560*/  @UP1 ULDC.64 UR8, c[0x0][0xc08] ;  /* 0x0003020000081ab9 */ /* 0x000fe40000000a00 */
[----:B------:R-:W-:-:S06]  /*9570*/  @UP1 UIMAD.WIDE UR8, UR61, 0x4, UR8 ;  /* 0x000000043d0818a5 */ /* 0x000fcc000f8e0208 */
[----:B------:R-:W-:Y:S02]  /*9580*/  IMAD.U32 R6, RZ, RZ, UR8 ;  /* 0x00000008ff067e24 */ /* 0x000fe4000f8e00ff */
[----:B------:R-:W-:Y:S01]  /*9590*/  IMAD.U32 R7, RZ, RZ, UR9 ;  /* 0x00000009ff077e24 */ /* 0x000fe2000f8e00ff */
[----:B------:R-:W-:-:S04]  /*95a0*/  ISETP.GE.AND P1, PT, R196, 0x80, PT ;  /* 0x00000080c400780c */ /* 0x000fc80003f26270 */
[----:B------:R1:W5:Y:S01]  /*95b0*/  @P3 LDG.E R0, desc[UR10][R6.64] ;  /* 0x0000000a06003981 */ /* 0x000362000c1e1900 */
[----:B------:R-:W-:Y:S01]  /*95c0*/  USHF.R.S32.HI UR11, URZ, 0x1f, UR7 ;  /* 0x0000001f3f0b7899 */ /* 0x000fe20008011407 */
[----:B--2---:R-:W-:-:S13]  /*95d0*/  @P2 R2UR UR4, R3 ;  /* 0x00000000030422ca */ /* 0x004fda00000e0000 */
[----:B------:R-:W-:Y:S01]  /*95e0*/  USHF.R.S32.HI UR10, URZ, 0x1f, UR4 ;  /* 0x0000001f3f0a7899 */ /* 0x000fe20008011404 */
[----:B01----:R-:W-:Y:S11]  /*95f0*/  @P3 BRA `(.L_x_400) ;  /* 0x0000000000143947 */ /* 0x003ff60003800000 */
[----:B------:R-:W-:Y:S05]  /*9600*/  @!P2 BRA `(.L_x_400) ;  /* 0x000000000010a947 */ /* 0x000fea0003800000 */
[----:B------:R-:W-:Y:S02]  /*9610*/  ULDC.64 UR8, c[0x0][0x208] ;  /* 0x0000820000087ab9 */ /* 0x000fe40000000a00 */
[----:B------:R-:W2:Y:S04]  /*9620*/  LDG.E R3, desc[UR8][R4.64] ;  /* 0x0000000804037981 */ /* 0x000ea8000c1e1900 */
[----:B-----5:R-:W2:Y:S02]  /*9630*/  LDG.E R0, desc[UR8][R4.64+0x4] ;  /* 0x0000040804007981 */ /* 0x020ea4000c1e1900 */
[----:B--2---:R-:W-:-:S07]  /*9640*/  IMAD.IADD R0, R0, 0x1, -R3 ;  /* 0x0000000100007824 */ /* 0x004fce00078e0a03 */
.L_x_400:
[----:B------:R-:W-:Y:S01]  /*9650*/  R2UR UR7, R186 ;  /* 0x00000000ba0772ca */ /* 0x000fe200000e0000 */
[----:B------:R-:W-:Y:S01]  /*9660*/  USEL UR61, UR61, URZ, !UP0 ;  /* 0x0000003f3d3d7287 */ /* 0x000fe2000c000000 */
[----:B------:R-:W-:Y:S11]  /*9670*/  BSSY B1, `(.L_x_401) ;  /* 0x0000030000017945 */ /* 0x000ff60003800000 */
[----:B------:R-:W-:Y:S01]  /*9680*/  USEL UR12, UR7, URZ, !UP0 ;  /* 0x0000003f070c7287 */ /* 0x000fe2000c000000 */
[----:B------:R-:W-:Y:S11]  /*9690*/  @P1 BRA `(.L_x_402) ;  /* 0x0000000000b41947 */ /* 0x000ff60003800000 */
[----:B------:R-:W0:Y:S01]  /*96a0*/  S2R R4, SR_TID.X ;  /* 0x0000000000047919 */ /* 0x000e220000002100 */
[----:B------:R-:W1:Y:S01]  /*96b0*/  LDC R6, c[0x0][0xbe8] ;  /* 0x0002fa00ff067b82 */ /* 0x000e620000000800 */
[----:B------:R-:W-:-:S13]  /*96c0*/  R2UR UR7, R22 ;  /* 0x00000000160772ca */ /* 0x000fda00000e0000 */
[----:B------:R-:W-:-:S04]  /*96d0*/  IMAD.U32 R3, RZ, RZ, UR7 ;  /* 0x00000007ff037e24 */ /* 0x000fc8000f8e00ff */
[----:B0-----:R-:W-:Y:S02]  /*96e0*/  IMAD R3, R3, 0x80, R4 ;  /* 0x0000008003037824 */ /* 0x001fe400078e0204 */
[----:B-1---5:R-:W-:Y:S02]  /*96f0*/  IMAD R4, R0, R6, RZ ;  /* 0x0000000600047224 */ /* 0x022fe400078e02ff */
[----:B------:R-:W-:-:S05]  /*9700*/  VIADD R5, R3, 0xffffff80 ;  /* 0xffffff8003057836 */ /* 0x000fca0000000000 */
[----:B------:R-:W-:-:S13]  /*9710*/  ISETP.GE.AND P1, PT, R5, R4, PT ;  /* 0x000000040500720c */ /* 0x000fda0003f26270 */
[----:B------:R-:W-:Y:S05]  /*9720*/  @P1 BRA `(.L_x_402) ;  /* 0x0000000000901947 */ /* 0x000fea0003800000 */
[----:B------:R-:W-:Y:S01]  /*9730*/  ISETP.NE.AND P1, PT, R6, 0x1, PT ;  /* 0x000000010600780c */ /* 0x000fe20003f25270 */
[----:B------:R-:W-:Y:S01]  /*9740*/  ULDC.64 UR14, c[0x0][0xb90] ;  /* 0x0002e400000e7ab9 */ /* 0x000fe20000000a00 */
[----:B------:R-:W-:Y:S01]  /*9750*/  R2UR UR13, R23 ;  /* 0x00000000170d72ca */ /* 0x000fe200000e0000 */
[----:B------:R-:W-:Y:S01]  /*9760*/  UIMAD UR7, UR11, UR14, URZ ;  /* 0x0000000e0b0772a4 */ /* 0x000fe2000f8e023f */
[----:B------:R-:W-:Y:S01]  /*9770*/  UMOV UR8, UR4 ;  /* 0x0000000400087c82 */ /* 0x000fe20008000000 */
[----:B------:R-:W-:Y:S01]  /*9780*/  UMOV UR9, UR10 ;  /* 0x0000000a00097c82 */ /* 0x000fe20008000000 */
[----:B------:R-:W-:-:S07]  /*9790*/  ULDC.64 UR16, c[0x0][0x208] ;  /* 0x0000820000107ab9 */ /* 0x000fce0000000a00 */
[----:B------:R-:W0:Y:S02]  /*97a0*/  @P1 LDC R4, c[0x0][0xbec] ;  /* 0x0002fb00ff041b82 */ /* 0x000e240000000800 */
[----:B------:R-:W-:Y:S02]  /*97b0*/  UIMAD.WIDE.U32 UR8, UR13, UR14, UR8 ;  /* 0x0000000e0d0872a5 */ /* 0x000fe4000f8e0008 */
[----:B------:R-:W-:-:S03]  /*97c0*/  UIMAD UR7, UR13, UR15, UR7 ;  /* 0x0000000f0d0772a4 */ /* 0x000fc6000f8e0207 */
[----:B------:R-:W-:Y:S01]  /*97d0*/  ULDC.64 UR14, c[0x0][0xb98] ;  /* 0x0002e600000e7ab9 */ /* 0x000fe20000000a00 */
[----:B------:R-:W1:Y:S01]  /*97e0*/  @P1 LDC R8, c[0x0][0xbf0] ;  /* 0x0002fc00ff081b82 */ /* 0x000e620000000800 */
[----:B------:R-:W-:Y:S02]  /*97f0*/  UIADD3 UR9, UR9, UR7, URZ ;  /* 0x0000000709097290 */ /* 0x000fe4000fffe03f */
[----:B------:R-:W-:Y:S02]  /*9800*/  UIMAD UR7, UR12, UR14, URZ ;  /* 0x0000000e0c0772a4 */ /* 0x000fe4000f8e023f */
[----:B------:R-:W-:Y:S02]  /*9810*/  UIMAD.WIDE.U32 UR8, UR61, UR14, UR8 ;  /* 0x0000000e3d0872a5 */ /* 0x000fe4000f8e0008 */
[----:B------:R-:W-:-:S03]  /*9820*/  UIMAD UR7, UR61, UR15, UR7 ;  /* 0x0000000f3d0772a4 */ /* 0x000fc6000f8e0207 */
[----:B------:R-:W-:Y:S01]  /*9830*/  ULDC.64 UR14, c[0x0][0xb88] ;  /* 0x0002e200000e7ab9 */ /* 0x000fe20000000a00 */
[----:B0-----:R-:W-:Y:S01]  /*9840*/  @P1 IMAD.HI.U32 R3, R5, R4, RZ ;  /* 0x0000000405031227 */ /* 0x001fe200078e00ff */
[----:B------:R-:W-:-:S04]  /*9850*/  MOV R4, R5 ;  /* 0x0000000500047202 */ /* 0x000fc80000000f00 */
[----:B-1----:R-:W-:Y:S01]  /*9860*/  @P1 SHF.R.U32.HI R4, RZ, R8, R3 ;  /* 0x00000008ff041219 */ /* 0x002fe20000011603 */
[----:B------:R-:W-:-:S04]  /*9870*/  IMAD.U32 R8, RZ, RZ, UR7 ;  /* 0x00000007ff087e24 */ /* 0x000fc8000f8e00ff */
[----:B------:R-:W-:-:S04]  /*9880*/  IMAD.MOV R3, RZ, RZ, -R4 ;  /* 0x000000ffff037224 */ /* 0x000fc800078e0a04 */
[----:B------:R-:W-:Y:S01]  /*9890*/  IMAD R3, R6, R3, R5 ;  /* 0x0000000306037224 */ /* 0x000fe200078e0205 */
[----:B------:R-:W-:Y:S02]  /*98a0*/  SHF.R.S32.HI R5, RZ, 0x1f, R4 ;  /* 0x0000001fff057819 */ /* 0x000fe40000011404 */
[----:B------:R-:W-:Y:S02]  /*98b0*/  IADD3 R4, P1, R4, UR8, RZ ;  /* 0x0000000804047c10 */ /* 0x000fe4000ff3e0ff */
[----:B------:R-:W-:Y:S02]  /*98c0*/  SHF.R.S32.HI R6, RZ, 0x1f, R3 ;  /* 0x0000001fff067819 */ /* 0x000fe40000011403 */
[----:B------:R-:W-:Y:S01]  /*98d0*/  IADD3.X R5, R5, UR9, R8, P1, !PT ;  /* 0x0000000905057c10 */ /* 0x000fe20008ffe408 */
[----:B------:R-:W-:Y:S02]  /*98e0*/  ULDC.64 UR8, c[0x0][0xb50] ;  /* 0x0002d40000087ab9 */ /* 0x000fe40000000a00 */
[----:B------:R-:W-:-:S02]  /*98f0*/  IMAD R6, R6, UR14, RZ ;  /* 0x0000000e06067c24 */ /* 0x000fc4000f8e02ff */
[----:B------:R-:W-:-:S04]  /*9900*/  IMAD.WIDE.U32 R4, R3, UR14, R4 ;  /* 0x0000000e03047c25 */ /* 0x000fc8000f8e0004 */
[----:B------:R-:W-:Y:S01]  /*9910*/  IMAD R7, R3, UR15, R6 ;  /* 0x0000000f03077c24 */ /* 0x000fe2000f8e0206 */
[----:B------:R-:W-:-:S03]  /*9920*/  LEA R6, P1, R4, UR8, 0x2 ;  /* 0x0000000804067c11 */ /* 0x000fc6000f8210ff */
[----:B------:R-:W-:-:S05]  /*9930*/  IMAD.IADD R3, R5, 0x1, R7 ;  /* 0x0000000105037824 */ /* 0x000fca00078e0207 */
[----:B------:R-:W-:Y:S01]  /*9940*/  LEA.HI.X R7, R4, UR9, R3, 0x2, P1 ;  /* 0x0000000904077c11 */ /* 0x000fe200088f1403 */
[----:B------:R-:W-:-:S05]  /*9950*/  IMAD.MOV.U32 R3, RZ, RZ, -0x800000 ;  /* 0xff800000ff037424 */ /* 0x000fca00078e00ff */
[----:B------:R0:W-:Y:S02]  /*9960*/  STG.E desc[UR16][R6.64], R3 ;  /* 0x0000000306007986 */ /* 0x0001e4000c101910 */
.L_x_402:
[----:B------:R-:W-:Y:S05]  /*9970*/  BSYNC B1 ;  /* 0x0000000000017941 */ /* 0x000fea0003800000 */
.L_x_401:
[----:B------:R-:W-:Y:S01]  /*9980*/  R2UR UR13, R22 ;  /* 0x00000000160d72ca */ /* 0x000fe200000e0000 */
[----:B------:R-:W1:Y:S01]  /*9990*/  @P0 LDC R5, c[0x0][0xbf0] ;  /* 0x0002fc00ff050b82 */ /* 0x000e620000000800 */
[----:B------:R-:W-:Y:S01]  /*99a0*/  ULDC.64 UR14, c[0x0][0xaa0] ;  /* 0x0002a800000e7ab9 */ /* 0x000fe20000000a00 */
[----:B------:R-:W-:Y:S01]  /*99b0*/  R2UR UR16, R23 ;  /* 0x00000000171072ca */ /* 0x000fe200000e0000 */
[----:B------:R-:W-:Y:S01]  /*99c0*/  UIMAD UR7, UR10, UR14, URZ ;  /* 0x0000000e0a0772a4 */ /* 0x000fe2000f8e023f */
[----:B0-----:R-:W-:Y:S01]  /*99d0*/  IMAD R3, R19, 0x20, R184 ;  /* 0x0000002013037824 */ /* 0x001fe200078e02b8 */
[----:B------:R-:W-:Y:S01]  /*99e0*/  UIMAD.WIDE.U32 UR8, UR4, UR14, URZ ;  /* 0x0000000e040872a5 */ /* 0x000fe2000f8e003f */
[----:B------:R-:W-:Y:S01]  /*99f0*/  BSSY B1, `(.L_x_403) ;  /* 0x000003b000017945 */ /* 0x000fe20003800000 */
[----:B------:R-:W-:-:S03]  /*9a00*/  UIMAD UR7, UR4, UR15, UR7 ;  /* 0x0000000f040772a4 */ /* 0x000fc6000f8e0207 */
[----:B------:R-:W-:Y:S01]  /*9a10*/  ULDC.64 UR14, c[0x0][0xae8] ;  /* 0x0002ba00000e7ab9 */ /* 0x000fe20000000a00 */
[----:B------:R-:W-:Y:S01]  /*9a20*/  UIADD3 UR9, UR9, UR7, URZ ;  /* 0x0000000709097290 */ /* 0x000fe2000fffe03f */
[----:B------:R-:W-:Y:S01]  /*9a30*/  IMAD.U32 R8, RZ, RZ, UR13 ;  /* 0x0000000dff087e24 */ /* 0x000fe2000f8e00ff */
[----:B------:R-:W-:Y:S01]  /*9a40*/  UIMAD UR4, UR11, UR14, URZ ;  /* 0x0000000e0b0472a4 */ /* 0x000fe2000f8e023f */
[----:B------:R-:W-:Y:S01]  /*9a50*/  IMAD.U32 R13, RZ, RZ, UR13 ;  /* 0x0000000dff0d7e24 */ /* 0x000fe2000f8e00ff */
[----:B------:R-:W-:Y:S01]  /*9a60*/  UIMAD.WIDE.U32 UR8, UR16, UR14, UR8 ;  /* 0x0000000e100872a5 */ /* 0x000fe2000f8e0008 */
[----:B------:R-:W-:Y:S01]  /*9a70*/  IMAD R8, R8, 0x80, R3 ;  /* 0x0000008008087824 */ /* 0x000fe200078e0203 */
[----:B------:R-:W-:Y:S01]  /*9a80*/  UIMAD UR4, UR16, UR15, UR4 ;  /* 0x0000000f100472a4 */ /* 0x000fe2000f8e0204 */
[----:B------:R-:W-:Y:S02]  /*9a90*/  ULDC.64 UR10, c[0x0][0xaf0] ;  /* 0x0002bc00000a7ab9 */ /* 0x000fe40000000a00 */
[----:B------:R-:W-:Y:S01]  /*9aa0*/  @P0 IMAD.HI.U32 R4, R8, R9, RZ ;  /* 0x0000000908040227 */ /* 0x000fe200078e00ff */
[----:B------:R-:W-:-:S02]  /*9ab0*/  UIADD3 UR9, UR9, UR4, URZ ;  /* 0x0000000409097290 */ /* 0x000fc4000fffe03f */
[----:B------:R-:W-:Y:S01]  /*9ac0*/  UIMAD UR4, UR12, UR10, URZ ;  /* 0x0000000a0c0472a4 */ /* 0x000fe2000f8e023f */
[----:B------:R-:W-:Y:S01]  /*9ad0*/  IMAD.MOV.U32 R3, RZ, RZ, R8 ;  /* 0x000000ffff037224 */ /* 0x000fe200078e0008 */
[----:B-1----:R-:W-:Y:S01]  /*9ae0*/  @P0 SHF.R.U32.HI R3, RZ, R5, R4 ;  /* 0x00000005ff030219 */ /* 0x002fe20000011604 */
[----:B------:R-:W-:Y:S02]  /*9af0*/  UIMAD.WIDE.U32 UR8, UR61, UR10, UR8 ;  /* 0x0000000a3d0872a5 */ /* 0x000fe4000f8e0008 */
[----:B------:R-:W-:Y:S01]  /*9b00*/  UIMAD UR4, UR61, UR11, UR4 ;  /* 0x0000000b3d0472a4 */ /* 0x000fe2000f8e0204 */
[--C-:B------:R-:W-:Y:S01]  /*9b10*/  SHF.R.S32.HI R4, RZ, 0x1f, R3.reuse ;  /* 0x0000001fff047819 */ /* 0x100fe20000011403 */
[----:B------:R-:W-:Y:S01]  /*9b20*/  IMAD.MOV R7, RZ, RZ, -R3 ;  /* 0x000000ffff077224 */ /* 0x000fe200078e0a03 */
[----:B------:R-:W-:Y:S01]  /*9b30*/  ULDC.64 UR10, c[0x0][0xae0] ;  /* 0x0002b800000a7ab9 */ /* 0x000fe20000000a00 */
[----:B------:R-:W-:Y:S02]  /*9b40*/  UIADD3 UR4, UR9, UR4, URZ ;  /* 0x0000000409047290 */ /* 0x000fe4000fffe03f */
[----:B------:R-:W-:-:S02]  /*9b50*/  IMAD.U32 R5, RZ, RZ, UR9 ;  /* 0x00000009ff057e24 */ /* 0x000fc4000f8e00ff */
[----:B------:R-:W-:Y:S01]  /*9b60*/  IMAD R6, R4, UR10, RZ ;  /* 0x0000000a04067c24 */ /* 0x000fe2000f8e02ff */
[----:B------:R-:W-:Y:S01]  /*9b70*/  MOV R4, UR8 ;  /* 0x0000000800047c02 */ /* 0x000fe20008000f00 */
[----:B------:R-:W-:Y:S01]  /*9b80*/  IMAD R7, R11, R7, R8 ;  /* 0x000000070b077224 */ /* 0x000fe200078e0208 */
[----:B------:R-:W-:Y:S01]  /*9b90*/  ULDC.64 UR8, c[0x0][0xad8] ;  /* 0x0002b60000087ab9 */ /* 0x000fe20000000a00 */
[----:B------:R-:W-:Y:S02]  /*9ba0*/  IMAD.U32 R5, RZ, RZ, UR4 ;  /* 0x00000004ff057e24 */ /* 0x000fe4000f8e00ff */
[C---:B------:R-:W-:Y:S02]  /*9bb0*/  IMAD R9, R3.reuse, UR11, R6 ;  /* 0x0000000b03097c24 */ /* 0x040fe4000f8e0206 */
[----:B------:R-:W-:Y:S01]  /*9bc0*/  IMAD.WIDE.U32 R4, R3, UR10, R4 ;  /* 0x0000000a03047c25 */ /* 0x000fe2000f8e0004 */
[----:B------:R-:W-:-:S03]  /*9bd0*/  SHF.R.S32.HI R3, RZ, 0x1f, R7 ;  /* 0x0000001fff037819 */ /* 0x000fc60000011407 */
[----:B------:R-:W-:Y:S02]  /*9be0*/  IMAD.IADD R5, R5, 0x1, R9 ;  /* 0x0000000105057824 */ /* 0x000fe400078e0209 */
[----:B------:R-:W-:Y:S02]  /*9bf0*/  IMAD R6, R3, UR8, RZ ;  /* 0x0000000803067c24 */ /* 0x000fe4000f8e02ff */
[----:B------:R-:W-:Y:S02]  /*9c00*/  IMAD R8, R13, 0x80, R184 ;  /* 0x000000800d087824 */ /* 0x000fe400078e02b8 */
[----:B-----5:R-:W-:Y:S02]  /*9c10*/  IMAD R11, R0, R11, RZ ;  /* 0x0000000b000b7224 */ /* 0x020fe400078e02ff */
[C---:B------:R-:W-:Y:S02]  /*9c20*/  IMAD R3, R7.reuse, UR9, R6 ;  /* 0x0000000907037c24 */ /* 0x040fe4000f8e0206 */
[----:B------:R-:W-:Y:S01]  /*9c30*/  IMAD.WIDE.U32 R4, R7, UR8, R4 ;  /* 0x0000000807047c25 */ /* 0x000fe2000f8e0004 */
[----:B------:R-:W-:Y:S01]  /*9c40*/  ISETP.GE.AND P2, PT, R8, R11, PT ;  /* 0x0000000b0800720c */ /* 0x000fe20003f46270 */
[----:B------:R-:W-:-:S02]  /*9c50*/  ULDC.64 UR8, c[0x0][0xa80] ;  /* 0x0002a00000087ab9 */ /* 0x000fc40000000a00 */
[----:B------:R-:W-:Y:S01]  /*9c60*/  VIADD R0, R8, 0x20 ;  /* 0x0000002008007836 */ /* 0x000fe20000000000 */
[----:B------:R-:W-:Y:S01]  /*9c70*/  LEA R6, P3, R4, UR8, 0x1 ;  /* 0x0000000804067c11 */ /* 0x000fe2000f8608ff */
[----:B------:R-:W-:-:S03]  /*9c80*/  IMAD.IADD R3, R5, 0x1, R3 ;  /* 0x0000000105037824 */ /* 0x000fc600078e0203 */
[-C--:B------:R-:W-:Y:S01]  /*9c90*/  ISETP.GE.AND P1, PT, R0, R11.reuse, PT ;  /* 0x0000000b0000720c */ /* 0x080fe20003f26270 */
[----:B------:R-:W-:Y:S01]  /*9ca0*/  VIADD R0, R8, 0x40 ;  /* 0x0000004008007836 */ /* 0x000fe20000000000 */
[----:B------:R-:W-:Y:S02]  /*9cb0*/  LEA.HI.X R3, R4, UR9, R3, 0x1, P3 ;  /* 0x0000000904037c11 */ /* 0x000fe400098f0c03 */
[----:B------:R0:W1:Y:S02]  /*9cc0*/  SHFL.IDX PT, R4, R6, RZ, 0x181f ;  /* 0x00181fff06047589 */ /* 0x00006400000e0000 */
[----:B------:R-:W-:Y:S02]  /*9cd0*/  ISETP.GE.AND P0, PT, R0, R11, PT ;  /* 0x0000000b0000720c */ /* 0x000fe40003f06270 */
[----:B------:R0:W2:Y:S01]  /*9ce0*/  SHFL.IDX PT, R0, R3, RZ, 0x181f ;  /* 0x00181fff03007589 */ /* 0x0000a200000e0000 */
[----:B------:R-:W-:Y:S10]  /*9cf0*/  @P2 BRA `(.L_x_404) ;  /* 0x0000000000282947 */ /* 0x000ff40003800000 */
[----:B------:R-:W-:Y:S01]  /*9d00*/  ULDC UR4, c[0x0][0xac8] ;  /* 0x0002b20000047ab9 */ /* 0x000fe20000000800 */
[----:B------:R-:W-:Y:S01]  /*9d10*/  ULDC.64 UR8, c[0x0][0x208] ;  /* 0x0000820000087ab9 */ /* 0x000fe20000000a00 */
[----:B------:R-:W-:Y:S02]  /*9d20*/  ISETP.GE.AND P4, PT, R17, UR4, PT ;  /* 0x0000000411007c0c */ /* 0x000fe4000bf86270 */
[----:B------:R-:W-:-:S11]  /*9d30*/  ISETP.GE.AND P5, PT, R18, UR4, PT ;  /* 0x0000000412007c0c */ /* 0x000fd6000bfa6270 */
[CC--:B-1----:R-:W-:Y:S02]  /*9d40*/  @!P4 LEA R12, P2, R17.reuse, R4.reuse, 0x1 ;  /* 0x00000004110cc211 */ /* 0x0c2fe400078408ff */
[C---:B------:R-:W-:Y:S02]  /*9d50*/  @!P5 LEA R4, P3, R18.reuse, R4, 0x1 ;  /* 0x000000041204d211 */ /* 0x040fe400078608ff */
[-C--:B--2---:R-:W-:Y:S02]  /*9d60*/  @!P4 LEA.HI.X R13, R17, R0.reuse, R195, 0x1, P2 ;  /* 0x00000000110dc211 */ /* 0x084fe400010f0cc3 */
[----:B------:R-:W-:-:S03]  /*9d70*/  @!P5 LEA.HI.X R5, R18, R0, R194, 0x1, P3 ;  /* 0x000000001205d211 */ /* 0x000fc600018f0cc2 */
[----:B------:R3:W-:Y:S04]  /*9d80*/  @!P4 ST.E.128 desc[UR8][R12.64], RZ ;  /* 0x000000ff0c00c985 */ /* 0x0007e8000c101d08 */
[----:B------:R3:W-:Y:S02]  /*9d90*/  @!P5 ST.E.128 desc[UR8][R4.64], RZ ;  /* 0x000000ff0400d985 */ /* 0x0007e4000c101d08 */
.L_x_404:
[----:B------:R-:W-:Y:S05]  /*9da0*/  BSYNC B1 ;  /* 0x0000000000017941 */ /* 0x000fea0003800000 */
.L_x_403:
[----:B--2---:R2:W4:Y:S01]  /*9db0*/  SHFL.IDX PT, R0, R3, 0x1, 0x181f ;  /* 0x00381f0003007f89 */ /* 0x00452200000e0000 */
[----:B------:R-:W-:Y:S03]  /*9dc0*/  BSSY B1, `(.L_x_405) ;  /* 0x000000d000017945 */ /* 0x000fe60003800000 */
[----:B-1-3--:R2:W1:Y:S01]  /*9dd0*/  SHFL.IDX PT, R4, R6, 0x1, 0x181f ;  /* 0x00381f0006047f89 */ /* 0x00a46200000e0000 */
[----:B------:R-:W-:Y:S05]  /*9de0*/  @P1 BRA `(.L_x_406) ;  /* 0x0000000000281947 */ /* 0x000fea0003800000 */
[----:B------:R-:W-:Y:S01]  /*9df0*/  ULDC UR4, c[0x0][0xac8] ;  /* 0x0002b20000047ab9 */ /* 0x000fe20000000800 */
[----:B------:R-:W-:Y:S01]  /*9e00*/  ULDC.64 UR8, c[0x0][0x208] ;  /* 0x0000820000087ab9 */ /* 0x000fe20000000a00 */
[----:B------:R-:W-:Y:S02]  /*9e10*/  ISETP.GE.AND P3, PT, R17, UR4, PT ;  /* 0x0000000411007c0c */ /* 0x000fe4000bf66270 */
[----:B------:R-:W-:-:S11]  /*9e20*/  ISETP.GE.AND P4, PT, R18, UR4, PT ;  /* 0x0000000412007c0c */ /* 0x000fd6000bf86270 */
[CC--:B-1----:R-:W-:Y:S02]  /*9e30*/  @!P3 LEA R12, P1, R17.reuse, R4.reuse, 0x1 ;  /* 0x00000004110cb211 */ /* 0x0c2fe400078208ff */
[C---:B------:R-:W-:Y:S02]  /*9e40*/  @!P4 LEA R4, P2, R18.reuse, R4, 0x1 ;  /* 0x000000041204c211 */ /* 0x040fe400078408ff */
[-C--:B----4-:R-:W-:Y:S02]  /*9e50*/  @!P3 LEA.HI.X R13, R17, R0.reuse, R195, 0x1, P1 ;  /* 0x00000000110db211 */ /* 0x090fe400008f0cc3 */
[----:B------:R-:W-:-:S03]  /*9e60*/  @!P4 LEA.HI.X R5, R18, R0, R194, 0x1, P2 ;  /* 0x000000001205c211 */ /* 0x000fc600010f0cc2 */
[----:B------:R3:W-:Y:S04]  /*9e70*/  @!P3 ST.E.128 desc[UR8][R12.64], RZ ;  /* 0x000000ff0c00b985 */ /* 0x0007e8000c101d08 */
[----:B------:R3:W-:Y:S02]  /*9e80*/  @!P4 ST.E.128 desc[UR8][R4.64], RZ ;  /* 0x000000ff0400c985 */ /* 0x0007e4000c101d08 */
.L_x_406:
[----:B------:R-:W-:Y:S05]  /*9e90*/  BSYNC B1 ;  /* 0x0000000000017941 */ /* 0x000fea0003800000 */
.L_x_405:
[----:B----4-:R4:W0:Y:S01]  /*9ea0*/  SHFL.IDX PT, R0, R3, 0x2, 0x181f ;  /* 0x00581f0003007f89 */ /* 0x01082200000e0000 */
        /* <DEDUP_REMOVED lines=9> */
[-C--:B0-----:R-:W-:Y:S02]  /*9f40*/  @!P2 LEA.HI.X R13, R17, R0.reuse, R195, 0x1, P0 ;  /* 0x00000000110da211 */ /* 0x081fe400000f0cc3 */
[----:B------:R-:W-:-:S03]  /*9f50*/  @!P3 LEA.HI.X R5, R18, R0, R194, 0x1, P1 ;  /* 0x000000001205b211 */ /* 0x000fc600008f0cc2 */
[----:B------:R3:W-:Y:S04]  /*9f60*/  @!P2 ST.E.128 desc[UR8][R12.64], RZ ;  /* 0x000000ff0c00a985 */ /* 0x0007e8000c101d08 */
[----:B------:R3:W-:Y:S02]  /*9f70*/  @!P3 ST.E.128 desc[UR8][R4.64], RZ ;  /* 0x000000ff0400b985 */ /* 0x0007e4000c101d08 */
.L_x_408:
[----:B------:R-:W-:Y:S05]  /*9f80*/  BSYNC B1 ;  /* 0x0000000000017941 */ /* 0x000fea0003800000 */
.L_x_407:
[----:B0-----:R-:W-:Y:S01]  /*9f90*/  VIADD R0, R8, 0x60 ;  /* 0x0000006008007836 */ /* 0x001fe20000000000 */
[----:B--2-4-:R-:W0:Y:S04]  /*9fa0*/  SHFL.IDX PT, R3, R3, 0x3, 0x181f ;  /* 0x00781f0003037f89 */ /* 0x014e2800000e0000 */
[----:B------:R-:W-:Y:S01]  /*9fb0*/  ISETP.GE.AND P0, PT, R0, R11, PT ;  /* 0x0000000b0000720c */ /* 0x000fe20003f06270 */
[----:B-1-3--:R1:W2:-:S12]  /*9fc0*/  SHFL.IDX PT, R4, R6, 0x3, 0x181f ;  /* 0x00781f0006047f89 */ /* 0x00a29800000e0000 */
[----:B-1----:R-:W-:Y:S05]  /*9fd0*/  @P0 BRA `(.L_x_399) ;  /* 0x0000000000280947 */ /* 0x002fea0003800000 */
[----:B------:R-:W-:Y:S01]  /*9fe0*/  ULDC UR4, c[0x0][0xac8] ;  /* 0x0002b20000047ab9 */ /* 0x000fe20000000800 */
[----:B------:R-:W-:Y:S01]  /*9ff0*/  ULDC.64 UR8, c[0x0][0x208] ;  /* 0x0000820000087ab9 */ /* 0x000fe20000000a00 */
[----:B------:R-:W-:Y:S02]  /*a000*/  ISETP.GE.AND P2, PT, R17, UR4, PT ;  /* 0x0000000411007c0c */ /* 0x000fe4000bf46270 */
[----:B------:R-:W-:-:S11]  /*a010*/  ISETP.GE.AND P3, PT, R18, UR4, PT ;  /* 0x0000000412007c0c */ /* 0x000fd6000bf66270 */
[CC--:B--2---:R-:W-:Y:S02]  /*a020*/  @!P2 LEA R6, P0, R17.reuse, R4.reuse, 0x1 ;  /* 0x000000041106a211 */ /* 0x0c4fe400078008ff */
[C---:B------:R-:W-:Y:S02]  /*a030*/  @!P3 LEA R4, P1, R18.reuse, R4, 0x1 ;  /* 0x000000041204b211 */ /* 0x040fe400078208ff */
[-C--:B0-----:R-:W-:Y:S02]  /*a040*/  @!P2 LEA.HI.X R7, R17, R3.reuse, R195, 0x1, P0 ;  /* 0x000000031107a211 */ /* 0x081fe400000f0cc3 */
[----:B------:R-:W-:-:S03]  /*a050*/  @!P3 LEA.HI.X R5, R18, R3, R194, 0x1, P1 ;  /* 0x000000031205b211 */ /* 0x000fc600008f0cc2 */
[----:B------:R0:W-:Y:S04]  /*a060*/  @!P2 ST.E.128 desc[UR8][R6.64], RZ ;  /* 0x000000ff0600a985 */ /* 0x0001e8000c101d08 */
[----:B------:R0:W-:Y:S02]  /*a070*/  @!P3 ST.E.128 desc[UR8][R4.64], RZ ;  /* 0x000000ff0400b985 */ /* 0x0001e4000c101d08 */
.L_x_399:
[----:B------:R-:W-:Y:S05]  /*a080*/  BSYNC B0 ;  /* 0x0000000000007941 */ /* 0x000fea0003800000 */
.L_x_390:
[----:B------:R-:W-:Y:S02]  /*a090*/  ULDC UR4, c[0x0][0xc3c] ;  /* 0x00030f0000047ab9 */ /* 0x000fe40000000800 */
[----:B------:R-:W-:-:S13]  /*a0a0*/  ISETP.GE.AND P0, PT, R47, UR4, PT ;  /* 0x000000042f007c0c */ /* 0x000fda000bf06270 */
[----:B------:R-:W-:Y:S05]  /*a0b0*/  @!P0 BRA `(.L_x_409) ;  /* 0xffffff6c005c8947 */ /* 0x000fea000383ffff */
[----:B------:R-:W-:Y:S05]  /*a0c0*/  EXIT ;  /* 0x000000000000794d */ /* 0x000fea0003800000 */
.L_x_365:
[----:B------:R-:W-:-:S08]  /*a0d0*/  NOP ;  /* 0x0000000000007918 */ /* 0x000fd00000000000 */
[----:B0-----:R-:W0:-:S00]  /*a0e0*/  USETMAXREG.DEALLOC.CTAPOOL 0x18 ;  /* 0x00000018000079c8 */ /* 0x001e0000080e0500 */
[----:B0-----:R-:W-:-:S06]  /*a0f0*/  LOP3.LUT R0, R0, 0x3, RZ, 0xc0, !PT ;  /* 0x0000000300007812 */ /* 0x001fcc00078ec0ff */
[----:B------:R-:W0:Y:S02]  /*a100*/  SHFL.IDX PT, R0, R0, RZ, 0x1f ;  /* 0x00001fff00007589 */ /* 0x000e2400000e0000 */
[----:B0-----:R-:W-:Y:S02]  /*a110*/  ISETP.NE.AND P0, PT, R0, RZ, PT ;  /* 0x000000ff0000720c */ /* 0x001fe40003f05270 */
[----:B------:R-:W-:Y:S02]  /*a120*/  MOV R0, RZ ;  /* 0x000000ff00007202 */ /* 0x000fe40000000f00 */
[----:B------:R-:W-:-:S05]  /*a130*/  P2R R2, PR, RZ, 0x1 ;  /* 0x00000001ff027803 */ /* 0x000fca0000000000 */
[----:B------:R0:W-:Y:S04]  /*a140*/  STL [R1+0x58], R2 ;  /* 0x0000580201007387 */ /* 0x0001e80000100800 */
[----:B------:R-:W-:Y:S05]  /*a150*/  @!P0 BRA `(.L_x_410) ;  /* 0x00000000001c8947 */ /* 0x000fea0003800000 */
[----:B------:R-:W1:Y:S08]  /*a160*/  S2UR UR5, SR_CgaCtaId ;  /* 0x00000000000579c3 */ /* 0x000e700000008800 */
[----:B------:R-:W-:Y:S06]  /*a170*/  BAR.SYNC.DEFER_BLOCKING 0x5, 0x180 ;  /* 0x0146000000007b1d */ /* 0x000fec0000010000 */
[----:B------:R-:W-:-:S02]  /*a180*/  UMOV UR4, 0x400 ;  /* 0x0000040000047882 */ /* 0x000fc40000000000 */
[----:B-1----:R-:W-:-:S09]  /*a190*/  ULEA UR4, UR5, UR4, 0x18 ;  /* 0x0000000405047291 */ /* 0x002fd2000f8ec03f */
[----:B------:R-:W1:Y:S01]  /*a1a0*/  LDS.128 R16, [UR4+0x348d0] ;  /* 0x0348d004ff107984 */ /* 0x000e620008000c00 */
[----:B------:R-:W-:Y:S06]  /*a1b0*/  BAR.ARV 0x4, 0x180 ;  /* 0x0106000000007b1d */ /* 0x000fec0000002000 */
[----:B------:R-:W-:Y:S05]  /*a1c0*/  BRA `(.L_x_411) ;  /* 0x0000000800047947 */ /* 0x000fea0003800000 */
.L_x_410:
[----:B0-----:R-:W0:Y:S01]  /*a1d0*/  S2R R2, SR_TID.X ;  /* 0x0000000000027919 */ /* 0x001e220000002100 */
[----:B------:R-:W-:Y:S01]  /*a1e0*/  ULDC UR4, c[0x0][0xc3c] ;  /* 0x00030f0000047ab9 */ /* 0x000fe20000000800 */
[----:B------:R-:W-:Y:S01]  /*a1f0*/  ULDC.64 UR6, c[0x0][0x208] ;  /* 0x0000820000067ab9 */ /* 0x000fe20000000a00 */
[----:B------:R-:W-:Y:S01]  /*a200*/  ULDC UR5, c[0x0][0xc38] ;  /* 0x00030e0000057ab9 */ /* 0x000fe20000000800 */
[----:B0-----:R-:W-:-:S04]  /*a210*/  LOP3.LUT R5, R2, 0x1f, RZ, 0xc0, !PT ;  /* 0x0000001f02057812 */ /* 0x001fc800078ec0ff */
[----:B------:R-:W-:-:S04]  /*a220*/  ISETP.NE.AND P0, PT, R5, 0x1f, PT ;  /* 0x0000001f0500780c */ /* 0x000fc80003f05270 */
[----:B------:R-:W-:-:S13]  /*a230*/  ISETP.GE.OR P1, PT, R5, UR4, !P0 ;  /* 0x0000000405007c0c */ /* 0x000fda000c726670 */
[----:B------:R-:W0:Y:S02]  /*a240*/  @!P1 LDC.64 R2, c[0x0][0xc80] ;  /* 0x00032000ff029b82 */ /* 0x000e240000000a00 */
[----:B0-----:R-:W-:-:S05]  /*a250*/  @!P1 IMAD.WIDE.U32 R2, R5, 0x4, R2 ;  /* 0x0000000405029825 */ /* 0x001fca00078e0002 */
[----:B------:R-:W2:Y:S01]  /*a260*/  @!P1 LDG.E R0, desc[UR6][R2.64] ;  /* 0x0000000602009981 */ /* 0x000ea2000c1e1900 */
[C---:B------:R-:W-:Y:S01]  /*a270*/  ISETP.NE.AND P1, PT, R5.reuse, RZ, PT ;  /* 0x000000ff0500720c */ /* 0x040fe20003f25270 */
[----:B------:R-:W0:Y:S01]  /*a280*/  S2UR UR6, SR_CTAID.X ;  /* 0x00000000000679c3 */ /* 0x000e220000002500 */
[C---:B------:R-:W-:Y:S01]  /*a290*/  ISETP.GE.U32.AND P2, PT, R5.reuse, 0x2, PT ;  /* 0x000000020500780c */ /* 0x040fe20003f46070 */
[----:B------:R-:W-:Y:S01]  /*a2a0*/  UMOV UR4, URZ ;  /* 0x0000003f00047c82 */ /* 0x000fe20008000000 */
[C---:B------:R-:W-:Y:S01]  /*a2b0*/  ISETP.GE.U32.AND P3, PT, R5.reuse, 0x4, PT ;  /* 0x000000040500780c */ /* 0x040fe20003f66070 */
[----:B------:R-:W-:Y:S01]  /*a2c0*/  IMAD.MOV.U32 R16, RZ, RZ, RZ ;  /* 0x000000ffff107224 */ /* 0x000fe200078e00ff */
[C---:B------:R-:W-:Y:S02]  /*a2d0*/  ISETP.GE.U32.AND P4, PT, R5.reuse, 0x8, PT ;  /* 0x000000080500780c */ /* 0x040fe40003f86070 */
[----:B------:R-:W-:Y:S01]  /*a2e0*/  ISETP.GE.U32.AND P5, PT, R5, 0x10, PT ;  /* 0x000000100500780c */ /* 0x000fe20003fa6070 */
[----:B--2---:R-:W1:Y:S02]  /*a2f0*/  SHFL.UP PT, R4, R0, 0x1, RZ ;  /* 0x0420000000047989 */ /* 0x004e6400000e00ff */
[----:B-1----:R-:W-:-:S05]  /*a300*/  SEL R7, R4, RZ, P1 ;  /* 0x000000ff04077207 */ /* 0x002fca0000800000 */
[----:B------:R-:W-:-:S05]  /*a310*/  IMAD.IADD R7, R0, 0x1, R7 ;  /* 0x0000000100077824 */ /* 0x000fca00078e0207 */
[----:B------:R-:W1:Y:S02]  /*a320*/  SHFL.UP PT, R4, R7, 0x2, RZ ;  /* 0x0440000007047989 */ /* 0x000e6400000e00ff */
        /* <DEDUP_REMOVED lines=11> */
[----:B------:R-:W1:Y:S02]  /*a3e0*/  SHFL.IDX PT, R4, R2, 0x1f, 0x1f ;  /* 0x03e01f0002047f89 */ /* 0x000e6400000e0000 */
[----:B-1----:R-:W-:-:S04]  /*a3f0*/  IMAD R4, R4, UR5, RZ ;  /* 0x0000000504047c24 */ /* 0x002fc8000f8e02ff */
[----:B------:R-:W-:Y:S01]  /*a400*/  IMAD.MOV.U32 R7, RZ, RZ, R4 ;  /* 0x000000ffff077224 */ /* 0x000fe200078e0004 */
[----:B0-----:R-:W-:-:S13]  /*a410*/  ISETP.GT.AND P6, PT, R4, UR6, PT ;  /* 0x0000000604007c0c */ /* 0x001fda000bfc4270 */
[----:B------:R-:W-:Y:S05]  /*a420*/  @P6 BRA `(.L_x_412) ;  /* 0x0000000000a46947 */ /* 0x000fea0003800000 */
[----:B------:R-:W0:Y:S01]  /*a430*/  LDC R6, c[0x0][0xc3c] ;  /* 0x00030f00ff067b82 */ /* 0x000e220000000800 */
[----:B------:R-:W-:Y:S01]  /*a440*/  IMAD.MOV.U32 R4, RZ, RZ, R7 ;  /* 0x000000ffff047224 */ /* 0x000fe200078e0007 */
[----:B------:R-:W-:Y:S01]  /*a450*/  UMOV UR4, URZ ;  /* 0x0000003f00047c82 */ /* 0x000fe20008000000 */
[----:B------:R-:W-:Y:S01]  /*a460*/  ULDC UR7, c[0x0][0xc3c] ;  /* 0x00030f0000077ab9 */ /* 0x000fe20000000800 */
[----:B------:R-:W-:-:S05]  /*a470*/  ULDC UR5, c[0x0][0xc38] ;  /* 0x00030e0000057ab9 */ /* 0x000fca0000000800 */
.L_x_416:
[----:B------:R-:W-:Y:S01]  /*a480*/  UIADD3 UR4, UR4, 0x1f, URZ ;  /* 0x0000001f04047890 */ /* 0x000fe2000fffe03f */
[----:B------:R-:W-:-:S05]  /*a490*/  IMAD.U32 R19, RZ, RZ, UR7 ;  /* 0x00000007ff137e24 */ /* 0x000fca000f8e00ff */
[----:B0-----:R-:W-:-:S13]  /*a4a0*/  ISETP.LE.AND P6, PT, R6, UR4, PT ;  /* 0x0000000406007c0c */ /* 0x001fda000bfc3270 */
[----:B------:R-:W-:Y:S05]  /*a4b0*/  @P6 BRA `(.L_x_413) ;  /* 0x0000000400246947 */ /* 0x000fea0003800000 */
[----:B------:R-:W-:Y:S01]  /*a4c0*/  IADD3 R7, R5, UR4, RZ ;  /* 0x0000000405077c10 */ /* 0x000fe2000fffe0ff */
[----:B------:R-:W-:Y:S01]  /*a4d0*/  BSSY B0, `(.L_x_414) ;  /* 0x0000008000007945 */ /* 0x000fe20003800000 */
[----:B------:R-:W-:Y:S02]  /*a4e0*/  IMAD.MOV.U32 R0, RZ, RZ, RZ ;  /* 0x000000ffff007224 */ /* 0x000fe400078e00ff */
[----:B------:R-:W-:-:S13]  /*a4f0*/  ISETP.GE.OR P6, PT, R7, R6, !P0 ;  /* 0x000000060700720c */ /* 0x000fda00047c6670 */
[----:B------:R-:W-:Y:S05]  /*a500*/  @P6 BRA `(.L_x_415) ;  /* 0x0000000000106947 */ /* 0x000fea0003800000 */
[----:B------:R-:W0:Y:S01]  /*a510*/  LDC.64 R2, c[0x0][0xc80] ;  /* 0x00032000ff027b82 */ /* 0x000e220000000a00 */
[----:B------:R-:W-:Y:S01]  /*a520*/  ULDC.64 UR8, c[0x0][0x208] ;  /* 0x0000820000087ab9 */ /* 0x000fe20000000a00 */
[----:B0-----:R-:W-:-:S05]  /*a530*/  IMAD.WIDE R2, R7, 0x4, R2 ;  /* 0x0000000407027825 */ /* 0x001fca00078e0202 */
[----:B------:R0:W5:Y:S02]  /*a540*/  LDG.E R0, desc[UR8][R2.64] ;  /* 0x0000000802007981 */ /* 0x000164000c1e1900 */
.L_x_415:
[----:B------:R-:W-:Y:S05]  /*a550*/  BSYNC B0 ;  /* 0x0000000000007941 */ /* 0x000fea0003800000 */
.L_x_414:
[----:B0----5:R-:W0:Y:S02]  /*a560*/  SHFL.UP PT, R2, R0, 0x1, RZ ;  /* 0x0420000000027989 */ /* 0x021e2400000e00ff */
[----:B0-----:R-:W-:-:S05]  /*a570*/  SEL R3, R2, RZ, P1 ;  /* 0x000000ff02037207 */ /* 0x001fca0000800000 */
[----:B------:R-:W-:-:S05]  /*a580*/  IMAD.IADD R3, R0, 0x1, R3 ;  /* 0x0000000100037824 */ /* 0x000fca00078e0203 */
[----:B------:R-:W0:Y:S02]  /*a590*/  SHFL.UP PT, R2, R3, 0x2, RZ ;  /* 0x0440000003027989 */ /* 0x000e2400000e00ff */
        /* <DEDUP_REMOVED lines=11> */
[----:B------:R-:W0:Y:S02]  /*a650*/  SHFL.IDX PT, R3, R9, 0x1f, 0x1f ;  /* 0x03e01f0009037f89 */ /* 0x000e2400000e0000 */
[----:B0-----:R-:W-:-:S04]  /*a660*/  IMAD R3, R3, UR5, RZ ;  /* 0x0000000503037c24 */ /* 0x001fc8000f8e02ff */
[----:B------:R-:W-:-:S05]  /*a670*/  IMAD.IADD R4, R3, 0x1, R4 ;  /* 0x0000000103047824 */ /* 0x000fca00078e0204 */
[----:B------:R-:W-:-:S13]  /*a680*/  ISETP.GT.AND P6, PT, R4, UR6, PT ;  /* 0x0000000604007c0c */ /* 0x000fda000bfc4270 */
[----:B------:R-:W-:Y:S05]  /*a690*/  @!P6 BRA `(.L_x_416) ;  /* 0xfffffffc0078e947 */ /* 0x000fea000383ffff */
[----:B------:R-:W-:Y:S02]  /*a6a0*/  IMAD.MOV.U32 R2, RZ, RZ, R9 ;  /* 0x000000ffff027224 */ /* 0x000fe400078e0009 */
[----:B------:R-:W-:-:S07]  /*a6b0*/  IMAD.MOV.U32 R7, RZ, RZ, R3 ;  /* 0x000000ffff077224 */ /* 0x000fce00078e0003 */
.L_x_412:
[----:B------:R-:W-:-:S05]  /*a6c0*/  IADD3 R7, -R7, R4, RZ ;  /* 0x0000000407077210 */ /* 0x000fca0007ffe1ff */
[----:B------:R-:W-:-:S05]  /*a6d0*/  IMAD R3, R2, UR5, R7 ;  /* 0x0000000502037c24 */ /* 0x000fca000f8e0207 */
[----:B------:R-:W-:-:S13]  /*a6e0*/  ISETP.GT.AND P0, PT, R3, UR6, PT ;  /* 0x0000000603007c0c */ /* 0x000fda000bf04270 */
[----:B------:R-:W-:-:S04]  /*a6f0*/  VOTE.ANY R6, PT, !P0 ;  /* 0x0000000000067806 */ /* 0x000fc800040e0100 */
[----:B------:R-:W0:Y:S01]  /*a700*/  POPC R19, R6 ;  /* 0x0000000600137309 */ /* 0x000e220000000000 */
[----:B------:R-:W-:Y:S01]  /*a710*/  ISETP.NE.AND P0, PT, R6, RZ, PT ;  /* 0x000000ff0600720c */ /* 0x000fe20003f05270 */
[----:B0-----:R-:W0:Y:S02]  /*a720*/  SHFL.IDX PT, R0, R0, R19, 0x1f ;  /* 0x00001f1300007589 */ /* 0x001e2400000e0000 */
[----:B0-----:R-:W-:-:S04]  /*a730*/  IABS R4, R0 ;  /* 0x0000000000047213 */ /* 0x001fc80000000000 */
[----:B------:R-:W0:Y:S08]  /*a740*/  I2F.RP R8, R4 ;  /* 0x0000000400087306 */ /* 0x000e300000209400 */
[----:B0-----:R-:W0:Y:S02]  /*a750*/  MUFU.RCP R8, R8 ;  /* 0x0000000800087308 */ /* 0x001e240000001000 */
[----:B0-----:R-:W-:-:S06]  /*a760*/  VIADD R3, R8, 0xffffffe ;  /* 0x0ffffffe08037836 */ /* 0x001fcc0000000000 */
[----:B------:R-:W0:Y:S02]  /*a770*/  F2I.FTZ.U32.TRUNC.NTZ R3, R3 ;  /* 0x0000000300037305 */ /* 0x000e24000021f000 */
[----:B0-----:R-:W-:Y:S01]  /*a780*/  IMAD.MOV R11, RZ, RZ, -R3 ;  /* 0x000000ffff0b7224 */ /* 0x001fe200078e0a03 */
[----:B------:R-:W-:Y:S06]  /*a790*/  @!P0 BRA `(.L_x_417) ;  /* 0x0000000000088947 */ /* 0x000fec0003800000 */
[----:B------:R-:W-:-:S05]  /*a7a0*/  VIADD R9, R19, 0xffffffff ;  /* 0xffffffff13097836 */ /* 0x000fca0000000000 */
[----:B------:R0:W1:Y:S02]  /*a7b0*/  SHFL.IDX PT, R16, R2, R9, 0x1f ;  /* 0x00001f0902107589 */ /* 0x00006400000e0000 */
.L_x_417:
[----:B-1----:R-:W-:Y:S01]  /*a7c0*/  IMAD R16, R16, UR5, R7 ;  /* 0x0000000510107c24 */ /* 0x002fe2000f8e0207 */
[----:B------:R-:W-:Y:S01]  /*a7d0*/  IABS R6, R0 ;  /* 0x0000000000067213 */ /* 0x000fe20000000000 */
[----:B------:R-:W-:Y:S02]  /*a7e0*/  IMAD R7, R11, R4, RZ ;  /* 0x000000040b077224 */ /* 0x000fe400078e02ff */
[----:B0-----:R-:W-:Y:S01]  /*a7f0*/  IMAD.MOV.U32 R2, RZ, RZ, RZ ;  /* 0x000000ffff027224 */ /* 0x001fe200078e00ff */
[----:B------:R-:W-:Y:S01]  /*a800*/  IADD3 R17, -R16, UR6, RZ ;  /* 0x0000000610117c10 */ /* 0x000fe2000fffe1ff */
[----:B------:R-:W-:Y:S02]  /*a810*/  IMAD.MOV R6, RZ, RZ, -R6 ;  /* 0x000000ffff067224 */ /* 0x000fe400078e0a06 */
[----:B------:R-:W-:Y:S01]  /*a820*/  IMAD.HI.U32 R2, R3, R7, R2 ;  /* 0x0000000703027227 */ /* 0x000fe200078e0002 */
[----:B------:R-:W-:-:S03]  /*a830*/  IABS R3, R17 ;  /* 0x0000001100037213 */ /* 0x000fc60000000000 */
[----:B------:R-:W-:Y:S02]  /*a840*/  VIADD R19, R19, UR4 ;  /* 0x0000000413137c36 */ /* 0x000fe40008000000 */
[----:B------:R-:W-:-:S04]  /*a850*/  IMAD.HI.U32 R2, R2, R3, RZ ;  /* 0x0000000302027227 */ /* 0x000fc800078e00ff */
[----:B------:R-:W-:-:S05]  /*a860*/  IMAD R3, R2, R6, R3 ;  /* 0x0000000602037224 */ /* 0x000fca00078e0203 */
[----:B------:R-:W-:-:S13]  /*a870*/  ISETP.GT.U32.AND P1, PT, R4, R3, PT ;  /* 0x000000030400720c */ /* 0x000fda0003f24070 */
[----:B------:R-:W-:Y:S02]  /*a880*/  @!P1 IMAD.IADD R3, R3, 0x1, -R4 ;  /* 0x0000000103039824 */ /* 0x000fe400078e0a04 */
[----:B------:R-:W-:Y:S01]  /*a890*/  @!P1 VIADD R2, R2, 0x1 ;  /* 0x0000000102029836 */ /* 0x000fe20000000000 */
[----:B------:R-:W-:Y:S02]  /*a8a0*/  ISETP.NE.AND P1, PT, R0, RZ, PT ;  /* 0x000000ff0000720c */ /* 0x000fe40003f25270 */
[----:B------:R-:W-:Y:S02]  /*a8b0*/  ISETP.GE.U32.AND P0, PT, R3, R4, PT ;  /* 0x000000040300720c */ /* 0x000fe40003f06070 */
[----:B------:R-:W-:-:S04]  /*a8c0*/  LOP3.LUT R3, R17, R0, RZ, 0x3c, !PT ;  /* 0x0000000011037212 */ /* 0x000fc800078e3cff */
[----:B------:R-:W-:-:S07]  /*a8d0*/  ISETP.GE.AND P2, PT, R3, RZ, PT ;  /* 0x000000ff0300720c */ /* 0x000fce0003f46270 */
[----:B------:R-:W-:-:S06]  /*a8e0*/  @P0 VIADD R2, R2, 0x1 ;  /* 0x0000000102020836 */ /* 0x000fcc0000000000 */
[----:B------:R-:W-:Y:S01]  /*a8f0*/  @!P2 IMAD.MOV R2, RZ, RZ, -R2 ;  /* 0x000000ffff02a224 */ /* 0x000fe200078e0a02 */
[----:B------:R-:W-:-:S04]  /*a900*/  @!P1 LOP3.LUT R2, RZ, R0, RZ, 0x33, !PT ;  /* 0x00000000ff029212 */ /* 0x000fc800078e33ff */
[----:B------:R-:W-:Y:S01]  /*a910*/  IADD3 R3, -R2, RZ, RZ ;  /* 0x000000ff02037210 */ /* 0x000fe20007ffe1ff */
[----:B------:R-:W-:-:S04]  /*a920*/  IMAD.MOV.U32 R18, RZ, RZ, R2 ;  /* 0x000000ffff127224 */ /* 0x000fc800078e0002 */
[----:B------:R-:W-:Y:S01]  /*a930*/  IMAD R17, R0, R3, R17 ;  /* 0x0000000300117224 */ /* 0x000fe200078e0211 */
[----:B------:R-:W-:Y:S06]  /*a940*/  BRA `(.L_x_418) ;  /* 0x00000000000c7947 */ /* 0x000fec0003800000 */
.L_x_413:
[----:B------:R-:W-:Y:S02]  /*a950*/  IMAD.MOV.U32 R17, RZ, RZ, RZ ;  /* 0x000000ffff117224 */ /* 0x000fe400078e00ff */
[----:B------:R-:W-:Y:S02]  /*a960*/  IMAD.U32 R16, RZ, RZ, UR6 ;  /* 0x00000006ff107e24 */ /* 0x000fe4000f8e00ff */
[----:B------:R-:W-:-:S07]  /*a970*/  IMAD.MOV.U32 R18, RZ, RZ, RZ ;  /* 0x000000ffff127224 */ /* 0x000fce00078e00ff */
.L_x_418:
[----:B------:R-:W-:-:S13]  /*a980*/  ISETP.NE.AND P0, PT, R5, RZ, PT ;  /* 0x000000ff0500720c */ /* 0x000fda0003f05270 */
[----:B------:R-:W0:Y:S01]  /*a990*/  @!P0 S2R R3, SR_CgaCtaId ;  /* 0x0000000000038919 */ /* 0x000e220000008800 */
[----:B------:R-:W-:-:S04]  /*a9a0*/  @!P0 MOV R0, 0x400 ;  /* 0x0000040000008802 */ /* 0x000fc80000000f00 */
[----:B0-----:R-:W-:-:S05]  /*a9b0*/  @!P0 LEA R0, R3, R0, 0x18 ;  /* 0x0000000003008211 */ /* 0x001fca00078ec0ff */
[----:B------:R0:W-:Y:S01]  /*a9c0*/  @!P0 STS.128 [R0+0x348d0], R16 ;  /* 0x0348d01000008388 */ /* 0x0001e20000000c00 */
[----:B------:R-:W-:Y:S06]  /*a9d0*/  BAR.ARV 0x5, 0x180 ;  /* 0x0146000000007b1d */ /* 0x000fec0000002000 */
.L_x_411:
[----:B0-----:R-:W-:Y:S01]  /*a9e0*/  IMAD.MOV.U32 R0, RZ, RZ, 0x1 ;  /* 0x00000001ff007424 */ /* 0x001fe200078e00ff */
[----:B------:R0:W-:Y:S01]  /*a9f0*/  STL [R1+0x50], RZ ;  /* 0x000050ff01007387 */ /* 0x0001e20000100800 */
[----:B------:R-:W-:Y:S02]  /*aa00*/  ULDC UR4, c[0x0][0xc3c] ;  /* 0x00030f0000047ab9 */ /* 0x000fe40000000800 */
[----:B-1----:R-:W-:Y:S01]  /*aa10*/  ISETP.GE.AND P0, PT, R19, UR4, PT ;  /* 0x0000000413007c0c */ /* 0x002fe2000bf06270 */
[----:B------:R0:W-:Y:S04]  /*aa20*/  STL [R1+0x10], R0 ;  /* 0x0000100001007387 */ /* 0x0001e80000100800 */
[----:B------:R0:W-:Y:S08]  /*aa30*/  STL [R1+0x8], RZ ;  /* 0x000008ff01007387 */ /* 0x0001f00000100800 */
[----:B0-----:R-:W-:Y:S05]  /*aa40*/  @P0 BRA `(.L_x_419) ;  /* 0x0000005400240947 */ /* 0x001fea0003800000 */
[----:B------:R-:W0:Y:S01]  /*aa50*/  S2R R5, SR_TID.X ;  /* 0x0000000000057919 */ /* 0x000e220000002100 */
[----:B------:R-:W1:Y:S01]  /*aa60*/  S2UR UR5, SR_CgaCtaId ;  /* 0x00000000000579c3 */ /* 0x000e620000008800 */
[----:B------:R-:W-:Y:S01]  /*aa70*/  UMOV UR4, 0x400 ;  /* 0x0000040000047882 */ /* 0x000fe20000000000 */
[----:B------:R-:W-:Y:S01]  /*aa80*/  BSSY B8, `(.L_x_419) ;  /* 0x0000545000087945 */ /* 0x000fe20003800000 */
[----:B------:R-:W-:Y:S01]  /*aa90*/  ULDC UR38, c[0x0][0xc] ;  /* 0x0000030000267ab9 */ /* 0x000fe20000000800 */
[----:B------:R-:W-:Y:S01]  /*aaa0*/  ULDC.64 UR36, c[0x0][0x198] ;  /* 0x0000660000247ab9 */ /* 0x000fe20000000a00 */
[----:B-1----:R-:W-:Y:S01]  /*aab0*/  ULEA UR4, UR5, UR4, 0x18 ;  /* 0x0000000405047291 */ /* 0x002fe2000f8ec03f */
[C---:B0-----:R-:W-:Y:S01]  /*aac0*/  IMAD.SHL.U32 R0, R5.reuse, 0x8, RZ ;  /* 0x0000000805007824 */ /* 0x041fe200078e00ff */
[----:B------:R-:W-:-:S04]  /*aad0*/  LOP3.LUT R4, R5, 0x7f, RZ, 0xc0, !PT ;  /* 0x0000007f05047812 */ /* 0x000fc800078ec0ff */
[C---:B------:R-:W-:Y:S02]  /*aae0*/  LOP3.LUT R2, R0.reuse, 0x1f8, RZ, 0xc0, !PT ;  /* 0x000001f800027812 */ /* 0x040fe400078ec0ff */
[----:B------:R-:W-:Y:S02]  /*aaf0*/  LOP3.LUT R0, R0, 0x38, RZ, 0xc0, !PT ;  /* 0x0000003800007812 */ /* 0x000fe400078ec0ff */
[----:B------:R-:W-:Y:S01]  /*ab00*/  LOP3.LUT R3, R2, 0x38, R5, 0x78, !PT ;  /* 0x0000003802037812 */ /* 0x000fe200078e7805 */
[----:B------:R-:W-:-:S05]  /*ab10*/  IMAD.SHL.U32 R2, R4, 0x8, RZ ;  /* 0x0000000804027824 */ /* 0x000fca00078e00ff */
[----:B------:R-:W-:Y:S01]  /*ab20*/  LOP3.LUT R3, R3, 0x200, R2, 0xf8, !PT ;  /* 0x0000020003037812 */ /* 0x000fe200078ef802 */
[----:B------:R-:W-:Y:S01]  /*ab30*/  IMAD.SHL.U32 R2, R5, 0x10, RZ ;  /* 0x0000001005027824 */ /* 0x000fe200078e00ff */
[----:B------:R-:W-:Y:S02]  /*ab40*/  SHF.R.U32.HI R5, RZ, 0x3, R4 ;  /* 0x00000003ff057819 */ /* 0x000fe40000011604 */
[----:B------:R-:W-:Y:S02]  /*ab50*/  MOV R4, UR4 ;  /* 0x0000000400047c02 */ /* 0x000fe40008000f00 */
[----:B------:R-:W-:Y:S01]  /*ab60*/  LOP3.LUT R2, R5, 0x70, R2, 0xf8, !PT ;  /* 0x0000007005027812 */ /* 0x000fe200078ef802 */
[----:B------:R-:W-:Y:S02]  /*ab70*/  IMAD.MOV.U32 R2, RZ, RZ, 0x1 ;  /* 0x00000001ff027424 */ /* 0x000fe400078e00ff */
[----:B------:R-:W-:Y:S01]  /*ab80*/  IMAD R3, R3, 0x2, R4 ;  /* 0x0000000203037824 */ /* 0x000fe200078e0204 */
[----:B------:R-:W-:Y:S04]  /*ab90*/  STL [R1+0x4], R4 ;  /* 0x0000040401007387 */ /* 0x000fe80000100800 */
[----:B------:R-:W-:Y:S04]  /*aba0*/  STL [R1+0x24], R3 ;  /* 0x0000240301007387 */ /* 0x000fe80000100800 */
[----:B------:R-:W-:Y:S04]  /*abb0*/  STL [R1+0x8], RZ ;  /* 0x000008ff01007387 */ /* 0x000fe80000100800 */
[----:B------:R0:W-:Y:S04]  /*abc0*/  STL [R1+0x10], R2 ;  /* 0x0000100201007387 */ /* 0x0001e80000100800 */
[----:B------:R1:W-:Y:S01]  /*abd0*/  STL [R1+0x50], RZ ;  /* 0x000050ff01007387 */ /* 0x0003e20000100800 */
[----:B0-----:R-:W-:-:S02]  /*abe0*/  LOP3.LUT R2, R0, 0x40, RZ, 0xfc, !PT ;  /* 0x0000004000027812 */ /* 0x001fc400078efcff */
[----:B-1----:R-:W-:-:S07]  /*abf0*/  LOP3.LUT R0, R0, 0x80, RZ, 0xfc, !PT ;  /* 0x0000008000007812 */ /* 0x002fce00078efcff */
.L_x_521:
[----:B0--3--:R-:W0:Y:S01]  /*ac00*/  LDC.64 R2, c[0x0][0xc88] ;  /* 0x00032200ff027b82 */ /* 0x009e220000000a00 */
[----:B------:R-:W-:Y:S01]  /*ac10*/  ULDC.64 UR4, c[0x0][0x208] ;  /* 0x0000820000047ab9 */ /* 0x000fe20000000a00 */
[----:B0-----:R-:W-:-:S05]  /*ac20*/  IMAD.WIDE R2, R19, 0x4, R2 ;  /* 0x0000000413027825 */ /* 0x001fca00078e0202 */
[----:B------:R-:W2:Y:S01]  /*ac30*/  LDG.E R11, desc[UR4][R2.64] ;  /* 0x00000004020b7981 */ /* 0x000ea2000c1e1900 */
[----:B------:R-:W-:Y:S05]  /*ac40*/  YIELD ;  /* 0x0000000000007946 */ /* 0x000fea0003800000 */
[----:B------:R-:W-:Y:S01]  /*ac50*/  ULDC.64 UR4, c[0x0][0xa28] ;  /* 0x00028a0000047ab9 */ /* 0x000fe20000000a00 */
[----:B------:R-:W-:Y:S01]  /*ac60*/  IMAD.MOV.U32 R0, RZ, RZ, RZ ;  /* 0x000000ffff007224 */ /* 0x000fe200078e00ff */
[----:B------:R-:W-:Y:S01]  /*ac70*/  ISETP.NE.U32.AND P0, PT, RZ, UR4, PT ;  /* 0x00000004ff007c0c */ /* 0x000fe2000bf05070 */
[----:B------:R-:W-:Y:S01]  /*ac80*/  ULDC.64 UR10, c[0x0][0x208] ;  /* 0x00008200000a7ab9 */ /* 0x000fe20000000a00 */
[----:B------:R-:W-:Y:S01]  /*ac90*/  IMAD.MOV.U32 R6, RZ, RZ, RZ ;  /* 0x000000ffff067224 */ /* 0x000fe200078e00ff */
[----:B------:R-:W-:Y:S01]  /*aca0*/  ULDC.64 UR6, c[0x0][0xa18] ;  /* 0x0002860000067ab9 */ /* 0x000fe20000000a00 */
[----:B------:R-:W-:Y:S01]  /*acb0*/  ISETP.NE.AND.EX P0, PT, RZ, UR5, PT, P0 ;  /* 0x00000005ff007c0c */ /* 0x000fe2000bf05300 */
[----:B------:R-:W-:Y:S01]  /*acc0*/  ULDC.64 UR8, c[0x0][0xa08] ;  /* 0x0002820000087ab9 */ /* 0x000fe20000000a00 */
[----:B--2---:R-:W-:Y:S01]  /*acd0*/  SHF.R.S32.HI R4, RZ, 0x1f, R11 ;  /* 0x0000001fff047819 */ /* 0x004fe2000001140b */
[----:B------:R-:W-:-:S10]  /*ace0*/  IMAD.SHL.U32 R10, R11, 0x4, RZ ;  /* 0x000000040b0a7824 */ /* 0x000fd400078e00ff */
[C---:B------:R-:W-:Y:S01]  /*acf0*/  @P0 LEA R2, P1, R11.reuse, UR4, 0x2 ;  /* 0x000000040b020c11 */ /* 0x040fe2000f8210ff */
[----:B------:R-:W-:Y:S03]  /*ad00*/  STL [R1+0x28], R11 ;  /* 0x0000280b01007387 */ /* 0x000fe60000100800 */
[C-C-:B------:R-:W-:Y:S01]  /*ad10*/  @P0 LEA.HI.X R3, R11.reuse, UR5, R4.reuse, 0x2, P1 ;  /* 0x000000050b030c11 */ /* 0x140fe200088f1404 */
[----:B------:R-:W-:Y:S01]  /*ad20*/  ULDC.64 UR4, c[0x0][0xa00] ;  /* 0x0002800000047ab9 */ /* 0x000fe20000000a00 */
[----:B------:R-:W-:Y:S01]  /*ad30*/  SHF.L.U64.HI R9, R11, 0x2, R4 ;  /* 0x000000020b097819 */ /* 0x000fe20000010204 */
[----:B------:R0:W-:Y:S01]  /*ad40*/  STL [R1+0x38], R4 ;  /* 0x0000380401007387 */ /* 0x0001e20000100800 */
[----:B------:R-:W-:-:S03]  /*ad50*/  ISETP.NE.U32.AND P1, PT, RZ, UR4, PT ;  /* 0x00000004ff007c0c */ /* 0x000fc6000bf25070 */
[----:B-1---5:R1:W5:Y:S01]  /*ad60*/  @P0 LDG.E R0, desc[UR10][R2.64] ;  /* 0x0000000a02000981 */ /* 0x022362000c1e1900 */
[----:B------:R-:W-:Y:S01]  /*ad70*/  ISETP.NE.AND.EX P1, PT, RZ, UR5, PT, P1 ;  /* 0x00000005ff007c0c */ /* 0x000fe2000bf25310 */
[----:B----4-:R-:W-:Y:S01]  /*ad80*/  IMAD.MOV.U32 R8, RZ, RZ, RZ ;  /* 0x000000ffff087224 */ /* 0x010fe200078e00ff */
[----:B------:R-:W-:Y:S01]  /*ad90*/  ISETP.NE.U32.AND P2, PT, RZ, UR6, PT ;  /* 0x00000006ff007c0c */ /* 0x000fe2000bf45070 */
[----:B------:R-:W-:Y:S01]  /*ada0*/  STL [R1], R10 ;  /* 0x0000000a01007387 */ /* 0x000fe20000100800 */
[----:B------:R-:W-:Y:S02]  /*adb0*/  ISETP.NE.U32.AND P0, PT, RZ, UR8, PT ;  /* 0x00000008ff007c0c */ /* 0x000fe4000bf05070 */
[----:B------:R-:W-:Y:S01]  /*adc0*/  ISETP.NE.AND.EX P2, PT, RZ, UR7, PT, P2 ;  /* 0x00000007ff007c0c */ /* 0x000fe2000bf45320 */
[----:B------:R-:W-:Y:S01]  /*add0*/  STL [R1+0x1c], R9 ;  /* 0x00001c0901007387 */ /* 0x000fe20000100800 */
[----:B------:R-:W-:Y:S02]  /*ade0*/  ISETP.NE.AND.EX P0, PT, RZ, UR9, PT, P0 ;  /* 0x00000009ff007c0c */ /* 0x000fe4000bf05300 */
[----:B-1----:R-:W-:-:S02]  /*adf0*/  IADD3 R2, P3, R10, UR4, RZ ;  /* 0x000000040a027c10 */ /* 0x002fc4000ff7e0ff */
[----:B0-----:R-:W-:Y:S02]  /*ae00*/  IADD3 R4, P4, R10, UR8, RZ ;  /* 0x000000080a047c10 */ /* 0x001fe4000ff9e0ff */
[C---:B------:R-:W-:Y:S01]  /*ae10*/  IADD3.X R3, R9.reuse, UR5, RZ, P3, !PT ;  /* 0x0000000509037c10 */ /* 0x040fe20009ffe4ff */
[----:B------:R-:W-:Y:S01]  /*ae20*/  ULDC UR4, c[0x0][0x288] ;  /* 0x0000a20000047ab9 */ /* 0x000fe20000000800 */
[----:B------:R-:W-:-:S03]  /*ae30*/  IADD3.X R5, R9, UR9, RZ, P4, !PT ;  /* 0x0000000909057c10 */ /* 0x000fc6000a7fe4ff */
[----:B------:R-:W2:Y:S01]  /*ae40*/  @P1 LDG.E R6, desc[UR10][R2.64] ;  /* 0x0000000a02061981 */ /* 0x000ea2000c1e1900 */
[----:B------:R-:W-:Y:S01]  /*ae50*/  IMAD.U32 R12, RZ, RZ, UR4 ;  /* 0x00000004ff0c7e24 */ /* 0x000fe2000f8e00ff */
[----:B------:R-:W-:Y:S02]  /*ae60*/  ULDC.64 UR4, c[0x0][0x418] ;  /* 0x0001060000047ab9 */ /* 0x000fe40000000a00 */
[----:B------:R-:W5:Y:S04]  /*ae70*/  @P0 LDG.E R8, desc[UR10][R4.64] ;  /* 0x0000000a04080981 */ /* 0x000f68000c1e1900 */
[----:B--2---:R0:W-:Y:S02]  /*ae80*/  STL [R1+0x34], R6 ;  /* 0x0000340601007387 */ /* 0x0041e40000100800 */
[----:B0-----:R-:W-:-:S04]  /*ae90*/  @P2 IADD3 R6, P3, R10, UR6, RZ ;  /* 0x000000060a062c10 */ /* 0x001fc8000ff7e0ff */
[----:B------:R-:W-:-:S05]  /*aea0*/  @P2 IADD3.X R7, R9, UR7, RZ, P3, !PT ;  /* 0x0000000709072c10 */ /* 0x000fca0009ffe4ff */
[----:B------:R0:W2:Y:S01]  /*aeb0*/  @P2 LDG.E R12, desc[UR10][R6.64] ;  /* 0x0000000a060c2981 */ /* 0x0000a2000c1e1900 */
[----:B------:R-:W-:-:S03]  /*aec0*/  UISETP.NE.U32.AND UP0, UPT, UR4, URZ, UPT ;  /* 0x0000003f0400728c */ /* 0x000fc6000bf05070 */
[----:B------:R-:W-:Y:S01]  /*aed0*/  ULDC UR4, c[0x0][0x424] ;  /* 0x0001090000047ab9 */ /* 0x000fe20000000800 */
[----:B------:R-:W-:-:S03]  /*aee0*/  UISETP.NE.AND.EX UP0, UPT, UR5, URZ, UPT, UP0 ;  /* 0x0000003f0500728c */ /* 0x000fc6000bf05300 */
[----:B------:R-:W-:Y:S01]  /*aef0*/  ULDC UR5, c[0x0][0x2f0] ;  /* 0x0000bc0000057ab9 */ /* 0x000fe20000000800 */
[----:B------:R-:W-:-:S04]  /*af00*/  USEL UR4, UR4, 0x1, UP0 ;  /* 0x0000000104047887 */ /* 0x000fc80008000000 */
[----:B------:R-:W-:-:S06]  /*af10*/  UIMAD UR4, UR4, UR5, URZ ;  /* 0x00000005040472a4 */ /* 0x000fcc000f8e023f */
[----:B0-----:R-:W-:Y:S01]  /*af20*/  IMAD.U32 R6, RZ, RZ, UR4 ;  /* 0x00000004ff067e24 */ /* 0x001fe2000f8e00ff */
[----:B--2---:R0:W-:Y:S01]  /*af30*/  STL [R1+0x40], R12 ;  /* 0x0000400c01007387 */ /* 0x0041e20000100800 */
[----:B------:R-:W-:Y:S05]  /*af40*/  @P2 BRA `(.L_x_420) ;  /* 0x0000000000182947 */ /* 0x000fea0003800000 */
[----:B------:R-:W-:Y:S05]  /*af50*/  @!P1 BRA `(.L_x_420) ;  /* 0x0000000000149947 */ /* 0x000fea0003800000 */
[----:B------:R-:W-:Y:S02]  /*af60*/  ULDC.64 UR4, c[0x0][0x208] ;  /* 0x0000820000047ab9 */ /* 0x000fe40000000a00 */
[----:B------:R-:W2:Y:S04]  /*af70*/  LDG.E R7, desc[UR4][R2.64] ;  /* 0x0000000402077981 */ /* 0x000ea8000c1e1900 */
[----:B------:R-:W2:Y:S02]  /*af80*/  LDG.E R2, desc[UR4][R2.64+0x4] ;  /* 0x0000040402027981 */ /* 0x000ea4000c1e1900 */
[----:B--2---:R-:W-:-:S05]  /*af90*/  IMAD.IADD R2, R2, 0x1, -R7 ;  /* 0x0000000102027824 */ /* 0x004fca00078e0a07 */
[----:B------:R1:W-:Y:S02]  /*afa0*/  STL [R1+0x40], R2 ;  /* 0x0000400201007387 */ /* 0x0003e40000100800 */
.L_x_420:
[----:B-1----:R-:W-:Y:S01]  /*afb0*/  IMAD.MOV.U32 R2, RZ, RZ, R11 ;  /* 0x000000ffff027224 */ /* 0x002fe200078e000b */
[----:B-----5:R-:W-:Y:S01]  /*afc0*/  IADD3 R3, R8, R0, RZ ;  /* 0x0000000008037210 */ /* 0x020fe20007ffe0ff */
[----:B------:R-:W-:Y:S02]  /*afd0*/  ULDC.64 UR4, c[0x0][0xa20] ;  /* 0x0002880000047ab9 */ /* 0x000fe40000000a00 */
[----:B------:R-:W-:Y:S01]  /*afe0*/  ISETP.NE.U32.AND P1, PT, RZ, UR4, PT ;  /* 0x00000004ff007c0c */ /* 0x000fe2000bf25070 */
[----:B------:R1:W-:Y:S03]  /*aff0*/  STL [R1+0xc], R2 ;  /* 0x00000c0201007387 */ /* 0x0003e60000100800 */
[----:B------:R-:W-:Y:S01]  /*b000*/  ISETP.NE.AND.EX P1, PT, RZ, UR5, PT, P1 ;  /* 0x00000005ff007c0c */ /* 0x000fe2000bf25310 */
[----:B------:R1:W-:-:S12]  /*b010*/  STL [R1+0x18], R3 ;  /* 0x0000180301007387 */ /* 0x0003d80000100800 */
[----:B-1----:R-:W-:Y:S05]  /*b020*/  @!P1 BRA `(.L_x_421) ;  /* 0x0000000000149947 */ /* 0x002fea0003800000 */
[----:B------:R-:W-:Y:S01]  /*b030*/  IADD3 R6, P0, R10, UR4, RZ ;  /* 0x000000040a067c10 */ /* 0x000fe2000ff1e0ff */
[----:B------:R-:W-:-:S03]  /*b040*/  ULDC.64 UR6, c[0x0][0x208] ;  /* 0x0000820000067ab9 */ /* 0x000fc60000000a00 */
[----:B------:R-:W-:-:S05]  /*b050*/  IADD3.X R7, R9, UR5, RZ, P0, !PT ;  /* 0x0000000509077c10 */ /* 0x000fca00087fe4ff */
[----:B------:R1:W5:Y:S01]  /*b060*/  LDG.E R6, desc[UR6][R6.64] ;  /* 0x0000000606067981 */ /* 0x000362000c1e1900 */
[----:B------:R-:W-:Y:S05]  /*b070*/  BRA `(.L_x_422) ;  /* 0x0000000000147947 */ /* 0x000fea0003800000 */
.L_x_421:
[----:B------:R-:W-:Y:S05]  /*b080*/  @!P0 BRA `(.L_x_422) ;  /* 0x0000000000108947 */ /* 0x000fea0003800000 */
[----:B------:R-:W-:Y:S02]  /*b090*/  ULDC.64 UR4, c[0x0][0x208] ;  /* 0x0000820000047ab9 */ /* 0x000fe40000000a00 */
[----:B------:R-:W2:Y:S04]  /*b0a0*/  LDG.E R6, desc[UR4][R4.64] ;  /* 0x0000000404067981 */ /* 0x000ea8000c1e1900 */
[----:B------:R-:W2:Y:S02]  /*b0b0*/  LDG.E R4, desc[UR4][R4.64+0x4] ;  /* 0x0000040404047981 */ /* 0x000ea4000c1e1900 */
[----:B--2---:R-:W-:-:S07]  /*b0c0*/  IMAD.IADD R6, R4, 0x1, -R6 ;  /* 0x0000000104067824 */ /* 0x004fce00078e0a06 */
.L_x_422:
[----:B-----5:R-:W-:Y:S01]  /*b0d0*/  IMAD.IADD R3, R6, 0x1, -R0 ;  /* 0x0000000106037824 */ /* 0x020fe200078e0a00 */
[----:B------:R-:W-:Y:S03]  /*b0e0*/  BSSY B7, `(.L_x_423) ;  /* 0x000043a000077945 */ /* 0x000fe60003800000 */
[C---:B------:R-:W-:Y:S01]  /*b0f0*/  VIADD R0, R3.reuse, 0x7f ;  /* 0x0000007f03007836 */ /* 0x040fe20000000000 */
[----:B------:R2:W-:Y:S01]  /*b100*/  STL [R1+0x3c], R3 ;  /* 0x00003c0301007387 */ /* 0x0005e20000100800 */
[----:B------:R-:W-:-:S03]  /*b110*/  ISETP.GT.AND P0, PT, R3, RZ, PT ;  /* 0x000000ff0300720c */ /* 0x000fc60003f04270 */
[----:B------:R-:W-:-:S04]  /*b120*/  SHF.R.S32.HI R2, RZ, 0x1f, R0 ;  /* 0x0000001fff027819 */ /* 0x000fc80000011400 */
[----:B------:R-:W-:-:S04]  /*b130*/  LEA.HI R2, R2, R0, RZ, 0x7 ;  /* 0x0000000002027211 */ /* 0x000fc800078f38ff */
[----:B------:R-:W-:-:S05]  /*b140*/  SHF.R.S32.HI R0, RZ, 0x7, R2 ;  /* 0x00000007ff007819 */ /* 0x000fca0000011402 */
[----:B------:R2:W-:Y:S01]  /*b150*/  STL [R1+0x30], R0 ;  /* 0x0000300001007387 */ /* 0x0005e20000100800 */
[----:B------:R-:W-:Y:S05]  /*b160*/  @P0 BRA `(.L_x_424) ;  /* 0x0000000000480947 */ /* 0x000fea0003800000 */
[----:B--2---:R-:W2:Y:S02]  /*b170*/  S2R R3, SR_TID.X ;  /* 0x0000000000037919 */ /* 0x004ea40000002100 */
[----:B--2---:R-:W-:-:S04]  /*b180*/  LOP3.LUT R3, R3, 0x7f, RZ, 0xc0, !PT ;  /* 0x0000007f03037812 */ /* 0x004fc800078ec0ff */
[----:B------:R-:W-:-:S13]  /*b190*/  ISETP.NE.AND P0, PT, R3, RZ, PT ;  /* 0x000000ff0300720c */ /* 0x000fda0003f05270 */
[----:B------:R-:W-:Y:S05]  /*b1a0*/  @P0 BRA `(.L_x_425) ;  /* 0x0000004000b40947 */ /* 0x000fea0003800000 */
[----:B------:R-:W2:Y:S01]  /*b1b0*/  S2R R3, SR_LANEID ;  /* 0x0000000000037919 */ /* 0x000ea20000000000 */
[----:B------:R-:W-:Y:S01]  /*b1c0*/  VOTEU.ANY UR4, UPT, PT ;  /* 0x0000000000047886 */ /* 0x000fe200038e0100 */
[----:B------:R-:W-:Y:S01]  /*b1d0*/  ULDC.64 UR6, c[0x0][0x208] ;  /* 0x0000820000067ab9 */ /* 0x000fe20000000a00 */
[----:B------:R-:W2:Y:S08]  /*b1e0*/  FLO.U32 R0, UR4 ;  /* 0x0000000400007d00 */ /* 0x000eb000080e0000 */
[----:B------:R-:W3:Y:S01]  /*b1f0*/  POPC R5, UR4 ;  /* 0x0000000400057d09 */ /* 0x000ee20008000000 */
[----:B--2---:R-:W-:-:S02]  /*b200*/  ISETP.EQ.U32.AND P0, PT, R0, R3, PT ;  /* 0x000000030000720c */ /* 0x004fc40003f02070 */
[----:B------:R-:W3:Y:S11]  /*b210*/  LDC.64 R2, c[0x0][0xc60] ;  /* 0x00031800ff027b82 */ /* 0x000ef60000000a00 */
[----:B---3--:R-:W2:Y:S01]  /*b220*/  @P0 ATOMG.E.ADD.STRONG.GPU PT, R3, desc[UR6][R2.64], R5 ;  /* 0x00000005020309a8 */ /* 0x008ea200081ee1c6 */
[----:B------:R-:W3:Y:S02]  /*b230*/  S2R R4, SR_LTMASK ;  /* 0x0000000000047919 */ /* 0x000ee40000003900 */
[----:B---3--:R-:W-:-:S04]  /*b240*/  LOP3.LUT R4, R4, UR4, RZ, 0xc0, !PT ;  /* 0x0000000404047c12 */ /* 0x008fc8000f8ec0ff */
[----:B-1----:R-:W1:Y:S01]  /*b250*/  POPC R7, R4 ;  /* 0x0000000400077309 */ /* 0x002e620000000000 */
[----:B--2---:R-:W1:Y:S02]  /*b260*/  SHFL.IDX PT, R0, R3, R0, 0x1f ;  /* 0x00001f0003007589 */ /* 0x004e6400000e0000 */
[----:B-1----:R-:W-:Y:S01]  /*b270*/  IADD3 R16, R0, UR38, R7 ;  /* 0x0000002600107c10 */ /* 0x002fe2000fffe007 */
[----:B------:R-:W-:Y:S06]  /*b280*/  BRA `(.L_x_425) ;  /* 0x00000040007c7947 */ /* 0x000fec0003800000 */
.L_x_424:
[----:B--2---:R-:W2:Y:S01]  /*b290*/  LDL R0, [R1+0x4] ;  /* 0x0000040001007983 */ /* 0x004ea20000100800 */
[----:B------:R-:W-:Y:S01]  /*b2a0*/  BSSY B6, `(.L_x_426) ;  /* 0x0000014000067945 */ /* 0x000fe20003800000 */
[----:B--2---:R-:W-:-:S05]  /*b2b0*/  VIADD R0, R0, 0x1c400 ;  /* 0x0001c40000007836 */ /* 0x004fca0000000000 */
[----:B------:R-:W-:-:S13]  /*b2c0*/  LOP3.LUT P0, RZ, R0, 0x3ff, RZ, 0xc0, !PT ;  /* 0x000003ff00ff7812 */ /* 0x000fda000780c0ff */
[----:B------:R-:W-:Y:S05]  /*b2d0*/  @!P0 BRA `(.L_x_427) ;  /* 0x0000000000408947 */ /* 0x000fea0003800000 */
[----:B------:R-:W-:Y:S01]  /*b2e0*/  MOV R2, 0x0 ;  /* 0x0000000000027802 */ /* 0x000fe20000000f00 */
[----:B------:R-:W-:Y:S01]  /*b2f0*/  ULDC.64 UR6, c[0x4][0xb8] ;  /* 0x01002e0000067ab9 */ /* 0x000fe20000000a00 */
[----:B------:R-:W-:Y:S01]  /*b300*/  ULDC.64 UR8, c[0x4][0xc0] ;  /* 0x0100300000087ab9 */ /* 0x000fe20000000a00 */
[----:B------:R-:W-:Y:S01]  /*b310*/  ULDC.64 UR4, c[0x4][0x8] ;  /* 0x0100020000047ab9 */ /* 0x000fe20000000a00 */
[----:B------:R-:W-:Y:S01]  /*b320*/  IMAD.U32 R4, RZ, RZ, UR6 ;  /* 0x00000006ff047e24 */ /* 0x000fe2000f8e00ff */
[----:B-1----:R-:W-:Y:S01]  /*b330*/  MOV R7, UR9 ;  /* 0x0000000900077c02 */ /* 0x002fe20008000f00 */
[----:B------:R-:W1:Y:S01]  /*b340*/  LDC.64 R2, c[0x4][R2] ;  /* 0x0100000002027b82 */ /* 0x000e620000000a00 */
[----:B------:R-:W-:Y:S02]  /*b350*/  IMAD.U32 R5, RZ, RZ, UR7 ;  /* 0x00000007ff057e24 */ /* 0x000fe4000f8e00ff */
[----:B------:R-:W-:Y:S02]  /*b360*/  IMAD.U32 R6, RZ, RZ, UR8 ;  /* 0x00000008ff067e24 */ /* 0x000fe4000f8e00ff */
[----:B------:R-:W-:-:S02]  /*b370*/  IMAD.U32 R10, RZ, RZ, UR4 ;  /* 0x00000004ff0a7e24 */ /* 0x000fc4000f8e00ff */
[----:B------:R-:W-:Y:S02]  /*b380*/  IMAD.U32 R11, RZ, RZ, UR5 ;  /* 0x00000005ff0b7e24 */ /* 0x000fe4000f8e00ff */
[----:B------:R-:W-:Y:S02]  /*b390*/  IMAD.MOV.U32 R8, RZ, RZ, 0x70 ;  /* 0x00000070ff087424 */ /* 0x000fe400078e00ff */
[----:B0-----:R-:W-:Y:S02]  /*b3a0*/  IMAD.MOV.U32 R12, RZ, RZ, 0x1 ;  /* 0x00000001ff0c7424 */ /* 0x001fe400078e00ff */
[----:B------:R-:W-:-:S07]  /*b3b0*/  IMAD.MOV.U32 R13, RZ, RZ, RZ ;  /* 0x000000ffff0d7224 */ /* 0x000fce00078e00ff */
[----:B------:R-:W-:-:S07]  /*b3c0*/  LEPC R20, `(.L_x_427) ;  /* 0x000000001014794e */ /* 0x000fce0000000000 */
[----:B-1----:R-:W-:Y:S05]  /*b3d0*/  CALL.ABS.NOINC R2 ;  /* 0x0000000002007343 */ /* 0x002fea0003c00000 */
.L_x_427:
[----:B------:R-:W-:Y:S05]  /*b3e0*/  BSYNC B6 ;  /* 0x0000000000067941 */ /* 0x000fea0003800000 */
.L_x_426:
[----:B------:R-:W2:Y:S01]  /*b3f0*/  LDL R2, [R1+0x4] ;  /* 0x0000040001027983 */ /* 0x000ea20000100800 */
        /* <DEDUP_REMOVED lines=8> */
[----:B------:R2:W3:Y:S01]  /*b480*/  LDC.64 R2, c[0x4][R0] ;  /* 0x0100000000027b82 */ /* 0x0004e20000000a00 */
[----:B------:R-:W-:Y:S01]  /*b490*/  IMAD.U32 R4, RZ, RZ, UR6 ;  /* 0x00000006ff047e24 */ /* 0x000fe2000f8e00ff */
[----:B------:R-:W-:Y:S01]  /*b4a0*/  MOV R6, UR8 ;  /* 0x0000000800067c02 */ /* 0x000fe20008000f00 */
[----:B------:R-:W-:Y:S02]  /*b4b0*/  IMAD.U32 R5, RZ, RZ, UR7 ;  /* 0x00000007ff057e24 */ /* 0x000fe4000f8e00ff */
[----:B-1----:R-:W-:Y:S02]  /*b4c0*/  IMAD.U32 R7, RZ, RZ, UR9 ;  /* 0x00000009ff077e24 */ /* 0x002fe4000f8e00ff */
[----:B------:R-:W-:-:S02]  /*b4d0*/  IMAD.U32 R10, RZ, RZ, UR4 ;  /* 0x00000004ff0a7e24 */ /* 0x000fc4000f8e00ff */
[----:B------:R-:W-:Y:S02]  /*b4e0*/  IMAD.U32 R11, RZ, RZ, UR5 ;  /* 0x00000005ff0b7e24 */ /* 0x000fe4000f8e00ff */
[----:B------:R-:W-:Y:S02]  /*b4f0*/  IMAD.MOV.U32 R8, RZ, RZ, 0x70 ;  /* 0x00000070ff087424 */ /* 0x000fe400078e00ff */
[----:B0-----:R-:W-:Y:S02]  /*b500*/  IMAD.MOV.U32 R12, RZ, RZ, 0x1 ;  /* 0x00000001ff0c7424 */ /* 0x001fe400078e00ff */
[----:B--2---:R-:W-:-:S07]  /*b510*/  IMAD.MOV.U32 R13, RZ, RZ, RZ ;  /* 0x000000ffff0d7224 */ /* 0x004fce00078e00ff */
[----:B------:R-:W-:-:S07]  /*b520*/  LEPC R20, `(.L_x_430) ;  /* 0x000000001014794e */ /* 0x000fce0000000000 */
[----:B---3--:R-:W-:Y:S05]  /*b530*/  CALL.ABS.NOINC R2 ;  /* 0x0000000002007343 */ /* 0x008fea0003c00000 */
.L_x_430:
[----:B------:R-:W-:Y:S01]  /*b540*/  MOV R2, 0x0 ;  /* 0x0000000000027802 */ /* 0x000fe20000000f00 */
[----:B------:R-:W-:Y:S01]  /*b550*/  ULDC.64 UR6, c[0x4][0xb8] ;  /* 0x01002e0000067ab9 */ /* 0x000fe20000000a00 */
[----:B------:R-:W-:Y:S01]  /*b560*/  ULDC.64 UR8, c[0x4][0xc0] ;  /* 0x0100300000087ab9 */ /* 0x000fe20000000a00 */
[----:B------:R-:W-:Y:S01]  /*b570*/  ULDC.64 UR4, c[0x4][0x18] ;  /* 0x0100060000047ab9 */ /* 0x000fe20000000a00 */
[----:B------:R-:W-:Y:S01]  /*b580*/  IMAD.U32 R4, RZ, RZ, UR6 ;  /* 0x00000006ff047e24 */ /* 0x000fe2000f8e00ff */
[----:B------:R-:W-:Y:S01]  /*b590*/  MOV R6, UR8 ;  /* 0x0000000800067c02 */ /* 0x000fe20008000f00 */
[----:B------:R-:W0:Y:S01]  /*b5a0*/  LDC.64 R2, c[0x4][R2] ;  /* 0x0100000002027b82 */ /* 0x000e220000000a00 */
[----:B------:R-:W-:Y:S02]  /*b5b0*/  IMAD.U32 R5, RZ, RZ, UR7 ;  /* 0x00000007ff057e24 */ /* 0x000fe4000f8e00ff */
[----:B------:R-:W-:Y:S02]  /*b5c0*/  IMAD.U32 R7, RZ, RZ, UR9 ;  /* 0x00000009ff077e24 */ /* 0x000fe4000f8e00ff */
[----:B------:R-:W-:-:S02]  /*b5d0*/  IMAD.U32 R10, RZ, RZ, UR4 ;  /* 0x00000004ff0a7e24 */ /* 0x000fc4000f8e00ff */
[----:B------:R-:W-:Y:S02]  /*b5e0*/  IMAD.U32 R11, RZ, RZ, UR5 ;  /* 0x00000005ff0b7e24 */ /* 0x000fe4000f8e00ff */
[----:B------:R-:W-:Y:S02]  /*b5f0*/  IMAD.MOV.U32 R8, RZ, RZ, 0x70 ;  /* 0x00000070ff087424 */ /* 0x000fe400078e00ff */
[----:B------:R-:W-:Y:S02]  /*b600*/  IMAD.MOV.U32 R12, RZ, RZ, 0x1 ;  /* 0x00000001ff0c7424 */ /* 0x000fe400078e00ff */
[----:B------:R-:W-:-:S07]  /*b610*/  IMAD.MOV.U32 R13, RZ, RZ, RZ ;  /* 0x000000ffff0d7224 */ /* 0x000fce00078e00ff */
[----:B------:R-:W-:-:S07]  /*b620*/  LEPC R20, `(.L_x_429) ;  /* 0x000000001014794e */ /* 0x000fce0000000000 */
[----:B0-----:R-:W-:Y:S05]  /*b630*/  CALL.ABS.NOINC R2 ;  /* 0x0000000002007343 */ /* 0x001fea0003c00000 */
.L_x_429:
[----:B------:R-:W-:Y:S05]  /*b640*/  BSYNC B6 ;  /* 0x0000000000067941 */ /* 0x000fea0003800000 */
.L_x_428:
[----:B------:R-:W2:Y:S01]  /*b650*/  LDL.LU R2, [R1] ;  /* 0x0000000001027983 */ /* 0x000ea20000300800 */
[----:B------:R-:W-:-:S03]  /*b660*/  ULDC.64 UR4, c[0x0][0x9f8] ;  /* 0x00027e0000047ab9 */ /* 0x000fc60000000a00 */
[----:B------:R-:W3:Y:S04]  /*b670*/  LDL.LU R4, [R1+0x1c] ;  /* 0x00001c0001047983 */ /* 0x000ee80000300800 */
[----:B-1----:R-:W4:Y:S01]  /*b680*/  LDL R7, [R1+0xc] ;  /* 0x00000c0001077983 */ /* 0x002f220000100800 */
[----:B------:R-:W-:Y:S01]  /*b690*/  ISETP.NE.U32.AND P0, PT, RZ, UR4, PT ;  /* 0x00000004ff007c0c */ /* 0x000fe2000bf05070 */
[----:B------:R-:W-:Y:S02]  /*b6a0*/  ULDC.64 UR6, c[0x0][0x208] ;  /* 0x0000820000067ab9 */ /* 0x000fe40000000a00 */
[----:B------:R-:W5:Y:S01]  /*b6b0*/  LDL R0, [R1+0x30] ;  /* 0x0000300001007983 */ /* 0x000f620000100800 */
[----:B------:R-:W-:-:S13]  /*b6c0*/  ISETP.NE.AND.EX P0, PT, RZ, UR5, PT, P0 ;  /* 0x00000005ff007c0c */ /* 0x000fda000bf05300 */
[----:B--2---:R-:W-:-:S04]  /*b6d0*/  @P0 IADD3 R2, P1, R2, UR4, RZ ;  /* 0x0000000402020c10 */ /* 0x004fc8000ff3e0ff */
[----:B---3--:R-:W-:Y:S01]  /*b6e0*/  @P0 IADD3.X R3, R4, UR5, RZ, P1, !PT ;  /* 0x0000000504030c10 */ /* 0x008fe20008ffe4ff */
[----:B------:R-:W-:-:S04]  /*b6f0*/  ULDC.64 UR4, c[0x0][0xa08] ;  /* 0x0002820000047ab9 */ /* 0x000fc80000000a00 */
[----:B----4-:R1:W2:Y:S01]  /*b700*/  @P0 LDG.E R7, desc[UR6][R2.64] ;  /* 0x0000000602070981 */ /* 0x0102a2000c1e1900 */
[----:B-----5:R-:W-:Y:S01]  /*b710*/  VIADD R9, R0, 0xffffffff ;  /* 0xffffffff00097836 */ /* 0x020fe20000000000 */
[----:B-1----:R-:W1:Y:S01]  /*b720*/  LDC.64 R2, c[0x0][0x418] ;  /* 0x00010600ff027b82 */ /* 0x002e620000000a00 */
[----:B--2---:R-:W-:Y:S01]  /*b730*/  SHF.R.S32.HI R8, RZ, 0x1f, R7 ;  /* 0x0000001fff087819 */ /* 0x004fe20000011407 */
[----:B------:R2:W-:Y:S04]  /*b740*/  @P0 STL [R1+0xc], R7 ;  /* 0x00000c0701000387 */ /* 0x0005e80000100800 */
[----:B------:R2:W-:Y:S04]  /*b750*/  STL [R1+0x2c], R9 ;  /* 0x00002c0901007387 */ /* 0x0005e80000100800 */
[----:B------:R2:W-:Y:S01]  /*b760*/  STL [R1+0x1c], R8 ;  /* 0x00001c0801007387 */ /* 0x0005e20000100800 */
[----:B-1----:R-:W-:Y:S01]  /*b770*/  LOP3.LUT P0, RZ, R2, UR4, RZ, 0xfc, !PT ;  /* 0x0000000402ff7c12 */ /* 0x002fe2000f80fcff */
[----:B------:R-:W-:-:S03]  /*b780*/  UMOV UR4, 0xffffffff ;  /* 0xffffffff00047882 */ /* 0x000fc60000000000 */
[----:B------:R-:W-:-:S04]  /*b790*/  LOP3.LUT P0, RZ, R3, UR5, RZ, 0xfc, P0 ;  /* 0x0000000503ff7c12 */ /* 0x000fc8000800fcff */
[----:B------:R-:W-:Y:S01]  /*b7a0*/  SEL R0, R7, RZ, !P0 ;  /* 0x000000ff07007207 */ /* 0x000fe20004000000 */
[----:B--2---:R-:W-:Y:S08]  /*b7b0*/  BRA.DIV UR4, `(.L_x_431) ;  /* 0x0000004e042c7947 */ /* 0x004ff0000b800000 */
[----:B------:R-:W1:Y:S02]  /*b7c0*/  S2R R4, SR_TID.X ;  /* 0x0000000000047919 */ /* 0x000e640000002100 */
[----:B-1----:R-:W-:-:S04]  /*b7d0*/  SHF.R.U32.HI R4, RZ, 0x5, R4 ;  /* 0x00000005ff047819 */ /* 0x002fc80000011604 */
[----:B------:R-:W-:-:S05]  /*b7e0*/  LOP3.LUT R4, R4, 0x3, RZ, 0xc0, !PT ;  /* 0x0000000304047812 */ /* 0x000fca00078ec0ff */
[----:B------:R1:W2:Y:S02]  /*b7f0*/  SHFL.IDX PT, R14, R4, RZ, 0x1f ;  /* 0x00001fff040e7589 */ /* 0x0002a400000e0000 */
.L_x_537:
[----:B------:R-:W-:Y:S01]  /*b800*/  PLOP3.LUT P1, PT, PT, PT, PT, 0x8, 0x0 ;  /* 0x000000000000781c */ /* 0x000fe20003f2e170 */
[----:B------:R3:W-:Y:S01]  /*b810*/  STL [R1], R0 ;  /* 0x0000000001007387 */ /* 0x0007e20000100800 */
[----:B--2---:R-:W-:Y:S02]  /*b820*/  ISETP.NE.AND P0, PT, R14, RZ, PT ;  /* 0x000000ff0e00720c */ /* 0x004fe40003f05270 */
[----:B---3--:R-:W-:-:S05]  /*b830*/  P2R R0, PR, RZ, 0x2 ;  /* 0x00000002ff007803 */ /* 0x008fca0000000000 */
[----:B------:R2:W-:Y:S06]  /*b840*/  STL [R1+0x20], R0 ;  /* 0x0000200001007387 */ /* 0x0005ec0000100800 */
[----:B------:R-:W-:Y:S05]  /*b850*/  @P0 BRA `(.L_x_432) ;  /* 0x00000004004c0947 */ /* 0x000fea0003800000 */
[----:B------:R-:W-:-:S03]  /*b860*/  UMOV UR4, 0xffffffff ;  /* 0xffffffff00047882 */ /* 0x000fc60000000000 */
[----:B------:R-:W-:Y:S05]  /*b870*/  BRA.DIV UR4, `(.L_x_433) ;  /* 0x0000004e04307947 */ /* 0x000fea000b800000 */
[----:B------:R-:W-:-:S13]  /*b880*/  ELECT P6, URZ, PT ;  /* 0x00000000003f782f */ /* 0x000fda00038c0000 */
.L_x_540:
[----:B------:R-:W-:Y:S05]  /*b890*/  @!P6 BRA `(.L_x_432) ;  /* 0x00000004003ce947 */ /* 0x000fea0003800000 */
[----:B------:R3:W-:Y:S01]  /*b8a0*/  STL [R1+0x14], R9 ;  /* 0x0000140901007387 */ /* 0x0007e20000100800 */
[----:B------:R-:W-:-:S04]  /*b8b0*/  ISETP.NE.U32.AND P0, PT, R2, RZ, PT ;  /* 0x000000ff0200720c */ /* 0x000fc80003f05070 */
[----:B------:R-:W-:-:S13]  /*b8c0*/  ISETP.NE.AND.EX P0, PT, R3, RZ, PT, P0 ;  /* 0x000000ff0300720c */ /* 0x000fda0003f05300 */
[----:B---3--:R-:W-:Y:S05]  /*b8d0*/  @!P0 BRA `(.L_x_434) ;  /* 0x0000000000548947 */ /* 0x008fea0003800000 */
[----:B------:R-:W3:Y:S01]  /*b8e0*/  LDC R6, c[0x0][0x43c] ;  /* 0x00010f00ff067b82 */ /* 0x000ee20000000800 */
[----:B--2---:R-:W-:Y:S01]  /*b8f0*/  IMAD.MOV.U32 R0, RZ, RZ, R9 ;  /* 0x000000ffff007224 */ /* 0x004fe200078e0009 */
[----:B------:R-:W-:Y:S01]  /*b900*/  ULDC.64 UR4, c[0x0][0x428] ;  /* 0x00010a0000047ab9 */ /* 0x000fe20000000a00 */
[----:B------:R-:W-:Y:S01]  /*b910*/  ULDC.64 UR6, c[0x0][0x208] ;  /* 0x0000820000067ab9 */ /* 0x000fe20000000a00 */
[----:B---3--:R-:W-:-:S13]  /*b920*/  ISETP.NE.AND P0, PT, R6, 0x1, PT ;  /* 0x000000010600780c */ /* 0x008fda0003f05270 */
[----:B-1----:R-:W1:Y:S02]  /*b930*/  @P0 LDC.64 R4, c[0x0][0x440] ;  /* 0x00011000ff040b82 */ /* 0x002e640000000a00 */
[----:B-1----:R-:W-:-:S05]  /*b940*/  @P0 IMAD.HI.U32 R4, R9, R4, RZ ;  /* 0x0000000409040227 */ /* 0x002fca00078e00ff */
[----:B------:R-:W-:-:S04]  /*b950*/  @P0 SHF.R.U32.HI R0, RZ, R5, R4 ;  /* 0x00000005ff000219 */ /* 0x000fc80000011604 */
[----:B------:R-:W-:Y:S02]  /*b960*/  IADD3 R4, -R0, RZ, RZ ;  /* 0x000000ff00047210 */ /* 0x000fe40007ffe1ff */
[----:B------:R-:W-:-:S03]  /*b970*/  SHF.R.S32.HI R5, RZ, 0x1f, R0 ;  /* 0x0000001fff057819 */ /* 0x000fc60000011400 */
[----:B------:R-:W-:Y:S02]  /*b980*/  IMAD R6, R6, R4, R9 ;  /* 0x0000000406067224 */ /* 0x000fe400078e0209 */
[----:B------:R-:W-:-:S03]  /*b990*/  IMAD.MOV.U32 R4, RZ, RZ, R0 ;  /* 0x000000ffff047224 */ /* 0x000fc600078e0000 */
[----:B------:R1:W-:Y:S01]  /*b9a0*/  STL [R1+0x14], R6 ;  /* 0x0000140601007387 */ /* 0x0003e20000100800 */
[----:B------:R-:W-:-:S03]  /*b9b0*/  IMAD.WIDE.U32 R4, R7, UR4, R4 ;  /* 0x0000000407047c25 */ /* 0x000fc6000f8e0004 */
[----:B------:R-:W-:Y:S01]  /*b9c0*/  LEA R2, P0, R4, R2, 0x2 ;  /* 0x0000000204027211 */ /* 0x000fe200078010ff */
[----:B-1----:R-:W-:-:S04]  /*b9d0*/  IMAD R6, R8, UR4, RZ ;  /* 0x0000000408067c24 */ /* 0x002fc8000f8e02ff */
[----:B------:R-:W-:-:S04]  /*b9e0*/  IMAD R0, R7, UR5, R6 ;  /* 0x0000000507007c24 */ /* 0x000fc8000f8e0206 */
[----:B------:R-:W-:-:S05]  /*b9f0*/  IMAD.IADD R0, R5, 0x1, R0 ;  /* 0x0000000105007824 */ /* 0x000fca00078e0200 */
[----:B------:R-:W-:-:S05]  /*ba00*/  LEA.HI.X R3, R4, R3, R0, 0x2, P0 ;  /* 0x0000000304037211 */ /* 0x000fca00000f1400 */
[----:B------:R-:W2:Y:S04]  /*ba10*/  LDG.E R0, desc[UR6][R2.64] ;  /* 0x0000000602007981 */ /* 0x000ea8000c1e1900 */
[----:B--2---:R3:W-:Y:S02]  /*ba20*/  STL [R1], R0 ;  /* 0x0000000001007387 */ /* 0x0047e40000100800 */
.L_x_434:
[----:B------:R-:W4:Y:S04]  /*ba30*/  LDL R7, [R1+0x4] ;  /* 0x0000040001077983 */ /* 0x000f280000100800 */
[----:B--23--:R-:W4:Y:S04]  /*ba40*/  LDL R0, [R1+0x8] ;  /* 0x0000080001007983 */ /* 0x00cf280000100800 */
[----:B------:R-:W2:Y:S01]  /*ba50*/  LDL R2, [R1+0x10] ;  /* 0x0000100001027983 */ /* 0x000ea20000100800 */
[----:B----4-:R-:W-:Y:S01]  /*ba60*/  IMAD R0, R0, 0x8, R7 ;  /* 0x0000000800007824 */ /* 0x010fe200078e0207 */
[----:B--2---:R-:W-:-:S04]  /*ba70*/  SHF.L.U32 R2, R2, 0x1f, RZ ;  /* 0x0000001f02027819 */ /* 0x004fc800000006ff */
[----:B------:R-:W2:Y:S02]  /*ba80*/  SYNCS.PHASECHK.TRANS64.TRYWAIT P0, [R0+URZ+0x34840], R2 ;  /* 0x03484002000075a7 */ /* 0x000ea4000800017f */
[----:B--2---:R-:W-:Y:S05]  /*ba90*/  @!P0 BRA `(.L_x_435) ;  /* 0x0000004800c88947 */ /* 0x004fea0003800000 */
.L_x_541:
[----:B------:R-:W3:Y:S02]  /*baa0*/  S2R R3, SR_TID.X ;  /* 0x0000000000037919 */ /* 0x000ee40000002100 */
[----:B---3--:R-:W-:-:S04]  /*bab0*/  LOP3.LUT R3, R3, 0x7f, RZ, 0xc0, !PT ;  /* 0x0000007f03037812 */ /* 0x008fc800078ec0ff */
[----:B------:R-:W-:-:S13]  /*bac0*/  ISETP.NE.AND P0, PT, R3, RZ, PT ;  /* 0x000000ff0300720c */ /* 0x000fda0003f05270 */
[----:B------:R-:W-:Y:S05]  /*bad0*/  @P0 BRA `(.L_x_436) ;  /* 0x00000000001c0947 */ /* 0x000fea0003800000 */
[----:B------:R-:W3:Y:S01]  /*bae0*/  S2R R3, SR_TID.X ;  /* 0x0000000000037919 */ /* 0x000ee20000002100 */
[----:B--2---:R-:W-:-:S04]  /*baf0*/  IMAD.MOV.U32 R2, RZ, RZ, 0xc000 ;  /* 0x0000c000ff027424 */ /* 0x004fc800078e00ff */
[----:B------:R4:W-:Y:S01]  /*bb00*/  SYNCS.ARRIVE.TRANS64 RZ, [R0+URZ+0x34830], R2 ;  /* 0x0348300200ff79a7 */ /* 0x0009e2000800003f */
[----:B---3--:R-:W-:-:S04]  /*bb10*/  LOP3.LUT R3, R3, 0x1f, RZ, 0xc0, !PT ;  /* 0x0000001f03037812 */ /* 0x008fc800078ec0ff */
[----:B------:R-:W-:-:S13]  /*bb20*/  ISETP.NE.AND P0, PT, R3, RZ, PT ;  /* 0x000000ff0300720c */ /* 0x000fda0003f05270 */
[----:B----4-:R-:W-:Y:S05]  /*bb30*/  @!P0 BRA `(.L_x_436) ;  /* 0x0000000000048947 */ /* 0x010fea0003800000 */
[----:B------:R-:W-:Y:S01]  /*bb40*/  BPT.TRAP 0x1 ;  /* 0x000000040000795c */ /* 0x000fe20000300000 */
.L_x_436:
[----:B------:R-:W3:Y:S04]  /*bb50*/  LDL R6, [R1+0x4] ;  /* 0x0000040001067983 */ /* 0x000ee80000100800 */
[----:B------:R-:W3:Y:S04]  /*bb60*/  LDL R5, [R1+0x8] ;  /* 0x0000080001057983 */ /* 0x000ee80000100800 */
[----:B-1----:R-:W4:Y:S04]  /*bb70*/  LDL R4, [R1+0x14] ;  /* 0x0000140001047983 */ /* 0x002f280000100800 */
[----:B------:R-:W5:Y:S04]  /*bb80*/  LDL R3, [R1+0x18] ;  /* 0x0000180001037983 */ /* 0x000f680000100800 */
[----:B--2---:R-:W2:Y:S01]  /*bb90*/  LDL R2, [R1] ;  /* 0x0000000001027983 */ /* 0x004ea20000100800 */
[----:B------:R-:W-:Y:S01]  /*bba0*/  R2UR UR9, R0 ;  /* 0x00000000000972ca */ /* 0x000fe200000e0000 */
[----:B------:R-:W-:Y:S01]  /*bbb0*/  UIADD3 UR4, UP0, UR36, 0x370, URZ ;  /* 0x0000037024047890 */ /* 0x000fe2000ff1e03f */
[----:B------:R-:W-:Y:S01]  /*bbc0*/  R2UR UR12, R18 ;  /* 0x00000000120c72ca */ /* 0x000fe200000e0000 */
[----:B------:R-:W-:Y:S01]  /*bbd0*/  UMOV UR10, URZ ;  /* 0x0000003f000a7c82 */ /* 0x000fe20008000000 */
[----:B------:R-:W-:Y:S01]  /*bbe0*/  PLOP3.LUT P0, PT, PT, PT, PT, 0x80, 0x0 ;  /* 0x000000000000781c */ /* 0x000fe20003f0f070 */
[----:B------:R-:W-:Y:S01]  /*bbf0*/  UMOV UR6, 0x0 ;  /* 0x0000000000067882 */ /* 0x000fe20000000000 */
[----:B------:R-:W-:Y:S01]  /*bc00*/  UMOV UR7, 0x14f00000 ;  /* 0x14f0000000077882 */ /* 0x000fe20000000000 */
[----:B------:R-:W-:-:S06]  /*bc10*/  UMOV UR16, 0x40 ;  /* 0x0000004000107882 */ /* 0x000fcc0000000000 */
[----:B------:R-:W-:Y:S01]  /*bc20*/  UIADD3 UR9, UR9, 0x34830, URZ ;  /* 0x0003483009097890 */ /* 0x000fe2000fffe03f */
[----:B---3--:R-:W-:Y:S01]  /*bc30*/  IMAD R0, R5, 0xc000, R6 ;  /* 0x0000c00005007824 */ /* 0x008fe200078e0206 */
[----:B----4-:R-:W-:-:S04]  /*bc40*/  R2UR UR11, R4 ;  /* 0x00000000040b72ca */ /* 0x010fc800000e0000 */
[----:B------:R-:W-:Y:S02]  /*bc50*/  R2UR UR8, R0 ;  /* 0x00000000000872ca */ /* 0x000fe400000e0000 */
[----:B-----5:R-:W-:Y:S02]  /*bc60*/  R2UR UR5, R3 ;  /* 0x00000000030572ca */ /* 0x020fe400000e0000 */
[----:B------:R-:W-:Y:S02]  /*bc70*/  P2R R0, PR, RZ, 0x1 ;  /* 0x00000001ff007803 */ /* 0x000fe40000000000 */
[----:B--2---:R-:W-:-:S03]  /*bc80*/  R2UR UR13, R2 ;  /* 0x00000000020d72ca */ /* 0x004fc600000e0000 */
[----:B------:R3:W-:Y:S04]  /*bc90*/  STL [R1+0x20], R0 ;  /* 0x0000200001007387 */ /* 0x0007e80000100800 */
[----:B------:R-:W-:Y:S02]  /*bca0*/  UIADD3 UR14, UR8, 0x1c400, URZ ;  /* 0x0001c400080e7890 */ /* 0x000fe4000fffe03f */
[----:B------:R-:W-:Y:S02]  /*bcb0*/  ULEA UR11, UR11, UR5, 0x7 ;  /* 0x000000050b0b7291 */ /* 0x000fe4000f8e383f */
[----:B------:R-:W-:Y:S02]  /*bcc0*/  UIADD3.X UR5, URZ, UR37, URZ, UP0, !UPT ;  /* 0x000000253f057290 */ /* 0x000fe400087fe43f */
[----:B------:R-:W-:-:S02]  /*bcd0*/  UIADD3 UR15, UR8, 0x20400, URZ ;  /* 0x00020400080f7890 */ /* 0x000fc4000fffe03f */
[----:B------:R-:W-:-:S03]  /*bce0*/  UIADD3 UR17, UR8, 0x24400, URZ ;  /* 0x0002440008117890 */ /* 0x000fc6000fffe03f */
[----:B------:R-:W-:Y:S01]  /*bcf0*/  UMOV UR8, UR14 ;  /* 0x0000000e00087c82 */ /* 0x000fe20008000000 */
[----:B------:R-:W-:Y:S01]  /*bd00*/  UMOV UR14, 0x80 ;  /* 0x00000080000e7882 */ /* 0x000fe20000000000 */
[----:B------:R1:W-:Y:S02]  /*bd10*/  UTMALDG.4D [UR8], [UR4], desc[UR6] ;  /* 0x00000608040075b4 */ /* 0x0003e40008019000 */
[----:B-1----:R-:W-:Y:S01]  /*bd20*/  UMOV UR8, UR15 ;  /* 0x0000000f00087c82 */ /* 0x002fe20008000000 */
[----:B------:R-:W-:Y:S02]  /*bd30*/  UMOV UR10, UR16 ;  /* 0x00000010000a7c82 */ /* 0x000fe40008000000 */
[----:B------:R1:W-:Y:S02]  /*bd40*/  UTMALDG.4D [UR8], [UR4], desc[UR6] ;  /* 0x00000608040075b4 */ /* 0x0003e40008019000 */
[----:B-1----:R-:W-:Y:S01]  /*bd50*/  UMOV UR8, UR17 ;  /* 0x0000001100087c82 */ /* 0x002fe20008000000 */
[----:B------:R-:W-:-:S02]  /*bd60*/  UMOV UR10, UR14 ;  /* 0x0000000e000a7c82 */ /* 0x000fc40008000000 */
[----:B------:R3:W-:Y:S02]  /*bd70*/  UTMALDG.4D [UR8], [UR4], desc[UR6] ;  /* 0x00000608040075b4 */ /* 0x0007e40008019000 */
[----:B---3--:R-:W-:Y:S01]  /*bd80*/  NOP ;  /* 0x0000000000007918 */ /* 0x008fe20000000000 */
.L_x_432:
[----:B------:R-:W3:Y:S04]  /*bd90*/  LDL R2, [R1+0x4] ;  /* 0x0000040001027983 */ /* 0x000ee80000100800 */
[----:B------:R-:W2:Y:S04]  /*bda0*/  LDL.LU R3, [R1+0x34] ;  /* 0x0000340001037983 */ /* 0x000ea80000300800 */
[----:B------:R-:W4:Y:S04]  /*bdb0*/  LDL.LU R5, [R1+0x28] ;  /* 0x0000280001057983 */ /* 0x000f280000300800 */
[----:B-1----:R-:W5:Y:S01]  /*bdc0*/  LDL.LU R4, [R1+0x38] ;  /* 0x0000380001047983 */ /* 0x002f620000300800 */
[----:B------:R-:W-:Y:S05]  /*bdd0*/  WARPSYNC.ALL ;  /* 0x0000000000007948 */ /* 0x000fea0003800000 */
[----:B------:R-:W-:Y:S01]  /*bde0*/  ULDC.64 UR4, c[0x0][0x298] ;  /* 0x0000a60000047ab9 */ /* 0x000fe20000000a00 */
[----:B------:R-:W-:Y:S01]  /*bdf0*/  ULDC.64 UR6, c[0x0][0xa00] ;  /* 0x0002800000067ab9 */ /* 0x000fe20000000a00 */
[----:B------:R-:W-:Y:S01]  /*be00*/  BSSY B6, `(.L_x_437) ;  /* 0x0000024000067945 */ /* 0x000fe20003800000 */
[----:B------:R-:W-:Y:S01]  /*be10*/  BAR.SYNC.DEFER_BLOCKING 0x8, 0x180 ;  /* 0x0206000000007b1d */ /* 0x000fe20000010000 */
[----:B------:R-:W-:-:S04]  /*be20*/  ISETP.NE.U32.AND P0, PT, RZ, UR6, PT ;  /* 0x00000006ff007c0c */ /* 0x000fc8000bf05070 */
[----:B------:R-:W-:Y:S01]  /*be30*/  ISETP.NE.AND.EX P0, PT, RZ, UR7, PT, P0 ;  /* 0x00000007ff007c0c */ /* 0x000fe2000bf05300 */
[----:B---3--:R-:W-:Y:S01]  /*be40*/  VIADD R2, R2, 0x10400 ;  /* 0x0001040002027836 */ /* 0x008fe20000000000 */
[----:B--2---:R-:W-:-:S04]  /*be50*/  SHF.R.S32.HI R0, RZ, 0x1f, R3 ;  /* 0x0000001fff007819 */ /* 0x004fc80000011403 */
[----:B------:R-:W-:Y:S02]  /*be60*/  LOP3.LUT P1, RZ, R2, 0x3ff, RZ, 0xc0, !PT ;  /* 0x000003ff02ff7812 */ /* 0x000fe4000782c0ff */
[----:B----4-:R-:W-:Y:S01]  /*be70*/  SEL R5, R5, RZ, !P0 ;  /* 0x000000ff05057207 */ /* 0x010fe20004000000 */
[----:B------:R-:W-:Y:S01]  /*be80*/  IMAD R0, R0, UR4, RZ ;  /* 0x0000000400007c24 */ /* 0x000fe2000f8e02ff */
[----:B-----5:R-:W-:-:S03]  /*be90*/  SEL R4, R4, RZ, !P0 ;  /* 0x000000ff04047207 */ /* 0x020fc60004000000 */
[C---:B------:R-:W-:Y:S02]  /*bea0*/  IMAD R0, R3.reuse, UR5, R0 ;  /* 0x0000000503007c24 */ /* 0x040fe4000f8e0200 */
[----:B------:R-:W-:-:S05]  /*beb0*/  IMAD.WIDE.U32 R2, R3, UR4, RZ ;  /* 0x0000000403027c25 */ /* 0x000fca000f8e00ff */
[----:B------:R1:W-:Y:S04]  /*bec0*/  STL.64 [R1+0x48], R2 ;  /* 0x0000480201007387 */ /* 0x0003e80000100a00 */
[----:B------:R2:W-:Y:S04]  /*bed0*/  STL [R1+0x28], R5 ;  /* 0x0000280501007387 */ /* 0x0005e80000100800 */
[----:B------:R2:W-:Y:S01]  /*bee0*/  STL [R1+0x54], R4 ;  /* 0x0000540401007387 */ /* 0x0005e20000100800 */
[----:B-1----:R-:W-:Y:S01]  /*bef0*/  IMAD.IADD R2, R3, 0x1, R0 ;  /* 0x0000000103027824 */ /* 0x002fe200078e0200 */
[----:B------:R-:W-:-:S05]  /*bf00*/  SHF.R.S32.HI R0, RZ, 0x1f, R18 ;  /* 0x0000001fff007819 */ /* 0x000fca0000011412 */
[----:B------:R2:W-:Y:S04]  /*bf10*/  STL [R1+0x38], R0 ;  /* 0x0000380001007387 */ /* 0x0005e80000100800 */
[----:B------:R2:W-:Y:S01]  /*bf20*/  STL [R1+0x34], R2 ;  /* 0x0000340201007387 */ /* 0x0005e20000100800 */
[----:B------:R-:W-:Y:S05]  /*bf30*/  @!P1 BRA `(.L_x_438) ;  /* 0x0000000000409947 */ /* 0x000fea0003800000 */
[----:B--2---:R-:W-:Y:S01]  /*bf40*/  MOV R2, 0x0 ;  /* 0x0000000000027802 */ /* 0x004fe20000000f00 */
[----:B------:R-:W-:Y:S01]  /*bf50*/  ULDC.64 UR6, c[0x4][0xb8] ;  /* 0x01002e0000067ab9 */ /* 0x000fe20000000a00 */
[----:B------:R-:W-:Y:S01]  /*bf60*/  ULDC.64 UR8, c[0x4][0xc0] ;  /* 0x0100300000087ab9 */ /* 0x000fe20000000a00 */
[----:B------:R-:W-:Y:S01]  /*bf70*/  ULDC.64 UR4, c[0x4][0x20] ;  /* 0x0100080000047ab9 */ /* 0x000fe20000000a00 */
[----:B------:R-:W-:Y:S01]  /*bf80*/  IMAD.U32 R4, RZ, RZ, UR6 ;  /* 0x00000006ff047e24 */ /* 0x000fe2000f8e00ff */
[----:B------:R-:W-:Y:S01]  /*bf90*/  MOV R6, UR8 ;  /* 0x0000000800067c02 */ /* 0x000fe20008000f00 */
        /* <DEDUP_REMOVED lines=10> */
.L_x_438:
[----:B------:R-:W-:Y:S05]  /*c040*/  BSYNC B6 ;  /* 0x0000000000067941 */ /* 0x000fea0003800000 */
.L_x_437:
[----:B--2---:R-:W2:Y:S01]  /*c050*/  LDL.LU R4, [R1+0x34] ;  /* 0x0000340001047983 */ /* 0x004ea20000300800 */
[----:B------:R-:W1:Y:S01]  /*c060*/  LDC R7, c[0x0][0x448] ;  /* 0x00011200ff077b82 */ /* 0x000e620000000800 */
[----:B------:R-:W-:Y:S01]  /*c070*/  ULDC.64 UR4, c[0x0][0x2d8] ;  /* 0x0000b60000047ab9 */ /* 0x000fe20000000a00 */
[----:B------:R-:W-:Y:S01]  /*c080*/  IMAD.SHL.U32 R17, R17, 0x80, RZ ;  /* 0x0000008011117824 */ /* 0x000fe200078e00ff */
[----:B------:R-:W2:Y:S01]  /*c090*/  LDL.LU.64 R2, [R1+0x48] ;  /* 0x0000480001027983 */ /* 0x000ea20000300a00 */
[----:B------:R-:W-:-:S03]  /*c0a0*/  ULDC.64 UR6, c[0x0][0x280] ;  /* 0x0000a00000067ab9 */ /* 0x000fc60000000a00 */
[----:B------:R-:W3:Y:S04]  /*c0b0*/  LDL.LU R0, [R1+0x38] ;  /* 0x0000380001007983 */ /* 0x000ee80000300800 */
[----:B------:R-:W4:Y:S04]  /*c0c0*/  LDL.LU R6, [R1+0x54] ;  /* 0x0000540001067983 */ /* 0x000f280000300800 */
[----:B------:R-:W4:Y:S01]  /*c0d0*/  LDL.LU R5, [R1+0x28] ;  /* 0x0000280001057983 */ /* 0x000f220000300800 */
[----:B------:R-:W0:Y:S01]  /*c0e0*/  S2R R8, SR_TID.X ;  /* 0x0000000000087919 */ /* 0x000e220000002100 */
[----:B-1----:R-:W-:Y:S01]  /*c0f0*/  ISETP.NE.AND P0, PT, R7, 0x1, PT ;  /* 0x000000010700780c */ /* 0x002fe20003f05270 */
[----:B0-----:R-:W-:-:S05]  /*c100*/  IMAD.SHL.U32 R10, R8, 0x8, RZ ;  /* 0x00000008080a7824 */ /* 0x001fca00078e00ff */
[----:B------:R-:W-:-:S04]  /*c110*/  LOP3.LUT R10, R10, 0x38, RZ, 0xc0, !PT ;  /* 0x000000380a0a7812 */ /* 0x000fc800078ec0ff */
[C---:B------:R-:W-:Y:S02]  /*c120*/  LOP3.LUT R9, R10.reuse, 0x40, RZ, 0xfc, !PT ;  /* 0x000000400a097812 */ /* 0x040fe400078efcff */
[----:B------:R-:W-:Y:S01]  /*c130*/  LOP3.LUT R8, R10, 0x80, RZ, 0xfc, !PT ;  /* 0x000000800a087812 */ /* 0x000fe200078efcff */
[----:B--2---:R-:W-:Y:S02]  /*c140*/  IMAD.MOV.U32 R3, RZ, RZ, R4 ;  /* 0x000000ffff037224 */ /* 0x004fe400078e0004 */
[----:B------:R-:W0:Y:S01]  /*c150*/  S2R R4, SR_TID.X ;  /* 0x0000000000047919 */ /* 0x000e220000002100 */
[----:B---3--:R-:W-:Y:S02]  /*c160*/  IMAD R0, R0, UR4, RZ ;  /* 0x0000000400007c24 */ /* 0x008fe4000f8e02ff */
[----:B------:R-:W-:-:S04]  /*c170*/  IMAD.WIDE.U32 R2, R18, UR4, R2 ;  /* 0x0000000412027c25 */ /* 0x000fc8000f8e0002 */
[----:B------:R-:W-:Y:S01]  /*c180*/  IMAD R0, R18, UR5, R0 ;  /* 0x0000000512007c24 */ /* 0x000fe2000f8e0200 */
[----:B------:R-:W-:-:S03]  /*c190*/  ULDC.64 UR4, c[0x0][0x2e0] ;  /* 0x0000b80000047ab9 */ /* 0x000fc60000000a00 */
[----:B------:R-:W-:Y:S02]  /*c1a0*/  IMAD.IADD R3, R3, 0x1, R0 ;  /* 0x0000000103037824 */ /* 0x000fe400078e0200 */
[----:B----4-:R-:W-:Y:S02]  /*c1b0*/  IMAD R0, R6, UR4, RZ ;  /* 0x0000000406007c24 */ /* 0x010fe4000f8e02ff */
[C---:B------:R-:W-:Y:S01]  /*c1c0*/  IMAD.WIDE.U32 R2, R5.reuse, UR4, R2 ;  /* 0x0000000405027c25 */ /* 0x040fe2000f8e0002 */
[----:B------:R-:W1:Y:S03]  /*c1d0*/  @P0 LDC R6, c[0x0][0x450] ;  /* 0x00011400ff060b82 */ /* 0x000e660000000800 */
[----:B------:R-:W-:Y:S01]  /*c1e0*/  IMAD R0, R5, UR5, R0 ;  /* 0x0000000505007c24 */ /* 0x000fe2000f8e0200 */
[----:B------:R-:W-:-:S04]  /*c1f0*/  ULDC.64 UR4, c[0x0][0x2d0] ;  /* 0x0000b40000047ab9 */ /* 0x000fc80000000a00 */
[----:B------:R-:W-:Y:S02]  /*c200*/  IADD3 R3, R3, R0, RZ ;  /* 0x0000000003037210 */ /* 0x000fe40007ffe0ff */
[C---:B0-----:R-:W-:Y:S01]  /*c210*/  LOP3.LUT R5, R4.reuse, 0x7f, RZ, 0xc0, !PT ;  /* 0x0000007f04057812 */ /* 0x041fe200078ec0ff */
[----:B------:R-:W-:-:S03]  /*c220*/  IMAD.SHL.U32 R4, R4, 0x10, RZ ;  /* 0x0000001004047824 */ /* 0x000fc600078e00ff */
[----:B------:R-:W-:-:S04]  /*c230*/  SHF.R.U32.HI R5, RZ, 0x3, R5 ;  /* 0x00000003ff057819 */ /* 0x000fc80000011605 */
[----:B------:R-:W-:Y:S02]  /*c240*/  LOP3.LUT R4, R5, 0x70, R4, 0xf8, !PT ;  /* 0x0000007005047812 */ /* 0x000fe400078ef804 */
[----:B------:R-:W0:Y:S02]  /*c250*/  @P0 LDC R5, c[0x0][0x44c] ;  /* 0x00011300ff050b82 */ /* 0x000e240000000800 */
[----:B------:R-:W-:-:S05]  /*c260*/  LOP3.LUT R0, R4, R17, RZ, 0xfc, !PT ;  /* 0x0000001104007212 */ /* 0x000fca00078efcff */
[----:B------:R-:W-:Y:S02]  /*c270*/  IMAD.MOV.U32 R4, RZ, RZ, R0 ;  /* 0x000000ffff047224 */ /* 0x000fe400078e0000 */
[----:B0-----:R-:W-:-:S05]  /*c280*/  @P0 IMAD.HI.U32 R5, R0, R5, RZ ;  /* 0x0000000500050227 */ /* 0x001fca00078e00ff */
[----:B-1----:R-:W-:-:S05]  /*c290*/  @P0 SHF.R.U32.HI R4, RZ, R6, R5 ;  /* 0x00000006ff040219 */ /* 0x002fca0000011605 */
[----:B------:R-:W-:Y:S02]  /*c2a0*/  IMAD.MOV R5, RZ, RZ, -R4 ;  /* 0x000000ffff057224 */ /* 0x000fe400078e0a04 */
[----:B------:R-:W-:-:S04]  /*c2b0*/  IMAD.WIDE.U32 R2, R4, UR4, R2 ;  /* 0x0000000404027c25 */ /* 0x000fc8000f8e0002 */
[----:B------:R-:W-:Y:S01]  /*c2c0*/  IMAD R0, R7, R5, R0 ;  /* 0x0000000507007224 */ /* 0x000fe200078e0200 */
[----:B------:R-:W-:-:S05]  /*c2d0*/  SHF.R.S32.HI R5, RZ, 0x1f, R4 ;  /* 0x0000001fff057819 */ /* 0x000fca0000011404 */
[----:B------:R-:W-:-:S04]  /*c2e0*/  IMAD R5, R5, UR4, RZ ;  /* 0x0000000405057c24 */ /* 0x000fc8000f8e02ff */
[----:B------:R-:W-:Y:S01]  /*c2f0*/  IMAD R4, R4, UR5, R5 ;  /* 0x0000000504047c24 */ /* 0x000fe2000f8e0205 */
[----:B------:R-:W-:-:S03]  /*c300*/  ULDC.64 UR4, c[0x0][0x2c8] ;  /* 0x0000b20000047ab9 */ /* 0x000fc60000000a00 */
[----:B------:R-:W-:Y:S01]  /*c310*/  IMAD.IADD R3, R3, 0x1, R4 ;  /* 0x0000000103037824 */ /* 0x000fe200078e0204 */
[----:B------:R-:W-:Y:S01]  /*c320*/  SHF.R.S32.HI R4, RZ, 0x1f, R0 ;  /* 0x0000001fff047819 */ /* 0x000fe20000011400 */
[----:B------:R-:W-:-:S04]  /*c330*/  IMAD.WIDE.U32 R2, R0, UR4, R2 ;  /* 0x0000000400027c25 */ /* 0x000fc8000f8e0002 */
[----:B------:R-:W-:Y:S01]  /*c340*/  IMAD R4, R4, UR4, RZ ;  /* 0x0000000404047c24 */ /* 0x000fe2000f8e02ff */
[----:B------:R-:W-:Y:S02]  /*c350*/  ULDC UR4, c[0x0][0x2b8] ;  /* 0x0000ae0000047ab9 */ /* 0x000fe40000000800 */
[----:B------:R-:W-:Y:S01]  /*c360*/  ISETP.GE.AND P2, PT, R10, UR4, PT ;  /* 0x000000040a007c0c */ /* 0x000fe2000bf46270 */
[----:B------:R-:W-:Y:S01]  /*c370*/  IMAD R0, R0, UR5, R4 ;  /* 0x0000000500007c24 */ /* 0x000fe2000f8e0204 */
[----:B------:R0:W5:Y:S01]  /*c380*/  LDL R10, [R1+0x24] ;  /* 0x00002400010a7983 */ /* 0x0001620000100800 */
[----:B------:R-:W-:Y:S02]  /*c390*/  LEA R4, P3, R2, UR6, 0x1 ;  /* 0x0000000602047c11 */ /* 0x000fe4000f8608ff */
[----:B------:R-:W-:Y:S01]  /*c3a0*/  IMAD.IADD R0, R3, 0x1, R0 ;  /* 0x0000000103007824 */ /* 0x000fe200078e0200 */
[----:B------:R-:W-:Y:S02]  /*c3b0*/  ISETP.GE.AND P1, PT, R9, UR4, PT ;  /* 0x0000000409007c0c */ /* 0x000fe4000bf26270 */
[----:B------:R-:W-:Y:S01]  /*c3c0*/  ISETP.GE.AND P0, PT, R8, UR4, PT ;  /* 0x0000000408007c0c */ /* 0x000fe2000bf06270 */
[----:B------:R-:W-:Y:S01]  /*c3d0*/  UMOV UR4, 0xffffffff ;  /* 0xffffffff00047882 */ /* 0x000fe20000000000 */
[----:B------:R-:W-:-:S02]  /*c3e0*/  LEA.HI.X R0, R2, UR7, R0, 0x1, P3 ;  /* 0x0000000702007c11 */ /* 0x000fc400098f0c00 */
[----:B0-----:R-:W-:Y:S09]  /*c3f0*/  BRA.DIV UR4, `(.L_x_439) ;  /* 0x0000004204847947 */ /* 0x001ff2000b800000 */
[----:B------:R-:W0:Y:S02]  /*c400*/  S2R R5, SR_TID.X ;  /* 0x0000000000057919 */ /* 0x000e240000002100 */
[----:B0-----:R-:W-:-:S04]  /*c410*/  LOP3.LUT R5, R5, 0x7f, RZ, 0xc0, !PT ;  /* 0x0000007f05057812 */ /* 0x001fc800078ec0ff */
[----:B------:R-:W-:Y:S02]  /*c420*/  SHF.R.U32.HI R6, RZ, 0x3, R5 ;  /* 0x00000003ff067819 */ /* 0x000fe40000011605 */
[----:B------:R-:W2:Y:S01]  /*c430*/  LDL.LU R5, [R1+0x40] ;  /* 0x0000400001057983 */ /* 0x000ea20000300800 */
[----:B------:R-:W-:Y:S02]  /*c440*/  ULDC.64 UR4, c[0x0][0x208] ;  /* 0x0000820000047ab9 */ /* 0x000fe40000000a00 */
[----:B------:R-:W-:Y:S01]  /*c450*/  IMAD.IADD R2, R6, 0x1, R17 ;  /* 0x0000000106027824 */ /* 0x000fe200078e0211 */
[----:B------:R-:W-:Y:S01]  /*c460*/  SHFL.IDX PT, R9, R0, 0x1, 0x181f ;  /* 0x00381f0000097f89 */ /* 0x000fe200000e0000 */
[----:B------:R-:W0:Y:S02]  /*c470*/  S2R R6, SR_TID.X ;  /* 0x0000000000067919 */ /* 0x000e240000002100 */
[----:B0-----:R-:W-:Y:S02]  /*c480*/  IMAD.SHL.U32 R11, R6, 0x8, RZ ;  /* 0x00000008060b7824 */ /* 0x001fe400078e00ff */
[----:B------:R-:W-:Y:S03]  /*c490*/  SHFL.IDX PT, R6, R0, RZ, 0x181f ;  /* 0x00181fff00067589 */ /* 0x000fe600000e0000 */
[----:B------:R-:W-:Y:S01]  /*c4a0*/  LOP3.LUT R11, R11, 0x38, RZ, 0xc0, !PT ;  /* 0x000000380b0b7812 */ /* 0x000fe200078ec0ff */
[----:B--2---:R-:W-:Y:S01]  /*c4b0*/  IMAD R3, R5, R7, RZ ;  /* 0x0000000705037224 */ /* 0x004fe200078e02ff */
[C---:B------:R-:W-:Y:S01]  /*c4c0*/  IADD3 R5, R2.reuse, 0x10, RZ ;  /* 0x0000001002057810 */ /* 0x040fe20007ffe0ff */
[----:B------:R-:W0:Y:S03]  /*c4d0*/  SHFL.IDX PT, R7, R4, RZ, 0x181f ;  /* 0x00181fff04077589 */ /* 0x000e2600000e0000 */
[----:B------:R-:W-:-:S02]  /*c4e0*/  ISETP.GE.AND P4, PT, R2, R3, PT ;  /* 0x000000030200720c */ /* 0x000fc40003f86270 */
[----:B------:R-:W-:Y:S02]  /*c4f0*/  ISETP.GE.AND P3, PT, R5, R3, PT ;  /* 0x000000030500720c */ /* 0x000fe40003f66270 */
[----:B------:R-:W1:Y:S09]  /*c500*/  SHFL.IDX PT, R5, R4, 0x1, 0x181f ;  /* 0x00381f0004057f89 */ /* 0x000e7200000e0000 */
[----:B0-----:R-:W-:-:S05]  /*c510*/  @!P4 LEA R7, P5, R11, R7, 0x1 ;  /* 0x000000070b07c211 */ /* 0x001fca00078a08ff */
[----:B------:R-:W-:Y:S01]  /*c520*/  @!P4 IMAD.X R6, RZ, RZ, R6, P5 ;  /* 0x000000ffff06c224 */ /* 0x000fe200028e0606 */
[----:B-1----:R-:W-:-:S04]  /*c530*/  @!P3 LEA R8, P5, R11, R5, 0x1 ;  /* 0x000000050b08b211 */ /* 0x002fc800078a08ff */
[----:B------:R-:W-:Y:S01]  /*c540*/  @!P4 LOP3.LUT R7, R7, R6, RZ, 0x3c, !PT ;  /* 0x000000060707c212 */ /* 0x000fe200078e3cff */
[----:B------:R-:W-:-:S03]  /*c550*/  @!P3 IMAD.X R5, RZ, RZ, R9, P5 ;  /* 0x000000ffff05b224 */ /* 0x000fc600028e0609 */
[----:B------:R-:W-:-:S04]  /*c560*/  @!P4 LOP3.LUT R6, R7, R6, RZ, 0x3c, !PT ;  /* 0x000000060706c212 */ /* 0x000fc800078e3cff */
[----:B------:R-:W-:-:S05]  /*c570*/  @!P4 LOP3.LUT R7, R7, R6, RZ, 0x3c, !PT ;  /* 0x000000060707c212 */ /* 0x000fca00078e3cff */
[----:B-----5:R-:W-:Y:S04]  /*c580*/  @!P4 LDGSTS.E.BYPASS.LTC128B.128 [R10+0x10400], desc[UR4][R6.64], !P2 ;  /* 0x10400000060acfae */ /* 0x020fe8000d101d44 */
[----:B------:R-:W-:Y:S04]  /*c590*/  @!P4 LDGSTS.E.BYPASS.LTC128B.128 [R10+0x14400], desc[UR4][R6.64+0x80], !P1 ;  /* 0x14400080060acfae */ /* 0x000fe8000c901d44 */
[----:B------:R0:W-:Y:S02]  /*c5a0*/  @!P4 LDGSTS.E.BYPASS.LTC128B.128 [R10+0x18400], desc[UR4][R6.64+0x100], !P0 ;  /* 0x18400100060acfae */ /* 0x0001e4000c101d44 */
[----:B0-----:R-:W-:-:S02]  /*c5b0*/  @!P3 IMAD.MOV.U32 R6, RZ, RZ, R8 ;  /* 0x000000ffff06b224 */ /* 0x001fc400078e0008 */
[----:B------:R-:W-:Y:S01]  /*c5c0*/  @!P3 IMAD.MOV.U32 R7, RZ, RZ, R5 ;  /* 0x000000ffff07b224 */ /* 0x000fe200078e0005 */
[----:B------:R-:W-:Y:S01]  /*c5d0*/  SHFL.IDX PT, R8, R0, 0x2, 0x181f ;  /* 0x00581f0000087f89 */ /* 0x000fe200000e0000 */
[----:B------:R-:W-:-:S03]  /*c5e0*/  VIADD R5, R2, 0x20 ;  /* 0x0000002002057836 */ /* 0x000fc60000000000 */
[----:B------:R-:W-:Y:S04]  /*c5f0*/  @!P3 LDGSTS.E.BYPASS.LTC128B.128 [R10+0x10c00], desc[UR4][R6.64], !P2 ;  /* 0x10c00000060abfae */ /* 0x000fe8000d101d44 */
[----:B------:R-:W-:Y:S04]  /*c600*/  @!P3 LDGSTS.E.BYPASS.LTC128B.128 [R10+0x14c00], desc[UR4][R6.64+0x80], !P1 ;  /* 0x14c00080060abfae */ /* 0x000fe8000c901d44 */
[----:B------:R0:W-:Y:S01]  /*c610*/  @!P3 LDGSTS.E.BYPASS.LTC128B.128 [R10+0x18c00], desc[UR4][R6.64+0x100], !P0 ;  /* 0x18c00100060abfae */ /* 0x0001e2000c101d44 */
[----:B------:R-:W-:-:S03]  /*c620*/  ISETP.GE.AND P3, PT, R5, R3, PT ;  /* 0x000000030500720c */ /* 0x000fc60003f66270 */
[----:B------:R-:W1:Y:S10]  /*c630*/  SHFL.IDX PT, R5, R4, 0x2, 0x181f ;  /* 0x00581f0004057f89 */ /* 0x000e7400000e0000 */
[----:B-1----:R-:W-:-:S05]  /*c640*/  @!P3 LEA R5, P4, R11, R5, 0x1 ;  /* 0x000000050b05b211 */ /* 0x002fca00078808ff */
[----:B0-----:R-:W-:-:S04]  /*c650*/  @!P3 IMAD.X R6, RZ, RZ, R8, P4 ;  /* 0x000000ffff06b224 */ /* 0x001fc800020e0608 */
[----:B------:R-:W-:Y:S01]  /*c660*/  @!P3 IMAD.MOV.U32 R7, RZ, RZ, R6 ;  /* 0x000000ffff07b224 */ /* 0x000fe200078e0006 */
[----:B------:R-:W-:Y:S01]  /*c670*/  @!P3 MOV R6, R5 ;  /* 0x000000050006b202 */ /* 0x000fe20000000f00 */
[----:B------:R-:W-:-:S04]  /*c680*/  VIADD R5, R2, 0x30 ;  /* 0x0000003002057836 */ /* 0x000fc80000000000 */
[----:B------:R-:W-:Y:S04]  /*c690*/  @!P3 LDGSTS.E.BYPASS.LTC128B.128 [R10+0x11400], desc[UR4][R6.64], !P2 ;  /* 0x11400000060abfae */ /* 0x000fe8000d101d44 */
[----:B------:R-:W-:Y:S04]  /*c6a0*/  @!P3 LDGSTS.E.BYPASS.LTC128B.128 [R10+0x15400], desc[UR4][R6.64+0x80], !P1 ;  /* 0x15400080060abfae */ /* 0x000fe8000c901d44 */
[----:B------:R0:W-:Y:S01]  /*c6b0*/  @!P3 LDGSTS.E.BYPASS.LTC128B.128 [R10+0x19400], desc[UR4][R6.64+0x100], !P0 ;  /* 0x19400100060abfae */ /* 0x0001e2000c101d44 */
[----:B------:R-:W-:-:S03]  /*c6c0*/  ISETP.GE.AND P3, PT, R5, R3, PT ;  /* 0x000000030500720c */ /* 0x000fc60003f66270 */
[----:B------:R-:W1:Y:S04]  /*c6d0*/  SHFL.IDX PT, R5, R4, 0x3, 0x181f ;  /* 0x00781f0004057f89 */ /* 0x000e6800000e0000 */
[----:B0-----:R-:W0:Y:S06]  /*c6e0*/  SHFL.IDX PT, R6, R0, 0x3, 0x181f ;  /* 0x00781f0000067f89 */ /* 0x001e2c00000e0000 */
[----:B-1----:R-:W-:-:S05]  /*c6f0*/  @!P3 LEA R5, P4, R11, R5, 0x1 ;  /* 0x000000050b05b211 */ /* 0x002fca00078808ff */
[----:B0-----:R-:W-:-:S04]  /*c700*/  @!P3 IMAD.X R6, RZ, RZ, R6, P4 ;  /* 0x000000ffff06b224 */ /* 0x001fc800020e0606 */
[----:B------:R-:W-:Y:S02]  /*c710*/  @!P3 IMAD.MOV.U32 R7, RZ, RZ, R6 ;  /* 0x000000ffff07b224 */ /* 0x000fe400078e0006 */
[----:B------:R-:W-:Y:S02]  /*c720*/  @!P3 IMAD.MOV.U32 R6, RZ, RZ, R5 ;  /* 0x000000ffff06b224 */ /* 0x000fe400078e0005 */
[----:B------:R-:W-:-:S03]  /*c730*/  VIADD R5, R2, 0x40 ;  /* 0x0000004002057836 */ /* 0x000fc60000000000 */
        /* <DEDUP_REMOVED lines=9> */
[----:B------:R-:W-:Y:S01]  /*c7d0*/  @!P3 IMAD.MOV.U32 R6, RZ, RZ, R5 ;  /* 0x000000ffff06b224 */ /* 0x000fe200078e0005 */
[----:B------:R-:W-:-:S04]  /*c7e0*/  IADD3 R5, R2, 0x50, RZ ;  /* 0x0000005002057810 */ /* 0x000fc80007ffe0ff */
        /* <DEDUP_REMOVED lines=11> */
[----:B------:R-:W-:Y:S02]  /*c8a0*/  @!P3 LDGSTS.E.BYPASS.LTC128B.128 [R10+0x12c00], desc[UR4][R6.64], !P2 ;  /* 0x12c00000060abfae */ /* 0x000fe4000d101d44 */
[----:B------:R-:W-:Y:S02]  /*c8b0*/  ISETP.GE.AND P4, PT, R5, R3, PT ;  /* 0x000000030500720c */ /* 0x000fe40003f86270 */
[----:B------:R-:W0:Y:S04]  /*c8c0*/  SHFL.IDX PT, R5, R4, 0x6, 0x181f ;  /* 0x00d81f0004057f89 */ /* 0x000e2800000e0000 */
[----:B------:R-:W-:Y:S04]  /*c8d0*/  @!P3 LDGSTS.E.BYPASS.LTC128B.128 [R10+0x16c00], desc[UR4][R6.64+0x80], !P1 ;  /* 0x16c00080060abfae */ /* 0x000fe8000c901d44 */
[----:B------:R1:W-:Y:S04]  /*c8e0*/  @!P3 LDGSTS.E.BYPASS.LTC128B.128 [R10+0x1ac00], desc[UR4][R6.64+0x100], !P0 ;  /* 0x1ac00100060abfae */ /* 0x0003e8000c101d44 */
[----:B------:R-:W-:Y:S04]  /*c8f0*/  SHFL.IDX PT, R4, R4, 0x7, 0x181f ;  /* 0x00f81f0004047f89 */ /* 0x000fe800000e0000 */
[----:B-1----:R-:W1:Y:S01]  /*c900*/  SHFL.IDX PT, R6, R0, 0x6, 0x181f ;  /* 0x00d81f0000067f89 */ /* 0x002e6200000e0000 */
[----:B0-----:R-:W-:-:S03]  /*c910*/  @!P4 LEA R5, P3, R11, R5, 0x1 ;  /* 0x000000050b05c211 */ /* 0x001fc600078608ff */
[----:B------:R-:W0:Y:S02]  /*c920*/  SHFL.IDX PT, R0, R0, 0x7, 0x181f ;  /* 0x00f81f0000007f89 */ /* 0x000e2400000e0000 */
[----:B-1----:R-:W-:-:S04]  /*c930*/  @!P4 IMAD.X R6, RZ, RZ, R6, P3 ;  /* 0x000000ffff06c224 */ /* 0x002fc800018e0606 */
[----:B------:R-:W-:Y:S02]  /*c940*/  @!P4 IMAD.MOV.U32 R7, RZ, RZ, R6 ;  /* 0x000000ffff07c224 */ /* 0x000fe400078e0006 */
[----:B------:R-:W-:-:S05]  /*c950*/  @!P4 IMAD.MOV.U32 R6, RZ, RZ, R5 ;  /* 0x000000ffff06c224 */ /* 0x000fca00078e0005 */
[----:B------:R1:W-:Y:S04]  /*c960*/  @!P4 LDGSTS.E.BYPASS.LTC128B.128 [R10+0x13400], desc[UR4][R6.64], !P2 ;  /* 0x13400000060acfae */ /* 0x0003e8000d101d44 */
[----:B------:R1:W-:Y:S04]  /*c970*/  @!P4 LDGSTS.E.BYPASS.LTC128B.128 [R10+0x17400], desc[UR4][R6.64+0x80], !P1 ;  /* 0x17400080060acfae */ /* 0x0003e8000c901d44 */
[----:B0-----:R1:W-:Y:S02]  /*c980*/  @!P4 LDGSTS.E.BYPASS.LTC128B.128 [R10+0x1b400], desc[UR4][R6.64+0x100], !P0 ;  /* 0x1b400100060acfae */ /* 0x0013e4000c101d44 */
.L_x_558:
[----:B------:R-:W-:Y:S01]  /*c990*/  VIADD R2, R2, 0x70 ;  /* 0x0000007002027836 */ /* 0x000fe20000000000 */
[----:B------:R-:W-:Y:S04]  /*c9a0*/  BSSY B0, `(.L_x_440) ;  /* 0x000000f000007945 */ /* 0x000fe80003800000 */
[----:B------:R-:W-:-:S13]  /*c9b0*/  ISETP.GE.AND P3, PT, R2, R3, PT ;  /* 0x000000030200720c */ /* 0x000fda0003f66270 */
[----:B------:R-:W-:Y:S05]  /*c9c0*/  @P3 BRA `(.L_x_441) ;  /* 0x0000000000303947 */ /* 0x000fea0003800000 */
[----:B------:R-:W0:Y:S01]  /*c9d0*/  S2R R5, SR_TID.X ;  /* 0x0000000000057919 */ /* 0x000e220000002100 */
[----:B------:R-:W-:Y:S01]  /*c9e0*/  ULDC.64 UR4, c[0x0][0x208] ;  /* 0x0000820000047ab9 */ /* 0x000fe20000000a00 */
[----:B0-----:R-:W-:-:S04]  /*c9f0*/  SHF.L.U32 R5, R5, 0x3, RZ ;  /* 0x0000000305057819 */ /* 0x001fc800000006ff */
[----:B------:R-:W-:-:S04]  /*ca00*/  LOP3.LUT R5, R5, 0x38, RZ, 0xc0, !PT ;  /* 0x0000003805057812 */ /* 0x000fc800078ec0ff */
        /* <DEDUP_REMOVED lines=8> */
.L_x_441:
[----:B------:R-:W-:Y:S05]  /*ca90*/  BSYNC B0 ;  /* 0x0000000000007941 */ /* 0x000fea0003800000 */
.L_x_440:
[----:B01----:R-:W2:Y:S01]  /*caa0*/  LDL R10, [R1+0x4] ;  /* 0x00000400010a7983 */ /* 0x003ea20000100800 */
[----:B------:R-:W-:Y:S01]  /*cab0*/  PLOP3.LUT P0, PT, PT, PT, PT, 0x80, 0x0 ;  /* 0x000000000000781c */ /* 0x000fe20003f0f070 */
[----:B------:R-:W-:Y:S01]  /*cac0*/  NOP ;  /* 0x0000000000007918 */ /* 0x000fe20000000000 */
[----:B--2---:R-:W-:-:S11]  /*cad0*/  VIADD R6, R10, 0x34800 ;  /* 0x000348000a067836 */ /* 0x004fd60000000000 */
.L_x_442:
[----:B------:R-:W2:Y:S01]  /*cae0*/  LDL R2, [R1+0x4] ;  /* 0x0000040001027983 */ /* 0x000ea20000100800 */
[----:B------:R-:W-:Y:S02]  /*caf0*/  PLOP3.LUT P1, PT, P1, P0, PT, 0xa2, 0x0 ;  /* 0x000000000000781c */ /* 0x000fe40000f21472 */
[----:B--2---:R-:W-:-:S08]  /*cb00*/  @P0 R2UR P1, UR4, R2 ;  /* 0x00000000020402ca */ /* 0x004fd00000020000 */
[----:B------:R-:W-:-:S05]  /*cb10*/  @P0 PLOP3.LUT P0, PT, P1, PT, PT, 0x80, 0x0 ;  /* 0x000000000000081c */ /* 0x000fca0000f0f070 */
[----:B------:R-:W-:Y:S01]  /*cb20*/  @!P1 SYNCS.ARRIVE.TRANS64.RED.A0T1 RZ, [UR4+0x34800], RZ ;  /* 0x034800ffffff99a7 */ /* 0x000fe20008200404 */
[----:B------:R-:W-:Y:S07]  /*cb30*/  @!P1 ARRIVES.LDGSTSBAR.64.TRANSCNT [UR4+0x34800] ;  /* 0x03480000ff0099b0 */ /* 0x000fee0008000a84 */
[----:B------:R-:W-:Y:S05]  /*cb40*/  @P0 BRA.U.ANY `(.L_x_442) ;  /* 0xfffffffd00e40947 */ /* 0x000fea000393ffff */
[----:B------:R-:W2:Y:S02]  /*cb50*/  LDL.LU R3, [R1+0x50] ;  /* 0x0000500001037983 */ /* 0x000ea40000300800 */
[----:B--2---:R-:W-:-:S05]  /*cb60*/  VIADD R3, R3, 0x1 ;  /* 0x0000000103037836 */ /* 0x004fca0000000000 */
[----:B------:R0:W-:Y:S01]  /*cb70*/  STL [R1+0x50], R3 ;  /* 0x0000500301007387 */ /* 0x0001e20000100800 */
[----:B------:R-:W-:-:S04]  /*cb80*/  LEA.HI R0, R3, R3, RZ, 0x1 ;  /* 0x0000000303007211 */ /* 0x000fc800078f08ff */
[----:B------:R-:W-:-:S05]  /*cb90*/  LOP3.LUT R0, R0, 0xfffffffe, RZ, 0xc0, !PT ;  /* 0xfffffffe00007812 */ /* 0x000fca00078ec0ff */
[----:B------:R-:W-:-:S05]  /*cba0*/  IMAD.IADD R0, R3, 0x1, -R0 ;  /* 0x0000000103007824 */ /* 0x000fca00078e0a00 */
[----:B------:R-:W-:Y:S01]  /*cbb0*/  SHF.L.U32 R0, R0, 0x1f, RZ ;  /* 0x0000001f00007819 */ /* 0x000fe200000006ff */
[----:B------:R-:W-:Y:S01]  /*cbc0*/  NOP ;  /* 0x0000000000007918 */ /* 0x000fe20000000000 */
[----:B------:R0:W-:Y:S01]  /*cbd0*/  SYNCS.ARRIVE.TRANS64.A1T0 RZ, [R2+URZ+0x34800], RZ ;  /* 0x034800ff02ff79a7 */ /* 0x0001e2000810003f */
[----:B------:R-:W-:Y:S01]  /*cbe0*/  BSSY B0, `(.L_x_443) ;  /* 0x0000003000007945 */ /* 0x000fe20003800000 */
[----:B------:R-:W1:Y:S03]  /*cbf0*/  SYNCS.PHASECHK.TRANS64.TRYWAIT P0, [R2+URZ+0x34820], R0 ;  /* 0x03482000020075a7 */ /* 0x000e66000800017f */
[----:B01----:R-:W-:Y:S05]  /*cc00*/  @!P0 BRA `(.L_x_444) ;  /* 0x00000044007c8947 */ /* 0x003fea0003800000 */
.L_x_559:
[----:B------:R-:W-:Y:S05]  /*cc10*/  BSYNC B0 ;  /* 0x0000000000007941 */ /* 0x000fea0003800000 */
.L_x_443:
[----:B0-----:R-:W2:Y:S01]  /*cc20*/  LDL.LU R2, [R1+0x3c] ;  /* 0x00003c0001027983 */ /* 0x001ea20000300800 */
[----:B------:R-:W-:Y:S01]  /*cc30*/  BSSY B0, `(.L_x_445) ;  /* 0x0000226000007945 */ /* 0x000fe20003800000 */
[----:B--2---:R-:W-:-:S13]  /*cc40*/  ISETP.GE.AND P0, PT, R2, 0x81, PT ;  /* 0x000000810200780c */ /* 0x004fda0003f06270 */
[----:B------:R-:W-:Y:S05]  /*cc50*/  @!P0 BRA `(.L_x_446) ;  /* 0x00000020008c8947 */ /* 0x000fea0003800000 */
[----:B------:R-:W2:Y:S01]  /*cc60*/  LDL R2, [R1+0x30] ;  /* 0x0000300001027983 */ /* 0x000ea20000100800 */
[----:B------:R-:W-:Y:S01]  /*cc70*/  IMAD.MOV.U32 R0, RZ, RZ, 0x1 ;  /* 0x00000001ff007424 */ /* 0x000fe200078e00ff */
[----:B------:R-:W-:Y:S01]  /*cc80*/  BSSY B2, `(.L_x_447) ;  /* 0x00000bc000027945 */ /* 0x000fe20003800000 */
        /* <DEDUP_REMOVED lines=8> */
[----:B------:R-:W3:Y:S04]  /*cd10*/  LDL R3, [R1+0x8] ;  /* 0x0000080001037983 */ /* 0x000ee80000100800 */
[----:B------:R-:W4:Y:S01]  /*cd20*/  LDL R2, [R1+0x10] ;  /* 0x0000100001027983 */ /* 0x000f220000100800 */
[----:B------:R-:W-:Y:S01]  /*cd30*/  BSSY B1, `(.L_x_449) ;  /* 0x00000ac000017945 */ /* 0x000fe20003800000 */
[----:B--2---:R-:W-:-:S02]  /*cd40*/  ISETP.NE.AND P1, PT, R4, RZ, PT ;  /* 0x000000ff0400720c */ /* 0x004fc40003f25270 */
[----:B---3--:R-:W-:-:S04]  /*cd50*/  IADD3 R8, R3, 0x1, RZ ;  /* 0x0000000103087810 */ /* 0x008fc80007ffe0ff */
[----:B------:R-:W-:-:S04]  /*cd60*/  ISETP.NE.AND P0, PT, R8, 0x2, PT ;  /* 0x000000020800780c */ /* 0x000fc80003f05270 */
[----:B------:R-:W-:Y:S02]  /*cd70*/  SEL R10, RZ, 0x1, P0 ;  /* 0x00000001ff0a7807 */ /* 0x000fe40000000000 */
[----:B------:R-:W-:Y:S02]  /*cd80*/  SEL R8, R8, RZ, P0 ;  /* 0x000000ff08087207 */ /* 0x000fe40000000000 */
[----:B----4-:R-:W-:Y:S01]  /*cd90*/  LOP3.LUT R10, R2, R10, RZ, 0x3c, !PT ;  /* 0x0000000a020a7212 */ /* 0x010fe200078e3cff */
[----:B------:R-:W-:Y:S06]  /*cda0*/  @!P1 BRA `(.L_x_450) ;  /* 0x0000000800909947 */ /* 0x000fec0003800000 */
[----:B------:R0:W5:Y:S01]  /*cdb0*/  LDL R4, [R1] ;  /* 0x0000000001047983 */ /* 0x0001620000100800 */
[----:B------:R-:W-:Y:S02]  /*cdc0*/  ULDC.64 UR4, c[0x0][0x418] ;  /* 0x0001060000047ab9 */ /* 0x000fe40000000a00 */
[----:B------:R-:W-:-:S04]  /*cdd0*/  ISETP.NE.U32.AND P0, PT, RZ, UR4, PT ;  /* 0x00000004ff007c0c */ /* 0x000fc8000bf05070 */
[----:B------:R-:W-:-:S13]  /*cde0*/  ISETP.NE.AND.EX P0, PT, RZ, UR5, PT, P0 ;  /* 0x00000005ff007c0c */ /* 0x000fda000bf05300 */
[----:B0-----:R-:W-:Y:S05]  /*cdf0*/  @!P0 BRA `(.L_x_451) ;  /* 0x0000000000508947 */ /* 0x001fea0003800000 */
[----:B------:R-:W2:Y:S01]  /*ce00*/  LDL R11, [R1+0x1c] ;  /* 0x00001c00010b7983 */ /* 0x000ea20000100800 */
[----:B------:R-:W0:Y:S01]  /*ce10*/  LDC R5, c[0x0][0x43c] ;  /* 0x00010f00ff057b82 */ /* 0x000e220000000800 */
[----:B------:R-:W-:Y:S02]  /*ce20*/  ULDC.64 UR6, c[0x0][0x428] ;  /* 0x00010a0000067ab9 */ /* 0x000fe40000000a00 */
[----:B------:R-:W3:Y:S01]  /*ce30*/  LDL R7, [R1+0xc] ;  /* 0x00000c0001077983 */ /* 0x000ee20000100800 */
[----:B------:R-:W-:Y:S01]  /*ce40*/  ULDC.64 UR8, c[0x0][0x208] ;  /* 0x0000820000087ab9 */ /* 0x000fe20000000a00 */
[----:B0-----:R-:W-:-:S13]  /*ce50*/  ISETP.NE.AND P0, PT, R5, 0x1, PT ;  /* 0x000000010500780c */ /* 0x001fda0003f05270 */
[----:B------:R-:W0:Y:S02]  /*ce60*/  @P0 LDC.64 R2, c[0x0][0x440] ;  /* 0x00011000ff020b82 */ /* 0x000e240000000a00 */
[----:B0----5:R-:W-:-:S04]  /*ce70*/  @P0 IMAD.HI.U32 R4, R0, R2, RZ ;  /* 0x0000000200040227 */ /* 0x021fc800078e00ff */
[----:B------:R-:W-:Y:S01]  /*ce80*/  IMAD.MOV.U32 R2, RZ, RZ, R0 ;  /* 0x000000ffff027224 */ /* 0x000fe200078e0000 */
[----:B------:R-:W-:-:S05]  /*ce90*/  @P0 SHF.R.U32.HI R2, RZ, R3, R4 ;  /* 0x00000003ff020219 */ /* 0x000fca0000011604 */
[----:B------:R-:W-:-:S04]  /*cea0*/  IMAD.MOV R3, RZ, RZ, -R2 ;  /* 0x000000ffff037224 */ /* 0x000fc800078e0a02 */
[----:B------:R-:W-:Y:S01]  /*ceb0*/  IMAD R0, R5, R3, R0 ;  /* 0x0000000305007224 */ /* 0x000fe200078e0200 */
[----:B------:R-:W-:Y:S01]  /*cec0*/  SHF.R.S32.HI R3, RZ, 0x1f, R2 ;  /* 0x0000001fff037819 */ /* 0x000fe20000011402 */
[----:B--2---:R-:W-:-:S04]  /*ced0*/  IMAD R4, R11, UR6, RZ ;  /* 0x000000060b047c24 */ /* 0x004fc8000f8e02ff */
[C---:B---3--:R-:W-:Y:S02]  /*cee0*/  IMAD R4, R7.reuse, UR7, R4 ;  /* 0x0000000707047c24 */ /* 0x048fe4000f8e0204 */
[----:B------:R-:W-:-:S04]  /*cef0*/  IMAD.WIDE.U32 R2, R7, UR6, R2 ;  /* 0x0000000607027c25 */ /* 0x000fc8000f8e0002 */
[----:B------:R-:W-:Y:S01]  /*cf00*/  IMAD.IADD R3, R4, 0x1, R3 ;  /* 0x0000000104037824 */ /* 0x000fe200078e0203 */
[----:B------:R-:W-:-:S04]  /*cf10*/  LEA R4, P0, R2, UR4, 0x2 ;  /* 0x0000000402047c11 */ /* 0x000fc8000f8010ff */
[----:B------:R-:W-:-:S05]  /*cf20*/  LEA.HI.X R5, R2, UR5, R3, 0x2, P0 ;  /* 0x0000000502057c11 */ /* 0x000fca00080f1403 */
[----:B------:R0:W5:Y:S04]  /*cf30*/  LDG.E R4, desc[UR8][R4.64] ;  /* 0x0000000804047981 */ /* 0x000168000c1e1900 */
.L_x_451:
[----:B------:R-:W2:Y:S01]  /*cf40*/  LDL R2, [R1+0x4] ;  /* 0x0000040001027983 */ /* 0x000ea20000100800 */
[----:B------:R-:W-:Y:S01]  /*cf50*/  BSSY B3, `(.L_x_452) ;  /* 0x0000005000037945 */ /* 0x000fe20003800000 */
[----:B--2---:R-:W-:Y:S01]  /*cf60*/  IMAD R3, R8, 0x8, R2 ;  /* 0x0000000808037824 */ /* 0x004fe200078e0202 */
[----:B------:R-:W-:-:S04]  /*cf70*/  SHF.L.U32 R2, R10, 0x1f, RZ ;  /* 0x0000001f0a027819 */ /* 0x000fc800000006ff */
[----:B------:R-:W1:Y:S02]  /*cf80*/  SYNCS.PHASECHK.TRANS64.TRYWAIT P0, [R3+URZ+0x34840], R2 ;  /* 0x03484002030075a7 */ /* 0x000e64000800017f */
[----:B-1----:R-:W-:Y:S05]  /*cf90*/  @!P0 BRA `(.L_x_453) ;  /* 0x0000004000b08947 */ /* 0x002fea0003800000 */
.L_x_560:
[----:B------:R-:W-:Y:S05]  /*cfa0*/  BSYNC B3 ;  /* 0x0000000000037941 */ /* 0x000fea0003800000 */
.L_x_452:
[----:B0-----:R-:W0:Y:S01]  /*cfb0*/  S2R R5, SR_TID.X ;  /* 0x0000000000057919 */ /* 0x001e220000002100 */
[----:B------:R-:W-:Y:S01]  /*cfc0*/  BSSY B3, `(.L_x_454) ;  /* 0x000000b000037945 */ /* 0x000fe20003800000 */
[----:B0-----:R-:W-:-:S04]  /*cfd0*/  LOP3.LUT R5, R5, 0x7f, RZ, 0xc0, !PT ;  /* 0x0000007f05057812 */ /* 0x001fc800078ec0ff */
[----:B------:R-:W-:-:S13]  /*cfe0*/  ISETP.NE.AND P1, PT, R5, RZ, PT ;  /* 0x000000ff0500720c */ /* 0x000fda0003f25270 */
[----:B------:R-:W-:Y:S05]  /*cff0*/  @P1 BRA `(.L_x_455) ;  /* 0x00000000001c1947 */ /* 0x000fea0003800000 */
[----:B------:R-:W0:Y:S01]  /*d000*/  S2R R5, SR_TID.X ;  /* 0x0000000000057919 */ /* 0x000e220000002100 */
[----:B-1----:R-:W-:-:S04]  /*d010*/  IMAD.MOV.U32 R2, RZ, RZ, 0xc000 ;  /* 0x0000c000ff027424 */ /* 0x002fc800078e00ff */
[----:B------:R2:W-:Y:S01]  /*d020*/  SYNCS.ARRIVE.TRANS64 RZ, [R3+URZ+0x34830], R2 ;  /* 0x0348300203ff79a7 */ /* 0x0005e2000800003f */
[----:B0-----:R-:W-:-:S04]  /*d030*/  LOP3.LUT R5, R5, 0x1f, RZ, 0xc0, !PT ;  /* 0x0000001f05057812 */ /* 0x001fc800078ec0ff */
[----:B------:R-:W-:-:S13]  /*d040*/  ISETP.NE.AND P0, PT, R5, RZ, PT ;  /* 0x000000ff0500720c */ /* 0x000fda0003f05270 */
[----:B--2---:R-:W-:Y:S05]  /*d050*/  @!P0 BRA `(.L_x_455) ;  /* 0x0000000000048947 */ /* 0x004fea0003800000 */
[----:B------:R-:W-:Y:S01]  /*d060*/  BPT.TRAP 0x1 ;  /* 0x000000040000795c */ /* 0x000fe20000300000 */
.L_x_455:
[----:B------:R-:W-:Y:S05]  /*d070*/  BSYNC B3 ;  /* 0x0000000000037941 */ /* 0x000fea0003800000 */
.L_x_454:
[----:B------:R-:W2:Y:S04]  /*d080*/  LDL R5, [R1+0x4] ;  /* 0x0000040001057983 */ /* 0x000ea80000100800 */
[----:B-1----:R-:W3:Y:S01]  /*d090*/  LDL R2, [R1+0x18] ;  /* 0x0000180001027983 */ /* 0x002ee20000100800 */
        /* <DEDUP_REMOVED lines=8> */
[----:B--2---:R-:W-:-:S02]  /*d120*/  IMAD R7, R8, 0xc000, R5 ;  /* 0x0000c00008077824 */ /* 0x004fc400078e0205 */
[----:B---3--:R-:W-:-:S03]  /*d130*/  IMAD R2, R0, 0x80, R2 ;  /* 0x0000008000027824 */ /* 0x008fc600078e0202 */
[----:B------:R-:W-:-:S07]  /*d140*/  IADD3 R5, R7, 0x1c400, RZ ;  /* 0x0001c40007057810 */ /* 0x000fce0007ffe0ff */
.L_x_456:
        /* <DEDUP_REMOVED lines=16> */
.L_x_457:
        /* <DEDUP_REMOVED lines=15> */
.L_x_458:
        /* <DEDUP_REMOVED lines=10> */
[----:B------:R-:W2:Y:S04]  /*d3e0*/  LDL.LU R12, [R1+0x10] ;  /* 0x00001000010c7983 */ /* 0x000ea80000300800 */
[----:B------:R-:W3:Y:S01]  /*d3f0*/  LDL R7, [R1+0x8] ;  /* 0x0000080001077983 */ /* 0x000ee20000100800 */
[----:B------:R-:W-:Y:S01]  /*d400*/  BSSY B3, `(.L_x_459) ;  /* 0x0000005000037945 */ /* 0x000fe20003800000 */
[----:B--2---:R-:W-:Y:S01]  /*d410*/  SHF.L.U32 R2, R12, 0x1f, RZ ;  /* 0x0000001f0c027819 */ /* 0x004fe200000006ff */
[----:B---3--:R-:W-:-:S04]  /*d420*/  IMAD R3, R7, 0x8, R6 ;  /* 0x0000000807037824 */ /* 0x008fc800078e0206 */
[----:B------:R-:W0:Y:S02]  /*d430*/  SYNCS.PHASECHK.TRANS64.TRYWAIT P0, [R3+URZ+0x60], R2 ;  /* 0x00006002030075a7 */ /* 0x000e24000800017f */
[----:B0-----:R-:W-:Y:S05]  /*d440*/  @!P0 BRA `(.L_x_460) ;  /* 0x0000003c00988947 */ /* 0x001fea0003800000 */
.L_x_561:
[----:B------:R-:W-:Y:S05]  /*d450*/  BSYNC B3 ;  /* 0x0000000000037941 */ /* 0x000fea0003800000 */
.L_x_459:
[----:B------:R1:W5:Y:S04]  /*d460*/  LDL R17, [R1+0x4] ;  /* 0x0000040001117983 */ /* 0x0003680000100800 */
[----:B------:R1:W5:Y:S01]  /*d470*/  LDL R15, [R1+0x8] ;  /* 0x00000800010f7983 */ /* 0x0003620000100800 */
[----:B------:R-:W-:Y:S01]  /*d480*/  BSSY B3, `(.L_x_461) ;  /* 0x000000c000037945 */ /* 0x000fe20003800000 */
[----:B------:R-:W-:Y:S02]  /*d490*/  IMAD.MOV.U32 R12, RZ, RZ, 0x0 ;  /* 0x00000000ff0c7424 */ /* 0x000fe400078e00ff */
[----:B------:R-:W-:Y:S01]  /*d4a0*/  IMAD.MOV.U32 R13, RZ, RZ, 0x14f00000 ;  /* 0x14f00000ff0d7424 */ /* 0x000fe200078e00ff */
[----:B------:R-:W-:Y:S06]  /*d4b0*/  @P1 BRA `(.L_x_462) ;  /* 0x0000000000201947 */ /* 0x000fec0003800000 */
[----:B------:R-:W2:Y:S01]  /*d4c0*/  S2R R5, SR_TID.X ;  /* 0x0000000000057919 */ /* 0x000ea20000002100 */
[----:B0----5:R-:W-:Y:S02]  /*d4d0*/  IMAD R2, R15, 0x8, R17 ;  /* 0x000000080f027824 */ /* 0x021fe400078e0211 */
[----:B------:R-:W-:-:S04]  /*d4e0*/  IMAD.MOV.U32 R3, RZ, RZ, 0x8000 ;  /* 0x00008000ff037424 */ /* 0x000fc800078e00ff */
[----:B------:R3:W-:Y:S01]  /*d4f0*/  SYNCS.ARRIVE.TRANS64 RZ, [R2+URZ+0x34850], R3 ;  /* 0x0348500302ff79a7 */ /* 0x0007e2000800003f */
[----:B--2---:R-:W-:-:S04]  /*d500*/  LOP3.LUT R5, R5, 0x1f, RZ, 0xc0, !PT ;  /* 0x0000001f05057812 */ /* 0x004fc800078ec0ff */
[----:B------:R-:W-:-:S13]  /*d510*/  ISETP.NE.AND P0, PT, R5, RZ, PT ;  /* 0x000000ff0500720c */ /* 0x000fda0003f05270 */
[----:B---3--:R-:W-:Y:S05]  /*d520*/  @!P0 BRA `(.L_x_462) ;  /* 0x0000000000048947 */ /* 0x008fea0003800000 */
[----:B------:R-:W-:Y:S01]  /*d530*/  BPT.TRAP 0x1 ;  /* 0x000000040000795c */ /* 0x000fe20000300000 */
.L_x_462:
[----:B------:R-:W-:Y:S05]  /*d540*/  BSYNC B3 ;  /* 0x0000000000037941 */ /* 0x000fea0003800000 */
.L_x_461:
[----:B------:R-:W2:Y:S04]  /*d550*/  LDL R7, [R1+0x18] ;  /* 0x0000180001077983 */ /* 0x000ea80000100800 */
[----:B0-----:R-:W2:Y:S01]  /*d560*/  LDL.LU R3, [R1+0x14] ;  /* 0x0000140001037983 */ /* 0x001ea20000300800 */
[----:B------:R-:W-:Y:S01]  /*d570*/  R2UR UR10, R11 ;  /* 0x000000000b0a72ca */ /* 0x000fe200000e0000 */
[----:B-----5:R-:W-:Y:S01]  /*d580*/  IMAD R2, R15, 0x8000, R17 ;  /* 0x000080000f027824 */ /* 0x020fe200078e0211 */
[----:B------:R-:W-:Y:S01]  /*d590*/  R2UR UR6, R12 ;  /* 0x000000000c0672ca */ /* 0x000fe200000e0000 */
[----:B------:R-:W-:Y:S01]  /*d5a0*/  UIADD3 UR4, UP0, UR36, 0x470, URZ ;  /* 0x0000047024047890 */ /* 0x000fe2000ff1e03f */
[----:B------:R-:W-:Y:S02]  /*d5b0*/  R2UR UR7, R13 ;  /* 0x000000000d0772ca */ /* 0x000fe400000e0000 */
[----:B------:R-:W-:Y:S01]  /*d5c0*/  LEA R5, R15, R17, 0x3 ;  /* 0x000000110f057211 */ /* 0x000fe200078e18ff */
[----:B------:R-:W-:Y:S01]  /*d5d0*/  UIADD3.X UR5, URZ, UR37, URZ, UP0, !UPT ;  /* 0x000000253f057290 */ /* 0x000fe200087fe43f */
[----:B------:R-:W-:-:S03]  /*d5e0*/  PLOP3.LUT P0, PT, PT, PT, PT, 0x80, 0x0 ;  /* 0x000000000000781c */ /* 0x000fc60003f0f070 */
[----:B------:R-:W-:Y:S02]  /*d5f0*/  VIADD R5, R5, 0x34850 ;  /* 0x0003485005057836 */ /* 0x000fe40000000000 */
[----:B--2---:R-:W-:Y:S02]  /*d600*/  IMAD R3, R3, 0x80, R7 ;  /* 0x0000008003037824 */ /* 0x004fe400078e0207 */
[----:B------:R-:W-:-:S07]  /*d610*/  VIADD R7, R2, 0x400 ;  /* 0x0000040002077836 */ /* 0x000fce0000000000 */
.L_x_463:
[----:B------:R-:W2:Y:S01]  /*d620*/  LDL R11, [R1] ;  /* 0x00000000010b7983 */ /* 0x000ea20000100800 */
[----:B------:R-:W-:-:S13]  /*d630*/  @P0 ELECT P1, URZ, PT ;  /* 0x00000000003f082f */ /* 0x000fda0003820000 */
[----:B------:R-:W-:Y:S02]  /*d640*/  @P1 R2UR UR12, R18 ;  /* 0x00000000120c12ca */ /* 0x000fe400000e0000 */
[----:B------:R-:W-:Y:S02]  /*d650*/  @P1 R2UR UR11, R3 ;  /* 0x00000000030b12ca */ /* 0x000fe400000e0000 */
[----:B------:R-:W-:Y:S02]  /*d660*/  @P1 R2UR UR9, R5 ;  /* 0x00000000050912ca */ /* 0x000fe400000e0000 */
[----:B------:R-:W-:Y:S02]  /*d670*/  @P1 R2UR UR8, R7 ;  /* 0x00000000070812ca */ /* 0x000fe400000e0000 */
[----:B------:R-:W-:Y:S02]  /*d680*/  @P1 PLOP3.LUT P0, PT, P1, PT, PT, 0x8, 0x0 ;  /* 0x000000000000181c */ /* 0x000fe40000f0e170 */
[----:B--2---:R-:W-:-:S02]  /*d690*/  @P1 R2UR UR13, R11 ;  /* 0x000000000b0d12ca */ /* 0x004fc400000e0000 */
[----:B------:R-:W-:-:S11]  /*d6a0*/  PLOP3.LUT P1, PT, PT, PT, PT, 0x8, 0x0 ;  /* 0x000000000000781c */ /* 0x000fd60003f2e170 */
[----:B------:R0:W-:Y:S02]  /*d6b0*/  UTMALDG.4D [UR8], [UR4], desc[UR6] ;  /* 0x00000608040075b4 */ /* 0x0001e40008019000 */
[----:B0-----:R-:W-:Y:S05]  /*d6c0*/  @P0 BRA.U.ANY `(.L_x_463) ;  /* 0xfffffffd00d40947 */ /* 0x001fea000393ffff */
[----:B------:R-:W-:Y:S01]  /*d6d0*/  R2UR UR10, R14 ;  /* 0x000000000e0a72ca */ /* 0x000fe200000e0000 */
[----:B------:R-:W-:Y:S01]  /*d6e0*/  VIADD R2, R2, 0x4400 ;  /* 0x0000440002027836 */ /* 0x000fe20000000000 */
[----:B------:R-:W-:Y:S02]  /*d6f0*/  R2UR UR6, R12 ;  /* 0x000000000c0672ca */ /* 0x000fe400000e0000 */
[----:B------:R-:W-:Y:S02]  /*d700*/  R2UR UR7, R13 ;  /* 0x000000000d0772ca */ /* 0x000fe400000e0000 */
[----:B------:R-:W-:-:S13]  /*d710*/  PLOP3.LUT P0, PT, PT, PT, PT, 0x80, 0x0 ;  /* 0x000000000000781c */ /* 0x000fda0003f0f070 */
.L_x_464:
        /* <DEDUP_REMOVED lines=11> */
[----:B------:R0:W-:Y:S04]  /*d7d0*/  STL [R1], R4 ;  /* 0x0000000401007387 */ /* 0x0001e80000100800 */
[----:B------:R0:W-:Y:S02]  /*d7e0*/  STL [R1+0x14], R0 ;  /* 0x0000140001007387 */ /* 0x0001e40000100800 */
.L_x_450:
[----:B------:R-:W-:Y:S05]  /*d7f0*/  BSYNC B1 ;  /* 0x0000000000017941 */ /* 0x000fea0003800000 */
.L_x_449:
[----:B0-----:R-:W2:Y:S04]  /*d800*/  LDL.LU R0, [R1+0x30] ;  /* 0x0000300001007983 */ /* 0x001ea80000300800 */
[----:B------:R0:W-:Y:S04]  /*d810*/  STL [R1+0x8], R8 ;  /* 0x0000080801007387 */ /* 0x0001e80000100800 */
[----:B------:R0:W-:Y:S02]  /*d820*/  STL [R1+0x10], R10 ;  /* 0x0000100a01007387 */ /* 0x0001e40000100800 */
[----:B0-2---:R-:W-:-:S07]  /*d830*/  VIADD R0, R0, 0xfffffffd ;  /* 0xfffffffd00007836 */ /* 0x005fce0000000000 */
.L_x_448:
[----:B------:R-:W-:Y:S05]  /*d840*/  BSYNC B2 ;  /* 0x0000000000027941 */ /* 0x000fea0003800000 */
.L_x_447:
[----:B------:R-:W2:Y:S01]  /*d850*/  LDL.LU R2, [R1+0x2c] ;  /* 0x00002c0001027983 */ /* 0x000ea20000300800 */
[----:B------:R-:W-:-:S05]  /*d860*/  IMAD.MOV R9, RZ, RZ, -R9 ;  /* 0x000000ffff097224 */ /* 0x000fca00078e0a09 */
[----:B--2---:R-:W-:-:S13]  /*d870*/  ISETP.NE.AND P0, PT, R2, R9, PT ;  /* 0x000000090200720c */ /* 0x004fda0003f05270 */
[----:B------:R-:W-:Y:S05]  /*d880*/  @!P0 BRA `(.L_x_446) ;  /* 0x0000001400808947 */ /* 0x000fea0003800000 */
[----:B------:R0:W5:Y:S02]  /*d890*/  LDL R8, [R1] ;  /* 0x0000000001087983 */ /* 0x0001640000100800 */
.L_x_497:
[----:B--2---:R-:W2:Y:S04]  /*d8a0*/  LDL R4, [R1+0x20] ;  /* 0x0000200001047983 */ /* 0x004ea80000100800 */
[----:B---3--:R-:W3:Y:S04]  /*d8b0*/  LDL R3, [R1+0x8] ;  /* 0x0000080001037983 */ /* 0x008ee80000100800 */
[----:B----4-:R-:W4:Y:S01]  /*d8c0*/  LDL R2, [R1+0x10] ;  /* 0x0000100001027983 */ /* 0x010f220000100800 */
[----:B------:R-:W-:Y:S05]  /*d8d0*/  YIELD ;  /* 0x0000000000007946 */ /* 0x000fea0003800000 */
[----:B------:R-:W-:Y:S01]  /*d8e0*/  BSSY B1, `(.L_x_465) ;  /* 0x00000aa000017945 */ /* 0x000fe20003800000 */
[----:B--2---:R-:W-:Y:S01]  /*d8f0*/  ISETP.NE.AND P1, PT, R4, RZ, PT ;  /* 0x000000ff0400720c */ /* 0x004fe20003f25270 */
[----:B---3--:R-:W-:-:S05]  /*d900*/  VIADD R4, R3, 0x1 ;  /* 0x0000000103047836 */ /* 0x008fca0000000000 */
[----:B------:R-:W-:-:S04]  /*d910*/  ISETP.NE.AND P0, PT, R4, 0x2, PT ;  /* 0x000000020400780c */ /* 0x000fc80003f05270 */
[----:B------:R-:W-:Y:S02]  /*d920*/  SEL R5, RZ, 0x1, P0 ;  /* 0x00000001ff057807 */ /* 0x000fe40000000000 */
[----:B------:R-:W-:Y:S02]  /*d930*/  SEL R4, R4, RZ, P0 ;  /* 0x000000ff04047207 */ /* 0x000fe40000000000 */
[----:B----4-:R-:W-:Y:S01]  /*d940*/  LOP3.LUT R5, R2, R5, RZ, 0x3c, !PT ;  /* 0x0000000502057212 */ /* 0x010fe200078e3cff */
[----:B------:R-:W-:Y:S06]  /*d950*/  @!P1 BRA `(.L_x_466) ;  /* 0x0000000800889947 */ /* 0x000fec0003800000 */
[----:B------:R-:W-:Y:S01]  /*d960*/  ULDC.64 UR4, c[0x0][0x418] ;  /* 0x0001060000047ab9 */ /* 0x000fe20000000a00 */
[----:B------:R-:W-:Y:S02]  /*d970*/  MOV R7, R0 ;  /* 0x0000000000077202 */ /* 0x000fe40000000f00 */
[----:B------:R-:W-:-:S04]  /*d980*/  ISETP.NE.U32.AND P0, PT, RZ, UR4, PT ;  /* 0x00000004ff007c0c */ /* 0x000fc8000bf05070 */
[----:B------:R-:W-:-:S13]  /*d990*/  ISETP.NE.AND.EX P0, PT, RZ, UR5, PT, P0 ;  /* 0x00000005ff007c0c */ /* 0x000fda000bf05300 */
[----:B------:R-:W-:Y:S05]  /*d9a0*/  @!P0 BRA `(.L_x_467) ;  /* 0x0000000000508947 */ /* 0x000fea0003800000 */
[----:B------:R-:W2:Y:S01]  /*d9b0*/  LDL R10, [R1+0x1c] ;  /* 0x00001c00010a7983 */ /* 0x000ea20000100800 */
[----:B-----5:R-:W3:Y:S01]  /*d9c0*/  LDC R8, c[0x0][0x43c] ;  /* 0x00010f00ff087b82 */ /* 0x020ee20000000800 */
[----:B------:R-:W-:Y:S02]  /*d9d0*/  ULDC.64 UR6, c[0x0][0x428] ;  /* 0x00010a0000067ab9 */ /* 0x000fe40000000a00 */
[----:B------:R-:W4:Y:S01]  /*d9e0*/  LDL R9, [R1+0xc] ;  /* 0x00000c0001097983 */ /* 0x000f220000100800 */
[----:B------:R-:W-:Y:S01]  /*d9f0*/  ULDC.64 UR8, c[0x0][0x208] ;  /* 0x0000820000087ab9 */ /* 0x000fe20000000a00 */
[----:B---3--:R-:W-:-:S13]  /*da00*/  ISETP.NE.AND P0, PT, R8, 0x1, PT ;  /* 0x000000010800780c */ /* 0x008fda0003f05270 */
[----:B------:R-:W3:Y:S02]  /*da10*/  @P0 LDC.64 R2, c[0x0][0x440] ;  /* 0x00011000ff020b82 */ /* 0x000ee40000000a00 */
[----:B---3--:R-:W-:-:S04]  /*da20*/  @P0 IMAD.HI.U32 R7, R0, R2, RZ ;  /* 0x0000000200070227 */ /* 0x008fc800078e00ff */
[----:B------:R-:W-:Y:S01]  /*da30*/  IMAD.MOV.U32 R2, RZ, RZ, R0 ;  /* 0x000000ffff027224 */ /* 0x000fe200078e0000 */
[----:B------:R-:W-:-:S04]  /*da40*/  @P0 SHF.R.U32.HI R2, RZ, R3, R7 ;  /* 0x00000003ff020219 */ /* 0x000fc80000011607 */
[--C-:B------:R-:W-:Y:S01]  /*da50*/  SHF.R.S32.HI R3, RZ, 0x1f, R2.reuse ;  /* 0x0000001fff037819 */ /* 0x100fe20000011402 */
[----:B------:R-:W-:-:S04]  /*da60*/  IMAD.MOV R7, RZ, RZ, -R2 ;  /* 0x000000ffff077224 */ /* 0x000fc800078e0a02 */
[----:B------:R-:W-:Y:S02]  /*da70*/  IMAD R7, R8, R7, R0 ;  /* 0x0000000708077224 */ /* 0x000fe400078e0200 */
[----:B--2---:R-:W-:-:S04]  /*da80*/  IMAD R8, R10, UR6, RZ ;  /* 0x000000060a087c24 */ /* 0x004fc8000f8e02ff */
[C---:B----4-:R-:W-:Y:S02]  /*da90*/  IMAD R8, R9.reuse, UR7, R8 ;  /* 0x0000000709087c24 */ /* 0x050fe4000f8e0208 */
[----:B------:R-:W-:-:S04]  /*daa0*/  IMAD.WIDE.U32 R2, R9, UR6, R2 ;  /* 0x0000000609027c25 */ /* 0x000fc8000f8e0002 */
[----:B------:R-:W-:Y:S01]  /*dab0*/  IMAD.IADD R3, R8, 0x1, R3 ;  /* 0x0000000108037824 */ /* 0x000fe200078e0203 */
[----:B------:R-:W-:-:S04]  /*dac0*/  LEA R8, P0, R2, UR4, 0x2 ;  /* 0x0000000402087c11 */ /* 0x000fc8000f8010ff */
[----:B------:R-:W-:-:S05]  /*dad0*/  LEA.HI.X R9, R2, UR5, R3, 0x2, P0 ;  /* 0x0000000502097c11 */ /* 0x000fca00080f1403 */
[----:B------:R2:W5:Y:S04]  /*dae0*/  LDG.E R8, desc[UR8][R8.64] ;  /* 0x0000000808087981 */ /* 0x000568000c1e1900 */
.L_x_467:
[----:B------:R-:W3:Y:S01]  /*daf0*/  LDL R2, [R1+0x4] ;  /* 0x0000040001027983 */ /* 0x000ee20000100800 */
[----:B------:R-:W-:Y:S01]  /*db00*/  BSSY B2, `(.L_x_468) ;  /* 0x0000005000027945 */ /* 0x000fe20003800000 */
[----:B---3--:R-:W-:Y:S01]  /*db10*/  IMAD R3, R4, 0x8, R2 ;  /* 0x0000000804037824 */ /* 0x008fe200078e0202 */
[----:B------:R-:W-:-:S04]  /*db20*/  SHF.L.U32 R2, R5, 0x1f, RZ ;  /* 0x0000001f05027819 */ /* 0x000fc800000006ff */
[----:B------:R-:W3:Y:S02]  /*db30*/  SYNCS.PHASECHK.TRANS64.TRYWAIT P0, [R3+URZ+0x34840], R2 ;  /* 0x03484002030075a7 */ /* 0x000ee4000800017f */
[----:B---3--:R-:W-:Y:S05]  /*db40*/  @!P0 BRA `(.L_x_469) ;  /* 0x0000003400ec8947 */ /* 0x008fea0003800000 */
.L_x_562:
[----:B------:R-:W-:Y:S05]  /*db50*/  BSYNC B2 ;  /* 0x0000000000027941 */ /* 0x000fea0003800000 */
.L_x_468:
[----:B--2---:R-:W2:Y:S01]  /*db60*/  S2R R9, SR_TID.X ;  /* 0x0000000000097919 */ /* 0x004ea20000002100 */
[----:B------:R-:W-:Y:S01]  /*db70*/  BSSY B2, `(.L_x_470) ;  /* 0x000000b000027945 */ /* 0x000fe20003800000 */
[----:B--2---:R-:W-:-:S04]  /*db80*/  LOP3.LUT R9, R9, 0x7f, RZ, 0xc0, !PT ;  /* 0x0000007f09097812 */ /* 0x004fc800078ec0ff */
[----:B------:R-:W-:-:S13]  /*db90*/  ISETP.NE.AND P1, PT, R9, RZ, PT ;  /* 0x000000ff0900720c */ /* 0x000fda0003f25270 */
[----:B------:R-:W-:Y:S05]  /*dba0*/  @P1 BRA `(.L_x_471) ;  /* 0x00000000001c1947 */ /* 0x000fea0003800000 */
[----:B------:R-:W2:Y:S01]  /*dbb0*/  S2R R9, SR_TID.X ;  /* 0x0000000000097919 */ /* 0x000ea20000002100 */
[----:B---3--:R-:W-:-:S04]  /*dbc0*/  IMAD.MOV.U32 R2, RZ, RZ, 0xc000 ;  /* 0x0000c000ff027424 */ /* 0x008fc800078e00ff */
[----:B------:R4:W-:Y:S01]  /*dbd0*/  SYNCS.ARRIVE.TRANS64 RZ, [R3+URZ+0x34830], R2 ;  /* 0x0348300203ff79a7 */ /* 0x0009e2000800003f */
[----:B--2---:R-:W-:-:S04]  /*dbe0*/  LOP3.LUT R9, R9, 0x1f, RZ, 0xc0, !PT ;  /* 0x0000001f09097812 */ /* 0x004fc800078ec0ff */
[----:B------:R-:W-:-:S13]  /*dbf0*/  ISETP.NE.AND P0, PT, R9, RZ, PT ;  /* 0x000000ff0900720c */ /* 0x000fda0003f05270 */
[----:B----4-:R-:W-:Y:S05]  /*dc00*/  @!P0 BRA `(.L_x_471) ;  /* 0x0000000000048947 */ /* 0x010fea0003800000 */
[----:B------:R-:W-:Y:S01]  /*dc10*/  BPT.TRAP 0x1 ;  /* 0x000000040000795c */ /* 0x000fe20000300000 */
.L_x_471:
[----:B------:R-:W-:Y:S05]  /*dc20*/  BSYNC B2 ;  /* 0x0000000000027941 */ /* 0x000fea0003800000 */
.L_x_470:
[----:B------:R-:W2:Y:S04]  /*dc30*/  LDL R9, [R1+0x4] ;  /* 0x0000040001097983 */ /* 0x000ea80000100800 */
[----:B---3--:R-:W3:Y:S01]  /*dc40*/  LDL R2, [R1+0x18] ;  /* 0x0000180001027983 */ /* 0x008ee20000100800 */
        /* <DEDUP_REMOVED lines=11> */
.L_x_472:
        /* <DEDUP_REMOVED lines=9> */
[----:B--2---:R-:W-:Y:S05]  /*dd90*/  @P0 BRA.U.ANY `(.L_x_472) ;  /* 0xfffffffd00d80947 */ /* 0x004fea000393ffff */
[----:B------:R-:W-:Y:S01]  /*dda0*/  IMAD.MOV.U32 R14, RZ, RZ, 0x40 ;  /* 0x00000040ff0e7424 */ /* 0x000fe200078e00ff */
[----:B------:R-:W-:Y:S01]  /*ddb0*/  PLOP3.LUT P0, PT, PT, PT, PT, 0x80, 0x0 ;  /* 0x000000000000781c */ /* 0x000fe20003f0f070 */
[----:B------:R-:W-:Y:S01]  /*ddc0*/  VIADD R10, R9, 0x20400 ;  /* 0x00020400090a7836 */ /* 0x000fe20000000000 */
[----:B------:R-:W-:Y:S01]  /*ddd0*/  UMOV UR6, 0x0 ;  /* 0x0000000000067882 */ /* 0x000fe20000000000 */
[----:B------:R-:W-:Y:S01]  /*dde0*/  UMOV UR7, 0x14f00000 ;  /* 0x14f0000000077882 */ /* 0x000fe20000000000 */
[----:B------:R-:W-:-:S15]  /*ddf0*/  R2UR UR10, R14 ;  /* 0x000000000e0a72ca */ /* 0x000fde00000e0000 */
.L_x_473:
        /* <DEDUP_REMOVED lines=10> */
[----:B------:R-:W-:Y:S01]  /*dea0*/  PLOP3.LUT P0, PT, PT, PT, PT, 0x80, 0x0 ;  /* 0x000000000000781c */ /* 0x000fe20003f0f070 */
[----:B------:R-:W-:Y:S01]  /*deb0*/  VIADD R9, R9, 0x24400 ;  /* 0x0002440009097836 */ /* 0x000fe20000000000 */
[----:B------:R-:W-:Y:S01]  /*dec0*/  UMOV UR6, 0x0 ;  /* 0x0000000000067882 */ /* 0x000fe20000000000 */
[----:B------:R-:W-:Y:S01]  /*ded0*/  UMOV UR7, 0x14f00000 ;  /* 0x14f0000000077882 */ /* 0x000fe20000000000 */
[----:B------:R-:W-:-:S09]  /*dee0*/  UMOV UR10, 0x80 ;  /* 0x00000080000a7882 */ /* 0x000fd20000000000 */
.L_x_474:
        /* <DEDUP_REMOVED lines=10> */
[----:B------:R-:W2:Y:S04]  /*df90*/  LDL.LU R12, [R1+0x10] ;  /* 0x00001000010c7983 */ /* 0x000ea80000300800 */
[----:B------:R-:W3:Y:S01]  /*dfa0*/  LDL R10, [R1+0x8] ;  /* 0x00000800010a7983 */ /* 0x000ee20000100800 */
[----:B------:R-:W-:Y:S01]  /*dfb0*/  BSSY B2, `(.L_x_475) ;  /* 0x0000005000027945 */ /* 0x000fe20003800000 */
[----:B--2---:R-:W-:Y:S01]  /*dfc0*/  SHF.L.U32 R3, R12, 0x1f, RZ ;  /* 0x0000001f0c037819 */ /* 0x004fe200000006ff */
[----:B---3--:R-:W-:-:S04]  /*dfd0*/  IMAD R2, R10, 0x8, R6 ;  /* 0x000000080a027824 */ /* 0x008fc800078e0206 */
[----:B------:R-:W2:Y:S02]  /*dfe0*/  SYNCS.PHASECHK.TRANS64.TRYWAIT P0, [R2+URZ+0x60], R3 ;  /* 0x00006003020075a7 */ /* 0x000ea4000800017f */
[----:B--2---:R-:W-:Y:S05]  /*dff0*/  @!P0 BRA `(.L_x_476) ;  /* 0x0000003000d48947 */ /* 0x004fea0003800000 */
.L_x_563:
[----:B------:R-:W-:Y:S05]  /*e000*/  BSYNC B2 ;  /* 0x0000000000027941 */ /* 0x000fea0003800000 */
.L_x_475:
[----:B------:R-:W-:Y:S01]  /*e010*/  BSSY B2, `(.L_x_477) ;  /* 0x000000b000027945 */ /* 0x000fe20003800000 */
[----:B------:R-:W-:Y:S02]  /*e020*/  IMAD.MOV.U32 R12, RZ, RZ, 0x0 ;  /* 0x00000000ff0c7424 */ /* 0x000fe400078e00ff */
[----:B------:R-:W-:Y:S01]  /*e030*/  IMAD.MOV.U32 R13, RZ, RZ, 0x14f00000 ;  /* 0x14f00000ff0d7424 */ /* 0x000fe200078e00ff */
[----:B------:R-:W-:Y:S06]  /*e040*/  @P1 BRA `(.L_x_478) ;  /* 0x00000000001c1947 */ /* 0x000fec0003800000 */
[----:B------:R-:W3:Y:S01]  /*e050*/  S2R R9, SR_TID.X ;  /* 0x0000000000097919 */ /* 0x000ee20000002100 */
[----:B--2---:R-:W-:-:S04]  /*e060*/  IMAD.MOV.U32 R3, RZ, RZ, 0x8000 ;  /* 0x00008000ff037424 */ /* 0x004fc800078e00ff */
[----:B------:R4:W-:Y:S01]  /*e070*/  SYNCS.ARRIVE.TRANS64 RZ, [R2+URZ+0x50], R3 ;  /* 0x0000500302ff79a7 */ /* 0x0009e2000800003f */
[----:B---3--:R-:W-:-:S04]  /*e080*/  LOP3.LUT R9, R9, 0x1f, RZ, 0xc0, !PT ;  /* 0x0000001f09097812 */ /* 0x008fc800078ec0ff */
[----:B------:R-:W-:-:S13]  /*e090*/  ISETP.NE.AND P0, PT, R9, RZ, PT ;  /* 0x000000ff0900720c */ /* 0x000fda0003f05270 */
[----:B----4-:R-:W-:Y:S05]  /*e0a0*/  @!P0 BRA `(.L_x_478) ;  /* 0x0000000000048947 */ /* 0x010fea0003800000 */
[----:B------:R-:W-:Y:S01]  /*e0b0*/  BPT.TRAP 0x1 ;  /* 0x000000040000795c */ /* 0x000fe20000300000 */
.L_x_478:
[----:B------:R-:W-:Y:S05]  /*e0c0*/  BSYNC B2 ;  /* 0x0000000000027941 */ /* 0x000fea0003800000 */
.L_x_477:
[----:B------:R-:W3:Y:S04]  /*e0d0*/  LDL R15, [R1+0x4] ;  /* 0x00000400010f7983 */ /* 0x000ee80000100800 */
[----:B--2---:R-:W3:Y:S04]  /*e0e0*/  LDL.LU R3, [R1+0x8] ;  /* 0x0000080001037983 */ /* 0x004ee80000300800 */
[----:B------:R-:W2:Y:S04]  /*e0f0*/  LDL R10, [R1+0x18] ;  /* 0x00001800010a7983 */ /* 0x000ea80000100800 */
[----:B------:R-:W2:Y:S01]  /*e100*/  LDL.LU R9, [R1+0x14] ;  /* 0x0000140001097983 */ /* 0x000ea20000300800 */
[----:B------:R-:W-:Y:S01]  /*e110*/  R2UR UR10, R11 ;  /* 0x000000000b0a72ca */ /* 0x000fe200000e0000 */
[----:B------:R-:W-:Y:S01]  /*e120*/  UIADD3 UR4, UP0, UR36, 0x470, URZ ;  /* 0x0000047024047890 */ /* 0x000fe2000ff1e03f */
[----:B------:R-:W-:Y:S01]  /*e130*/  R2UR UR6, R12 ;  /* 0x000000000c0672ca */ /* 0x000fe200000e0000 */
[----:B------:R-:W-:Y:S01]  /*e140*/  VIADD R2, R2, 0x50 ;  /* 0x0000005002027836 */ /* 0x000fe20000000000 */
[----:B------:R-:W-:Y:S01]  /*e150*/  R2UR UR7, R13 ;  /* 0x000000000d0772ca */ /* 0x000fe200000e0000 */
[----:B------:R-:W-:Y:S01]  /*e160*/  UIADD3.X UR5, URZ, UR37, URZ, UP0, !UPT ;  /* 0x000000253f057290 */ /* 0x000fe200087fe43f */
[----:B------:R-:W-:Y:S01]  /*e170*/  PLOP3.LUT P0, PT, PT, PT, PT, 0x80, 0x0 ;  /* 0x000000000000781c */ /* 0x000fe20003f0f070 */
[----:B---3--:R-:W-:Y:S01]  /*e180*/  IMAD R3, R3, 0x8000, R15 ;  /* 0x0000800003037824 */ /* 0x008fe200078e020f */
[----:B--2---:R-:W-:-:S03]  /*e190*/  LEA R9, R9, R10, 0x7 ;  /* 0x0000000a09097211 */ /* 0x004fc600078e38ff */
[----:B------:R-:W-:-:S08]  /*e1a0*/  VIADD R10, R3, 0x400 ;  /* 0x00000400030a7836 */ /* 0x000fd00000000000 */
.L_x_479:
        /* <DEDUP_REMOVED lines=10> */
[----:B--2---:R-:W-:Y:S05]  /*e250*/  @P0 BRA.U.ANY `(.L_x_479) ;  /* 0xfffffffd00d40947 */ /* 0x004fea000393ffff */
[----:B------:R-:W-:Y:S01]  /*e260*/  R2UR UR10, R14 ;  /* 0x000000000e0a72ca */ /* 0x000fe200000e0000 */
[----:B------:R-:W-:Y:S01]  /*e270*/  VIADD R3, R3, 0x4400 ;  /* 0x0000440003037836 */ /* 0x000fe20000000000 */
[----:B------:R-:W-:Y:S02]  /*e280*/  R2UR UR6, R12 ;  /* 0x000000000c0672ca */ /* 0x000fe400000e0000 */
[----:B------:R-:W-:Y:S02]  /*e290*/  R2UR UR7, R13 ;  /* 0x000000000d0772ca */ /* 0x000fe400000e0000 */
[----:B------:R-:W-:-:S13]  /*e2a0*/  PLOP3.LUT P0, PT, PT, PT, PT, 0x80, 0x0 ;  /* 0x000000000000781c */ /* 0x000fda0003f0f070 */
.L_x_480:
        /* <DEDUP_REMOVED lines=11> */
[----:B------:R2:W-:Y:S04]  /*e360*/  STL [R1+0x14], R7 ;  /* 0x0000140701007387 */ /* 0x0005e80000100800 */
[----:B------:R2:W-:Y:S02]  /*e370*/  STL [R1], R8 ;  /* 0x0000000801007387 */ /* 0x0005e40000100800 */
.L_x_466:
[----:B------:R-:W-:Y:S05]  /*e380*/  BSYNC B1 ;  /* 0x0000000000017941 */ /* 0x000fea0003800000 */
.L_x_465:
[----:B------:R-:W3:Y:S01]  /*e390*/  LDL R2, [R1+0x20] ;  /* 0x0000200001027983 */ /* 0x000ee20000100800 */
[----:B------:R-:W-:Y:S01]  /*e3a0*/  VIADD R3, R4, 0x1 ;  /* 0x0000000104037836 */ /* 0x000fe20000000000 */
[----:B------:R-:W-:Y:S04]  /*e3b0*/  BSSY B1, `(.L_x_481) ;  /* 0x00000aa000017945 */ /* 0x000fe80003800000 */
[----:B------:R-:W-:-:S04]  /*e3c0*/  ISETP.NE.AND P0, PT, R3, 0x2, PT ;  /* 0x000000020300780c */ /* 0x000fc80003f05270 */
[----:B------:R-:W-:Y:S02]  /*e3d0*/  SEL R11, R3, RZ, P0 ;  /* 0x000000ff030b7207 */ /* 0x000fe40000000000 */
[----:B---3--:R-:W-:Y:S02]  /*e3e0*/  ISETP.NE.AND P1, PT, R2, RZ, PT ;  /* 0x000000ff0200720c */ /* 0x008fe40003f25270 */
[----:B------:R-:W-:-:S04]  /*e3f0*/  SEL R2, RZ, 0x1, P0 ;  /* 0x00000001ff027807 */ /* 0x000fc80000000000 */
[----:B------:R-:W-:-:S05]  /*e400*/  LOP3.LUT R10, R5, R2, RZ, 0x3c, !PT ;  /* 0x00000002050a7212 */ /* 0x000fca00078e3cff */
[----:B------:R3:W-:Y:S04]  /*e410*/  STL [R1+0x10], R10 ;  /* 0x0000100a01007387 */ /* 0x0007e80000100800 */
[----:B------:R3:W-:Y:S01]  /*e420*/  STL [R1+0x8], R11 ;  /* 0x0000080b01007387 */ /* 0x0007e20000100800 */
[----:B------:R-:W-:Y:S05]  /*e430*/  @!P1 BRA `(.L_x_482) ;  /* 0x0000000800849947 */ /* 0x000fea0003800000 */
[----:B------:R-:W-:Y:S01]  /*e440*/  ULDC.64 UR4, c[0x0][0x418] ;  /* 0x0001060000047ab9 */ /* 0x000fe20000000a00 */
[----:B--2---:R-:W-:Y:S01]  /*e450*/  VIADD R7, R0, 0xffffffff ;  /* 0xffffffff00077836 */ /* 0x004fe20000000000 */
[----:B------:R-:W-:-:S04]  /*e460*/  ISETP.NE.U32.AND P0, PT, RZ, UR4, PT ;  /* 0x00000004ff007c0c */ /* 0x000fc8000bf05070 */
[----:B------:R-:W-:-:S13]  /*e470*/  ISETP.NE.AND.EX P0, PT, RZ, UR5, PT, P0 ;  /* 0x00000005ff007c0c */ /* 0x000fda000bf05300 */
[----:B------:R-:W-:Y:S05]  /*e480*/  @!P0 BRA `(.L_x_483) ;  /* 0x0000000000508947 */ /* 0x000fea0003800000 */
[----:B------:R-:W2:Y:S01]  /*e490*/  LDL R13, [R1+0x1c] ;  /* 0x00001c00010d7983 */ /* 0x000ea20000100800 */
[----:B------:R-:W4:Y:S01]  /*e4a0*/  LDC R9, c[0x0][0x43c] ;  /* 0x00010f00ff097b82 */ /* 0x000f220000000800 */
[----:B------:R-:W-:Y:S02]  /*e4b0*/  ULDC.64 UR6, c[0x0][0x428] ;  /* 0x00010a0000067ab9 */ /* 0x000fe40000000a00 */
[----:B------:R-:W3:Y:S01]  /*e4c0*/  LDL R12, [R1+0xc] ;  /* 0x00000c00010c7983 */ /* 0x000ee20000100800 */
[----:B------:R-:W-:Y:S01]  /*e4d0*/  ULDC.64 UR8, c[0x0][0x208] ;  /* 0x0000820000087ab9 */ /* 0x000fe20000000a00 */
[----:B----4-:R-:W-:-:S13]  /*e4e0*/  ISETP.NE.AND P0, PT, R9, 0x1, PT ;  /* 0x000000010900780c */ /* 0x010fda0003f05270 */
[----:B------:R-:W4:Y:S02]  /*e4f0*/  @P0 LDC.64 R2, c[0x0][0x440] ;  /* 0x00011000ff020b82 */ /* 0x000f240000000a00 */
[----:B----45:R-:W-:-:S04]  /*e500*/  @P0 IMAD.HI.U32 R8, R7, R2, RZ ;  /* 0x0000000207080227 */ /* 0x030fc800078e00ff */
        /* <DEDUP_REMOVED lines=12> */
.L_x_483:
[----:B------:R-:W4:Y:S01]  /*e5d0*/  LDL R2, [R1+0x4] ;  /* 0x0000040001027983 */ /* 0x000f220000100800 */
[----:B------:R-:W-:Y:S01]  /*e5e0*/  SHF.L.U32 R3, R10, 0x1f, RZ ;  /* 0x0000001f0a037819 */ /* 0x000fe200000006ff */
[----:B------:R-:W-:Y:S01]  /*e5f0*/  BSSY B2, `(.L_x_484) ;  /* 0x0000004000027945 */ /* 0x000fe20003800000 */
[----:B----4-:R-:W-:-:S04]  /*e600*/  LEA R2, R11, R2, 0x3 ;  /* 0x000000020b027211 */ /* 0x010fc800078e18ff */
[----:B------:R-:W4:Y:S02]  /*e610*/  SYNCS.PHASECHK.TRANS64.TRYWAIT P0, [R2+URZ+0x34840], R3 ;  /* 0x03484003020075a7 */ /* 0x000f24000800017f */
[----:B----4-:R-:W-:Y:S05]  /*e620*/  @!P0 BRA `(.L_x_485) ;  /* 0x0000002c005c8947 */ /* 0x010fea0003800000 */
.L_x_564:
[----:B------:R-:W-:Y:S05]  /*e630*/  BSYNC B2 ;  /* 0x0000000000027941 */ /* 0x000fea0003800000 */
.L_x_484:
[----:B--2---:R-:W2:Y:S01]  /*e640*/  S2R R9, SR_TID.X ;  /* 0x0000000000097919 */ /* 0x004ea20000002100 */
[----:B------:R-:W-:Y:S01]  /*e650*/  BSSY B2, `(.L_x_486) ;  /* 0x000000b000027945 */ /* 0x000fe20003800000 */
[----:B--2---:R-:W-:-:S04]  /*e660*/  LOP3.LUT R9, R9, 0x7f, RZ, 0xc0, !PT ;  /* 0x0000007f09097812 */ /* 0x004fc800078ec0ff */
[----:B------:R-:W-:-:S13]  /*e670*/  ISETP.NE.AND P1, PT, R9, RZ, PT ;  /* 0x000000ff0900720c */ /* 0x000fda0003f25270 */
[----:B------:R-:W-:Y:S05]  /*e680*/  @P1 BRA `(.L_x_487) ;  /* 0x00000000001c1947 */ /* 0x000fea0003800000 */
[----:B------:R-:W2:Y:S01]  /*e690*/  S2R R9, SR_TID.X ;  /* 0x0000000000097919 */ /* 0x000ea20000002100 */
[----:B----4-:R-:W-:-:S04]  /*e6a0*/  IMAD.MOV.U32 R3, RZ, RZ, 0xc000 ;  /* 0x0000c000ff037424 */ /* 0x010fc800078e00ff */
[----:B------:R4:W-:Y:S01]  /*e6b0*/  SYNCS.ARRIVE.TRANS64 RZ, [R2+URZ+0x34830], R3 ;  /* 0x0348300302ff79a7 */ /* 0x0009e2000800003f */
[----:B--2---:R-:W-:-:S04]  /*e6c0*/  LOP3.LUT R9, R9, 0x1f, RZ, 0xc0, !PT ;  /* 0x0000001f09097812 */ /* 0x004fc800078ec0ff */
[----:B------:R-:W-:-:S13]  /*e6d0*/  ISETP.NE.AND P0, PT, R9, RZ, PT ;  /* 0x000000ff0900720c */ /* 0x000fda0003f05270 */
[----:B----4-:R-:W-:Y:S05]  /*e6e0*/  @!P0 BRA `(.L_x_487) ;  /* 0x0000000000048947 */ /* 0x010fea0003800000 */
[----:B------:R-:W-:Y:S01]  /*e6f0*/  BPT.TRAP 0x1 ;  /* 0x000000040000795c */ /* 0x000fe20000300000 */
.L_x_487:
[----:B------:R-:W-:Y:S05]  /*e700*/  BSYNC B2 ;  /* 0x0000000000027941 */ /* 0x000fea0003800000 */
.L_x_486:
[----:B------:R-:W2:Y:S04]  /*e710*/  LDL R9, [R1+0x8] ;  /* 0x0000080001097983 */ /* 0x000ea80000100800 */
[----:B---3--:R-:W3:Y:S04]  /*e720*/  LDL R10, [R1+0x4] ;  /* 0x00000400010a7983 */ /* 0x008ee80000100800 */
[----:B----4-:R-:W4:Y:S01]  /*e730*/  LDL R2, [R1+0x18] ;  /* 0x0000180001027983 */ /* 0x010f220000100800 */
[----:B------:R-:W-:-:S05]  /*e740*/  IMAD.MOV.U32 R12, RZ, RZ, RZ ;  /* 0x000000ffff0c7224 */ /* 0x000fca00078e00ff */
[----:B------:R-:W-:Y:S01]  /*e750*/  R2UR UR10, R12 ;  /* 0x000000000c0a72ca */ /* 0x000fe200000e0000 */
[----:B------:R-:W-:Y:S01]  /*e760*/  UIADD3 UR4, UP0, UR36, 0x370, URZ ;  /* 0x0000037024047890 */ /* 0x000fe2000ff1e03f */
[----:B------:R-:W-:Y:S01]  /*e770*/  PLOP3.LUT P0, PT, PT, PT, PT, 0x80, 0x0 ;  /* 0x000000000000781c */ /* 0x000fe20003f0f070 */
[----:B------:R-:W-:Y:S01]  /*e780*/  UMOV UR6, 0x0 ;  /* 0x0000000000067882 */ /* 0x000fe20000000000 */
[----:B------:R-:W-:Y:S01]  /*e790*/  UMOV UR7, 0x14f00000 ;  /* 0x14f0000000077882 */ /* 0x000fe20000000000 */
[----:B------:R-:W-:Y:S01]  /*e7a0*/  UIADD3.X UR5, URZ, UR37, URZ, UP0, !UPT ;  /* 0x000000253f057290 */ /* 0x000fe200087fe43f */
[C---:B--2---:R-:W-:Y:S02]  /*e7b0*/  IMAD R3, R9.reuse, 0x8, R6 ;  /* 0x0000000809037824 */ /* 0x044fe400078e0206 */
[----:B---3--:R-:W-:Y:S02]  /*e7c0*/  IMAD R9, R9, 0xc000, R10 ;  /* 0x0000c00009097824 */ /* 0x008fe400078e020a */
[----:B------:R-:W-:-:S02]  /*e7d0*/  VIADD R3, R3, 0x30 ;  /* 0x0000003003037836 */ /* 0x000fc40000000000 */
[----:B----4-:R-:W-:Y:S02]  /*e7e0*/  IMAD R2, R7, 0x80, R2 ;  /* 0x0000008007027824 */ /* 0x010fe400078e0202 */
[----:B------:R-:W-:-:S07]  /*e7f0*/  VIADD R10, R9, 0x1c400 ;  /* 0x0001c400090a7836 */ /* 0x000fce0000000000 */
.L_x_488:
        /* <DEDUP_REMOVED lines=16> */
.L_x_489:
        /* <DEDUP_REMOVED lines=11> */
[----:B------:R-:W-:Y:S01]  /*e9b0*/  UMOV UR6, 0x0 ;  /* 0x0000000000067882 */ /* 0x000fe20000000000 */
[----:B------:R-:W-:Y:S01]  /*e9c0*/  IADD3 R9, R9, 0x24400, RZ ;  /* 0x0002440009097810 */ /* 0x000fe20007ffe0ff */
[----:B------:R-:W-:Y:S01]  /*e9d0*/  UMOV UR7, 0x14f00000 ;  /* 0x14f0000000077882 */ /* 0x000fe20000000000 */
[----:B------:R-:W-:-:S09]  /*e9e0*/  UMOV UR10, 0x80 ;  /* 0x00000080000a7882 */ /* 0x000fd20000000000 */
.L_x_490:
        /* <DEDUP_REMOVED lines=10> */
[----:B------:R-:W-:Y:S01]  /*ea90*/  SHF.L.U32 R5, R5, 0x1f, RZ ;  /* 0x0000001f05057819 */ /* 0x000fe200000006ff */
[----:B------:R-:W-:Y:S01]  /*eaa0*/  IMAD R2, R4, 0x8, R6 ;  /* 0x0000000804027824 */ /* 0x000fe200078e0206 */
[----:B------:R-:W-:Y:S03]  /*eab0*/  BSSY B2, `(.L_x_491) ;  /* 0x0000003000027945 */ /* 0x000fe60003800000 */
[----:B------:R-:W2:Y:S02]  /*eac0*/  SYNCS.PHASECHK.TRANS64.TRYWAIT P0, [R2+URZ+0x60], R5 ;  /* 0x00006005020075a7 */ /* 0x000ea4000800017f */
[----:B--2---:R-:W-:Y:S05]  /*ead0*/  @!P0 BRA `(.L_x_492) ;  /* 0x0000002800448947 */ /* 0x004fea0003800000 */
.L_x_565:
[----:B------:R-:W-:Y:S05]  /*eae0*/  BSYNC B2 ;  /* 0x0000000000027941 */ /* 0x000fea0003800000 */
.L_x_491:
[----:B------:R-:W-:Y:S01]  /*eaf0*/  BSSY B2, `(.L_x_493) ;  /* 0x000000b000027945 */ /* 0x000fe20003800000 */
[----:B------:R-:W-:Y:S02]  /*eb00*/  IMAD.MOV.U32 R10, RZ, RZ, 0x0 ;  /* 0x00000000ff0a7424 */ /* 0x000fe400078e00ff */
[----:B------:R-:W-:Y:S01]  /*eb10*/  IMAD.MOV.U32 R11, RZ, RZ, 0x14f00000 ;  /* 0x14f00000ff0b7424 */ /* 0x000fe200078e00ff */
[----:B------:R-:W-:Y:S06]  /*eb20*/  @P1 BRA `(.L_x_494) ;  /* 0x00000000001c1947 */ /* 0x000fec0003800000 */
[----:B------:R-:W3:Y:S02]  /*eb30*/  S2R R3, SR_TID.X ;  /* 0x0000000000037919 */ /* 0x000ee40000002100 */
[----:B---3--:R-:W-:Y:S01]  /*eb40*/  LOP3.LUT R9, R3, 0x1f, RZ, 0xc0, !PT ;  /* 0x0000001f03097812 */ /* 0x008fe200078ec0ff */
[----:B------:R-:W-:-:S03]  /*eb50*/  IMAD.MOV.U32 R3, RZ, RZ, 0x8000 ;  /* 0x00008000ff037424 */ /* 0x000fc600078e00ff */
[----:B------:R-:W-:Y:S01]  /*eb60*/  ISETP.NE.AND P0, PT, R9, RZ, PT ;  /* 0x000000ff0900720c */ /* 0x000fe20003f05270 */
[----:B------:R3:W-:-:S12]  /*eb70*/  SYNCS.ARRIVE.TRANS64 RZ, [R2+URZ+0x50], R3 ;  /* 0x0000500302ff79a7 */ /* 0x0007d8000800003f */
[----:B---3--:R-:W-:Y:S05]  /*eb80*/  @!P0 BRA `(.L_x_494) ;  /* 0x0000000000048947 */ /* 0x008fea0003800000 */
[----:B------:R-:W-:Y:S01]  /*eb90*/  BPT.TRAP 0x1 ;  /* 0x000000040000795c */ /* 0x000fe20000300000 */
.L_x_494:
[----:B------:R-:W-:Y:S05]  /*eba0*/  BSYNC B2 ;  /* 0x0000000000027941 */ /* 0x000fea0003800000 */
.L_x_493:
[----:B------:R-:W3:Y:S04]  /*ebb0*/  LDL R9, [R1+0x4] ;  /* 0x0000040001097983 */ /* 0x000ee80000100800 */
[----:B--2---:R-:W2:Y:S04]  /*ebc0*/  LDL R5, [R1+0x18] ;  /* 0x0000180001057983 */ /* 0x004ea80000100800 */
        /* <DEDUP_REMOVED lines=8> */
[----:B---3--:R-:W-:-:S02]  /*ec50*/  IMAD R4, R4, 0x8000, R9 ;  /* 0x0000800004047824 */ /* 0x008fc400078e0209 */
[----:B--2---:R-:W-:Y:S02]  /*ec60*/  IMAD R3, R3, 0x80, R5 ;  /* 0x0000008003037824 */ /* 0x004fe400078e0205 */
[----:B------:R-:W-:-:S08]  /*ec70*/  VIADD R5, R4, 0x400 ;  /* 0x0000040004057836 */ /* 0x000fd00000000000 */
.L_x_495:
        /* <DEDUP_REMOVED lines=11> */
[----:B------:R-:W-:Y:S02]  /*ed30*/  R2UR UR10, R13 ;  /* 0x000000000d0a72ca */ /* 0x000fe400000e0000 */
[----:B------:R-:W-:Y:S02]  /*ed40*/  R2UR UR6, R10 ;  /* 0x000000000a0672ca */ /* 0x000fe400000e0000 */
[----:B------:R-:W-:Y:S02]  /*ed50*/  R2UR UR7, R11 ;  /* 0x000000000b0772ca */ /* 0x000fe400000e0000 */
[----:B------:R-:W-:Y:S02]  /*ed60*/  PLOP3.LUT P0, PT, PT, PT, PT, 0x80, 0x0 ;  /* 0x000000000000781c */ /* 0x000fe40003f0f070 */
[----:B------:R-:W-:-:S11]  /*ed70*/  IADD3 R4, R4, 0x4400, RZ ;  /* 0x0000440004047810 */ /* 0x000fd60007ffe0ff */
.L_x_496:
        /* <DEDUP_REMOVED lines=13> */
.L_x_482:
[----:B------:R-:W-:Y:S05]  /*ee50*/  BSYNC B1 ;  /* 0x0000000000017941 */ /* 0x000fea0003800000 */
.L_x_481:
[C---:B------:R-:W-:Y:S01]  /*ee60*/  ISETP.GT.AND P0, PT, R0.reuse, 0x1, PT ;  /* 0x000000010000780c */ /* 0x040fe20003f04270 */
[----:B------:R-:W-:-:S12]  /*ee70*/  VIADD R0, R0, 0xfffffffe ;  /* 0xfffffffe00007836 */ /* 0x000fd80000000000 */
[----:B------:R-:W-:Y:S05]  /*ee80*/  @P0 BRA `(.L_x_497) ;  /* 0xffffffe800840947 */ /* 0x000fea000383ffff */
.L_x_446:
[----:B------:R-:W-:Y:S05]  /*ee90*/  BSYNC B0 ;  /* 0x0000000000007941 */ /* 0x000fea0003800000 */
.L_x_445:
[----:B------:R-:W0:Y:S01]  /*eea0*/  S2R R2, SR_TID.X ;  /* 0x0000000000027919 */ /* 0x000e220000002100 */
[----:B------:R-:W-:Y:S01]  /*eeb0*/  BSSY B0, `(.L_x_498) ;  /* 0x0000011000007945 */ /* 0x000fe20003800000 */
[----:B0-----:R-:W-:-:S04]  /*eec0*/  LOP3.LUT R3, R2, 0x7f, RZ, 0xc0, !PT ;  /* 0x0000007f02037812 */ /* 0x001fc800078ec0ff */
[----:B------:R-:W-:-:S13]  /*eed0*/  ISETP.NE.AND P0, PT, R3, RZ, PT ;  /* 0x000000ff0300720c */ /* 0x000fda0003f05270 */
[----:B------:R-:W-:Y:S05]  /*eee0*/  @P0 BRA `(.L_x_499) ;  /* 0x0000000000340947 */ /* 0x000fea0003800000 */
[----:B------:R-:W0:Y:S01]  /*eef0*/  S2R R2, SR_LANEID ;  /* 0x0000000000027919 */ /* 0x000e220000000000 */
[----:B------:R-:W-:Y:S01]  /*ef00*/  VOTEU.ANY UR4, UPT, PT ;  /* 0x0000000000047886 */ /* 0x000fe200038e0100 */
[----:B------:R-:W1:Y:S01]  /*ef10*/  LDC.64 R4, c[0x0][0xc60] ;  /* 0x00031800ff047b82 */ /* 0x000e620000000a00 */
[----:B------:R-:W0:Y:S01]  /*ef20*/  FLO.U32 R0, UR4 ;  /* 0x0000000400007d00 */ /* 0x000e2200080e0000 */
[----:B------:R-:W-:Y:S01]  /*ef30*/  ULDC.64 UR6, c[0x0][0x208] ;  /* 0x0000820000067ab9 */ /* 0x000fe20000000a00 */
[----:B0-----:R-:W-:-:S06]  /*ef40*/  ISETP.EQ.U32.AND P0, PT, R0, R2, PT ;  /* 0x000000020000720c */ /* 0x001fcc0003f02070 */
[----:B------:R-:W1:Y:S07]  /*ef50*/  POPC R2, UR4 ;  /* 0x0000000400027d09 */ /* 0x000e6e0008000000 */
[----:B-1----:R-:W2:Y:S04]  /*ef60*/  @P0 ATOMG.E.ADD.STRONG.GPU PT, R2, desc[UR6][R4.64], R2 ;  /* 0x00000002040209a8 */ /* 0x002ea800081ee1c6 */
[----:B--2---:R0:W1:Y:S02]  /*ef70*/  SHFL.IDX PT, R2, R2, R0, 0x1f ;  /* 0x00001f0002027589 */ /* 0x00406400000e0000 */
[----:B0-----:R-:W0:Y:S02]  /*ef80*/  S2R R0, SR_LTMASK ;  /* 0x0000000000007919 */ /* 0x001e240000003900 */
[----:B0-----:R-:W-:-:S06]  /*ef90*/  LOP3.LUT R0, R0, UR4, RZ, 0xc0, !PT ;  /* 0x0000000400007c12 */ /* 0x001fcc000f8ec0ff */
[----:B------:R-:W1:Y:S02]  /*efa0*/  POPC R0, R0 ;  /* 0x0000000000007309 */ /* 0x000e640000000000 */
[----:B-1----:R-:W-:-:S07]  /*efb0*/  IADD3 R16, R2, UR38, R0 ;  /* 0x0000002602107c10 */ /* 0x002fce000fffe000 */
.L_x_499:
[----:B------:R-:W-:Y:S05]  /*efc0*/  BSYNC B0 ;  /* 0x0000000000007941 */ /* 0x000fea0003800000 */
.L_x_498:
[----:B------:R-:W2:Y:S01]  /*efd0*/  LDL.LU R0, [R1+0x20] ;  /* 0x0000200001007983 */ /* 0x000ea20000300800 */
[----:B------:R-:W-:Y:S01]  /*efe0*/  BSSY B0, `(.L_x_500) ;  /* 0x0000040000007945 */ /* 0x000fe20003800000 */
[----:B--2---:R-:W-:-:S13]  /*eff0*/  ISETP.NE.AND P0, PT, R0, RZ, PT ;  /* 0x000000ff0000720c */ /* 0x004fda0003f05270 */
[----:B------:R-:W-:Y:S05]  /*f000*/  @!P0 BRA `(.L_x_501) ;  /* 0x0000000000f48947 */ /* 0x000fea0003800000 */
[----:B------:R-:W2:Y:S04]  /*f010*/  LDL R4, [R1+0x4] ;  /* 0x0000040001047983 */ /* 0x000ea80000100800 */
[----:B------:R-:W2:Y:S04]  /*f020*/  LDL R0, [R1+0x8] ;  /* 0x0000080001007983 */ /* 0x000ea80000100800 */
[----:B------:R-:W3:Y:S01]  /*f030*/  LDL R2, [R1+0x10] ;  /* 0x0000100001027983 */ /* 0x000ee20000100800 */
[----:B------:R-:W-:Y:S01]  /*f040*/  BSSY B1, `(.L_x_502) ;  /* 0x0000006000017945 */ /* 0x000fe20003800000 */
[----:B------:R-:W-:Y:S01]  /*f050*/  ISETP.NE.AND P1, PT, R3, RZ, PT ;  /* 0x000000ff0300720c */ /* 0x000fe20003f25270 */
[----:B--2---:R-:W-:Y:S01]  /*f060*/  IMAD R0, R0, 0x8, R4 ;  /* 0x0000000800007824 */ /* 0x004fe200078e0204 */
[----:B---3--:R-:W-:-:S04]  /*f070*/  SHF.L.U32 R2, R2, 0x1f, RZ ;  /* 0x0000001f02027819 */ /* 0x008fc800000006ff */
[----:B------:R-:W0:Y:S02]  /*f080*/  SYNCS.PHASECHK.TRANS64.TRYWAIT P0, [R0+URZ+0x34860], R2 ;  /* 0x03486002000075a7 */ /* 0x000e24000800017f */
[----:B0-----:R-:W-:Y:S05]  /*f090*/  @!P0 BRA `(.L_x_503) ;  /* 0x0000002000e88947 */ /* 0x001fea0003800000 */
.L_x_566:
[----:B------:R-:W-:Y:S05]  /*f0a0*/  BSYNC B1 ;  /* 0x0000000000017941 */ /* 0x000fea0003800000 */
.L_x_502:
[----:B------:R-:W-:Y:S04]  /*f0b0*/  BSSY B1, `(.L_x_504) ;  /* 0x0000009000017945 */ /* 0x000fe80003800000 */
[----:B------:R-:W-:Y:S05]  /*f0c0*/  @P1 BRA `(.L_x_505) ;  /* 0x00000000001c1947 */ /* 0x000fea0003800000 */
[----:B------:R-:W2:Y:S01]  /*f0d0*/  S2R R3, SR_TID.X ;  /* 0x0000000000037919 */ /* 0x000ea20000002100 */
[----:B0-----:R-:W-:-:S04]  /*f0e0*/  IMAD.MOV.U32 R2, RZ, RZ, 0x8000 ;  /* 0x00008000ff027424 */ /* 0x001fc800078e00ff */
[----:B------:R3:W-:Y:S01]  /*f0f0*/  SYNCS.ARRIVE.TRANS64 RZ, [R0+URZ+0x34850], R2 ;  /* 0x0348500200ff79a7 */ /* 0x0007e2000800003f */
[----:B--2---:R-:W-:-:S04]  /*f100*/  LOP3.LUT R3, R3, 0x1f, RZ, 0xc0, !PT ;  /* 0x0000001f03037812 */ /* 0x004fc800078ec0ff */
[----:B------:R-:W-:-:S13]  /*f110*/  ISETP.NE.AND P0, PT, R3, RZ, PT ;  /* 0x000000ff0300720c */ /* 0x000fda0003f05270 */
[----:B---3--:R-:W-:Y:S05]  /*f120*/  @!P0 BRA `(.L_x_505) ;  /* 0x0000000000048947 */ /* 0x008fea0003800000 */
[----:B------:R-:W-:Y:S01]  /*f130*/  BPT.TRAP 0x1 ;  /* 0x000000040000795c */ /* 0x000fe20000300000 */
.L_x_505:
[----:B------:R-:W-:Y:S05]  /*f140*/  BSYNC B1 ;  /* 0x0000000000017941 */ /* 0x000fea0003800000 */
.L_x_504:
[----:B------:R-:W2:Y:S04]  /*f150*/  LDL.LU R5, [R1+0x18] ;  /* 0x0000180001057983 */ /* 0x000ea80000300800 */
[----:B------:R-:W3:Y:S04]  /*f160*/  LDL R4, [R1+0x4] ;  /* 0x0000040001047983 */ /* 0x000ee80000100800 */
[----:B0-----:R-:W3:Y:S04]  /*f170*/  LDL R2, [R1+0x8] ;  /* 0x0000080001027983 */ /* 0x001ee80000100800 */
[----:B------:R-:W2:Y:S01]  /*f180*/  LDL R3, [R1+0x14] ;  /* 0x0000140001037983 */ /* 0x000ea20000100800 */
[----:B------:R-:W-:Y:S01]  /*f190*/  UIADD3 UR4, UP0, UR36, 0x470, URZ ;  /* 0x0000047024047890 */ /* 0x000fe2000ff1e03f */
[----:B------:R-:W-:Y:S01]  /*f1a0*/  PLOP3.LUT P0, PT, PT, PT, PT, 0x80, 0x0 ;  /* 0x000000000000781c */ /* 0x000fe20003f0f070 */
[----:B------:R-:W-:Y:S01]  /*f1b0*/  VIADD R0, R0, 0x34850 ;  /* 0x0003485000007836 */ /* 0x000fe20000000000 */
[----:B------:R-:W-:Y:S01]  /*f1c0*/  UMOV UR6, 0x0 ;  /* 0x0000000000067882 */ /* 0x000fe20000000000 */
[----:B------:R-:W-:Y:S01]  /*f1d0*/  UIADD3.X UR5, URZ, UR37, URZ, UP0, !UPT ;  /* 0x000000253f057290 */ /* 0x000fe200087fe43f */
[----:B------:R-:W-:Y:S01]  /*f1e0*/  UMOV UR7, 0x14f00000 ;  /* 0x14f0000000077882 */ /* 0x000fe20000000000 */
[----:B------:R-:W-:Y:S01]  /*f1f0*/  UMOV UR10, URZ ;  /* 0x0000003f000a7c82 */ /* 0x000fe20008000000 */
[----:B---3--:R-:W-:-:S02]  /*f200*/  IMAD R2, R2, 0x8000, R4 ;  /* 0x0000800002027824 */ /* 0x008fc400078e0204 */
[----:B--2---:R-:W-:Y:S02]  /*f210*/  IMAD R3, R3, 0x80, R5 ;  /* 0x0000008003037824 */ /* 0x004fe400078e0205 */
[----:B------:R-:W-:-:S07]  /*f220*/  VIADD R4, R2, 0x400 ;  /* 0x0000040002047836 */ /* 0x000fce0000000000 */
.L_x_506:
        /* <DEDUP_REMOVED lines=11> */
[----:B------:R-:W-:Y:S01]  /*f2e0*/  PLOP3.LUT P0, PT, PT, PT, PT, 0x80, 0x0 ;  /* 0x000000000000781c */ /* 0x000fe20003f0f070 */
[----:B------:R-:W-:Y:S01]  /*f2f0*/  VIADD R2, R2, 0x4400 ;  /* 0x0000440002027836 */ /* 0x000fe20000000000 */
[----:B------:R-:W-:Y:S01]  /*f300*/  UMOV UR6, 0x0 ;  /* 0x0000000000067882 */ /* 0x000fe20000000000 */
[----:B------:R-:W-:Y:S01]  /*f310*/  UMOV UR7, 0x14f00000 ;  /* 0x14f0000000077882 */ /* 0x000fe20000000000 */
[----:B------:R-:W-:-:S09]  /*f320*/  UMOV UR10, 0x40 ;  /* 0x00000040000a7882 */ /* 0x000fd20000000000 */
.L_x_507:
        /* <DEDUP_REMOVED lines=11> */
.L_x_501:
[----:B------:R-:W-:Y:S05]  /*f3e0*/  BSYNC B0 ;  /* 0x0000000000007941 */ /* 0x000fea0003800000 */
.L_x_500:
[----:B------:R-:W2:Y:S04]  /*f3f0*/  LDL.LU R5, [R1+0x8] ;  /* 0x0000080001057983 */ /* 0x000ea80000300800 */
[----:B------:R-:W3:Y:S01]  /*f400*/  LDL.LU R4, [R1+0x10] ;  /* 0x0000100001047983 */ /* 0x000ee20000300800 */
[----:B--2---:R-:W-:-:S04]  /*f410*/  IADD3 R0, R5, 0x1, RZ ;  /* 0x0000000105007810 */ /* 0x004fc80007ffe0ff */
[----:B------:R-:W-:-:S04]  /*f420*/  ISETP.NE.AND P0, PT, R0, 0x2, PT ;  /* 0x000000020000780c */ /* 0x000fc80003f05270 */
[----:B------:R-:W-:Y:S02]  /*f430*/  SEL R2, RZ, 0x1, P0 ;  /* 0x00000001ff027807 */ /* 0x000fe40000000000 */
[----:B------:R-:W-:Y:S02]  /*f440*/  SEL R0, R0, RZ, P0 ;  /* 0x000000ff00007207 */ /* 0x000fe40000000000 */
[----:B---3--:R-:W-:-:S03]  /*f450*/  LOP3.LUT R4, R4, R2, RZ, 0x3c, !PT ;  /* 0x0000000204047212 */ /* 0x008fc600078e3cff */
[----:B------:R0:W-:Y:S04]  /*f460*/  STL [R1+0x8], R0 ;  /* 0x0000080001007387 */ /* 0x0001e80000100800 */
[----:B------:R0:W-:Y:S02]  /*f470*/  STL [R1+0x10], R4 ;  /* 0x0000100401007387 */ /* 0x0001e40000100800 */
.L_x_425:
[----:B------:R-:W-:Y:S05]  /*f480*/  BSYNC B7 ;  /* 0x0000000000077941 */ /* 0x000fea0003800000 */
.L_x_423:
[----:B0-----:R-:W2:Y:S02]  /*f490*/  LDL R0, [R1+0x58] ;  /* 0x0000580001007983 */ /* 0x001ea40000100800 */
[----:B--2---:R-:W-:-:S13]  /*f4a0*/  ISETP.NE.AND P0, PT, R0, RZ, PT ;  /* 0x000000ff0000720c */ /* 0x004fda0003f05270 */
[----:B------:R-:W-:Y:S05]  /*f4b0*/  @!P0 BRA `(.L_x_508) ;  /* 0x0000000000288947 */ /* 0x000fea0003800000 */
[----:B------:R-:W-:Y:S05]  /*f4c0*/  WARPSYNC.ALL ;  /* 0x0000000000007948 */ /* 0x000fea0003800000 */
[----:B------:R-:W0:Y:S08]  /*f4d0*/  S2UR UR5, SR_CgaCtaId ;  /* 0x00000000000579c3 */ /* 0x000e300000008800 */
[----:B------:R-:W-:Y:S06]  /*f4e0*/  BAR.SYNC.DEFER_BLOCKING 0x5, 0x180 ;  /* 0x0146000000007b1d */ /* 0x000fec0000010000 */
[----:B------:R-:W-:-:S02]  /*f4f0*/  UMOV UR4, 0x400 ;  /* 0x0000040000047882 */ /* 0x000fc40000000000 */
[----:B0-----:R-:W-:-:S06]  /*f500*/  ULEA UR4, UR5, UR4, 0x18 ;  /* 0x0000000405047291 */ /* 0x001fcc000f8ec03f */
[----:B------:R-:W-:-:S05]  /*f510*/  IMAD.U32 R0, RZ, RZ, UR4 ;  /* 0x00000004ff007e24 */ /* 0x000fca000f8e00ff */
[----:B------:R0:W2:Y:S04]  /*f520*/  LDS.128 R16, [R0+0x348d0] ;  /* 0x0348d00000107984 */ /* 0x0000a80000000c00 */
[----:B------:R0:W-:Y:S01]  /*f530*/  STL [R1+0x4], R0 ;  /* 0x0000040001007387 */ /* 0x0001e20000100800 */
[----:B------:R-:W-:Y:S06]  /*f540*/  BAR.ARV 0x4, 0x180 ;  /* 0x0106000000007b1d */ /* 0x000fec0000002000 */
[----:B------:R-:W-:Y:S05]  /*f550*/  BRA `(.L_x_509) ;  /* 0x0000000800507947 */ /* 0x000fea0003800000 */
.L_x_508:
[----:B------:R-:W1:Y:S01]  /*f560*/  S2R R0, SR_TID.X ;  /* 0x0000000000007919 */ /* 0x000e620000002100 */
[----:B------:R-:W-:Y:S01]  /*f570*/  UMOV UR4, 0xffffffff ;  /* 0xffffffff00047882 */ /* 0x000fe20000000000 */
[----:B-1--4-:R-:W-:-:S04]  /*f580*/  LOP3.LUT R7, R0, 0x1f, RZ, 0xc0, !PT ;  /* 0x0000001f00077812 */ /* 0x012fc800078ec0ff */
[----:B------:R-:W-:Y:S01]  /*f590*/  ISETP.NE.AND P0, PT, R7, 0x1f, PT ;  /* 0x0000001f0700780c */ /* 0x000fe20003f05270 */
[----:B------:R-:W-:-:S12]  /*f5a0*/  BRA.DIV UR4, `(.L_x_510) ;  /* 0x0000001e04b87947 */ /* 0x000fd8000b800000 */
[----:B------:R-:W-:Y:S01]  /*f5b0*/  IMAD.IADD R5, R19, 0x1, R7 ;  /* 0x0000000113057824 */ /* 0x000fe200078e0207 */
[----:B------:R-:W-:Y:S01]  /*f5c0*/  ULDC UR4, c[0x0][0xc3c] ;  /* 0x00030f0000047ab9 */ /* 0x000fe20000000800 */
[----:B------:R-:W-:-:S03]  /*f5d0*/  ULDC.64 UR6, c[0x0][0x208] ;  /* 0x0000820000067ab9 */ /* 0x000fc60000000a00 */
[----:B------:R-:W-:-:S13]  /*f5e0*/  ISETP.GE.OR P1, PT, R5, UR4, !P0 ;  /* 0x0000000405007c0c */ /* 0x000fda000c726670 */
[----:B------:R-:W0:Y:S02]  /*f5f0*/  @!P1 LDC.64 R2, c[0x0][0xc80] ;  /* 0x00032000ff029b82 */ /* 0x000e240000000a00 */
[----:B0-----:R-:W-:-:S06]  /*f600*/  @!P1 IMAD.WIDE R2, R5, 0x4, R2 ;  /* 0x0000000405029825 */ /* 0x001fcc00078e0202 */
[----:B------:R0:W2:Y:S01]  /*f610*/  @!P1 LDG.E R3, desc[UR6][R2.64] ;  /* 0x0000000602039981 */ /* 0x0000a2000c1e1900 */
[C---:B------:R-:W-:Y:S02]  /*f620*/  ISETP.GE.U32.AND P2, PT, R7.reuse, 0x2, PT ;  /* 0x000000020700780c */ /* 0x040fe40003f46070 */
[C---:B------:R-:W-:Y:S01]  /*f630*/  ISETP.GE.U32.AND P3, PT, R7.reuse, 0x4, PT ;  /* 0x000000040700780c */ /* 0x040fe20003f66070 */
[----:B------:R-:W-:Y:S01]  /*f640*/  SHFL.IDX PT, R4, R16, 0x1, 0x1f ;  /* 0x00201f0010047f89 */ /* 0x000fe200000e0000 */
[C---:B------:R-:W-:Y:S02]  /*f650*/  ISETP.GE.U32.AND P4, PT, R7.reuse, 0x8, PT ;  /* 0x000000080700780c */ /* 0x040fe40003f86070 */
[C---:B------:R-:W-:Y:S01]  /*f660*/  ISETP.GE.U32.AND P5, PT, R7.reuse, 0x10, PT ;  /* 0x000000100700780c */ /* 0x040fe20003fa6070 */
[----:B0-----:R-:W-:Y:S02]  /*f670*/  IMAD.MOV.U32 R2, RZ, RZ, RZ ;  /* 0x000000ffff027224 */ /* 0x001fe400078e00ff */
[----:B--2---:R-:W-:Y:S01]  /*f680*/  @!P1 IMAD.MOV.U32 R2, RZ, RZ, R3 ;  /* 0x000000ffff029224 */ /* 0x004fe200078e0003 */
[----:B------:R-:W-:-:S04]  /*f690*/  ISETP.NE.AND P1, PT, R7, RZ, PT ;  /* 0x000000ff0700720c */ /* 0x000fc80003f25270 */
        /* <DEDUP_REMOVED lines=13> */
[----:B0-----:R-:W-:-:S04]  /*f770*/  SEL R0, R5, RZ, P5 ;  /* 0x000000ff05007207 */ /* 0x001fc80002800000 */
[----:B------:R-:W-:Y:S02]  /*f780*/  IADD3 R3, R3, R0, RZ ;  /* 0x0000000003037210 */ /* 0x000fe40007ffe0ff */
[----:B------:R0:W1:Y:S04]  /*f790*/  SHFL.IDX PT, R0, R16, RZ, 0x1f ;  /* 0x00001fff10007589 */ /* 0x00006800000e0000 */
[----:B------:R0:W2:Y:S02]  /*f7a0*/  SHFL.IDX PT, R6, R3, 0x1f, 0x1f ;  /* 0x03e01f0003067f89 */ /* 0x0000a400000e0000 */
.L_x_576:
[----:B------:R-:W-:Y:S02]  /*f7b0*/  ULDC UR4, c[0x0][0xc38] ;  /* 0x00030e0000047ab9 */ /* 0x000fe40000000800 */
[----:B0-----:R-:W-:-:S04]  /*f7c0*/  IMAD.U32 R16, RZ, RZ, UR4 ;  /* 0x00000004ff107e24 */ /* 0x001fc8000f8e00ff */
[----:B--2---:R-:W-:-:S04]  /*f7d0*/  IMAD R6, R6, R16, RZ ;  /* 0x0000001006067224 */ /* 0x004fc800078e02ff */
[----:B------:R-:W-:-:S05]  /*f7e0*/  IMAD.IADD R4, R4, 0x1, R6 ;  /* 0x0000000104047824 */ /* 0x000fca00078e0206 */
[----:B-1----:R-:W-:-:S13]  /*f7f0*/  ISETP.GT.AND P6, PT, R4, R0, PT ;  /* 0x000000000400720c */ /* 0x002fda0003fc4270 */
[----:B------:R-:W-:Y:S05]  /*f800*/  @P6 BRA `(.L_x_511) ;  /* 0x0000000000a06947 */ /* 0x000fea0003800000 */
.L_x_516:
[----:B0-----:R-:W0:Y:S01]  /*f810*/  LDC R2, c[0x0][0xc3c] ;  /* 0x00030f00ff027b82 */ /* 0x001e220000000800 */
[----:B------:R-:W-:-:S05]  /*f820*/  VIADD R19, R19, 0x1f ;  /* 0x0000001f13137836 */ /* 0x000fca0000000000 */
[----:B0-----:R-:W-:-:S13]  /*f830*/  ISETP.GE.AND P6, PT, R19, R2, PT ;  /* 0x000000021300720c */ /* 0x001fda0003fc6270 */
[----:B------:R-:W-:Y:S05]  /*f840*/  @P6 BRA `(.L_x_512) ;  /* 0x0000000400486947 */ /* 0x000fea0003800000 */
[----:B------:R-:W0:Y:S01]  /*f850*/  S2R R3, SR_TID.X ;  /* 0x0000000000037919 */ /* 0x000e220000002100 */
[----:B------:R-:W-:Y:S01]  /*f860*/  BSSY B0, `(.L_x_513) ;  /* 0x000000a000007945 */ /* 0x000fe20003800000 */
[----:B0-----:R-:W-:-:S05]  /*f870*/  LOP3.LUT R3, R3, 0x1f, RZ, 0xc0, !PT ;  /* 0x0000001f03037812 */ /* 0x001fca00078ec0ff */
[----:B------:R-:W-:-:S05]  /*f880*/  IMAD.IADD R5, R19, 0x1, R3 ;  /* 0x0000000113057824 */ /* 0x000fca00078e0203 */
[----:B------:R-:W-:Y:S01]  /*f890*/  ISETP.GE.OR P6, PT, R5, R2, !P0 ;  /* 0x000000020500720c */ /* 0x000fe200047c6670 */
[----:B------:R-:W-:-:S12]  /*f8a0*/  IMAD.MOV.U32 R2, RZ, RZ, RZ ;  /* 0x000000ffff027224 */ /* 0x000fd800078e00ff */
[----:B------:R-:W-:Y:S05]  /*f8b0*/  @P6 BRA `(.L_x_514) ;  /* 0x0000000000106947 */ /* 0x000fea0003800000 */
[----:B------:R-:W0:Y:S01]  /*f8c0*/  LDC.64 R2, c[0x0][0xc80] ;  /* 0x00032000ff027b82 */ /* 0x000e220000000a00 */
[----:B------:R-:W-:Y:S01]  /*f8d0*/  ULDC.64 UR4, c[0x0][0x208] ;  /* 0x0000820000047ab9 */ /* 0x000fe20000000a00 */
[----:B0-----:R-:W-:-:S06]  /*f8e0*/  IMAD.WIDE R2, R5, 0x4, R2 ;  /* 0x0000000405027825 */ /* 0x001fcc00078e0202 */
[----:B------:R0:W5:Y:S02]  /*f8f0*/  LDG.E R2, desc[UR4][R2.64] ;  /* 0x0000000402027981 */ /* 0x000164000c1e1900 */
.L_x_514:
[----:B------:R-:W-:Y:S05]  /*f900*/  BSYNC B0 ;  /* 0x0000000000007941 */ /* 0x000fea0003800000 */
.L_x_513:
[----:B------:R-:W-:-:S03]  /*f910*/  UMOV UR4, 0xffffffff ;  /* 0xffffffff00047882 */ /* 0x000fc60000000000 */
[----:B------:R-:W-:Y:S05]  /*f920*/  BRA.DIV UR4, `(.L_x_515) ;  /* 0x0000002204187947 */ /* 0x000fea000b800000 */
[----:B-----5:R-:W0:Y:S02]  /*f930*/  SHFL.UP PT, R14, R2, 0x1, RZ ;  /* 0x04200000020e7989 */ /* 0x020e2400000e00ff */
        /* <DEDUP_REMOVED lines=10> */
[----:B------:R-:W-:-:S05]  /*f9e0*/  IADD3 R3, R3, R5, RZ ;  /* 0x0000000503037210 */ /* 0x000fca0007ffe0ff */
[----:B------:R-:W0:Y:S02]  /*f9f0*/  SHFL.UP PT, R5, R3, 0x10, RZ ;  /* 0x0600000003057989 */ /* 0x000e2400000e00ff */
[----:B0-----:R-:W-:-:S05]  /*fa00*/  SEL R5, R5, RZ, P5 ;  /* 0x000000ff05057207 */ /* 0x001fca0002800000 */
[----:B------:R-:W-:-:S05]  /*fa10*/  IMAD.IADD R3, R3, 0x1, R5 ;  /* 0x0000000103037824 */ /* 0x000fca00078e0205 */
[----:B------:R0:W1:Y:S02]  /*fa20*/  SHFL.IDX PT, R6, R3, 0x1f, 0x1f ;  /* 0x03e01f0003067f89 */ /* 0x00006400000e0000 */
.L_x_584:
[----:B------:R-:W-:Y:S02]  /*fa30*/  ULDC UR4, c[0x0][0xc38] ;  /* 0x00030e0000047ab9 */ /* 0x000fe40000000800 */
[----:B------:R-:W-:-:S04]  /*fa40*/  IMAD.U32 R16, RZ, RZ, UR4 ;  /* 0x00000004ff107e24 */ /* 0x000fc8000f8e00ff */
[----:B-1----:R-:W-:-:S04]  /*fa50*/  IMAD R6, R6, R16, RZ ;  /* 0x0000001006067224 */ /* 0x002fc800078e02ff */
[----:B------:R-:W-:-:S05]  /*fa60*/  IMAD.IADD R4, R6, 0x1, R4 ;  /* 0x0000000106047824 */ /* 0x000fca00078e0204 */
[----:B------:R-:W-:-:S13]  /*fa70*/  ISETP.GT.AND P6, PT, R4, R0, PT ;  /* 0x000000000400720c */ /* 0x000fda0003fc4270 */
[----:B------:R-:W-:Y:S05]  /*fa80*/  @!P6 BRA `(.L_x_516) ;  /* 0xfffffffc0060e947 */ /* 0x000fea000383ffff */
.L_x_511:
[----:B------:R-:W-:Y:S01]  /*fa90*/  IMAD.IADD R6, R4, 0x1, -R6 ;  /* 0x0000000104067824 */ /* 0x000fe200078e0a06 */
[----:B------:R-:W-:-:S03]  /*faa0*/  UMOV UR4, 0xffffffff ;  /* 0xffffffff00047882 */ /* 0x000fc60000000000 */
[----:B------:R-:W-:-:S05]  /*fab0*/  IMAD R4, R3, R16, R6 ;  /* 0x0000001003047224 */ /* 0x000fca00078e0206 */
[----:B------:R-:W-:Y:S01]  /*fac0*/  ISETP.GT.AND P6, PT, R4, R0, PT ;  /* 0x000000000400720c */ /* 0x000fe20003fc4270 */
[----:B------:R-:W-:-:S12]  /*fad0*/  BRA.DIV UR4, `(.L_x_517) ;  /* 0x0000002204807947 */ /* 0x000fd8000b800000 */
[----:B------:R-:W-:-:S04]  /*fae0*/  VOTE.ANY R5, PT, !P6 ;  /* 0x0000000000057806 */ /* 0x000fc800070e0100 */
[----:B------:R-:W1:Y:S02]  /*faf0*/  POPC R4, R5 ;  /* 0x0000000500047309 */ /* 0x000e640000000000 */
[----:B-1----:R1:W2:Y:S02]  /*fb00*/  SHFL.IDX PT, R17, R2, R4, 0x1f ;  /* 0x00001f0402117589 */ /* 0x0022a400000e0000 */
.L_x_588:
[----:B------:R-:W-:Y:S01]  /*fb10*/  ISETP.NE.AND P0, PT, R5, RZ, PT ;  /* 0x000000ff0500720c */ /* 0x000fe20003f05270 */
[----:B-1----:R-:W-:-:S12]  /*fb20*/  IMAD.MOV.U32 R2, RZ, RZ, RZ ;  /* 0x000000ffff027224 */ /* 0x002fd800078e00ff */
[----:B------:R-:W-:Y:S05]  /*fb30*/  @!P0 BRA `(.L_x_518) ;  /* 0x0000000000108947 */ /* 0x000fea0003800000 */
[----:B------:R-:W-:Y:S01]  /*fb40*/  UMOV UR4, 0xffffffff ;  /* 0xffffffff00047882 */ /* 0x000fe20000000000 */
[----:B------:R-:W-:Y:S02]  /*fb50*/  VIADD R12, R4, 0xffffffff ;  /* 0xffffffff040c7836 */ /* 0x000fe40000000000 */
[----:B------:R-:W-:Y:S05]  /*fb60*/  BRA.DIV UR4, `(.L_x_519) ;  /* 0x0000002204a47947 */ /* 0x000fea000b800000 */
[----:B------:R1:W3:Y:S02]  /*fb70*/  SHFL.IDX PT, R2, R3, R12, 0x1f ;  /* 0x00001f0c03027589 */ /* 0x0002e400000e0000 */
.L_x_518:
[----:B--2---:R-:W-:Y:S01]  /*fb80*/  IABS R5, R17 ;  /* 0x0000001100057213 */ /* 0x004fe20000000000 */
[----:B---3--:R-:W-:Y:S02]  /*fb90*/  IMAD R16, R2, R16, R6 ;  /* 0x0000001002107224 */ /* 0x008fe400078e0206 */
[----:B------:R-:W-:Y:S01]  /*fba0*/  IMAD.IADD R19, R4, 0x1, R19 ;  /* 0x0000000104137824 */ /* 0x000fe200078e0213 */
[----:B------:R-:W2:Y:S01]  /*fbb0*/  I2F.RP R2, R5 ;  /* 0x0000000500027306 */ /* 0x000ea20000209400 */
[----:B------:R-:W-:-:S07]  /*fbc0*/  IMAD.IADD R0, R0, 0x1, -R16 ;  /* 0x0000000100007824 */ /* 0x000fce00078e0a10 */
[----:B--2---:R-:W2:Y:S02]  /*fbd0*/  MUFU.RCP R2, R2 ;  /* 0x0000000200027308 */ /* 0x004ea40000001000 */
[----:B--2---:R-:W-:-:S06]  /*fbe0*/  VIADD R2, R2, 0xffffffe ;  /* 0x0ffffffe02027836 */ /* 0x004fcc0000000000 */
[----:B01----:R-:W0:Y:S02]  /*fbf0*/  F2I.FTZ.U32.TRUNC.NTZ R3, R2 ;  /* 0x0000000200037305 */ /* 0x003e24000021f000 */
[----:B0-----:R-:W-:-:S04]  /*fc00*/  IMAD.MOV R2, RZ, RZ, -R3 ;  /* 0x000000ffff027224 */ /* 0x001fc800078e0a03 */
[----:B------:R-:W-:Y:S01]  /*fc10*/  IMAD R6, R2, R5, RZ ;  /* 0x0000000502067224 */ /* 0x000fe200078e02ff */
[----:B------:R-:W-:-:S05]  /*fc20*/  MOV R2, RZ ;  /* 0x000000ff00027202 */ /* 0x000fca0000000f00 */
[----:B------:R-:W-:Y:S01]  /*fc30*/  IMAD.HI.U32 R2, R3, R6, R2 ;  /* 0x0000000603027227 */ /* 0x000fe200078e0002 */
[----:B------:R-:W-:Y:S02]  /*fc40*/  IABS R6, R17 ;  /* 0x0000001100067213 */ /* 0x000fe40000000000 */
[----:B------:R-:W-:-:S03]  /*fc50*/  IABS R3, R0 ;  /* 0x0000000000037213 */ /* 0x000fc60000000000 */
[----:B------:R-:W-:Y:S02]  /*fc60*/  IMAD.MOV R6, RZ, RZ, -R6 ;  /* 0x000000ffff067224 */ /* 0x000fe400078e0a06 */
        /* <DEDUP_REMOVED lines=12> */
[----:B------:R-:W-:Y:S01]  /*fd30*/  MOV R18, R2 ;  /* 0x0000000200127202 */ /* 0x000fe20000000f00 */
[----:B------:R-:W-:-:S04]  /*fd40*/  IMAD.MOV R3, RZ, RZ, -R2 ;  /* 0x000000ffff037224 */ /* 0x000fc800078e0a02 */
[----:B------:R-:W-:Y:S01]  /*fd50*/  IMAD R17, R17, R3, R0 ;  /* 0x0000000311117224 */ /* 0x000fe200078e0200 */
[----:B------:R-:W-:Y:S06]  /*fd60*/  BRA `(.L_x_520) ;  /* 0x00000000001c7947 */ /* 0x000fec0003800000 */
.L_x_512:
[----:B------:R-:W-:Y:S01]  /*fd70*/  UMOV UR4, URZ ;  /* 0x0000003f00047c82 */ /* 0x000fe20008000000 */
[----:B------:R-:W-:Y:S01]  /*fd80*/  UMOV UR5, URZ ;  /* 0x0000003f00057c82 */ /* 0x000fe20008000000 */
[----:B------:R-:W-:Y:S01]  /*fd90*/  ULDC UR6, c[0x0][0xc3c] ;  /* 0x00030f0000067ab9 */ /* 0x000fe20000000800 */
[----:B------:R-:W-:Y:S02]  /*fda0*/  IMAD.MOV.U32 R16, RZ, RZ, R0 ;  /* 0x000000ffff107224 */ /* 0x000fe400078e0000 */
[----:B------:R-:W-:Y:S02]  /*fdb0*/  IMAD.U32 R17, RZ, RZ, UR4 ;  /* 0x00000004ff117e24 */ /* 0x000fe4000f8e00ff */
[----:B------:R-:W-:Y:S02]  /*fdc0*/  IMAD.U32 R18, RZ, RZ, UR5 ;  /* 0x00000005ff127e24 */ /* 0x000fe4000f8e00ff */
[----:B------:R-:W-:-:S07]  /*fdd0*/  IMAD.U32 R19, RZ, RZ, UR6 ;  /* 0x00000006ff137e24 */ /* 0x000fce000f8e00ff */
.L_x_520:
[----:B------:R3:W2:Y:S01]  /*fde0*/  LDL R3, [R1+0x4] ;  /* 0x0000040001037983 */ /* 0x0006a20000100800 */
[----:B------:R-:W0:Y:S01]  /*fdf0*/  S2R R0, SR_TID.X ;  /* 0x0000000000007919 */ /* 0x000e220000002100 */
[----:B------:R-:W-:Y:S05]  /*fe00*/  WARPSYNC.ALL ;  /* 0x0000000000007948 */ /* 0x000fea0003800000 */
[----:B0-----:R-:W-:Y:S01]  /*fe10*/  LOP3.LUT R0, R0, 0x1f, RZ, 0xc0, !PT ;  /* 0x0000001f00007812 */ /* 0x001fe200078ec0ff */
[----:B------:R-:W-:Y:S03]  /*fe20*/  BAR.SYNC.DEFER_BLOCKING 0x4, 0x180 ;  /* 0x0106000000007b1d */ /* 0x000fe60000010000 */
[----:B------:R-:W-:-:S13]  /*fe30*/  ISETP.NE.AND P0, PT, R0, RZ, PT ;  /* 0x000000ff0000720c */ /* 0x000fda0003f05270 */
[----:B------:R-:W2:Y:S01]  /*fe40*/  @!P0 S2R R0, SR_CgaCtaId ;  /* 0x0000000000008919 */ /* 0x000ea20000008800 */
[----:B------:R-:W-:-:S04]  /*fe50*/  @!P0 MOV R2, 0x400 ;  /* 0x0000040000028802 */ /* 0x000fc80000000f00 */
[----:B--2---:R-:W-:-:S05]  /*fe60*/  @!P0 LEA R3, R0, R2, 0x18 ;  /* 0x0000000200038211 */ /* 0x004fca00078ec0ff */
[----:B------:R3:W-:Y:S04]  /*fe70*/  @!P0 STS.128 [R3+0x348d0], R16 ;  /* 0x0348d01003008388 */ /* 0x0007e80000000c00 */
[----:B------:R3:W-:Y:S01]  /*fe80*/  @!P0 STL [R1+0x4], R3 ;  /* 0x0000040301008387 */ /* 0x0007e20000100800 */
[----:B------:R-:W-:Y:S06]  /*fe90*/  BAR.ARV 0x5, 0x180 ;  /* 0x0146000000007b1d */ /* 0x000fec0000002000 */
.L_x_509:
[----:B------:R-:W-:Y:S02]  /*fea0*/  ULDC UR4, c[0x0][0xc3c] ;  /* 0x00030f0000047ab9 */ /* 0x000fe40000000800 */
[----:B--2---:R-:W-:-:S13]  /*feb0*/  ISETP.GE.AND P0, PT, R19, UR4, PT ;  /* 0x0000000413007c0c */ /* 0x004fda000bf06270 */
[----:B------:R-:W-:Y:S05]  /*fec0*/  @!P0 BRA `(.L_x_521) ;  /* 0xffffffac004c8947 */ /* 0x000fea000383ffff */
[----:B------:R-:W-:Y:S05]  /*fed0*/  BSYNC B8 ;  /* 0x0000000000087941 */ /* 0x000fea0003800000 */
.L_x_419:
[----:B0-----:R-:W2:Y:S01]  /*fee0*/  LDL.LU R0, [R1+0x50] ;  /* 0x0000500001007983 */ /* 0x001ea20000300800 */
[----:B------:R-:W-:Y:S01]  /*fef0*/  BSSY B0, `(.L_x_522) ;  /* 0x000000b000007945 */ /* 0x000fe20003800000 */
[----:B------:R-:W0:Y:S01]  /*ff00*/  S2R R5, SR_CgaCtaId ;  /* 0x0000000000057919 */ /* 0x000e220000008800 */
[----:B--2---:R-:W-:-:S05]  /*ff10*/  VIADD R0, R0, 0x1 ;  /* 0x0000000100007836 */ /* 0x004fca0000000000 */
[----:B------:R-:W-:-:S04]  /*ff20*/  LEA.HI R2, R0, R0, RZ, 0x1 ;  /* 0x0000000000027211 */ /* 0x000fc800078f08ff */
[----:B---3--:R-:W-:-:S05]  /*ff30*/  LOP3.LUT R3, R2, 0xfffffffe, RZ, 0xc0, !PT ;  /* 0xfffffffe02037812 */ /* 0x008fca00078ec0ff */
[----:B------:R-:W-:Y:S01]  /*ff40*/  IMAD.IADD R3, R0, 0x1, -R3 ;  /* 0x0000000100037824 */ /* 0x000fe200078e0a03 */
[----:B------:R-:W-:-:S04]  /*ff50*/  MOV R0, 0x400 ;  /* 0x0000040000007802 */ /* 0x000fc80000000f00 */
[----:B0-----:R-:W-:Y:S02]  /*ff60*/  LEA R0, R5, R0, 0x18 ;  /* 0x0000000005007211 */ /* 0x001fe400078ec0ff */
[----:B------:R-:W-:-:S04]  /*ff70*/  SHF.L.U32 R3, R3, 0x1f, RZ ;  /* 0x0000001f03037819 */ /* 0x000fc800000006ff */
[----:B------:R-:W0:Y:S02]  /*ff80*/  SYNCS.PHASECHK.TRANS64.TRYWAIT P0, [R0+URZ+0x34820], R3 ;  /* 0x03482003000075a7 */ /* 0x000e24000800017f */
[----:B0-----:R-:W-:Y:S05]  /*ff90*/  @!P0 BRA `(.L_x_523) ;  /* 0x0000001c00c08947 */ /* 0x001fea0003800000 */
.L_x_591:
[----:B------:R-:W-:Y:S05]  /*ffa0*/  BSYNC B0 ;  /* 0x0000000000007941 */ /* 0x000fea0003800000 */
.L_x_522:
[----:B------:R-:W-:-:S03]  /*ffb0*/  UMOV UR4, 0xffffffff ;  /* 0xffffffff00047882 */ /* 0x000fc60000000000 */
[----:B------:R-:W-:Y:S05]  /*ffc0*/  BRA.DIV UR4, `(.L_x_524) ;  /* 0x0000001e04c87947 */ /* 0x000fea000b800000 */
[----:B------:R-:W2:Y:S02]  /*ffd0*/  S2R R2, SR_TID.X ;  /* 0x0000000000027919 */ /* 0x000ea40000002100 */
[----:B--2---:R-:W-:-:S04]  /*ffe0*/  SHF.R.U32.HI R2, RZ, 0x5, R2 ;  /* 0x00000005ff027819 */ /* 0x004fc80000011602 */
[----:B------:R-:W-:-:S05]  /*fff0*/  LOP3.LUT R2, R2, 0x3, RZ, 0xc0, !PT ;  /* 0x0000000302027812 */ /* 0x000fca00078ec0ff */
[----:B------:R2:W3:Y:S02]  /*10000*/  SHFL.IDX PT, R14, R2, RZ, 0x1f ;  /* 0x00001fff020e7589 */ /* 0x0004e400000e0000 */
.L_x_594:
[----:B---3--:R-:W-:Y:S01]  /*10010*/  ISETP.NE.AND P0, PT, R14, RZ, PT ;  /* 0x000000ff0e00720c */ /* 0x008fe20003f05270 */
[----:B------:R-:W-:-:S12]  /*10020*/  BSSY B0, `(.L_x_525) ;  /* 0x0000029000007945 */ /* 0x000fd80003800000 */
[----:B------:R-:W-:Y:S05]  /*10030*/  @P0 BRA `(.L_x_526) ;  /* 0x00000000009c0947 */ /* 0x000fea0003800000 */
[----:B------:R-:W-:-:S03]  /*10040*/  UMOV UR4, 0xffffffff ;  /* 0xffffffff00047882 */ /* 0x000fc60000000000 */
[----:B------:R-:W-:Y:S05]  /*10050*/  BRA.DIV UR4, `(.L_x_527) ;  /* 0x0000001e04d87947 */ /* 0x000fea000b800000 */
[----:B------:R-:W-:-:S13]  /*10060*/  ELECT P6, URZ, PT ;  /* 0x00000000003f782f */ /* 0x000fda00038c0000 */
.L_x_597:
        /* <DEDUP_REMOVED lines=8> */
.L_x_528:
[----:B0-----:R-:W2:Y:S04]  /*100f0*/  LDL R3, [R1+0x8] ;  /* 0x0000080001037983 */ /* 0x001ea80000100800 */
[----:B-1--4-:R-:W3:Y:S01]  /*10100*/  LDL.LU R7, [R1+0x10] ;  /* 0x0000100001077983 */ /* 0x012ee20000300800 */
[----:B------:R-:W-:-:S05]  /*10110*/  VIADD R2, R0, 0x34840 ;  /* 0x0003484000027836 */ /* 0x000fca0000000000 */
[C---:B--2---:R-:W-:Y:S01]  /*10120*/  LEA R6, R3.reuse, R2, 0x3 ;  /* 0x0000000203067211 */ /* 0x044fe200078e18ff */
[----:B------:R-:W-:Y:S01]  /*10130*/  VIADD R3, R3, 0x1 ;  /* 0x0000000103037836 */ /* 0x000fe20000000000 */
[----:B---3--:R-:W-:-:S04]  /*10140*/  SHF.L.U32 R5, R7, 0x1f, RZ ;  /* 0x0000001f07057819 */ /* 0x008fc800000006ff */
[C---:B------:R-:W-:Y:S01]  /*10150*/  ISETP.NE.AND P1, PT, R3.reuse, 0x2, PT ;  /* 0x000000020300780c */ /* 0x040fe20003f25270 */
[----:B------:R-:W0:Y:S03]  /*10160*/  SYNCS.PHASECHK.TRANS64.TRYWAIT P0, [R6+URZ], R5 ;  /* 0x00000005060075a7 */ /* 0x000e26000800017f */
[----:B------:R-:W-:Y:S02]  /*10170*/  SEL R4, RZ, 0x1, P1 ;  /* 0x00000001ff047807 */ /* 0x000fe40000800000 */
[----:B------:R-:W-:Y:S02]  /*10180*/  SEL R3, R3, RZ, P1 ;  /* 0x000000ff03037207 */ /* 0x000fe40000800000 */
[----:B------:R-:W-:-:S03]  /*10190*/  LOP3.LUT R4, R7, R4, RZ, 0x3c, !PT ;  /* 0x0000000407047212 */ /* 0x000fc600078e3cff */
[----:B------:R-:W-:Y:S01]  /*101a0*/  IMAD R7, R3, 0x8, R2 ;  /* 0x0000000803077824 */ /* 0x000fe200078e0202 */
[----:B------:R-:W-:Y:S01]  /*101b0*/  SHF.L.U32 R2, R4, 0x1f, RZ ;  /* 0x0000001f04027819 */ /* 0x000fe200000006ff */
[----:B0-----:R-:W-:Y:S06]  /*101c0*/  @!P0 BRA `(.L_x_529) ;  /* 0x0000001c009c8947 */ /* 0x001fec0003800000 */
.L_x_598:
[----:B------:R-:W1:Y:S02]  /*101d0*/  SYNCS.PHASECHK.TRANS64.TRYWAIT P0, [R7+URZ], R2 ;  /* 0x00000002070075a7 */ /* 0x000e64000800017f */
[----:B-1----:R-:W-:Y:S05]  /*101e0*/  @!P0 BRA `(.L_x_530) ;  /* 0x0000001c00a88947 */ /* 0x002fea0003800000 */
.L_x_599:
[----:B------:R-:W-:Y:S05]  /*101f0*/  @!P2 BRA `(.L_x_531) ;  /* 0x000000000004a947 */ /* 0x000fea0003800000 */
[----:B------:R-:W-:Y:S01]  /*10200*/  BPT.TRAP 0x1 ;  /* 0x000000040000795c */ /* 0x000fe20000300000 */
.L_x_531:
[----:B------:R-:W2:Y:S01]  /*10210*/  LDL.LU R4, [R1+0x8] ;  /* 0x0000080001047983 */ /* 0x000ea20000300800 */
[----:B------:R-:W-:-:S04]  /*10220*/  VIADD R0, R0, 0x34860 ;  /* 0x0003486000007836 */ /* 0x000fc80000000000 */
[----:B--2---:R-:W-:-:S04]  /*10230*/  IMAD R4, R4, 0x8, R0 ;  /* 0x0000000804047824 */ /* 0x004fc800078e0200 */
[----:B------:R-:W2:Y:S02]  /*10240*/  SYNCS.PHASECHK.TRANS64.TRYWAIT P0, [R4+URZ], R5 ;  /* 0x00000005040075a7 */ /* 0x000ea4000800017f */
[----:B--2---:R-:W-:Y:S05]  /*10250*/  @!P0 BRA `(.L_x_532) ;  /* 0x0000001c00a08947 */ /* 0x004fea0003800000 */
.L_x_600:
[----:B------:R-:W-:-:S07]  /*10260*/  IMAD R3, R3, 0x8, R0 ;  /* 0x0000000803037824 */ /* 0x000fce00078e0200 */
.L_x_533:
[----:B---3--:R3:W4:Y:S02]  /*10270*/  SYNCS.PHASECHK.TRANS64.TRYWAIT P0, [R3+URZ], R2 ;  /* 0x00000002030075a7 */ /* 0x008724000800017f */
[----:B----4-:R-:W-:Y:S05]  /*10280*/  @!P0 NANOSLEEP.SYNCS 0x989680 ;  /* 0x009896800000895d */ /* 0x010fea0003900000 */
[----:B------:R-:W4:Y:S02]  /*10290*/  @!P0 SYNCS.PHASECHK.TRANS64 P0, [R3+URZ], R2 ;  /* 0x00000002030085a7 */ /* 0x000f24000800007f */
[----:B----4-:R-:W-:Y:S05]  /*102a0*/  @!P0 BRA `(.L_x_533) ;  /* 0xfffffffc00f08947 */ /* 0x010fea000383ffff */
.L_x_526:
[----:B------:R-:W-:Y:S05]  /*102b0*/  BSYNC B0 ;  /* 0x0000000000007941 */ /* 0x000fea0003800000 */
.L_x_525:
[----:B------:R-:W-:Y:S05]  /*102c0*/  EXIT ;  /* 0x000000000000794d */ /* 0x000fea0003800000 */
.L_x_371:
[----:B0-----:R0:W1:Y:S02]  /*102d0*/  SYNCS.PHASECHK.TRANS64.TRYWAIT P1, [R0+URZ+0x34800], R3 ;  /* 0x03480003000075a7 */ /* 0x001064000802017f */
[----:B-1----:R-:W-:Y:S05]  /*102e0*/  @!P1 NANOSLEEP.SYNCS 0x989680 ;  /* 0x009896800000995d */ /* 0x002fea0003900000 */
[----:B------:R-:W1:Y:S02]  /*102f0*/  @!P1 SYNCS.PHASECHK.TRANS64 P1, [R0+URZ+0x34800], R3 ;  /* 0x03480003000095a7 */ /* 0x000e64000802007f */
[----:B-1----:R-:W-:Y:S05]  /*10300*/  @!P1 BRA `(.L_x_371) ;  /* 0xfffffffc00f09947 */ /* 0x002fea000383ffff */
[----:B------:R-:W-:Y:S05]  /*10310*/  BRA `(.L_x_534) ;  /* 0xffffff1400007947 */ /* 0x000fea000383ffff */
.L_x_375:
[----:B-1----:R1:W2:Y:S02]  /*10320*/  SYNCS.PHASECHK.TRANS64.TRYWAIT P2, [R3+URZ+0x34830], R4 ;  /* 0x03483004030075a7 */ /* 0x0022a4000804017f */
[----:B--2---:R-:W-:Y:S05]  /*10330*/  @!P2 NANOSLEEP.SYNCS 0x989680 ;  /* 0x009896800000a95d */ /* 0x004fea0003900000 */
[----:B------:R-:W2:Y:S02]  /*10340*/  @!P2 SYNCS.PHASECHK.TRANS64 P2, [R3+URZ+0x34830], R4 ;  /* 0x034830040300a5a7 */ /* 0x000ea4000804007f */
[----:B--2---:R-:W-:Y:S05]  /*10350*/  @!P2 BRA `(.L_x_375) ;  /* 0xfffffffc00f0a947 */ /* 0x004fea000383ffff */
[----:B------:R-:W-:Y:S05]  /*10360*/  BRA `(.L_x_374) ;  /* 0xffffff1400247947 */ /* 0x000fea000383ffff */
.L_x_380:
[----:B-1----:R-:W-:-:S04]  /*10370*/  IMAD.U32 R9, RZ, RZ, UR7 ;  /* 0x00000007ff097e24 */ /* 0x002fc8000f8e00ff */
[----:B------:R1:W2:Y:S03]  /*10380*/  SYNCS.PHASECHK.TRANS64.TRYWAIT P2, [R9+URZ+0x34830], R6 ;  /* 0x03483006090075a7 */ /* 0x0002a6000804017f */
[----:B--2---:R-:W-:Y:S05]  /*10390*/  @!P2 NANOSLEEP.SYNCS 0x989680 ;  /* 0x009896800000a95d */ /* 0x004fea0003900000 */
[----:B------:R-:W2:Y:S02]  /*103a0*/  @!P2 SYNCS.PHASECHK.TRANS64 P2, [R9+URZ+0x34830], R6 ;  /* 0x034830060900a5a7 */ /* 0x000ea4000804007f */
[----:B--2---:R-:W-:Y:S05]  /*103b0*/  @!P2 BRA `(.L_x_380) ;  /* 0xfffffffc00eca947 */ /* 0x004fea000383ffff */
[----:B------:R-:W-:Y:S05]  /*103c0*/  BRA `(.L_x_379) ;  /* 0xffffff4000cc7947 */ /* 0x000fea000383ffff */
.L_x_384:
[----:B---3--:R3:W4:Y:S02]  /*103d0*/  SYNCS.PHASECHK.TRANS64.TRYWAIT P2, [R10+URZ+0x34850], R5 ;  /* 0x034850050a0075a7 */ /* 0x008724000804017f */
[----:B----4-:R-:W-:Y:S05]  /*103e0*/  @!P2 NANOSLEEP.SYNCS 0x989680 ;  /* 0x009896800000a95d */ /* 0x010fea0003900000 */
[----:B------:R-:W4:Y:S02]  /*103f0*/  @!P2 SYNCS.PHASECHK.TRANS64 P2, [R10+URZ+0x34850], R5 ;  /* 0x034850050a00a5a7 */ /* 0x000f24000804007f */
[----:B----4-:R-:W-:Y:S05]  /*10400*/  @!P2 BRA `(.L_x_384) ;  /* 0xfffffffc00f0a947 */ /* 0x010fea000383ffff */
[----:B------:R-:W-:Y:S05]  /*10410*/  BRA `(.L_x_383) ;  /* 0xffffff4800fc7947 */ /* 0x000fea000383ffff */
.L_x_389:
[----:B-1----:R1:W2:Y:S02]  /*10420*/  SYNCS.PHASECHK.TRANS64.TRYWAIT P0, [R20+URZ+0x34850], R5 ;  /* 0x03485005140075a7 */ /* 0x0022a4000800017f */
[----:B--2---:R-:W-:Y:S05]  /*10430*/  @!P0 NANOSLEEP.SYNCS 0x989680 ;  /* 0x009896800000895d */ /* 0x004fea0003900000 */
[----:B------:R-:W2:Y:S02]  /*10440*/  @!P0 SYNCS.PHASECHK.TRANS64 P0, [R20+URZ+0x34850], R5 ;  /* 0x03485005140085a7 */ /* 0x000ea4000800007f */
[----:B--2---:R-:W-:Y:S05]  /*10450*/  @!P0 BRA `(.L_x_389) ;  /* 0xfffffffc00f08947 */ /* 0x004fea000383ffff */
[----:B------:R-:W-:Y:S05]  /*10460*/  BRA `(.L_x_388) ;  /* 0xffffff6c00cc7947 */ /* 0x000fea000383ffff */
.L_x_431:
[----:B------:R-:W1:Y:S01]  /*10470*/  S2R R4, SR_TID.X ;  /* 0x0000000000047919 */ /* 0x000e620000002100 */
[----:B------:R-:W-:Y:S01]  /*10480*/  BSSY B0, `(.L_x_535) ;  /* 0x000000a000007945 */ /* 0x000fe20003800000 */
[----:B0-----:R-:W-:Y:S01]  /*10490*/  IMAD.MOV.U32 R12, RZ, RZ, RZ ;  /* 0x000000ffff0c7224 */ /* 0x001fe200078e00ff */
[----:B------:R-:W-:Y:S01]  /*104a0*/  MOV R11, 0x1f ;  /* 0x0000001f000b7802 */ /* 0x000fe20000000f00 */
[----:B------:R-:W-:Y:S01]  /*104b0*/  IMAD.MOV.U32 R15, RZ, RZ, -0x1 ;  /* 0xffffffffff0f7424 */ /* 0x000fe200078e00ff */
[----:B-1----:R-:W-:-:S04]  /*104c0*/  SHF.R.U32.HI R4, RZ, 0x5, R4 ;  /* 0x00000005ff047819 */ /* 0x002fc80000011604 */
[----:B------:R-:W-:-:S05]  /*104d0*/  LOP3.LUT R4, R4, 0x3, RZ, 0xc0, !PT ;  /* 0x0000000304047812 */ /* 0x000fca00078ec0ff */
[----:B------:R-:W-:-:S07]  /*104e0*/  IMAD.MOV.U32 R13, RZ, RZ, R4 ;  /* 0x000000ffff0d7224 */ /* 0x000fce00078e0004 */
[----:B------:R-:W-:Y:S05]  /*104f0*/  WARPSYNC.COLLECTIVE R15, `(.L_x_536) ;  /* 0x000000000f087348 */ /* 0x000fea0003c00000 */
[----:B------:R0:W1:Y:S02]  /*10500*/  SHFL.IDX P6, R14, R13, R12, R11 ;  /* 0x0000000c0d0e7389 */ /* 0x00006400000c000b */
[----:B01----:R-:W-:Y:S01]  /*10510*/  ENDCOLLECTIVE ;  /* 0x000000000000791b */ /* 0x003fe20003800000 */
.L_x_536:
[----:B------:R-:W-:Y:S05]  /*10520*/  BSYNC B0 ;  /* 0x0000000000007941 */ /* 0x000fea0003800000 */
.L_x_535:
[----:B------:R-:W-:Y:S05]  /*10530*/  BRA `(.L_x_537) ;  /* 0xffffffb000b07947 */ /* 0x000fea000383ffff */
.L_x_433:
[----:B------:R-:W-:Y:S01]  /*10540*/  BSSY B0, `(.L_x_538) ;  /* 0x0000006000007945 */ /* 0x000fe20003800000 */
[----:B------:R-:W-:-:S07]  /*10550*/  IMAD.MOV.U32 R15, RZ, RZ, -0x1 ;  /* 0xffffffffff0f7424 */ /* 0x000fce00078e00ff */
[----:B012---:R-:W-:Y:S05]  /*10560*/  WARPSYNC.COLLECTIVE R15, `(.L_x_539) ;  /* 0x000000000f0c7348 */ /* 0x007fea0003c00000 */
[----:B------:R-:W-:Y:S02]  /*10570*/  ELECT P6, UR62, PT ;  /* 0x00000000003e782f */ /* 0x000fe400038c0000 */
[----:B------:R-:W-:Y:S01]  /*10580*/  MOV R14, UR62 ;  /* 0x0000003e000e7c02 */ /* 0x000fe20008000f00 */
[----:B012---:R-:W-:Y:S10]  /*10590*/  ENDCOLLECTIVE ;  /* 0x000000000000791b */ /* 0x007ff40003800000 */
.L_x_539:
[----:B------:R-:W-:Y:S05]  /*105a0*/  BSYNC B0 ;  /* 0x0000000000007941 */ /* 0x000fea0003800000 */
.L_x_538:
[----:B------:R-:W-:Y:S05]  /*105b0*/  BRA `(.L_x_540) ;  /* 0xffffffb000b47947 */ /* 0x000fea000383ffff */
.L_x_435:
[----:B--2---:R2:W3:Y:S02]  /*105c0*/  SYNCS.PHASECHK.TRANS64.TRYWAIT P0, [R0+URZ+0x34840], R2 ;  /* 0x03484002000075a7 */ /* 0x0044e4000800017f */
[----:B---3--:R-:W-:Y:S05]  /*105d0*/  @!P0 NANOSLEEP.SYNCS 0x989680 ;  /* 0x009896800000895d */ /* 0x008fea0003900000 */
[----:B------:R-:W3:Y:S02]  /*105e0*/  @!P0 SYNCS.PHASECHK.TRANS64 P0, [R0+URZ+0x34840], R2 ;  /* 0x03484002000085a7 */ /* 0x000ee4000800007f */
[----:B---3--:R-:W-:Y:S05]  /*105f0*/  @!P0 BRA `(.L_x_435) ;  /* 0xfffffffc00f08947 */ /* 0x008fea000383ffff */
[----:B------:R-:W-:Y:S05]  /*10600*/  BRA `(.L_x_541) ;  /* 0xffffffb400247947 */ /* 0x000fea000383ffff */
.L_x_439:
[----:B------:R0:W5:Y:S01]  /*10610*/  LDL.LU R8, [R1+0x40] ;  /* 0x0000400001087983 */ /* 0x0001620000300800 */
[----:B------:R-:W-:Y:S02]  /*10620*/  IMAD.MOV.U32 R13, RZ, RZ, R0 ;  /* 0x000000ffff0d7224 */ /* 0x000fe400078e0000 */
[----:B------:R-:W-:Y:S01]  /*10630*/  IMAD.MOV.U32 R12, RZ, RZ, RZ ;  /* 0x000000ffff0c7224 */ /* 0x000fe200078e00ff */
[----:B------:R-:W1:Y:S01]  /*10640*/  S2R R5, SR_TID.X ;  /* 0x0000000000057919 */ /* 0x000e620000002100 */
[----:B------:R-:W-:Y:S02]  /*10650*/  IMAD.MOV.U32 R11, RZ, RZ, 0x181f ;  /* 0x0000181fff0b7424 */ /* 0x000fe400078e00ff */
[----:B------:R-:W-:-:S07]  /*10660*/  IMAD.MOV.U32 R15, RZ, RZ, -0x1 ;  /* 0xffffffffff0f7424 */ /* 0x000fce00078e00ff */
[----:B01---5:R-:W-:Y:S05]  /*10670*/  WARPSYNC.COLLECTIVE R15, `(.L_x_542) ;  /* 0x000000000f087348 */ /* 0x023fea0003c00000 */
[----:B------:R2:W3:Y:S02]  /*10680*/  SHFL.IDX P6, R14, R13, R12, R11 ;  /* 0x0000000c0d0e7389 */ /* 0x0004e400000c000b */
[----:B0123-5:R-:W-:Y:S01]  /*10690*/  ENDCOLLECTIVE ;  /* 0x000000000000791b */ /* 0x02ffe20003800000 */
.L_x_542:
[----:B------:R-:W-:Y:S02]  /*106a0*/  IMAD.MOV.U32 R13, RZ, RZ, R4 ;  /* 0x000000ffff0d7224 */ /* 0x000fe400078e0004 */
[----:B------:R-:W-:-:S07]  /*106b0*/  IMAD.MOV.U32 R6, RZ, RZ, R14 ;  /* 0x000000ffff067224 */ /* 0x000fce00078e000e */
[----:B------:R-:W-:Y:S05]  /*106c0*/  WARPSYNC.COLLECTIVE R15, `(.L_x_543) ;  /* 0x000000000f087348 */ /* 0x000fea0003c00000 */
[----:B------:R0:W1:Y:S02]  /*106d0*/  SHFL.IDX P6, R14, R13, R12, R11 ;  /* 0x0000000c0d0e7389 */ /* 0x00006400000c000b */
[----:B01----:R-:W-:Y:S01]  /*106e0*/  ENDCOLLECTIVE ;  /* 0x000000000000791b */ /* 0x003fe20003800000 */
.L_x_543:
[----:B------:R-:W-:Y:S01]  /*106f0*/  ULDC.64 UR4, c[0x0][0x208] ;  /* 0x0000820000047ab9 */ /* 0x000fe20000000a00 */
[----:B------:R-:W-:Y:S02]  /*10700*/  IMAD.MOV.U32 R13, RZ, RZ, R0 ;  /* 0x000000ffff0d7224 */ /* 0x000fe400078e0000 */
[----:B------:R-:W-:Y:S02]  /*10710*/  IMAD.MOV.U32 R12, RZ, RZ, 0x1 ;  /* 0x00000001ff0c7424 */ /* 0x000fe400078e00ff */
[----:B------:R-:W-:Y:S01]  /*10720*/  IMAD R3, R8, R7, RZ ;  /* 0x0000000708037224 */ /* 0x000fe200078e02ff */
[----:B------:R-:W-:Y:S01]  /*10730*/  MOV R7, R14 ;  /* 0x0000000e00077202 */ /* 0x000fe20000000f00 */
[----:B------:R-:W0:Y:S02]  /*10740*/  S2R R8, SR_TID.X ;  /* 0x0000000000087919 */ /* 0x000e240000002100 */
[----:B0-----:R-:W-:-:S04]  /*10750*/  LOP3.LUT R8, R8, 0x7f, RZ, 0xc0, !PT ;  /* 0x0000007f08087812 */ /* 0x001fc800078ec0ff */
[----:B------:R-:W-:-:S05]  /*10760*/  SHF.R.U32.HI R8, RZ, 0x3, R8 ;  /* 0x00000003ff087819 */ /* 0x000fca0000011608 */
[----:B------:R-:W-:Y:S02]  /*10770*/  IMAD.IADD R2, R8, 0x1, R17 ;  /* 0x0000000108027824 */ /* 0x000fe400078e0211 */
[----:B------:R-:W-:Y:S02]  /*10780*/  IMAD.SHL.U32 R17, R5, 0x8, RZ ;  /* 0x0000000805117824 */ /* 0x000fe400078e00ff */
[C---:B------:R-:W-:Y:S01]  /*10790*/  VIADD R5, R2.reuse, 0x10 ;  /* 0x0000001002057836 */ /* 0x040fe20000000000 */
[----:B------:R-:W-:Y:S02]  /*107a0*/  ISETP.GE.AND P3, PT, R2, R3, PT ;  /* 0x000000030200720c */ /* 0x000fe40003f66270 */
[----:B------:R-:W-:-:S11]  /*107b0*/  LOP3.LUT R17, R17, 0x38, RZ, 0xc0, !PT ;  /* 0x0000003811117812 */ /* 0x000fd600078ec0ff */
[----:B------:R-:W-:-:S05]  /*107c0*/  @!P3 LEA R7, P5, R17, R7, 0x1 ;  /* 0x000000071107b211 */ /* 0x000fca00078a08ff */
[----:B------:R-:W-:-:S05]  /*107d0*/  @!P3 IMAD.X R6, RZ, RZ, R6, P5 ;  /* 0x000000ffff06b224 */ /* 0x000fca00028e0606 */
[----:B------:R-:W-:-:S04]  /*107e0*/  @!P3 LOP3.LUT R7, R7, R6, RZ, 0x3c, !PT ;  /* 0x000000060707b212 */ /* 0x000fc800078e3cff */
[----:B------:R-:W-:-:S04]  /*107f0*/  @!P3 LOP3.LUT R6, R7, R6, RZ, 0x3c, !PT ;  /* 0x000000060706b212 */ /* 0x000fc800078e3cff */
[----:B------:R-:W-:-:S05]  /*10800*/  @!P3 LOP3.LUT R7, R7, R6, RZ, 0x3c, !PT ;  /* 0x000000060707b212 */ /* 0x000fca00078e3cff */
[----:B------:R-:W-:Y:S01]  /*10810*/  @!PT LDS RZ, [RZ] ;  /* 0x00000000fffff984 */ /* 0x000fe20000000800 */
[----:B------:R-:W-:Y:S01]  /*10820*/  @!PT LDS RZ, [RZ] ;  /* 0x00000000fffff984 */ /* 0x000fe20000000800 */
[----:B------:R-:W-:Y:S01]  /*10830*/  @!PT LDS RZ, [RZ] ;  /* 0x00000000fffff984 */ /* 0x000fe20000000800 */
[----:B------:R0:W-:Y:S04]  /*10840*/  @!P3 LDGSTS.E.BYPASS.LTC128B.128 [R10+0x10400], desc[UR4][R6.64], !P2 ;  /* 0x10400000060abfae */ /* 0x0001e8000d101d44 */
[----:B------:R0:W-:Y:S04]  /*10850*/  @!P3 LDGSTS.E.BYPASS.LTC128B.128 [R10+0x14400], desc[UR4][R6.64+0x80], !P1 ;  /* 0x14400080060abfae */ /* 0x0001e8000c901d44 */
[----:B------:R0:W-:Y:S01]  /*10860*/  @!P3 LDGSTS.E.BYPASS.LTC128B.128 [R10+0x18400], desc[UR4][R6.64+0x100], !P0 ;  /* 0x18400100060abfae */ /* 0x0001e2000c101d44 */
[----:B------:R-:W-:-:S13]  /*10870*/  ISETP.GE.AND P3, PT, R5, R3, PT ;  /* 0x000000030500720c */ /* 0x000fda0003f66270 */
[----:B0-----:R-:W-:Y:S05]  /*10880*/  WARPSYNC.COLLECTIVE R15, `(.L_x_544) ;  /* 0x000000000f087348 */ /* 0x001fea0003c00000 */
[----:B------:R1:W2:Y:S02]  /*10890*/  SHFL.IDX P6, R14, R13, R12, R11 ;  /* 0x0000000c0d0e7389 */ /* 0x0002a400000c000b */
[----:B012---:R-:W-:Y:S01]  /*108a0*/  ENDCOLLECTIVE ;  /* 0x000000000000791b */ /* 0x007fe20003800000 */
.L_x_544:
[----:B------:R-:W-:Y:S02]  /*108b0*/  IMAD.MOV.U32 R13, RZ, RZ, R4 ;  /* 0x000000ffff0d7224 */ /* 0x000fe400078e0004 */
[----:B------:R-:W-:-:S07]  /*108c0*/  IMAD.MOV.U32 R9, RZ, RZ, R14 ;  /* 0x000000ffff097224 */ /* 0x000fce00078e000e */
[----:B------:R-:W-:Y:S05]  /*108d0*/  WARPSYNC.COLLECTIVE R15, `(.L_x_545) ;  /* 0x000000000f087348 */ /* 0x000fea0003c00000 */
[----:B------:R0:W1:Y:S02]  /*108e0*/  SHFL.IDX P6, R14, R13, R12, R11 ;  /* 0x0000000c0d0e7389 */ /* 0x00006400000c000b */
[----:B01----:R-:W-:Y:S01]  /*108f0*/  ENDCOLLECTIVE ;  /* 0x000000000000791b */ /* 0x003fe20003800000 */
.L_x_545:
[----:B------:R-:W-:Y:S01]  /*10900*/  ULDC.64 UR4, c[0x0][0x208] ;  /* 0x0000820000047ab9 */ /* 0x000fe20000000a00 */
[----:B------:R-:W-:Y:S02]  /*10910*/  IMAD.MOV.U32 R13, RZ, RZ, R0 ;  /* 0x000000ffff0d7224 */ /* 0x000fe400078e0000 */
[----:B------:R-:W-:Y:S01]  /*10920*/  IMAD.MOV.U32 R12, RZ, RZ, 0x2 ;  /* 0x00000002ff0c7424 */ /* 0x000fe200078e00ff */
[----:B------:R-:W-:-:S04]  /*10930*/  MOV R5, R14 ;  /* 0x0000000e00057202 */ /* 0x000fc80000000f00 */
[----:B------:R-:W-:-:S05]  /*10940*/  @!P3 LEA R8, P5, R17, R5, 0x1 ;  /* 0x000000051108b211 */ /* 0x000fca00078a08ff */
[----:B------:R-:W-:Y:S02]  /*10950*/  @!P3 IMAD.X R5, RZ, RZ, R9, P5 ;  /* 0x000000ffff05b224 */ /* 0x000fe400028e0609 */
[----:B------:R-:W-:Y:S02]  /*10960*/  @!P3 IMAD.MOV.U32 R6, RZ, RZ, R8 ;  /* 0x000000ffff06b224 */ /* 0x000fe400078e0008 */
[----:B------:R-:W-:Y:S02]  /*10970*/  @!P3 IMAD.MOV.U32 R7, RZ, RZ, R5 ;  /* 0x000000ffff07b224 */ /* 0x000fe400078e0005 */
[----:B------:R-:W-:-:S03]  /*10980*/  VIADD R5, R2, 0x20 ;  /* 0x0000002002057836 */ /* 0x000fc60000000000 */
        /* <DEDUP_REMOVED lines=10> */
.L_x_546:
[----:B------:R-:W-:Y:S02]  /*10a30*/  IMAD.MOV.U32 R13, RZ, RZ, R4 ;  /* 0x000000ffff0d7224 */ /* 0x000fe400078e0004 */
[----:B------:R-:W-:-:S07]  /*10a40*/  IMAD.MOV.U32 R8, RZ, RZ, R14 ;  /* 0x000000ffff087224 */ /* 0x000fce00078e000e */
[----:B------:R-:W-:Y:S05]  /*10a50*/  WARPSYNC.COLLECTIVE R15, `(.L_x_547) ;  /* 0x000000000f087348 */ /* 0x000fea0003c00000 */
[----:B------:R0:W1:Y:S02]  /*10a60*/  SHFL.IDX P6, R14, R13, R12, R11 ;  /* 0x0000000c0d0e7389 */ /* 0x00006400000c000b */
[----:B01----:R-:W-:Y:S01]  /*10a70*/  ENDCOLLECTIVE ;  /* 0x000000000000791b */ /* 0x003fe20003800000 */
.L_x_547:
[----:B------:R-:W-:Y:S01]  /*10a80*/  ULDC.64 UR4, c[0x0][0x208] ;  /* 0x0000820000047ab9 */ /* 0x000fe20000000a00 */
[----:B------:R-:W-:Y:S02]  /*10a90*/  IMAD.MOV.U32 R13, RZ, RZ, R0 ;  /* 0x000000ffff0d7224 */ /* 0x000fe400078e0000 */
[----:B------:R-:W-:Y:S01]  /*10aa0*/  IMAD.MOV.U32 R12, RZ, RZ, 0x3 ;  /* 0x00000003ff0c7424 */ /* 0x000fe200078e00ff */
[----:B------:R-:W-:-:S04]  /*10ab0*/  MOV R5, R14 ;  /* 0x0000000e00057202 */ /* 0x000fc80000000f00 */
[----:B------:R-:W-:-:S05]  /*10ac0*/  @!P3 LEA R5, P4, R17, R5, 0x1 ;  /* 0x000000051105b211 */ /* 0x000fca00078808ff */
[----:B------:R-:W-:Y:S01]  /*10ad0*/  @!P3 IMAD.X R6, RZ, RZ, R8, P4 ;  /* 0x000000ffff06b224 */ /* 0x000fe200020e0608 */
[----:B------:R-:W-:-:S03]  /*10ae0*/  IADD3 R8, R2, 0x60, RZ ;  /* 0x0000006002087810 */ /* 0x000fc60007ffe0ff */
        /* <DEDUP_REMOVED lines=13> */
.L_x_548:
[----:B------:R-:W-:Y:S02]  /*10bc0*/  IMAD.MOV.U32 R13, RZ, RZ, R4 ;  /* 0x000000ffff0d7224 */ /* 0x000fe400078e0004 */
[----:B------:R-:W-:-:S07]  /*10bd0*/  IMAD.MOV.U32 R6, RZ, RZ, R14 ;  /* 0x000000ffff067224 */ /* 0x000fce00078e000e */
[----:B------:R-:W-:Y:S05]  /*10be0*/  WARPSYNC.COLLECTIVE R15, `(.L_x_549) ;  /* 0x000000000f087348 */ /* 0x000fea0003c00000 */
[----:B------:R0:W1:Y:S02]  /*10bf0*/  SHFL.IDX P6, R14, R13, R12, R11 ;  /* 0x0000000c0d0e7389 */ /* 0x00006400000c000b */
[----:B01----:R-:W-:Y:S01]  /*10c00*/  ENDCOLLECTIVE ;  /* 0x000000000000791b */ /* 0x003fe20003800000 */
.L_x_549:
[----:B------:R-:W-:Y:S01]  /*10c10*/  ULDC.64 UR4, c[0x0][0x208] ;  /* 0x0000820000047ab9 */ /* 0x000fe20000000a00 */
[----:B------:R-:W-:Y:S02]  /*10c20*/  IMAD.MOV.U32 R13, RZ, RZ, R0 ;  /* 0x000000ffff0d7224 */ /* 0x000fe400078e0000 */
[----:B------:R-:W-:Y:S01]  /*10c30*/  IMAD.MOV.U32 R12, RZ, RZ, 0x4 ;  /* 0x00000004ff0c7424 */ /* 0x000fe200078e00ff */
[----:B------:R-:W-:-:S04]  /*10c40*/  MOV R5, R14 ;  /* 0x0000000e00057202 */ /* 0x000fc80000000f00 */
[----:B------:R-:W-:-:S05]  /*10c50*/  @!P3 LEA R5, P4, R17, R5, 0x1 ;  /* 0x000000051105b211 */ /* 0x000fca00078808ff */
[----:B------:R-:W-:-:S04]  /*10c60*/  @!P3 IMAD.X R6, RZ, RZ, R6, P4 ;  /* 0x000000ffff06b224 */ /* 0x000fc800020e0606 */
        /* <DEDUP_REMOVED lines=13> */
.L_x_550:
[----:B------:R-:W-:Y:S02]  /*10d40*/  IMAD.MOV.U32 R13, RZ, RZ, R4 ;  /* 0x000000ffff0d7224 */ /* 0x000fe400078e0004 */
[----:B------:R-:W-:-:S07]  /*10d50*/  IMAD.MOV.U32 R6, RZ, RZ, R14 ;  /* 0x000000ffff067224 */ /* 0x000fce00078e000e */
[----:B------:R-:W-:Y:S05]  /*10d60*/  WARPSYNC.COLLECTIVE R15, `(.L_x_551) ;  /* 0x000000000f087348 */ /* 0x000fea0003c00000 */
[----:B------:R0:W1:Y:S02]  /*10d70*/  SHFL.IDX P6, R14, R13, R12, R11 ;  /* 0x0000000c0d0e7389 */ /* 0x00006400000c000b */
[----:B01----:R-:W-:Y:S01]  /*10d80*/  ENDCOLLECTIVE ;  /* 0x000000000000791b */ /* 0x003fe20003800000 */
.L_x_551:
        /* <DEDUP_REMOVED lines=19> */
.L_x_552:
[----:B------:R-:W-:Y:S02]  /*10ec0*/  IMAD.MOV.U32 R13, RZ, RZ, R4 ;  /* 0x000000ffff0d7224 */ /* 0x000fe400078e0004 */
[----:B------:R-:W-:-:S07]  /*10ed0*/  IMAD.MOV.U32 R6, RZ, RZ, R14 ;  /* 0x000000ffff067224 */ /* 0x000fce00078e000e */
[----:B------:R-:W-:Y:S05]  /*10ee0*/  WARPSYNC.COLLECTIVE R15, `(.L_x_553) ;  /* 0x000000000f087348 */ /* 0x000fea0003c00000 */
[----:B------:R0:W1:Y:S02]  /*10ef0*/  SHFL.IDX P6, R14, R13, R12, R11 ;  /* 0x0000000c0d0e7389 */ /* 0x00006400000c000b */
[----:B01----:R-:W-:Y:S01]  /*10f00*/  ENDCOLLECTIVE ;  /* 0x000000000000791b */ /* 0x003fe20003800000 */
.L_x_553:
[----:B------:R-:W-:Y:S01]  /*10f10*/  ULDC.64 UR4, c[0x0][0x208] ;  /* 0x0000820000047ab9 */ /* 0x000fe20000000a00 */
[----:B------:R-:W-:Y:S02]  /*10f20*/  IMAD.MOV.U32 R13, RZ, RZ, R0 ;  /* 0x000000ffff0d7224 */ /* 0x000fe400078e0000 */
[----:B------:R-:W-:Y:S01]  /*10f30*/  IMAD.MOV.U32 R12, RZ, RZ, 0x6 ;  /* 0x00000006ff0c7424 */ /* 0x000fe200078e00ff */
[----:B------:R-:W-:-:S04]  /*10f40*/  MOV R5, R14 ;  /* 0x0000000e00057202 */ /* 0x000fc80000000f00 */
[----:B------:R-:W-:-:S05]  /*10f50*/  @!P3 LEA R5, P4, R17, R5, 0x1 ;  /* 0x000000051105b211 */ /* 0x000fca00078808ff */
[----:B------:R-:W-:Y:S01]  /*10f60*/  @!P3 IMAD.X R6, RZ, RZ, R6, P4 ;  /* 0x000000ffff06b224 */ /* 0x000fe200020e0606 */
[----:B------:R-:W-:-:S03]  /*10f70*/  ISETP.GE.AND P4, PT, R8, R3, PT ;  /* 0x000000030800720c */ /* 0x000fc60003f86270 */
[----:B------:R-:W-:Y:S02]  /*10f80*/  @!P3 IMAD.MOV.U32 R7, RZ, RZ, R6 ;  /* 0x000000ffff07b224 */ /* 0x000fe400078e0006 */
[----:B------:R-:W-:-:S05]  /*10f90*/  @!P3 IMAD.MOV.U32 R6, RZ, RZ, R5 ;  /* 0x000000ffff06b224 */ /* 0x000fca00078e0005 */
[----:B------:R-:W-:Y:S01]  /*10fa0*/  @!PT LDS RZ, [RZ] ;  /* 0x00000000fffff984 */ /* 0x000fe20000000800 */
[----:B------:R-:W-:Y:S01]  /*10fb0*/  @!PT LDS RZ, [RZ] ;  /* 0x00000000fffff984 */ /* 0x000fe20000000800 */
[----:B------:R-:W-:Y:S01]  /*10fc0*/  @!PT LDS RZ, [RZ] ;  /* 0x00000000fffff984 */ /* 0x000fe20000000800 */
[----:B------:R0:W-:Y:S04]  /*10fd0*/  @!P3 LDGSTS.E.BYPASS.LTC128B.128 [R10+0x12c00], desc[UR4][R6.64], !P2 ;  /* 0x12c00000060abfae */ /* 0x0001e8000d101d44 */
[----:B------:R0:W-:Y:S04]  /*10fe0*/  @!P3 LDGSTS.E.BYPASS.LTC128B.128 [R10+0x16c00], desc[UR4][R6.64+0x80], !P1 ;  /* 0x16c00080060abfae */ /* 0x0001e8000c901d44 */
[----:B------:R0:W-:Y:S02]  /*10ff0*/  @!P3 LDGSTS.E.BYPASS.LTC128B.128 [R10+0x1ac00], desc[UR4][R6.64+0x100], !P0 ;  /* 0x1ac00100060abfae */ /* 0x0001e4000c101d44 */
[----:B0-----:R-:W-:Y:S05]  /*11000*/  WARPSYNC.COLLECTIVE R15, `(.L_x_554) ;  /* 0x000000000f087348 */ /* 0x001fea0003c00000 */
[----:B------:R1:W2:Y:S02]  /*11010*/  SHFL.IDX P6, R14, R13, R12, R11 ;  /* 0x0000000c0d0e7389 */ /* 0x0002a400000c000b */
[----:B012---:R-:W-:Y:S01]  /*11020*/  ENDCOLLECTIVE ;  /* 0x000000000000791b */ /* 0x007fe20003800000 */
.L_x_554:
[----:B------:R-:W-:Y:S02]  /*11030*/  IMAD.MOV.U32 R13, RZ, RZ, R4 ;  /* 0x000000ffff0d7224 */ /* 0x000fe400078e0004 */
[----:B------:R-:W-:-:S07]  /*11040*/  IMAD.MOV.U32 R6, RZ, RZ, R14 ;  /* 0x000000ffff067224 */ /* 0x000fce00078e000e */
[----:B------:R-:W-:Y:S05]  /*11050*/  WARPSYNC.COLLECTIVE R15, `(.L_x_555) ;  /* 0x000000000f087348 */ /* 0x000fea0003c00000 */
[----:B------:R0:W1:Y:S02]  /*11060*/  SHFL.IDX P6, R14, R13, R12, R11 ;  /* 0x0000000c0d0e7389 */ /* 0x00006400000c000b */
[----:B01----:R-:W-:Y:S01]  /*11070*/  ENDCOLLECTIVE ;  /* 0x000000000000791b */ /* 0x003fe20003800000 */
.L_x_555:
[----:B------:R-:W-:Y:S01]  /*11080*/  ULDC.64 UR4, c[0x0][0x208] ;  /* 0x0000820000047ab9 */ /* 0x000fe20000000a00 */
[----:B------:R-:W-:Y:S02]  /*11090*/  IMAD.MOV.U32 R13, RZ, RZ, R0 ;  /* 0x000000ffff0d7224 */ /* 0x000fe400078e0000 */
[----:B------:R-:W-:Y:S02]  /*110a0*/  IMAD.MOV.U32 R12, RZ, RZ, 0x7 ;  /* 0x00000007ff0c7424 */ /* 0x000fe400078e00ff */
[----:B------:R-:W-:-:S05]  /*110b0*/  IMAD.MOV.U32 R5, RZ, RZ, R14 ;  /* 0x000000ffff057224 */ /* 0x000fca00078e000e */
[----:B------:R-:W-:-:S05]  /*110c0*/  @!P4 LEA R5, P3, R17, R5, 0x1 ;  /* 0x000000051105c211 */ /* 0x000fca00078608ff */
[----:B------:R-:W-:-:S04]  /*110d0*/  @!P4 IMAD.X R6, RZ, RZ, R6, P3 ;  /* 0x000000ffff06c224 */ /* 0x000fc800018e0606 */
        /* <DEDUP_REMOVED lines=11> */
.L_x_556:
[----:B------:R-:W-:Y:S02]  /*11190*/  IMAD.MOV.U32 R13, RZ, RZ, R4 ;  /* 0x000000ffff0d7224 */ /* 0x000fe400078e0004 */
[----:B------:R-:W-:-:S07]  /*111a0*/  IMAD.MOV.U32 R0, RZ, RZ, R14 ;  /* 0x000000ffff007224 */ /* 0x000fce00078e000e */
[----:B------:R-:W-:Y:S05]  /*111b0*/  WARPSYNC.COLLECTIVE R15, `(.L_x_557) ;  /* 0x000000000f087348 */ /* 0x000fea0003c00000 */
[----:B------:R0:W1:Y:S02]  /*111c0*/  SHFL.IDX P6, R14, R13, R12, R11 ;  /* 0x0000000c0d0e7389 */ /* 0x00006400000c000b */
[----:B01----:R-:W-:Y:S01]  /*111d0*/  ENDCOLLECTIVE ;  /* 0x000000000000791b */ /* 0x003fe20003800000 */
.L_x_557:
[----:B------:R-:W-:Y:S01]  /*111e0*/  IMAD.MOV.U32 R4, RZ, RZ, R14 ;  /* 0x000000ffff047224 */ /* 0x000fe200078e000e */
[----:B------:R-:W-:Y:S06]  /*111f0*/  BRA `(.L_x_558) ;  /* 0xffffffb400e47947 */ /* 0x000fec000383ffff */
.L_x_444:
[----:B0-----:R-:W2:Y:S02]  /*11200*/  LDL R2, [R1+0x4] ;  /* 0x0000040001027983 */ /* 0x001ea40000100800 */
[----:B--2---:R0:W1:Y:S02]  /*11210*/  SYNCS.PHASECHK.TRANS64.TRYWAIT P0, [R2+URZ+0x34820], R0 ;  /* 0x03482000020075a7 */ /* 0x004064000800017f */
[----:B-1----:R-:W-:Y:S05]  /*11220*/  @!P0 NANOSLEEP.SYNCS 0x989680 ;  /* 0x009896800000895d */ /* 0x002fea0003900000 */
[----:B------:R-:W1:Y:S02]  /*11230*/  @!P0 SYNCS.PHASECHK.TRANS64 P0, [R2+URZ+0x34820], R0 ;  /* 0x03482000020085a7 */ /* 0x000e64000800007f */
[----:B-1----:R-:W-:Y:S05]  /*11240*/  @!P0 BRA `(.L_x_444) ;  /* 0xfffffffc00ec8947 */ /* 0x002fea000383ffff */
[----:B------:R-:W-:Y:S05]  /*11250*/  BRA `(.L_x_559) ;  /* 0xffffffb8006c7947 */ /* 0x000fea000383ffff */
.L_x_453:
[----:B-1----:R1:W2:Y:S02]  /*11260*/  SYNCS.PHASECHK.TRANS64.TRYWAIT P0, [R3+URZ+0x34840], R2 ;  /* 0x03484002030075a7 */ /* 0x0022a4000800017f */
[----:B--2---:R-:W-:Y:S05]  /*11270*/  @!P0 NANOSLEEP.SYNCS 0x989680 ;  /* 0x009896800000895d */ /* 0x004fea0003900000 */
[----:B------:R-:W2:Y:S02]  /*11280*/  @!P0 SYNCS.PHASECHK.TRANS64 P0, [R3+URZ+0x34840], R2 ;  /* 0x03484002030085a7 */ /* 0x000ea4000800007f */
[----:B--2---:R-:W-:Y:S05]  /*11290*/  @!P0 BRA `(.L_x_453) ;  /* 0xfffffffc00f08947 */ /* 0x004fea000383ffff */
[----:B------:R-:W-:Y:S05]  /*112a0*/  BRA `(.L_x_560) ;  /* 0xffffffbc003c7947 */ /* 0x000fea000383ffff */
.L_x_460:
[----:B0-----:R0:W1:Y:S02]  /*112b0*/  SYNCS.PHASECHK.TRANS64.TRYWAIT P0, [R3+URZ+0x60], R2 ;  /* 0x00006002030075a7 */ /* 0x001064000800017f */
[----:B-1----:R-:W-:Y:S05]  /*112c0*/  @!P0 NANOSLEEP.SYNCS 0x989680 ;  /* 0x009896800000895d */ /* 0x002fea0003900000 */
[----:B------:R-:W1:Y:S02]  /*112d0*/  @!P0 SYNCS.PHASECHK.TRANS64 P0, [R3+URZ+0x60], R2 ;  /* 0x00006002030085a7 */ /* 0x000e64000800007f */
[----:B-1----:R-:W-:Y:S05]  /*112e0*/  @!P0 BRA `(.L_x_460) ;  /* 0xfffffffc00f08947 */ /* 0x002fea000383ffff */
[----:B------:R-:W-:Y:S05]  /*112f0*/  BRA `(.L_x_561) ;  /* 0xffffffc000547947 */ /* 0x000fea000383ffff */
.L_x_469:
[----:B---3--:R3:W4:Y:S02]  /*11300*/  SYNCS.PHASECHK.TRANS64.TRYWAIT P0, [R3+URZ+0x34840], R2 ;  /* 0x03484002030075a7 */ /* 0x008724000800017f */
[----:B----4-:R-:W-:Y:S05]  /*11310*/  @!P0 NANOSLEEP.SYNCS 0x989680 ;  /* 0x009896800000895d */ /* 0x010fea0003900000 */
[----:B------:R-:W4:Y:S02]  /*11320*/  @!P0 SYNCS.PHASECHK.TRANS64 P0, [R3+URZ+0x34840], R2 ;  /* 0x03484002030085a7 */ /* 0x000f24000800007f */
[----:B----4-:R-:W-:Y:S05]  /*11330*/  @!P0 BRA `(.L_x_469) ;  /* 0xfffffffc00f08947 */ /* 0x010fea000383ffff */
[----:B------:R-:W-:Y:S05]  /*11340*/  BRA `(.L_x_562) ;  /* 0xffffffc800007947 */ /* 0x000fea000383ffff */
.L_x_476:
[----:B--2---:R2:W3:Y:S02]  /*11350*/  SYNCS.PHASECHK.TRANS64.TRYWAIT P0, [R2+URZ+0x60], R3 ;  /* 0x00006003020075a7 */ /* 0x0044e4000800017f */
[----:B---3--:R-:W-:Y:S05]  /*11360*/  @!P0 NANOSLEEP.SYNCS 0x989680 ;  /* 0x009896800000895d */ /* 0x008fea0003900000 */
[----:B------:R-:W3:Y:S02]  /*11370*/  @!P0 SYNCS.PHASECHK.TRANS64 P0, [R2+URZ+0x60], R3 ;  /* 0x00006003020085a7 */ /* 0x000ee4000800007f */
[----:B---3--:R-:W-:Y:S05]  /*11380*/  @!P0 BRA `(.L_x_476) ;  /* 0xfffffffc00f08947 */ /* 0x008fea000383ffff */
[----:B------:R-:W-:Y:S05]  /*11390*/  BRA `(.L_x_563) ;  /* 0xffffffcc00187947 */ /* 0x000fea000383ffff */
.L_x_485:
[----:B----4-:R4:W0:Y:S02]  /*113a0*/  SYNCS.PHASECHK.TRANS64.TRYWAIT P0, [R2+URZ+0x34840], R3 ;  /* 0x03484003020075a7 */ /* 0x010824000800017f */
[----:B0-----:R-:W-:Y:S05]  /*113b0*/  @!P0 NANOSLEEP.SYNCS 0x989680 ;  /* 0x009896800000895d */ /* 0x001fea0003900000 */
[----:B------:R-:W0:Y:S02]  /*113c0*/  @!P0 SYNCS.PHASECHK.TRANS64 P0, [R2+URZ+0x34840], R3 ;  /* 0x03484003020085a7 */ /* 0x000e24000800007f */
[----:B0-----:R-:W-:Y:S05]  /*113d0*/  @!P0 BRA `(.L_x_485) ;  /* 0xfffffffc00f08947 */ /* 0x001fea000383ffff */
[----:B------:R-:W-:Y:S05]  /*113e0*/  BRA `(.L_x_564) ;  /* 0xffffffd000907947 */ /* 0x000fea000383ffff */
.L_x_492:
[----:B--2---:R2:W3:Y:S02]  /*113f0*/  SYNCS.PHASECHK.TRANS64.TRYWAIT P0, [R2+URZ+0x60], R5 ;  /* 0x00006005020075a7 */ /* 0x0044e4000800017f */
[----:B---3--:R-:W-:Y:S05]  /*11400*/  @!P0 NANOSLEEP.SYNCS 0x989680 ;  /* 0x009896800000895d */ /* 0x008fea0003900000 */
[----:B------:R-:W3:Y:S02]  /*11410*/  @!P0 SYNCS.PHASECHK.TRANS64 P0, [R2+URZ+0x60], R5 ;  /* 0x00006005020085a7 */ /* 0x000ee4000800007f */
[----:B---3--:R-:W-:Y:S05]  /*11420*/  @!P0 BRA `(.L_x_492) ;  /* 0xfffffffc00f08947 */ /* 0x008fea000383ffff */
[----:B------:R-:W-:Y:S05]  /*11430*/  BRA `(.L_x_565) ;  /* 0xffffffd400a87947 */ /* 0x000fea000383ffff */
.L_x_503:
[----:B0-----:R0:W2:Y:S02]  /*11440*/  SYNCS.PHASECHK.TRANS64.TRYWAIT P0, [R0+URZ+0x34860], R2 ;  /* 0x03486002000075a7 */ /* 0x0010a4000800017f */
[----:B--2---:R-:W-:Y:S05]  /*11450*/  @!P0 NANOSLEEP.SYNCS 0x989680 ;  /* 0x009896800000895d */ /* 0x004fea0003900000 */
[----:B------:R-:W2:Y:S02]  /*11460*/  @!P0 SYNCS.PHASECHK.TRANS64 P0, [R0+URZ+0x34860], R2 ;  /* 0x03486002000085a7 */ /* 0x000ea4000800007f */
[----:B--2---:R-:W-:Y:S05]  /*11470*/  @!P0 BRA `(.L_x_503) ;  /* 0xfffffffc00f08947 */ /* 0x004fea000383ffff */
[----:B------:R-:W-:Y:S05]  /*11480*/  BRA `(.L_x_566) ;  /* 0xffffffdc00047947 */ /* 0x000fea000383ffff */
.L_x_510:
[----:B------:R-:W-:Y:S01]  /*11490*/  BSSY B0, `(.L_x_567) ;  /* 0x0000008000007945 */ /* 0x000fe20003800000 */
[----:B------:R-:W-:Y:S01]  /*114a0*/  MOV R13, R16 ;  /* 0x00000010000d7202 */ /* 0x000fe20000000f00 */
[----:B------:R-:W-:Y:S02]  /*114b0*/  IMAD.MOV.U32 R12, RZ, RZ, RZ ;  /* 0x000000ffff0c7224 */ /* 0x000fe400078e00ff */
[----:B------:R-:W-:Y:S02]  /*114c0*/  IMAD.MOV.U32 R11, RZ, RZ, 0x1f ;  /* 0x0000001fff0b7424 */ /* 0x000fe400078e00ff */
[----:B------:R-:W-:-:S07]  /*114d0*/  IMAD.MOV.U32 R15, RZ, RZ, -0x1 ;  /* 0xffffffffff0f7424 */ /* 0x000fce00078e00ff */
[----:B-----5:R-:W-:Y:S05]  /*114e0*/  WARPSYNC.COLLECTIVE R15, `(.L_x_568) ;  /* 0x000000000f087348 */ /* 0x020fea0003c00000 */
[----:B------:R0:W1:Y:S02]  /*114f0*/  SHFL.IDX P6, R14, R13, R12, R11 ;  /* 0x0000000c0d0e7389 */ /* 0x00006400000c000b */
[----:B01---5:R-:W-:Y:S01]  /*11500*/  ENDCOLLECTIVE ;  /* 0x000000000000791b */ /* 0x023fe20003800000 */
.L_x_568:
[----:B------:R-:W-:Y:S05]  /*11510*/  BSYNC B0 ;  /* 0x0000000000007941 */ /* 0x000fea0003800000 */
.L_x_567:
[----:B------:R-:W-:Y:S02]  /*11520*/  IMAD.MOV.U32 R13, RZ, RZ, R16 ;  /* 0x000000ffff0d7224 */ /* 0x000fe400078e0010 */
[----:B------:R-:W-:Y:S02]  /*11530*/  IMAD.MOV.U32 R12, RZ, RZ, 0x1 ;  /* 0x00000001ff0c7424 */ /* 0x000fe400078e00ff */
[----:B------:R-:W-:Y:S02]  /*11540*/  IMAD.MOV.U32 R11, RZ, RZ, 0x1f ;  /* 0x0000001fff0b7424 */ /* 0x000fe400078e00ff */
[----:B------:R-:W-:Y:S02]  /*11550*/  IMAD.MOV.U32 R15, RZ, RZ, -0x1 ;  /* 0xffffffffff0f7424 */ /* 0x000fe400078e00ff */
[----:B------:R-:W-:Y:S02]  /*11560*/  IMAD.IADD R5, R19, 0x1, R7 ;  /* 0x0000000113057824 */ /* 0x000fe400078e0207 */
[----:B------:R-:W-:-:S07]  /*11570*/  IMAD.MOV.U32 R0, RZ, RZ, R14 ;  /* 0x000000ffff007224 */ /* 0x000fce00078e000e */
[----:B------:R-:W-:Y:S05]  /*11580*/  WARPSYNC.COLLECTIVE R15, `(.L_x_569) ;  /* 0x000000000f087348 */ /* 0x000fea0003c00000 */
[----:B------:R0:W1:Y:S02]  /*11590*/  SHFL.IDX P6, R14, R13, R12, R11 ;  /* 0x0000000c0d0e7389 */ /* 0x00006400000c000b */
[----:B01----:R-:W-:Y:S01]  /*115a0*/  ENDCOLLECTIVE ;  /* 0x000000000000791b */ /* 0x003fe20003800000 */
.L_x_569:
[----:B------:R-:W-:Y:S01]  /*115b0*/  ULDC UR4, c[0x0][0xc3c] ;  /* 0x00030f0000047ab9 */ /* 0x000fe20000000800 */
[----:B------:R-:W-:Y:S01]  /*115c0*/  ULDC.64 UR6, c[0x0][0x208] ;  /* 0x0000820000067ab9 */ /* 0x000fe20000000a00 */
[----:B------:R-:W-:-:S13]  /*115d0*/  ISETP.GE.OR P1, PT, R5, UR4, !P0 ;  /* 0x0000000405007c0c */ /* 0x000fda000c726670 */
[----:B------:R-:W0:Y:S01]  /*115e0*/  @!P1 LDC.64 R2, c[0x0][0xc80] ;  /* 0x00032000ff029b82 */ /* 0x000e220000000a00 */
[----:B------:R-:W-:Y:S01]  /*115f0*/  IMAD.MOV.U32 R11, RZ, RZ, RZ ;  /* 0x000000ffff0b7224 */ /* 0x000fe200078e00ff */
[----:B------:R-:W-:Y:S01]  /*11600*/  MOV R4, R14 ;  /* 0x0000000e00047202 */ /* 0x000fe20000000f00 */
[----:B0-----:R-:W-:-:S06]  /*11610*/  @!P1 IMAD.WIDE R2, R5, 0x4, R2 ;  /* 0x0000000405029825 */ /* 0x001fcc00078e0202 */
[----:B------:R0:W2:Y:S01]  /*11620*/  @!P1 LDG.E R3, desc[UR6][R2.64] ;  /* 0x0000000602039981 */ /* 0x0000a2000c1e1900 */
[C---:B------:R-:W-:Y:S02]  /*11630*/  ISETP.GE.U32.AND P2, PT, R7.reuse, 0x2, PT ;  /* 0x000000020700780c */ /* 0x040fe40003f46070 */
[C---:B------:R-:W-:Y:S02]  /*11640*/  ISETP.GE.U32.AND P3, PT, R7.reuse, 0x4, PT ;  /* 0x000000040700780c */ /* 0x040fe40003f66070 */
[C---:B------:R-:W-:Y:S02]  /*11650*/  ISETP.GE.U32.AND P4, PT, R7.reuse, 0x8, PT ;  /* 0x000000080700780c */ /* 0x040fe40003f86070 */
[C---:B------:R-:W-:Y:S01]  /*11660*/  ISETP.GE.U32.AND P5, PT, R7.reuse, 0x10, PT ;  /* 0x000000100700780c */ /* 0x040fe20003fa6070 */
[----:B0-----:R-:W-:Y:S02]  /*11670*/  IMAD.MOV.U32 R2, RZ, RZ, RZ ;  /* 0x000000ffff027224 */ /* 0x001fe400078e00ff */
[----:B--2---:R-:W-:Y:S01]  /*11680*/  @!P1 IMAD.MOV.U32 R2, RZ, RZ, R3 ;  /* 0x000000ffff029224 */ /* 0x004fe200078e0003 */
[----:B------:R-:W-:-:S03]  /*11690*/  ISETP.NE.AND P1, PT, R7, RZ, PT ;  /* 0x000000ff0700720c */ /* 0x000fc60003f25270 */
[----:B------:R-:W-:-:S10]  /*116a0*/  IMAD.MOV.U32 R13, RZ, RZ, R2 ;  /* 0x000000ffff0d7224 */ /* 0x000fd400078e0002 */
[----:B------:R-:W-:Y:S05]  /*116b0*/  WARPSYNC.COLLECTIVE R15, `(.L_x_570) ;  /* 0x000000000f087348 */ /* 0x000fea0003c00000 */
[----:B------:R0:W1:Y:S02]  /*116c0*/  SHFL.UP P6, R14, R13, R12, R11 ;  /* 0x0400000c0d0e7389 */ /* 0x00006400000c000b */
[----:B01----:R-:W-:Y:S01]  /*116d0*/  ENDCOLLECTIVE ;  /* 0x000000000000791b */ /* 0x003fe20003800000 */
.L_x_570:
[----:B------:R-:W-:Y:S01]  /*116e0*/  MOV R12, 0x2 ;  /* 0x00000002000c7802 */ /* 0x000fe20000000f00 */
[----:B------:R-:W-:-:S05]  /*116f0*/  IMAD.MOV.U32 R3, RZ, RZ, R14 ;  /* 0x000000ffff037224 */ /* 0x000fca00078e000e */
[----:B------:R-:W-:-:S05]  /*11700*/  SEL R5, R3, RZ, P1 ;  /* 0x000000ff03057207 */ /* 0x000fca0000800000 */
[----:B------:R-:W-:-:S04]  /*11710*/  IMAD.IADD R3, R2, 0x1, R5 ;  /* 0x0000000102037824 */ /* 0x000fc800078e0205 */
[----:B------:R-:W-:-:S07]  /*11720*/  IMAD.MOV.U32 R13, RZ, RZ, R3 ;  /* 0x000000ffff0d7224 */ /* 0x000fce00078e0003 */
[----:B------:R-:W-:Y:S05]  /*11730*/  WARPSYNC.COLLECTIVE R15, `(.L_x_571) ;  /* 0x000000000f087348 */ /* 0x000fea0003c00000 */
[----:B------:R0:W1:Y:S02]  /*11740*/  SHFL.UP P6, R14, R13, R12, R11 ;  /* 0x0400000c0d0e7389 */ /* 0x00006400000c000b */
[----:B01----:R-:W-:Y:S01]  /*11750*/  ENDCOLLECTIVE ;  /* 0x000000000000791b */ /* 0x003fe20003800000 */
.L_x_571:
[----:B------:R-:W-:Y:S02]  /*11760*/  IMAD.MOV.U32 R12, RZ, RZ, 0x4 ;  /* 0x00000004ff0c7424 */ /* 0x000fe400078e00ff */
[----:B------:R-:W-:-:S05]  /*11770*/  IMAD.MOV.U32 R5, RZ, RZ, R14 ;  /* 0x000000ffff057224 */ /* 0x000fca00078e000e */
[----:B------:R-:W-:-:S05]  /*11780*/  SEL R5, R5, RZ, P2 ;  /* 0x000000ff05057207 */ /* 0x000fca0001000000 */
[----:B------:R-:W-:-:S04]  /*11790*/  IMAD.IADD R3, R3, 0x1, R5 ;  /* 0x0000000103037824 */ /* 0x000fc800078e0205 */
[----:B------:R-:W-:-:S07]  /*117a0*/  IMAD.MOV.U32 R13, RZ, RZ, R3 ;  /* 0x000000ffff0d7224 */ /* 0x000fce00078e0003 */
[----:B------:R-:W-:Y:S05]  /*117b0*/  WARPSYNC.COLLECTIVE R15, `(.L_x_572) ;  /* 0x000000000f087348 */ /* 0x000fea0003c00000 */
[----:B------:R0:W1:Y:S02]  /*117c0*/  SHFL.UP P6, R14, R13, R12, R11 ;  /* 0x0400000c0d0e7389 */ /* 0x00006400000c000b */
[----:B01----:R-:W-:Y:S01]  /*117d0*/  ENDCOLLECTIVE ;  /* 0x000000000000791b */ /* 0x003fe20003800000 */
.L_x_572:
        /* <DEDUP_REMOVED lines=8> */
.L_x_573:
[----:B------:R-:W-:Y:S01]  /*11860*/  IMAD.MOV.U32 R12, RZ, RZ, 0x10 ;  /* 0x00000010ff0c7424 */ /* 0x000fe200078e00ff */
[----:B------:R-:W-:-:S04]  /*11870*/  MOV R5, R14 ;  /* 0x0000000e00057202 */ /* 0x000fc80000000f00 */
[----:B------:R-:W-:-:S05]  /*11880*/  SEL R5, R5, RZ, P4 ;  /* 0x000000ff05057207 */ /* 0x000fca0002000000 */
[----:B------:R-:W-:-:S04]  /*11890*/  IMAD.IADD R3, R3, 0x1, R5 ;  /* 0x0000000103037824 */ /* 0x000fc800078e0205 */
[----:B------:R-:W-:-:S07]  /*118a0*/  IMAD.MOV.U32 R13, RZ, RZ, R3 ;  /* 0x000000ffff0d7224 */ /* 0x000fce00078e0003 */
[----:B------:R-:W-:Y:S05]  /*118b0*/  WARPSYNC.COLLECTIVE R15, `(.L_x_574) ;  /* 0x000000000f087348 */ /* 0x000fea0003c00000 */
[----:B------:R0:W1:Y:S02]  /*118c0*/  SHFL.UP P6, R14, R13, R12, R11 ;  /* 0x0400000c0d0e7389 */ /* 0x00006400000c000b */
[----:B01----:R-:W-:Y:S01]  /*118d0*/  ENDCOLLECTIVE ;  /* 0x000000000000791b */ /* 0x003fe20003800000 */
.L_x_574:
[----:B------:R-:W-:Y:S02]  /*118e0*/  IMAD.MOV.U32 R12, RZ, RZ, 0x1f ;  /* 0x0000001fff0c7424 */ /* 0x000fe400078e00ff */
[----:B------:R-:W-:Y:S02]  /*118f0*/  IMAD.MOV.U32 R11, RZ, RZ, 0x1f ;  /* 0x0000001fff0b7424 */ /* 0x000fe400078e00ff */
[----:B------:R-:W-:-:S05]  /*11900*/  IMAD.MOV.U32 R5, RZ, RZ, R14 ;  /* 0x000000ffff057224 */ /* 0x000fca00078e000e */
[----:B------:R-:W-:-:S05]  /*11910*/  SEL R5, R5, RZ, P5 ;  /* 0x000000ff05057207 */ /* 0x000fca0002800000 */
[----:B------:R-:W-:-:S04]  /*11920*/  IMAD.IADD R3, R3, 0x1, R5 ;  /* 0x0000000103037824 */ /* 0x000fc800078e0205 */
[----:B------:R-:W-:-:S07]  /*11930*/  IMAD.MOV.U32 R13, RZ, RZ, R3 ;  /* 0x000000ffff0d7224 */ /* 0x000fce00078e0003 */
[----:B------:R-:W-:Y:S05]  /*11940*/  WARPSYNC.COLLECTIVE R15, `(.L_x_575) ;  /* 0x000000000f087348 */ /* 0x000fea0003c00000 */
[----:B------:R0:W1:Y:S02]  /*11950*/  SHFL.IDX P6, R14, R13, R12, R11 ;  /* 0x0000000c0d0e7389 */ /* 0x00006400000c000b */
[----:B01----:R-:W-:Y:S01]  /*11960*/  ENDCOLLECTIVE ;  /* 0x000000000000791b */ /* 0x003fe20003800000 */
.L_x_575:
[----:B------:R-:W-:Y:S01]  /*11970*/  MOV R6, R14 ;  /* 0x0000000e00067202 */ /* 0x000fe20000000f00 */
[----:B------:R-:W-:Y:S06]  /*11980*/  BRA `(.L_x_576) ;  /* 0xffffffdc00887947 */ /* 0x000fec000383ffff */
.L_x_515:
[----:B------:R-:W-:Y:S01]  /*11990*/  BSSY B0, `(.L_x_577) ;  /* 0x0000008000007945 */ /* 0x000fe20003800000 */
[----:B-----5:R-:W-:Y:S02]  /*119a0*/  IMAD.MOV.U32 R13, RZ, RZ, R2 ;  /* 0x000000ffff0d7224 */ /* 0x020fe400078e0002 */
[----:B------:R-:W-:Y:S02]  /*119b0*/  IMAD.MOV.U32 R12, RZ, RZ, 0x1 ;  /* 0x00000001ff0c7424 */ /* 0x000fe400078e00ff */
[----:B------:R-:W-:Y:S02]  /*119c0*/  IMAD.MOV.U32 R11, RZ, RZ, RZ ;  /* 0x000000ffff0b7224 */ /* 0x000fe400078e00ff */
[----:B------:R-:W-:-:S07]  /*119d0*/  IMAD.MOV.U32 R15, RZ, RZ, -0x1 ;  /* 0xffffffffff0f7424 */ /* 0x000fce00078e00ff */
[----:B0-----:R-:W-:Y:S05]  /*119e0*/  WARPSYNC.COLLECTIVE R15, `(.L_x_578) ;  /* 0x000000000f087348 */ /* 0x001fea0003c00000 */
[----:B------:R1:W2:Y:S02]  /*119f0*/  SHFL.UP P6, R14, R13, R12, R11 ;  /* 0x0400000c0d0e7389 */ /* 0x0002a400000c000b */
[----:B012---:R-:W-:Y:S01]  /*11a00*/  ENDCOLLECTIVE ;  /* 0x000000000000791b */ /* 0x007fe20003800000 */
.L_x_578:
[----:B------:R-:W-:Y:S05]  /*11a10*/  BSYNC B0 ;  /* 0x0000000000007941 */ /* 0x000fea0003800000 */
.L_x_577:
[----:B------:R-:W-:Y:S01]  /*11a20*/  SEL R3, R14, RZ, P1 ;  /* 0x000000ff0e037207 */ /* 0x000fe20000800000 */
[----:B------:R-:W-:Y:S01]  /*11a30*/  IMAD.MOV.U32 R12, RZ, RZ, 0x2 ;  /* 0x00000002ff0c7424 */ /* 0x000fe200078e00ff */
[----:B------:R-:W-:Y:S01]  /*11a40*/  MOV R15, 0xffffffff ;  /* 0xffffffff000f7802 */ /* 0x000fe20000000f00 */
[----:B------:R-:W-:Y:S02]  /*11a50*/  IMAD.MOV.U32 R11, RZ, RZ, RZ ;  /* 0x000000ffff0b7224 */ /* 0x000fe400078e00ff */
[----:B------:R-:W-:-:S04]  /*11a60*/  IMAD.IADD R3, R2, 0x1, R3 ;  /* 0x0000000102037824 */ /* 0x000fc800078e0203 */
[----:B------:R-:W-:-:S07]  /*11a70*/  IMAD.MOV.U32 R13, RZ, RZ, R3 ;  /* 0x000000ffff0d7224 */ /* 0x000fce00078e0003 */
[----:B------:R-:W-:Y:S05]  /*11a80*/  WARPSYNC.COLLECTIVE R15, `(.L_x_579) ;  /* 0x000000000f087348 */ /* 0x000fea0003c00000 */
[----:B------:R0:W1:Y:S02]  /*11a90*/  SHFL.UP P6, R14, R13, R12, R11 ;  /* 0x0400000c0d0e7389 */ /* 0x00006400000c000b */
[----:B01----:R-:W-:Y:S01]  /*11aa0*/  ENDCOLLECTIVE ;  /* 0x000000000000791b */ /* 0x003fe20003800000 */
.L_x_579:
        /* <DEDUP_REMOVED lines=8> */
.L_x_580:
        /* <DEDUP_REMOVED lines=8> */
.L_x_581:
        /* <DEDUP_REMOVED lines=8> */
.L_x_582:
        /* <DEDUP_REMOVED lines=9> */
.L_x_583:
[----:B------:R-:W-:Y:S01]  /*11cc0*/  MOV R6, R14 ;  /* 0x0000000e00067202 */ /* 0x000fe20000000f00 */
[----:B------:R-:W-:Y:S06]  /*11cd0*/  BRA `(.L_x_584) ;  /* 0xffffffdc00547947 */ /* 0x000fec000383ffff */
.L_x_517:
[----:B------:R-:W-:Y:S01]  /*11ce0*/  BSSY B0, `(.L_x_585) ;  /* 0x0000006000007945 */ /* 0x000fe20003800000 */
[----:B------:R-:W-:Y:S01]  /*11cf0*/  PLOP3.LUT P6, PT, P6, PT, PT, 0x8, 0x0 ;  /* 0x000000000000781c */ /* 0x000fe200037ce170 */
[----:B------:R-:W-:-:S12]  /*11d00*/  IMAD.MOV.U32 R15, RZ, RZ, -0x1 ;  /* 0xffffffffff0f7424 */ /* 0x000fd800078e00ff */
[----:B0----5:R-:W-:Y:S05]  /*11d10*/  WARPSYNC.COLLECTIVE R15, `(.L_x_586) ;  /* 0x000000000f087348 */ /* 0x021fea0003c00000 */
[----:B------:R-:W-:Y:S01]  /*11d20*/  VOTE.ANY R14, PT, P6 ;  /* 0x00000000000e7806 */ /* 0x000fe200030e0100 */
[----:B0----5:R-:W-:Y:S06]  /*11d30*/  ENDCOLLECTIVE ;  /* 0x000000000000791b */ /* 0x021fec0003800000 */
.L_x_586:
[----:B------:R-:W-:Y:S05]  /*11d40*/  BSYNC B0 ;  /* 0x0000000000007941 */ /* 0x000fea0003800000 */
.L_x_585:
[----:B------:R-:W-:Y:S02]  /*11d50*/  IMAD.MOV.U32 R5, RZ, RZ, R14 ;  /* 0x000000ffff057224 */ /* 0x000fe400078e000e */
[----:B------:R-:W-:Y:S02]  /*11d60*/  IMAD.MOV.U32 R13, RZ, RZ, R2 ;  /* 0x000000ffff0d7224 */ /* 0x000fe400078e0002 */
[----:B------:R-:W0:Y:S01]  /*11d70*/  POPC R4, R5 ;  /* 0x0000000500047309 */ /* 0x000e220000000000 */
[----:B------:R-:W-:Y:S02]  /*11d80*/  IMAD.MOV.U32 R11, RZ, RZ, 0x1f ;  /* 0x0000001fff0b7424 */ /* 0x000fe400078e00ff */
[----:B------:R-:W-:Y:S02]  /*11d90*/  IMAD.MOV.U32 R15, RZ, RZ, -0x1 ;  /* 0xffffffffff0f7424 */ /* 0x000fe400078e00ff */
[----:B0-----:R-:W-:-:S07]  /*11da0*/  IMAD.MOV.U32 R12, RZ, RZ, R4 ;  /* 0x000000ffff0c7224 */ /* 0x001fce00078e0004 */
[----:B------:R-:W-:Y:S05]  /*11db0*/  WARPSYNC.COLLECTIVE R15, `(.L_x_587) ;  /* 0x000000000f087348 */ /* 0x000fea0003c00000 */
[----:B------:R0:W1:Y:S02]  /*11dc0*/  SHFL.IDX P6, R14, R13, R12, R11 ;  /* 0x0000000c0d0e7389 */ /* 0x00006400000c000b */
[----:B01----:R-:W-:Y:S01]  /*11dd0*/  ENDCOLLECTIVE ;  /* 0x000000000000791b */ /* 0x003fe20003800000 */
.L_x_587:
[----:B------:R-:W-:Y:S01]  /*11de0*/  IMAD.MOV.U32 R17, RZ, RZ, R14 ;  /* 0x000000ffff117224 */ /* 0x000fe200078e000e */
[----:B------:R-:W-:Y:S06]  /*11df0*/  BRA `(.L_x_588) ;  /* 0xffffffdc00447947 */ /* 0x000fec000383ffff */
.L_x_519:
[----:B------:R-:W-:Y:S01]  /*11e00*/  BSSY B0, `(.L_x_589) ;  /* 0x0000007000007945 */ /* 0x000fe20003800000 */
[----:B------:R-:W-:Y:S01]  /*11e10*/  IMAD.MOV.U32 R13, RZ, RZ, R3 ;  /* 0x000000ffff0d7224 */ /* 0x000fe200078e0003 */
[----:B------:R-:W-:Y:S01]  /*11e20*/  MOV R11, 0x1f ;  /* 0x0000001f000b7802 */ /* 0x000fe20000000f00 */
[----:B------:R-:W-:-:S07]  /*11e30*/  IMAD.MOV.U32 R15, RZ, RZ, -0x1 ;  /* 0xffffffffff0f7424 */ /* 0x000fce00078e00ff */
[----:B0-2--5:R-:W-:Y:S05]  /*11e40*/  WARPSYNC.COLLECTIVE R15, `(.L_x_590) ;  /* 0x000000000f087348 */ /* 0x025fea0003c00000 */
[----:B------:R1:W3:Y:S02]  /*11e50*/  SHFL.IDX P6, R14, R13, R12, R11 ;  /* 0x0000000c0d0e7389 */ /* 0x0002e400000c000b */
[----:B0123-5:R-:W-:Y:S01]  /*11e60*/  ENDCOLLECTIVE ;  /* 0x000000000000791b */ /* 0x02ffe20003800000 */
.L_x_590:
[----:B------:R-:W-:Y:S05]  /*11e70*/  BSYNC B0 ;  /* 0x0000000000007941 */ /* 0x000fea0003800000 */
.L_x_589:
[----:B------:R-:W-:Y:S01]  /*11e80*/  IMAD.MOV.U32 R2, RZ, RZ, R14 ;  /* 0x000000ffff027224 */ /* 0x000fe200078e000e */
[----:B------:R-:W-:Y:S06]  /*11e90*/  BRA `(.L_x_518) ;  /* 0xffffffdc00387947 */ /* 0x000fec000383ffff */
.L_x_523:
[----:B0-----:R0:W2:Y:S02]  /*11ea0*/  SYNCS.PHASECHK.TRANS64.TRYWAIT P0, [R0+URZ+0x34820], R3 ;  /* 0x03482003000075a7 */ /* 0x0010a4000800017f */
[----:B--2---:R-:W-:Y:S05]  /*11eb0*/  @!P0 NANOSLEEP.SYNCS 0x989680 ;  /* 0x009896800000895d */ /* 0x004fea0003900000 */
[----:B------:R-:W2:Y:S02]  /*11ec0*/  @!P0 SYNCS.PHASECHK.TRANS64 P0, [R0+URZ+0x34820], R3 ;  /* 0x03482003000085a7 */ /* 0x000ea4000800007f */
[----:B--2---:R-:W-:Y:S05]  /*11ed0*/  @!P0 BRA `(.L_x_523) ;  /* 0xfffffffc00f08947 */ /* 0x004fea000383ffff */
[----:B------:R-:W-:Y:S05]  /*11ee0*/  BRA `(.L_x_591) ;  /* 0xffffffe0002c7947 */ /* 0x000fea000383ffff */
.L_x_524:
        /* <DEDUP_REMOVED lines=8> */
[----:B01--45:R-:W-:Y:S05]  /*11f70*/  WARPSYNC.COLLECTIVE R15, `(.L_x_593) ;  /* 0x000000000f087348 */ /* 0x033fea0003c00000 */
[----:B------:R2:W3:Y:S02]  /*11f80*/  SHFL.IDX P6, R14, R13, R12, R11 ;  /* 0x0000000c0d0e7389 */ /* 0x0004e400000c000b */
[----:B012345:R-:W-:Y:S01]  /*11f90*/  ENDCOLLECTIVE ;  /* 0x000000000000791b */ /* 0x03ffe20003800000 */
.L_x_593:
[----:B------:R-:W-:Y:S05]  /*11fa0*/  BSYNC B0 ;  /* 0x0000000000007941 */ /* 0x000fea0003800000 */
.L_x_592:
[----:B------:R-:W-:Y:S05]  /*11fb0*/  BRA `(.L_x_594) ;  /* 0xffffffe000147947 */ /* 0x000fea000383ffff */
.L_x_527:
[----:B------:R-:W-:Y:S01]  /*11fc0*/  BSSY B1, `(.L_x_595) ;  /* 0x0000006000017945 */ /* 0x000fe20003800000 */
[----:B------:R-:W-:-:S07]  /*11fd0*/  IMAD.MOV.U32 R15, RZ, RZ, -0x1 ;  /* 0xffffffffff0f7424 */ /* 0x000fce00078e00ff */
[----:B012-45:R-:W-:Y:S05]  /*11fe0*/  WARPSYNC.COLLECTIVE R15, `(.L_x_596) ;  /* 0x000000000f0c7348 */ /* 0x037fea0003c00000 */
[----:B------:R-:W-:Y:S02]  /*11ff0*/  ELECT P6, UR62, PT ;  /* 0x00000000003e782f */ /* 0x000fe400038c0000 */
[----:B------:R-:W-:Y:S01]  /*12000*/  MOV R14, UR62 ;  /* 0x0000003e000e7c02 */ /* 0x000fe20008000f00 */
[----:B012-45:R-:W-:Y:S10]  /*12010*/  ENDCOLLECTIVE ;  /* 0x000000000000791b */ /* 0x037ff40003800000 */
.L_x_596:
[----:B------:R-:W-:Y:S05]  /*12020*/  BSYNC B1 ;  /* 0x0000000000017941 */ /* 0x000fea0003800000 */
.L_x_595:
[----:B------:R-:W-:Y:S05]  /*12030*/  BRA `(.L_x_597) ;  /* 0xffffffe0000c7947 */ /* 0x000fea000383ffff */
.L_x_529:
[----:B0-----:R0:W1:Y:S02]  /*12040*/  SYNCS.PHASECHK.TRANS64.TRYWAIT P0, [R6+URZ], R5 ;  /* 0x00000005060075a7 */ /* 0x001064000800017f */
[----:B-1----:R-:W-:Y:S05]  /*12050*/  @!P0 NANOSLEEP.SYNCS 0x989680 ;  /* 0x009896800000895d */ /* 0x002fea0003900000 */
[----:B------:R-:W1:Y:S02]  /*12060*/  @!P0 SYNCS.PHASECHK.TRANS64 P0, [R6+URZ], R5 ;  /* 0x00000005060085a7 */ /* 0x000e64000800007f */
[----:B-1----:R-:W-:Y:S05]  /*12070*/  @!P0 BRA `(.L_x_529) ;  /* 0xfffffffc00f08947 */ /* 0x002fea000383ffff */
[----:B------:R-:W-:Y:S05]  /*12080*/  BRA `(.L_x_598) ;  /* 0xffffffe000507947 */ /* 0x000fea000383ffff */
.L_x_530:
[----:B-1----:R1:W2:Y:S02]  /*12090*/  SYNCS.PHASECHK.TRANS64.TRYWAIT P0, [R7+URZ], R2 ;  /* 0x00000002070075a7 */ /* 0x0022a4000800017f */
[----:B--2---:R-:W-:Y:S05]  /*120a0*/  @!P0 NANOSLEEP.SYNCS 0x989680 ;  /* 0x009896800000895d */ /* 0x004fea0003900000 */
[----:B------:R-:W2:Y:S02]  /*120b0*/  @!P0 SYNCS.PHASECHK.TRANS64 P0, [R7+URZ], R2 ;  /* 0x00000002070085a7 */ /* 0x000ea4000800007f */
[----:B--2---:R-:W-:Y:S05]  /*120c0*/  @!P0 BRA `(.L_x_530) ;  /* 0xfffffffc00f08947 */ /* 0x004fea000383ffff */
[----:B------:R-:W-:Y:S05]  /*120d0*/  BRA `(.L_x_599) ;  /* 0xffffffe000447947 */ /* 0x000fea000383ffff */
.L_x_532:
[----:B--2---:R2:W3:Y:S02]  /*120e0*/  SYNCS.PHASECHK.TRANS64.TRYWAIT P0, [R4+URZ], R5 ;  /* 0x00000005040075a7 */ /* 0x0044e4000800017f */
[----:B---3--:R-:W-:Y:S05]  /*120f0*/  @!P0 NANOSLEEP.SYNCS 0x989680 ;  /* 0x009896800000895d */ /* 0x008fea0003900000 */
[----:B------:R-:W3:Y:S02]  /*12100*/  @!P0 SYNCS.PHASECHK.TRANS64 P0, [R4+URZ], R5 ;  /* 0x00000005040085a7 */ /* 0x000ee4000800007f */
[----:B---3--:R-:W-:Y:S05]  /*12110*/  @!P0 BRA `(.L_x_532) ;  /* 0xfffffffc00f08947 */ /* 0x008fea000383ffff */
[----:B------:R-:W-:Y:S05]  /*12120*/  BRA `(.L_x_600) ;  /* 0xffffffe0004c7947 */ /* 0x000fea000383ffff */
.L_x_601:
        /* <DEDUP_REMOVED lines=13> */
.L_x_3195:


//--------------------- .text._ZN7cutlass13device_kernelIN5flash11enable_sm90INS1_16FlashAttnFwdSm90INS1_25CollectiveMainloopFwdSm90ILi2EN4cute5tupleIJNS5_1CILi1EEES8_S8_EEENS6_IJNS7_ILi128EEESA_NS7_ILi192EEEEEELi128ENS_10bfloat16_tEfNS_4arch4Sm90ELb0ELb0ELb1ELb1ELb0ELb1ELb0ELb1ELb1ELb1ELb0ELb0EEENS1_21CollectiveEpilogueFwdINS6_IJSA_SA_SA_EEES9_SD_SF_Li256ELb1ELb1ELb0ELb0EEENS1_36VarlenDynamicPersistentTileSchedulerILi128ELi128ELi256ELi128ELb0ELb1ELb1ELb0ELb1ELb1EEEEEEEEEvNT_6ParamsE --------------------------
	.section	.text._ZN7cutlass13device_kernelIN5flash11enable_sm90INS1_16FlashAttnFwdSm90INS1_25CollectiveMainloopFwdSm90ILi2EN4cute5tupleIJNS5_1CILi1EEES8_S8_EEENS6_IJNS7_ILi128EEESA_NS7_ILi192EEEEEELi128ENS_10bfloat16_tEfNS_4arch4Sm90ELb0ELb0ELb1ELb1ELb0ELb1ELb0ELb1ELb1ELb1ELb0ELb0EEENS1_21CollectiveEpilogueFwdINS6_IJSA_SA_SA_EEES9_SD_SF_Li256ELb1ELb1ELb0ELb0EEENS1_36VarlenDynamicPersistentTileSchedulerILi128ELi128ELi256ELi128ELb0ELb1ELb1ELb0ELb1ELb1EEEEEEEEEvNT_6ParamsE,"ax",@progbits
	.align	128
.text._ZN7cutlass13device_kernelIN5flash11enable_sm90INS1_16FlashAttnFwdSm90INS1_25CollectiveMainloopFwdSm90ILi2EN4cute5tupleIJNS5_1CILi1EEES8_S8_EEENS6_IJNS7_ILi128EEESA_NS7_ILi192EEEEEELi128ENS_10bfloat16_tEfNS_4arch4Sm90ELb0ELb0ELb1ELb1ELb0ELb1ELb0ELb1ELb1ELb1ELb0ELb0EEENS1_21CollectiveEpilogueFwdINS6_IJSA_SA_SA_EEES9_SD_SF_Li256ELb1ELb1ELb0ELb0EEENS1_36VarlenDynamicPersistentTileSchedulerILi128ELi128ELi256ELi128ELb0ELb1ELb1ELb0ELb1ELb1EEEEEEEEEvNT_6ParamsE:
        .type           _ZN7cutlass13device_kernelIN5flash11enable_sm90INS1_16FlashAttnFwdSm90INS1_25CollectiveMainloopFwdSm90ILi2EN4cute5tupleIJNS5_1CILi1EEES8_S8_EEENS6_IJNS7_ILi128EEESA_NS7_ILi192EEEEEELi128ENS_10bfloat16_tEfNS_4arch4Sm90ELb0ELb0ELb1ELb1ELb0ELb1ELb0ELb1ELb1ELb1ELb0ELb0EEENS1_21CollectiveEpilogueFwdINS6_IJSA_SA_SA_EEES9_SD_SF_Li256ELb1ELb1ELb0ELb0EEENS1_36VarlenDynamicPersistentTileSchedulerILi128ELi128ELi256ELi128ELb0ELb1ELb1ELb0ELb1ELb1EEEEEEEEEvNT_6ParamsE,@function
        .size           _ZN7cutlass13device_kernelIN5flash11enable_sm90INS1_16FlashAttnFwdSm90INS1_25CollectiveMainloopFwdSm90ILi2EN4cute5tupleIJNS5_1CILi1EEES8_S8_EEENS6_IJNS7_ILi128EEESA_NS7_ILi192EEEEEELi128ENS_10bfloat16_tEfNS_4arch4Sm90ELb0ELb0ELb1ELb1ELb0ELb1ELb0ELb1ELb1ELb1ELb0ELb0EEENS1_21CollectiveEpilogueFwdINS6_IJSA_SA_SA_EEES9_SD_SF_Li256ELb1ELb1ELb0ELb0EEENS1_36VarlenDynamicPersistentTileSchedulerILi128ELi128ELi256ELi128ELb0ELb1ELb1ELb0ELb1ELb1EEEEEEEEEvNT_6ParamsE,(.L_x_3196 - _ZN7cutlass13device_kernelIN5flash11enable_sm90INS1_16FlashAttnFwdSm90INS1_25CollectiveMainloopFwdSm90ILi2EN4cute5tupleIJNS5_1CILi1EEES8_S8_EEENS6_IJNS7_ILi128EEESA_NS7_ILi192EEEEEELi128ENS_10bfloat16_tEfNS_4arch4Sm90ELb0ELb0ELb1ELb1ELb0ELb1ELb0ELb1ELb1ELb1ELb0ELb0EEENS1_21CollectiveEpilogueFwdINS6_IJSA_SA_SA_EEES9_SD_SF_Li256ELb1ELb1ELb0ELb0EEENS1_36VarlenDynamicPersistentTileSchedulerILi128ELi128ELi256ELi128ELb0ELb1ELb1ELb0ELb1ELb1EEEEEEEEEvNT_6ParamsE)
        .other          _ZN7cutlass13device_kernelIN5flash11enable_sm90INS1_16FlashAttnFwdSm90INS1_25CollectiveMainloopFwdSm90ILi2EN4cute5tupleIJNS5_1CILi1EEES8_S8_EEENS6_IJNS7_ILi128EEESA_NS7_ILi192EEEEEELi128ENS_10bfloat16_tEfNS_4arch4Sm90ELb0ELb0ELb1ELb1ELb0ELb1ELb0ELb1ELb1ELb1ELb0ELb0EEENS1_21CollectiveEpilogueFwdINS6_IJSA_SA_SA_EEES9_SD_SF_Li256ELb1ELb1ELb0ELb0EEENS1_36VarlenDynamicPersistentTileSchedulerILi128ELi128ELi256ELi128ELb0ELb1ELb1ELb0ELb1ELb1EEEEEEEEEvNT_6ParamsE,@"STO_CUDA_ENTRY STV_DEFAULT"
_ZN7cutlass13device_kernelIN5flash11enable_sm90INS1_16FlashAttnFwdSm90INS1_25CollectiveMainloopFwdSm90ILi2EN4cute5tupleIJNS5_1CILi1EEES8_S8_EEENS6_IJNS7_ILi128EEESA_NS7_ILi192EEEEEELi128ENS_10bfloat16_tEfNS_4arch4Sm90ELb0ELb0ELb1ELb1ELb0ELb1ELb0ELb1ELb1ELb1ELb0ELb0EEENS1_21CollectiveEpilogueFwdINS6_IJSA_SA_SA_EEES9_SD_SF_Li256ELb1ELb1ELb0ELb0EEENS1_36VarlenDynamicPersistentTileSchedulerILi128ELi128ELi256ELi128ELb0ELb1ELb1ELb0ELb1ELb1EEEEEEEEEvNT_6ParamsE:
[----:B------:R-:W0:Y:S02]  /*0000*/  LDC R1, c[0x0][0x28] ;  /* 0x00000a00ff017b82 */ /* 0x000e240000000800 */
[----:B0-----:R-:W-:Y:S01]  /*0010*/  VIADD R1, R1, 0xffffff70 ;  /* 0xffffff7001017836 */ /* 0x001fe20000000000 */
[----:B------:R-:W0:Y:S01]  /*0020*/  S2R R0, SR_TID.X ;  /* 0x0000000000007919 */ /* 0x000e220000002100 */
[----:B------:R-:W-:Y:S01]  /*0030*/  ELECT P0, URZ, PT ;  /* 0x00000000003f782f */ /* 0x000fe20003800000 */
[----:B------:R-:W-:Y:S01]  /*0040*/  BSSY B0, `(.L_x_602) ;  /* 0x0000014000007945 */ /* 0x000fe20003800000 */
[--C-:B0-----:R-:W-:Y:S02]  /*0050*/  SHF.R.U32.HI R2, RZ, 0x5, R0.reuse ;  /* 0x00000005ff027819 */ /* 0x101fe40000011600 */
[----:B------:R-:W-:-:S03]  /*0060*/  SHF.R.U32.HI R4, RZ, 0x7, R0 ;  /* 0x00000007ff047819 */ /* 0x000fc60000011600 */
[----:B------:R-:W0:Y:S02]  /*0070*/  SHFL.IDX PT, R3, R2, RZ, 0x1f ;  /* 0x00001fff02037589 */ /* 0x000e2400000e0000 */
[----:B0-----:R-:W-:-:S13]  /*0080*/  ISETP.EQ.AND P0, PT, R3, RZ, P0 ;  /* 0x000000ff0300720c */ /* 0x001fda0000702270 */
[----:B------:R-:W-:Y:S05]  /*0090*/  @!P0 BRA `(.L_x_603) ;  /* 0x0000000000388947 */ /* 0x000fea0003800000 */
[----:B------:R-:W-:Y:S02]  /*00a0*/  ULDC.64 UR4, c[0x0][0x198] ;  /* 0x0000660000047ab9 */ /* 0x000fe40000000a00 */
[----:B------:R-:W-:Y:S02]  /*00b0*/  UIADD3 UR6, UP0, UR4, 0x370, URZ ;  /* 0x0000037004067890 */ /* 0x000fe4000ff1e03f */
[----:B------:R-:W-:Y:S02]  /*00c0*/  UIADD3 UR8, UP1, UR4, 0x470, URZ ;  /* 0x0000047004087890 */ /* 0x000fe4000ff3e03f */
[----:B------:R-:W-:Y:S02]  /*00d0*/  UIADD3 UR10, UP2, UR4, 0x570, URZ ;  /* 0x00000570040a7890 */ /* 0x000fe4000ff5e03f */
[----:B------:R-:W-:Y:S02]  /*00e0*/  UIADD3 UR4, UP3, UR4, 0x670, URZ ;  /* 0x0000067004047890 */ /* 0x000fe4000ff7e03f */
[----:B------:R-:W-:-:S02]  /*00f0*/  UIADD3.X UR7, URZ, UR5, URZ, UP0, !UPT ;  /* 0x000000053f077290 */ /* 0x000fc400087fe43f */
[----:B------:R-:W-:Y:S02]  /*0100*/  UIADD3.X UR9, URZ, UR5, URZ, UP1, !UPT ;  /* 0x000000053f097290 */ /* 0x000fe40008ffe43f */
[----:B------:R-:W-:Y:S02]  /*0110*/  UIADD3.X UR11, URZ, UR5, URZ, UP2, !UPT ;  /* 0x000000053f0b7290 */ /* 0x000fe400097fe43f */
[----:B------:R-:W-:-:S03]  /*0120*/  UIADD3.X UR5, URZ, UR5, URZ, UP3, !UPT ;  /* 0x000000053f057290 */ /* 0x000fc60009ffe43f */
[----:B------:R0:W-:Y:S02]  /*0130*/  UTMACCTL.PF [UR6] ;  /* 0x00000000060079b9 */ /* 0x0001e40008040000 */
[----:B------:R0:W-:Y:S02]  /*0140*/  UTMACCTL.PF [UR8] ;  /* 0x00000000080079b9 */ /* 0x0001e40008040000 */
[----:B------:R0:W-:Y:S02]  /*0150*/  UTMACCTL.PF [UR10] ;  /* 0x000000000a0079b9 */ /* 0x0001e40008040000 */
[----:B------:R0:W-:Y:S02]  /*0160*/  UTMACCTL.PF [UR4] ;  /* 0x00000000040079b9 */ /* 0x0001e40008040000 */
[----:B0-----:R-:W-:Y:S01]  /*0170*/  NOP ;  /* 0x0000000000007918 */ /* 0x001fe20000000000 */
.L_x_603:
[----:B------:R-:W-:Y:S05]  /*0180*/  BSYNC B0 ;  /* 0x0000000000007941 */ /* 0x000fea0003800000 */
.L_x_602:
        /* <DEDUP_REMOVED lines=41> */
.L_x_604:
        /* <DEDUP_REMOVED lines=22> */
.L_x_605:
        /* <DEDUP_REMOVED lines=18> */
.L_x_606:
        /* <DEDUP_REMOVED lines=22> */
.L_x_607:
        /* <DEDUP_REMOVED lines=22> */
.L_x_608:
[----:B0-----:R-:W-:Y:S01]  /*0960*/  UMOV UR4, 0x1 ;  /* 0x0000000100047882 */ /* 0x001fe20000000000 */
[----:B------:R-:W-:Y:S01]  /*0970*/  PLOP3.LUT P0, PT, PT, PT, UP0, 0x80, 0x0 ;  /* 0x000000000000781c */ /* 0x000fe20003f0f008 */
[----:B------:R-:W-:Y:S01]  /*0980*/  USEL UR4, UR4, 0x2, !UP0 ;  /* 0x0000000204047887 */ /* 0x000fe2000c000000 */
[----:B------:R-:W-:Y:S01]  /*0990*/  NOP ;  /* 0x0000000000007918 */ /* 0x000fe20000000000 */
[----:B------:R-:W-:Y:S01]  /*09a0*/  ULDC.64 UR42, c[0x0][0x208] ;  /* 0x00008200002a7ab9 */ /* 0x000fe20000000a00 */
[----:B------:R-:W-:Y:S03]  /*09b0*/  BSSY B9, `(.L_x_609) ;  /* 0x0002028000097945 */ /* 0x000fe60003800000 */
[----:B------:R-:W-:-:S05]  /*09c0*/  IMAD.U32 R3, RZ, RZ, UR4 ;  /* 0x00000004ff037e24 */ /* 0x000fca000f8e00ff */
[----:B------:R0:W-:Y:S01]  /*09d0*/  STL [R1+0x60], R3 ;  /* 0x0000600301007387 */ /* 0x0001e20000100800 */
[----:B-12-4-:R-:W-:Y:S06]  /*09e0*/  BAR.SYNC.DEFER_BLOCKING 0x0 ;  /* 0x0000000000007b1d */ /* 0x016fec0000010000 */
[----:B------:R-:W-:Y:S05]  /*09f0*/  @!P0 BRA `(.L_x_610) ;  /* 0x0000018800d88947 */ /* 0x000fea0003800000 */
.L_x_611:
        /* <DEDUP_REMOVED lines=8> */
[----:B-1----:R-:W-:-:S06]  /*0a80*/  ULEA UR4, UR5, UR4, 0x18 ;  /* 0x0000000405047291 */ /* 0x002fcc000f8ec03f */
[----:B------:R-:W-:Y:S01]  /*0a90*/  IMAD.U32 R2, RZ, RZ, UR4 ;  /* 0x00000004ff027e24 */ /* 0x000fe2000f8e00ff */
[----:B------:R-:W-:-:S04]  /*0aa0*/  ULDC UR4, c[0x0][0xc3c] ;  /* 0x00030f0000047ab9 */ /* 0x000fc80000000800 */
[----:B------:R-:W1:Y:S01]  /*0ab0*/  LDS.128 R124, [R2+0x348d0] ;  /* 0x0348d000027c7984 */ /* 0x000e620000000c00 */
[----:B------:R-:W-:Y:S06]  /*0ac0*/  BAR.ARV 0x4, 0x180 ;  /* 0x0106000000007b1d */ /* 0x000fec0000002000 */
[----:B-1----:R-:W-:-:S13]  /*0ad0*/  ISETP.GE.AND P0, PT, R127, UR4, PT ;  /* 0x000000047f007c0c */ /* 0x002fda000bf06270 */
[----:B------:R-:W-:Y:S05]  /*0ae0*/  @P0 BRA `(.L_x_612) ;  /* 0x0000020000500947 */ /* 0x000fea0003800000 */
[----:B0-----:R-:W2:Y:S01]  /*0af0*/  LDL R3, [R1+0x60] ;  /* 0x0000600001037983 */ /* 0x001ea20000100800 */
[----:B------:R-:W-:Y:S01]  /*0b00*/  VIADD R11, R0, 0xffffff80 ;  /* 0xffffff80000b7836 */ /* 0x000fe20000000000 */
[----:B------:R-:W-:Y:S01]  /*0b10*/  R2UR UR61, R2 ;  /* 0x00000000023d72ca */ /* 0x000fe200000e0000 */
[----:B------:R-:W-:Y:S01]  /*0b20*/  IMAD.MOV.U32 R14, RZ, RZ, -0x2 ;  /* 0xfffffffeff0e7424 */ /* 0x000fe200078e00ff */
[----:B------:R-:W-:Y:S01]  /*0b30*/  MOV R184, RZ ;  /* 0x000000ff00b87202 */ /* 0x000fe20000000f00 */
[----:B------:R-:W-:Y:S01]  /*0b40*/  IMAD.MOV.U32 R204, RZ, RZ, RZ ;  /* 0x000000ffffcc7224 */ /* 0x000fe200078e00ff */
[----:B------:R-:W-:Y:S01]  /*0b50*/  SHF.R.S32.HI R0, RZ, 0x1f, R11 ;  /* 0x0000001fff007819 */ /* 0x000fe2000001140b */
[----:B------:R-:W-:Y:S02]  /*0b60*/  IMAD.MOV.U32 R16, RZ, RZ, RZ ;  /* 0x000000ffff107224 */ /* 0x000fe400078e00ff */
[----:B------:R-:W-:Y:S01]  /*0b70*/  IMAD.MOV.U32 R196, RZ, RZ, RZ ;  /* 0x000000ffffc47224 */ /* 0x000fe200078e00ff */
[CC--:B------:R-:W-:Y:S01]  /*0b80*/  LEA.HI R4, R0.reuse, R11.reuse, RZ, 0x7 ;  /* 0x0000000b00047211 */ /* 0x0c0fe200078f38ff */
[----:B------:R-:W-:Y:S01]  /*0b90*/  IMAD.MOV.U32 R194, RZ, RZ, RZ ;  /* 0x000000ffffc27224 */ /* 0x000fe200078e00ff */
[----:B------:R-:W-:-:S02]  /*0ba0*/  LEA.HI R8, R0, R11, RZ, 0x2 ;  /* 0x0000000b00087211 */ /* 0x000fc400078f10ff */
[----:B------:R-:W-:Y:S01]  /*0bb0*/  LOP3.LUT R214, R4, 0xffffff80, RZ, 0xc0, !PT ;  /* 0xffffff8004d67812 */ /* 0x000fe200078ec0ff */
[----:B------:R-:W-:Y:S01]  /*0bc0*/  UIADD3 UR61, UR61, 0x10400, URZ ;  /* 0x000104003d3d7890 */ /* 0x000fe2000fffe03f */
[----:B------:R-:W-:Y:S02]  /*0bd0*/  LEA.HI R192, R0, R11, RZ, 0x5 ;  /* 0x0000000b00c07211 */ /* 0x000fe400078f28ff */
[----:B------:R-:W-:Y:S01]  /*0be0*/  LOP3.LUT R209, R8, 0xfffffffc, RZ, 0xc0, !PT ;  /* 0xfffffffc08d17812 */ /* 0x000fe200078ec0ff */
[C---:B------:R-:W-:Y:S01]  /*0bf0*/  IMAD.IADD R214, R11.reuse, 0x1, -R214 ;  /* 0x000000010bd67824 */ /* 0x040fe200078e0ad6 */
[----:B------:R-:W-:Y:S02]  /*0c00*/  SHF.R.S32.HI R192, RZ, 0x5, R192 ;  /* 0x00000005ffc07819 */ /* 0x000fe400000114c0 */
[----:B------:R-:W-:Y:S01]  /*0c10*/  SHF.R.S32.HI R17, RZ, 0x2, R8 ;  /* 0x00000002ff117819 */ /* 0x000fe20000011408 */
[----:B------:R-:W-:Y:S01]  /*0c20*/  IMAD.IADD R209, R11, 0x1, -R209 ;  /* 0x000000010bd17824 */ /* 0x000fe200078e0ad1 */
[----:B------:R-:W-:-:S02]  /*0c30*/  SHF.R.S32.HI R7, RZ, 0x1f, R214 ;  /* 0x0000001fff077819 */ /* 0x000fc400000114d6 */
[----:B------:R-:W-:Y:S01]  /*0c40*/  SHF.R.S32.HI R8, RZ, 0x1f, R8 ;  /* 0x0000001fff087819 */ /* 0x000fe20000011408 */
[----:B------:R-:W-:Y:S01]  /*0c50*/  IMAD.SHL.U32 R22, R209, 0x4, RZ ;  /* 0x00000004d1167824 */ /* 0x000fe200078e00ff */
[----:B------:R-:W-:Y:S01]  /*0c60*/  SHF.R.S32.HI R231, RZ, 0x7, R4 ;  /* 0x00000007ffe77819 */ /* 0x000fe20000011404 */
[----:B------:R-:W-:Y:S01]  /*0c70*/  VIADD R205, R17, 0x40 ;  /* 0x0000004011cd7836 */ /* 0x000fe20000000000 */
[----:B------:R-:W-:Y:S01]  /*0c80*/  LEA.HI R8, R8, R17, RZ, 0x3 ;  /* 0x0000001108087211 */ /* 0x000fe200078f18ff */
[----:B------:R-:W-:Y:S01]  /*0c90*/  VIADD R186, R22, 0x20 ;  /* 0x0000002016ba7836 */ /* 0x000fe20000000000 */
[----:B------:R-:W-:Y:S01]  /*0ca0*/  LEA.HI R4, R4, R231, RZ, 0x1 ;  /* 0x000000e704047211 */ /* 0x000fe200078f08ff */
[----:B------:R-:W-:Y:S01]  /*0cb0*/  VIADD R188, R22, 0x40 ;  /* 0x0000004016bc7836 */ /* 0x000fe20000000000 */
[----:B------:R-:W-:Y:S01]  /*0cc0*/  LOP3.LUT R8, R8, 0xfffffff8, RZ, 0xc0, !PT ;  /* 0xfffffff808087812 */ /* 0x000fe200078ec0ff */
[--C-:B------:R-:W-:Y:S01]  /*0cd0*/  IMAD.IADD R10, R22, 0x1, R186.reuse ;  /* 0x00000001160a7824 */ /* 0x100fe200078e02ba */
[----:B------:R-:W-:Y:S01]  /*0ce0*/  LOP3.LUT R4, R4, 0x3fffffe, RZ, 0xc0, !PT ;  /* 0x03fffffe04047812 */ /* 0x000fe200078ec0ff */
[----:B------:R-:W-:Y:S01]  /*0cf0*/  IMAD.SHL.U32 R185, R205, 0x40, RZ ;  /* 0x00000040cdb97824 */ /* 0x000fe200078e00ff */
[----:B------:R-:W-:Y:S01]  /*0d00*/  SHF.R.S32.HI R217, RZ, 0x1f, R186 ;  /* 0x0000001fffd97819 */ /* 0x000fe200000114ba */
[----:B------:R-:W-:Y:S01]  /*0d10*/  IMAD.IADD R213, R17, 0x1, -R8 ;  /* 0x0000000111d57824 */ /* 0x000fe200078e0a08 */
[----:B------:R-:W-:Y:S01]  /*0d20*/  SHF.R.S32.HI R221, RZ, 0x1f, R188 ;  /* 0x0000001fffdd7819 */ /* 0x000fe200000114bc */
[----:B------:R-:W-:Y:S01]  /*0d30*/  IMAD.IADD R4, R231, 0x1, -R4 ;  /* 0x00000001e7047824 */ /* 0x000fe200078e0a04 */
[----:B------:R-:W-:Y:S01]  /*0d40*/  LOP3.LUT R185, R185, 0x1c0, RZ, 0xc0, !PT ;  /* 0x000001c0b9b97812 */ /* 0x000fe200078ec0ff */
[----:B------:R-:W-:Y:S01]  /*0d50*/  IMAD.SHL.U32 R191, R213, 0x40, RZ ;  /* 0x00000040d5bf7824 */ /* 0x000fe200078e00ff */
[----:B------:R-:W-:Y:S01]  /*0d60*/  SHF.L.U64.HI R217, R186, 0x1, R217 ;  /* 0x00000001bad97819 */ /* 0x000fe200000102d9 */
[----:B------:R-:W-:Y:S01]  /*0d70*/  IMAD.SHL.U32 R18, R209, 0x8, RZ ;  /* 0x00000008d1127824 */ /* 0x000fe200078e00ff */
[----:B------:R-:W-:Y:S01]  /*0d80*/  SHF.R.U32.HI R230, RZ, 0x3, R185 ;  /* 0x00000003ffe67819 */ /* 0x000fe200000116b9 */
[C---:B------:R-:W-:Y:S01]  /*0d90*/  VIADD R187, R22.reuse, 0x10 ;  /* 0x0000001016bb7836 */ /* 0x040fe20000000000 */
[----:B------:R-:W-:Y:S01]  /*0da0*/  LOP3.LUT R191, R191, 0x1c0, RZ, 0xc0, !PT ;  /* 0x000001c0bfbf7812 */ /* 0x000fe200078ec0ff */
[----:B------:R-:W-:Y:S01]  /*0db0*/  VIADD R189, R22, 0x30 ;  /* 0x0000003016bd7836 */ /* 0x000fe20000000000 */
[----:B------:R-:W-:Y:S01]  /*0dc0*/  SHF.L.U64.HI R221, R188, 0x1, R221 ;  /* 0x00000001bcdd7819 */ /* 0x000fe200000102dd */
[----:B------:R-:W-:Y:S01]  /*0dd0*/  VIADD R190, R22, 0x50 ;  /* 0x0000005016be7836 */ /* 0x000fe20000000000 */
[----:B------:R-:W-:Y:S01]  /*0de0*/  SHF.R.U32.HI R193, RZ, 0x3, R191 ;  /* 0x00000003ffc17819 */ /* 0x000fe200000116bf */
[----:B------:R-:W-:Y:S01]  /*0df0*/  IMAD.SHL.U32 R216, R187, 0x2, RZ ;  /* 0x00000002bbd87824 */ /* 0x000fe200078e00ff */
[----:B------:R-:W-:Y:S01]  /*0e00*/  SHF.R.S32.HI R20, RZ, 0x1f, R189 ;  /* 0x0000001fff147819 */ /* 0x000fe200000114bd */
[----:B------:R-:W-:Y:S01]  /*0e10*/  IMAD.SHL.U32 R218, R186, 0x2, RZ ;  /* 0x00000002bada7824 */ /* 0x000fe200078e00ff */
[----:B------:R-:W-:Y:S01]  /*0e20*/  SHF.R.S32.HI R223, RZ, 0x1f, R190 ;  /* 0x0000001fffdf7819 */ /* 0x000fe200000114be */
[C---:B------:R-:W-:Y:S01]  /*0e30*/  IMAD.SHL.U32 R220, R189.reuse, 0x2, RZ ;  /* 0x00000002bddc7824 */ /* 0x040fe200078e00ff */
[----:B------:R-:W-:Y:S01]  /*0e40*/  SHF.L.U64.HI R219, R189, 0x1, R20 ;  /* 0x00000001bddb7819 */ /* 0x000fe20000010214 */
[----:B------:R-:W-:Y:S01]  /*0e50*/  IMAD.SHL.U32 R222, R188, 0x2, RZ ;  /* 0x00000002bcde7824 */ /* 0x000fe200078e00ff */
[C---:B------:R-:W-:Y:S01]  /*0e60*/  SHF.L.U64.HI R223, R190.reuse, 0x1, R223 ;  /* 0x00000001bedf7819 */ /* 0x040fe200000102df */
[----:B------:R-:W-:Y:S01]  /*0e70*/  IMAD.SHL.U32 R224, R190, 0x2, RZ ;  /* 0x00000002bee07824 */ /* 0x000fe200078e00ff */
[----:B--2---:R-:W-:-:S02]  /*0e80*/  R2UR UR4, R3 ;  /* 0x00000000030472ca */ /* 0x004fc400000e0000 */
[CC--:B------:R-:W-:Y:S02]  /*0e90*/  LEA.HI R3, R0.reuse, R11.reuse, RZ, 0x4 ;  /* 0x0000000b00037211 */ /* 0x0c0fe400078f20ff */
[----:B------:R-:W-:Y:S02]  /*0ea0*/  LEA.HI R0, R0, R11, RZ, 0x3 ;  /* 0x0000000b00007211 */ /* 0x000fe400078f18ff */
[----:B------:R-:W-:Y:S02]  /*0eb0*/  SHF.R.S32.HI R6, RZ, 0x4, R3 ;  /* 0x00000004ff067819 */ /* 0x000fe40000011403 */
[----:B------:R-:W-:Y:S02]  /*0ec0*/  LOP3.LUT R199, R0, 0xfffffff8, RZ, 0xc0, !PT ;  /* 0xfffffff800c77812 */ /* 0x000fe400078ec0ff */
[C---:B------:R-:W-:Y:S02]  /*0ed0*/  LEA.HI R5, R3.reuse, R6, RZ, 0x1 ;  /* 0x0000000603057211 */ /* 0x040fe400078f08ff */
[----:B------:R-:W-:Y:S01]  /*0ee0*/  LOP3.LUT R3, R3, 0x3fffff0, RZ, 0xc0, !PT ;  /* 0x03fffff003037812 */ /* 0x000fe200078ec0ff */
[----:B------:R-:W-:Y:S01]  /*0ef0*/  IMAD.IADD R199, R11, 0x1, -R199 ;  /* 0x000000010bc77824 */ /* 0x000fe200078e0ac7 */
[----:B------:R-:W-:Y:S01]  /*0f00*/  LOP3.LUT R5, R5, 0x1ffffffe, RZ, 0xc0, !PT ;  /* 0x1ffffffe05057812 */ /* 0x000fe200078ec0ff */
[----:B------:R-:W-:Y:S01]  /*0f10*/  ULOP3.LUT UR37, UR4, 0x1, URZ, 0xfc, !UPT ;  /* 0x0000000104257892 */ /* 0x000fe2000f8efc3f */
[----:B------:R-:W-:Y:S01]  /*0f20*/  SHF.R.S32.HI R207, RZ, 0x3, R0 ;  /* 0x00000003ffcf7819 */ /* 0x000fe20000011400 */
[----:B------:R-:W-:-:S02]  /*0f30*/  IMAD.IADD R3, R11, 0x1, -R3 ;  /* 0x000000010b037824 */ /* 0x000fc400078e0a03 */
[----:B------:R-:W-:Y:S01]  /*0f40*/  IMAD.IADD R5, R6, 0x1, -R5 ;  /* 0x0000000106057824 */ /* 0x000fe200078e0a05 */
[CC--:B------:R-:W-:Y:S01]  /*0f50*/  LEA.HI R6, R7.reuse, R214.reuse, RZ, 0x2 ;  /* 0x000000d607067211 */ /* 0x0c0fe200078f10ff */
[----:B------:R-:W-:Y:S01]  /*0f60*/  IMAD R12, R192, 0x10, R3 ;  /* 0x00000010c00c7824 */ /* 0x000fe200078e0203 */
[----:B------:R-:W-:Y:S01]  /*0f70*/  LEA.HI R7, R7, R214, RZ, 0x5 ;  /* 0x000000d607077211 */ /* 0x000fe200078f28ff */
[----:B------:R-:W-:Y:S01]  /*0f80*/  IMAD.SHL.U32 R197, R199, 0x8, RZ ;  /* 0x00000008c7c57824 */ /* 0x000fe200078e00ff */
[----:B------:R-:W-:Y:S01]  /*0f90*/  LOP3.LUT R9, R6, 0x7ffffffc, RZ, 0xc0, !PT ;  /* 0x7ffffffc06097812 */ /* 0x000fe200078ec0ff */
[----:B------:R-:W-:Y:S01]  /*0fa0*/  IMAD R235, R12, 0x8, R5 ;  /* 0x000000080ceb7824 */ /* 0x000fe200078e0205 */
[----:B------:R-:W-:Y:S01]  /*0fb0*/  SHF.R.S32.HI R3, RZ, 0x2, R6 ;  /* 0x00000002ff037819 */ /* 0x000fe20000011406 */
[----:B------:R-:W-:Y:S01]  /*0fc0*/  IMAD.IADD R5, R22, 0x1, R188 ;  /* 0x0000000116057824 */ /* 0x000fe200078e02bc */
[----:B------:R-:W-:Y:S01]  /*0fd0*/  SHF.R.S32.HI R6, RZ, 0x1f, R6 ;  /* 0x0000001fff067819 */ /* 0x000fe20000011406 */
[----:B------:R-:W-:Y:S01]  /*0fe0*/  IMAD.IADD R9, R214, 0x1, -R9 ;  /* 0x00000001d6097824 */ /* 0x000fe200078e0a09 */
[----:B------:R-:W-:Y:S01]  /*0ff0*/  SHF.R.S32.HI R7, RZ, 0x5, R7 ;  /* 0x00000005ff077819 */ /* 0x000fe20000011407 */
[----:B------:R-:W-:Y:S01]  /*1000*/  VIADD R198, R197, 0x40 ;  /* 0x00000040c5c67836 */ /* 0x000fe20000000000 */
[----:B------:R-:W-:Y:S01]  /*1010*/  LEA.HI R6, R6, R3, RZ, 0x3 ;  /* 0x0000000306067211 */ /* 0x000fe200078f18ff */
[----:B------:R-:W-:Y:S01]  /*1020*/  IMAD R233, R9, R14, 0x80 ;  /* 0x0000008009e97424 */ /* 0x000fe200078e020e */
[----:B------:R-:W-:Y:S01]  /*1030*/  SHF.R.S32.HI R9, RZ, 0x1f, R10 ;  /* 0x0000001fff097819 */ /* 0x000fe2000001140a */
[----:B------:R-:W-:Y:S01]  /*1040*/  IMAD.SHL.U32 R235, R235, 0x8, RZ ;  /* 0x00000008ebeb7824 */ /* 0x000fe200078e00ff */
[----:B------:R-:W-:-:S02]  /*1050*/  LOP3.LUT R6, R6, 0xfffffff8, RZ, 0xc0, !PT ;  /* 0xfffffff806067812 */ /* 0x000fc400078ec0ff */
[CC--:B------:R-:W-:Y:S02]  /*1060*/  LEA.HI R12, R9.reuse, R10.reuse, RZ, 0x3 ;  /* 0x0000000a090c7211 */ /* 0x0c0fe400078f18ff */
[----:B------:R-:W-:Y:S01]  /*1070*/  LEA.HI R9, R9, R10, RZ, 0x6 ;  /* 0x0000000a09097211 */ /* 0x000fe200078f30ff */
[----:B------:R-:W-:Y:S01]  /*1080*/  IMAD.IADD R6, R3, 0x1, -R6 ;  /* 0x0000000103067824 */ /* 0x000fe200078e0a06 */
[----:B------:R-:W-:Y:S02]  /*1090*/  SHF.R.S32.HI R10, RZ, 0x1f, R5 ;  /* 0x0000001fff0a7819 */ /* 0x000fe40000011405 */
[----:B------:R-:W-:Y:S01]  /*10a0*/  LOP3.LUT R3, R185, 0x38, R12, 0xf8, !PT ;  /* 0x00000038b9037812 */ /* 0x000fe200078ef80c */
[----:B------:R-:W-:Y:S01]  /*10b0*/  IMAD R7, R7, 0x10, R6 ;  /* 0x0000001007077824 */ /* 0x000fe200078e0206 */
[----:B------:R-:W-:Y:S01]  /*10c0*/  SHF.R.S32.HI R6, RZ, 0x1f, R205 ;  /* 0x0000001fff067819 */ /* 0x000fe200000114cd */
[----:B------:R-:W-:Y:S01]  /*10d0*/  IMAD.SHL.U32 R9, R9, 0x80, RZ ;  /* 0x0000008009097824 */ /* 0x000fe200078e00ff */
[----:B------:R-:W-:Y:S01]  /*10e0*/  LEA.HI R212, R10, R5, RZ, 0x3 ;  /* 0x000000050ad47211 */ /* 0x000fe200078f18ff */
[----:B------:R-:W-:Y:S01]  /*10f0*/  IMAD R232, R4, 0x40, R7 ;  /* 0x0000004004e87824 */ /* 0x000fe200078e0207 */
[----:B------:R-:W-:-:S02]  /*1100*/  LEA.HI R6, R6, R205, RZ, 0x3 ;  /* 0x000000cd06067211 */ /* 0x000fc400078f18ff */
[----:B------:R-:W-:Y:S02]  /*1110*/  LEA.HI R5, R10, R5, RZ, 0x6 ;  /* 0x000000050a057211 */ /* 0x000fe400078f30ff */
[----:B------:R-:W-:Y:S01]  /*1120*/  LOP3.LUT R8, R3, R230, RZ, 0x3c, !PT ;  /* 0x000000e603087212 */ /* 0x000fe200078e3cff */
[----:B------:R-:W-:Y:S01]  /*1130*/  IMAD.SHL.U32 R6, R6, 0x40, RZ ;  /* 0x0000004006067824 */ /* 0x000fe200078e00ff */
[----:B------:R-:W-:Y:S01]  /*1140*/  LOP3.LUT R4, R191, 0x38, R12, 0xf8, !PT ;  /* 0x00000038bf047812 */ /* 0x000fe200078ef80c */
[----:B------:R-:W-:Y:S01]  /*1150*/  IMAD.SHL.U32 R5, R5, 0x80, RZ ;  /* 0x0000008005057824 */ /* 0x000fe200078e00ff */
[----:B------:R-:W-:Y:S02]  /*1160*/  LOP3.LUT R9, R9, 0xffffe000, RZ, 0xc0, !PT ;  /* 0xffffe00009097812 */ /* 0x000fe400078ec0ff */
[----:B------:R-:W-:Y:S02]  /*1170*/  LOP3.LUT R195, R6, 0xfffffe00, RZ, 0xc0, !PT ;  /* 0xfffffe0006c37812 */ /* 0x000fe400078ec0ff */
[----:B------:R-:W-:-:S02]  /*1180*/  LOP3.LUT R6, R191, 0x38, R212, 0xf8, !PT ;  /* 0x00000038bf067812 */ /* 0x000fc400078ef8d4 */
[----:B------:R-:W-:Y:S02]  /*1190*/  LOP3.LUT R5, R5, 0xffffe000, RZ, 0xc0, !PT ;  /* 0xffffe00005057812 */ /* 0x000fe400078ec0ff */
[-C--:B------:R-:W-:Y:S02]  /*11a0*/  LOP3.LUT R6, R6, R193.reuse, RZ, 0x3c, !PT ;  /* 0x000000c106067212 */ /* 0x080fe400078e3cff */
[----:B------:R-:W-:Y:S01]  /*11b0*/  LOP3.LUT R7, R185, 0x38, R212, 0xf8, !PT ;  /* 0x00000038b9077812 */ /* 0x000fe200078ef8d4 */
[----:B------:R-:W-:Y:S01]  /*11c0*/  IMAD R3, R192, 0x200, R5 ;  /* 0x00000200c0037824 */ /* 0x000fe200078e0205 */
[----:B------:R-:W-:Y:S02]  /*11d0*/  LOP3.LUT R4, R4, R193, RZ, 0x3c, !PT ;  /* 0x000000c104047212 */ /* 0x000fe400078e3cff */
[----:B------:R-:W-:Y:S01]  /*11e0*/  IADD3 R8, R8, R9, R195 ;  /* 0x0000000908087210 */ /* 0x000fe20007ffe0c3 */
[----:B------:R-:W-:Y:S01]  /*11f0*/  IMAD.IADD R6, R3, 0x1, R6 ;  /* 0x0000000103067824 */ /* 0x000fe200078e0206 */
[----:B------:R-:W-:Y:S01]  /*1200*/  LEA.HI R3, R209, R209, RZ, 0x1 ;  /* 0x000000d1d1037211 */ /* 0x000fe200078f08ff */
[----:B------:R-:W-:Y:S01]  /*1210*/  IMAD R9, R192, 0x200, R9 ;  /* 0x00000200c0097824 */ /* 0x000fe200078e0209 */
[----:B------:R-:W-:-:S02]  /*1220*/  LOP3.LUT R10, R7, R230, RZ, 0x3c, !PT ;  /* 0x000000e6070a7212 */ /* 0x000fc400078e3cff */
[----:B------:R-:W-:Y:S01]  /*1230*/  LOP3.LUT R0, R3, 0x1ffffffe, RZ, 0xc0, !PT ;  /* 0x1ffffffe03007812 */ /* 0x000fe200078ec0ff */
[----:B------:R-:W-:Y:S01]  /*1240*/  IMAD.IADD R4, R9, 0x1, R4 ;  /* 0x0000000109047824 */ /* 0x000fe200078e0204 */
[----:B------:R-:W-:Y:S02]  /*1250*/  IADD3 R10, R10, R5, R195 ;  /* 0x000000050a0a7210 */ /* 0x000fe40007ffe0c3 */
[----:B------:R-:W-:Y:S01]  /*1260*/  SHF.R.S32.HI R14, RZ, 0x1f, R187 ;  /* 0x0000001fff0e7819 */ /* 0x000fe200000114bb */
[----:B------:R-:W-:Y:S01]  /*1270*/  IMAD.IADD R3, R209, 0x1, -R0 ;  /* 0x00000001d1037824 */ /* 0x000fe200078e0a00 */
[----:B------:R-:W-:Y:S02]  /*1280*/  LOP3.LUT R0, R185, 0x38, R18, 0xf8, !PT ;  /* 0x00000038b9007812 */ /* 0x000fe400078ef812 */
[----:B------:R-:W-:Y:S01]  /*1290*/  SHF.R.S32.HI R237, RZ, 0x1f, R197 ;  /* 0x0000001fffed7819 */ /* 0x000fe200000114c5 */
[----:B------:R-:W-:Y:S01]  /*12a0*/  IMAD R234, R3, 0x8, R232 ;  /* 0x0000000803ea7824 */ /* 0x000fe200078e02e8 */
[----:B------:R-:W-:-:S02]  /*12b0*/  LOP3.LUT R0, R195, R0, R230, 0xf6, !PT ;  /* 0x00000000c3007212 */ /* 0x000fc400078ef6e6 */
[----:B------:R-:W-:Y:S02]  /*12c0*/  SHF.R.S32.HI R236, RZ, 0x1f, R198 ;  /* 0x0000001fffec7819 */ /* 0x000fe400000114c6 */
[----:B------:R-:W-:Y:S02]  /*12d0*/  SHF.L.U64.HI R215, R187, 0x1, R14 ;  /* 0x00000001bbd77819 */ /* 0x000fe4000001020e */
[----:B------:R-:W-:Y:S02]  /*12e0*/  SHF.R.S32.HI R211, RZ, 0x3, R12 ;  /* 0x00000003ffd37819 */ /* 0x000fe4000001140c */
[----:B------:R-:W-:Y:S02]  /*12f0*/  SHF.R.S32.HI R212, RZ, 0x3, R212 ;  /* 0x00000003ffd47819 */ /* 0x000fe400000114d4 */
[----:B------:R-:W-:Y:S02]  /*1300*/  LEA R228, R0, UR61, 0x1 ;  /* 0x0000003d00e47c11 */ /* 0x000fe4000f8e08ff */
[----:B------:R-:W-:-:S02]  /*1310*/  LEA R226, R8, UR61, 0x1 ;  /* 0x0000003d08e27c11 */ /* 0x000fc4000f8e08ff */
[----:B------:R-:W-:Y:S02]  /*1320*/  LEA R225, R10, UR61, 0x1 ;  /* 0x0000003d0ae17c11 */ /* 0x000fe4000f8e08ff */
[----:B------:R-:W-:Y:S02]  /*1330*/  LEA R229, R4, UR61, 0x1 ;  /* 0x0000003d04e57c11 */ /* 0x000fe4000f8e08ff */
[----:B------:R-:W-:-:S07]  /*1340*/  LEA R227, R6, UR61, 0x1 ;  /* 0x0000003d06e37c11 */ /* 0x000fce000f8e08ff */
.L_x_817:
[----:B0--34-:R-:W0:Y:S01]  /*1350*/  LDC.64 R4, c[0x0][0xc88] ;  /* 0x00032200ff047b82 */ /* 0x019e220000000a00 */
[----:B------:R-:W-:Y:S01]  /*1360*/  ULDC.64 UR4, c[0x0][0xa28] ;  /* 0x00028a0000047ab9 */ /* 0x000fe20000000a00 */
[----:B------:R-:W-:Y:S01]  /*1370*/  ULDC.64 UR8, c[0x0][0xa18] ;  /* 0x0002860000087ab9 */ /* 0x000fe20000000a00 */
[----:B------:R-:W-:Y:S01]  /*1380*/  ULDC.64 UR6, c[0x0][0xa08] ;  /* 0x0002820000067ab9 */ /* 0x000fe20000000a00 */
[----:B0-----:R-:W-:-:S05]  /*1390*/  IMAD.WIDE R4, R127, 0x4, R4 ;  /* 0x000000047f047825 */ /* 0x001fca00078e0204 */
[----:B--2---:R-:W2:Y:S01]  /*13a0*/  LDG.E R203, desc[UR42][R4.64] ;  /* 0x0000002a04cb7981 */ /* 0x004ea2000c1e1900 */
[----:B------:R-:W-:Y:S01]  /*13b0*/  ISETP.NE.U32.AND P2, PT, RZ, UR4, PT ;  /* 0x00000004ff007c0c */ /* 0x000fe2000bf45070 */
[----:B------:R-:W-:Y:S01]  /*13c0*/  IMAD.MOV.U32 R3, RZ, RZ, RZ ;  /* 0x000000ffff037224 */ /* 0x000fe200078e00ff */
[----:B------:R-:W-:Y:S01]  /*13d0*/  ISETP.NE.U32.AND P1, PT, RZ, UR8, PT ;  /* 0x00000008ff007c0c */ /* 0x000fe2000bf25070 */
[----:B------:R-:W-:Y:S01]  /*13e0*/  IMAD.MOV.U32 R29, RZ, RZ, RZ ;  /* 0x000000ffff1d7224 */ /* 0x000fe200078e00ff */
[----:B------:R-:W-:Y:S02]  /*13f0*/  ISETP.NE.AND.EX P2, PT, RZ, UR5, PT, P2 ;  /* 0x00000005ff007c0c */ /* 0x000fe4000bf45320 */
[----:B------:R-:W-:Y:S02]  /*1400*/  ISETP.NE.AND.EX P1, PT, RZ, UR9, PT, P1 ;  /* 0x00000009ff007c0c */ /* 0x000fe4000bf25310 */
[----:B------:R-:W-:-:S04]  /*1410*/  ISETP.NE.U32.AND P0, PT, RZ, UR6, PT ;  /* 0x00000006ff007c0c */ /* 0x000fc8000bf05070 */
[----:B------:R-:W-:Y:S02]  /*1420*/  ISETP.NE.AND.EX P0, PT, RZ, UR7, PT, P0 ;  /* 0x00000007ff007c0c */ /* 0x000fe4000bf05300 */
[----:B--2---:R-:W-:Y:S01]  /*1430*/  SHF.R.S32.HI R208, RZ, 0x1f, R203 ;  /* 0x0000001fffd07819 */ /* 0x004fe200000114cb */
[C---:B------:R-:W-:Y:S02]  /*1440*/  IMAD.SHL.U32 R201, R203.reuse, 0x4, RZ ;  /* 0x00000004cbc97824 */ /* 0x040fe400078e00ff */
[C---:B------:R-:W-:Y:S02]  /*1450*/  @P2 LEA R4, P3, R203.reuse, UR4, 0x2 ;  /* 0x00000004cb042c11 */ /* 0x040fe4000f8610ff */
[C-C-:B------:R-:W-:Y:S02]  /*1460*/  SHF.L.U64.HI R202, R203.reuse, 0x2, R208.reuse ;  /* 0x00000002cbca7819 */ /* 0x140fe400000102d0 */
[----:B------:R-:W-:Y:S01]  /*1470*/  @P2 LEA.HI.X R5, R203, UR5, R208, 0x2, P3 ;  /* 0x00000005cb052c11 */ /* 0x000fe200098f14d0 */
[----:B------:R-:W-:Y:S01]  /*1480*/  ULDC UR4, c[0x0][0x288] ;  /* 0x0000a20000047ab9 */ /* 0x000fe20000000800 */
[----:B------:R-:W-:-:S03]  /*1490*/  IADD3 R8, P4, R201, UR6, RZ ;  /* 0x00000006c9087c10 */ /* 0x000fc6000ff9e0ff */
[----:B------:R0:W5:Y:S01]  /*14a0*/  @P2 LDG.E R3, desc[UR42][R4.64] ;  /* 0x0000002a04032981 */ /* 0x000162000c1e1900 */
[----:B------:R-:W-:Y:S01]  /*14b0*/  @P1 IADD3 R6, P2, R201, UR8, RZ ;  /* 0x00000008c9061c10 */ /* 0x000fe2000ff5e0ff */
[----:B------:R-:W-:Y:S01]  /*14c0*/  IMAD.U32 R149, RZ, RZ, UR4 ;  /* 0x00000004ff957e24 */ /* 0x000fe2000f8e00ff */
[C---:B------:R-:W-:Y:S01]  /*14d0*/  IADD3.X R9, R202.reuse, UR7, RZ, P4, !PT ;  /* 0x00000007ca097c10 */ /* 0x040fe2000a7fe4ff */
[----:B------:R-:W-:Y:S01]  /*14e0*/  ULDC.64 UR4, c[0x0][0x418] ;  /* 0x0001060000047ab9 */ /* 0x000fe20000000a00 */
[----:B------:R-:W-:-:S03]  /*14f0*/  @P1 IADD3.X R7, R202, UR9, RZ, P2, !PT ;  /* 0x00000009ca071c10 */ /* 0x000fc600097fe4ff */
[----:B------:R0:W5:Y:S01]  /*1500*/  @P0 LDG.E R29, desc[UR42][R8.64] ;  /* 0x0000002a081d0981 */ /* 0x000162000c1e1900 */
[----:B------:R-:W-:Y:S01]  /*1510*/  UISETP.NE.U32.AND UP0, UPT, UR4, URZ, UPT ;  /* 0x0000003f0400728c */ /* 0x000fe2000bf05070 */
[----:B------:R-:W-:Y:S02]  /*1520*/  ULDC.64 UR8, c[0x0][0xa20] ;  /* 0x0002880000087ab9 */ /* 0x000fe40000000a00 */
[----:B------:R0:W5:Y:S01]  /*1530*/  @P1 LDG.E R149, desc[UR42][R6.64] ;  /* 0x0000002a06951981 */ /* 0x000162000c1e1900 */
[----:B------:R-:W-:Y:S01]  /*1540*/  UISETP.NE.AND.EX UP0, UPT, UR5, URZ, UPT, UP0 ;  /* 0x0000003f0500728c */ /* 0x000fe2000bf05300 */
[----:B------:R-:W-:Y:S01]  /*1550*/  ULDC UR4, c[0x0][0x424] ;  /* 0x0001090000047ab9 */ /* 0x000fe20000000800 */
[----:B------:R-:W-:Y:S02]  /*1560*/  ISETP.NE.U32.AND P2, PT, RZ, UR8, PT ;  /* 0x00000008ff007c0c */ /* 0x000fe4000bf45070 */
[----:B------:R-:W-:Y:S01]  /*1570*/  USEL UR4, UR4, 0x1, UP0 ;  /* 0x0000000104047887 */ /* 0x000fe20008000000 */
[----:B------:R-:W-:Y:S01]  /*1580*/  ULDC UR5, c[0x0][0x2f0] ;  /* 0x0000bc0000057ab9 */ /* 0x000fe20000000800 */
[----:B------:R-:W-:-:S02]  /*1590*/  ISETP.NE.AND.EX P2, PT, RZ, UR9, PT, P2 ;  /* 0x00000009ff007c0c */ /* 0x000fc4000bf45320 */
[----:B------:R-:W-:-:S03]  /*15a0*/  UIMAD UR4, UR4, UR5, URZ ;  /* 0x00000005040472a4 */ /* 0x000fc6000f8e023f */
[----:B------:R-:W-:Y:S01]  /*15b0*/  ULDC UR5, c[0x0][0x348] ;  /* 0x0000d20000057ab9 */ /* 0x000fe20000000800 */
[----:B------:R-:W-:Y:S02]  /*15c0*/  IMAD.MOV.U32 R206, RZ, RZ, R125 ;  /* 0x000000ffffce7224 */ /* 0x000fe400078e007d */
[----:B------:R-:W-:Y:S02]  /*15d0*/  IMAD.MOV.U32 R200, RZ, RZ, R126 ;  /* 0x000000ffffc87224 */ /* 0x000fe400078e007e */
[----:B------:R-:W-:Y:S01]  /*15e0*/  IMAD.MOV.U32 R27, RZ, RZ, R203 ;  /* 0x000000ffff1b7224 */ /* 0x000fe200078e00cb */
[----:B0-----:R-:W-:Y:S06]  /*15f0*/  @P1 BRA `(.L_x_613) ;  /* 0x0000000000241947 */ /* 0x001fec0003800000 */
[----:B------:R-:W-:Y:S02]  /*1600*/  ULDC.64 UR6, c[0x0][0xa00] ;  /* 0x0002800000067ab9 */ /* 0x000fe40000000a00 */
[----:B------:R-:W-:-:S04]  /*1610*/  ISETP.NE.U32.AND P1, PT, RZ, UR6, PT ;  /* 0x00000006ff007c0c */ /* 0x000fc8000bf25070 */
[----:B------:R-:W-:-:S13]  /*1620*/  ISETP.NE.AND.EX P1, PT, RZ, UR7, PT, P1 ;  /* 0x00000007ff007c0c */ /* 0x000fda000bf25310 */
[----:B------:R-:W-:Y:S05]  /*1630*/  @!P1 BRA `(.L_x_613) ;  /* 0x0000000000149947 */ /* 0x000fea0003800000 */
[----:B------:R-:W0:Y:S02]  /*1640*/  LDC.64 R4, c[0x0][0xa00] ;  /* 0x00028000ff047b82 */ /* 0x000e240000000a00 */
[----:B0-----:R-:W-:-:S05]  /*1650*/  IMAD.WIDE R4, R27, 0x4, R4 ;  /* 0x000000041b047825 */ /* 0x001fca00078e0204 */
[----:B-----5:R-:W2:Y:S04]  /*1660*/  LDG.E R149, desc[UR42][R4.64] ;  /* 0x0000002a04957981 */ /* 0x020ea8000c1e1900 */
[----:B------:R-:W2:Y:S02]  /*1670*/  LDG.E R0, desc[UR42][R4.64+0x4] ;  /* 0x0000042a04007981 */ /* 0x000ea4000c1e1900 */
[----:B--2---:R-:W-:-:S07]  /*1680*/  IMAD.IADD R149, R0, 0x1, -R149 ;  /* 0x0000000100957824 */ /* 0x004fce00078e0a95 */
.L_x_613:
[----:B------:R-:W-:Y:S02]  /*1690*/  IMAD.U32 R25, RZ, RZ, UR5 ;  /* 0x00000005ff197e24 */ /* 0x000fe4000f8e00ff */
[----:B------:R-:W-:Y:S01]  /*16a0*/  IMAD.U32 R26, RZ, RZ, UR4 ;  /* 0x00000004ff1a7e24 */ /* 0x000fe2000f8e00ff */
[----:B------:R-:W-:Y:S06]  /*16b0*/  @!P2 BRA `(.L_x_614) ;  /* 0x000000000010a947 */ /* 0x000fec0003800000 */
[----:B------:R-:W-:-:S04]  /*16c0*/  IADD3 R4, P0, R201, UR8, RZ ;  /* 0x00000008c9047c10 */ /* 0x000fc8000ff1e0ff */
[----:B------:R-:W-:-:S05]  /*16d0*/  IADD3.X R5, R202, UR9, RZ, P0, !PT ;  /* 0x00000009ca057c10 */ /* 0x000fca00087fe4ff */
[----:B------:R0:W5:Y:S01]  /*16e0*/  LDG.E R26, desc[UR42][R4.64] ;  /* 0x0000002a041a7981 */ /* 0x000162000c1e1900 */
[----:B------:R-:W-:Y:S05]  /*16f0*/  BRA `(.L_x_615) ;  /* 0x0000000000107947 */ /* 0x000fea0003800000 */
.L_x_614:
[----:B------:R-:W-:Y:S05]  /*1700*/  @!P0 BRA `(.L_x_615) ;  /* 0x00000000000c8947 */ /* 0x000fea0003800000 */
[----:B------:R-:W2:Y:S04]  /*1710*/  LDG.E R5, desc[UR42][R8.64] ;  /* 0x0000002a08057981 */ /* 0x000ea8000c1e1900 */
[----:B------:R-:W2:Y:S02]  /*1720*/  LDG.E R26, desc[UR42][R8.64+0x4] ;  /* 0x0000042a081a7981 */ /* 0x000ea4000c1e1900 */
[----:B--2---:R-:W-:-:S07]  /*1730*/  IMAD.IADD R26, R26, 0x1, -R5 ;  /* 0x000000011a1a7824 */ /* 0x004fce00078e0a05 */
.L_x_615:
[----:B------:R-:W-:Y:S02]  /*1740*/  ULDC.64 UR4, c[0x0][0xa10] ;  /* 0x0002840000047ab9 */ /* 0x000fe40000000a00 */
[----:B------:R-:W-:-:S04]  /*1750*/  ISETP.NE.U32.AND P0, PT, RZ, UR4, PT ;  /* 0x00000004ff007c0c */ /* 0x000fc8000bf05070 */
[----:B------:R-:W-:Y:S01]  /*1760*/  ISETP.NE.AND.EX P0, PT, RZ, UR5, PT, P0 ;  /* 0x00000005ff007c0c */ /* 0x000fe2000bf05300 */
[----:B------:R-:W-:-:S12]  /*1770*/  ULDC.64 UR4, c[0x0][0xa30] ;  /* 0x00028c0000047ab9 */ /* 0x000fd80000000a00 */
[----:B0-----:R-:W0:Y:S02]  /*1780*/  @P0 LDC.64 R4, c[0x0][0xa10] ;  /* 0x00028400ff040b82 */ /* 0x001e240000000a00 */
[----:B0-----:R-:W-:-:S05]  /*1790*/  @P0 IMAD.WIDE R4, R27, 0x4, R4 ;  /* 0x000000041b040825 */ /* 0x001fca00078e0204 */
[----:B------:R-:W2:Y:S04]  /*17a0*/  @P0 LDG.E R0, desc[UR42][R4.64] ;  /* 0x0000002a04000981 */ /* 0x000ea8000c1e1900 */
[----:B------:R-:W2:Y:S01]  /*17b0*/  @P0 LDG.E R9, desc[UR42][R4.64+0x4] ;  /* 0x0000042a04090981 */ /* 0x000ea2000c1e1900 */
[----:B------:R-:W-:Y:S01]  /*17c0*/  ISETP.NE.U32.AND P1, PT, RZ, UR4, PT ;  /* 0x00000004ff007c0c */ /* 0x000fe2000bf25070 */
[----:B-----5:R-:W-:-:S03]  /*17d0*/  IMAD.MOV.U32 R144, RZ, RZ, R26 ;  /* 0x000000ffff907224 */ /* 0x020fc600078e001a */
[----:B------:R-:W-:-:S13]  /*17e0*/  ISETP.NE.AND.EX P1, PT, RZ, UR5, PT, P1 ;  /* 0x00000005ff007c0c */ /* 0x000fda000bf25310 */
[----:B------:R-:W-:-:S04]  /*17f0*/  @P1 IADD3 R6, P2, R201, UR4, RZ ;  /* 0x00000004c9061c10 */ /* 0x000fc8000ff5e0ff */
[----:B------:R-:W-:-:S05]  /*1800*/  @P1 IADD3.X R7, R202, UR5, RZ, P2, !PT ;  /* 0x00000005ca071c10 */ /* 0x000fca00097fe4ff */
[----:B------:R0:W5:Y:S01]  /*1810*/  @P1 LDG.E R144, desc[UR42][R6.64] ;  /* 0x0000002a06901981 */ /* 0x000162000c1e1900 */
[----:B------:R-:W-:Y:S01]  /*1820*/  IMAD.IADD R8, R26, 0x1, -R3 ;  /* 0x000000011a087824 */ /* 0x000fe200078e0a03 */
[----:B------:R-:W-:-:S04]  /*1830*/  PLOP3.LUT P2, PT, PT, PT, PT, 0x80, 0x0 ;  /* 0x000000000000781c */ /* 0x000fc80003f4f070 */
[----:B------:R-:W-:-:S04]  /*1840*/  IADD3 R123, -R8, RZ, RZ ;  /* 0x000000ff087b7210 */ /* 0x000fc80007ffe1ff */
[----:B------:R-:W-:Y:S01]  /*1850*/  VIMNMX R123, RZ, R123, !PT ;  /* 0x0000007bff7b7248 */ /* 0x000fe20007fe0100 */
[----:B--2---:R-:W-:-:S04]  /*1860*/  @P0 IMAD.IADD R25, R9, 0x1, -R0 ;  /* 0x0000000109190824 */ /* 0x004fc800078e0a00 */
[----:B------:R-:W-:-:S04]  /*1870*/  IMAD.IADD R150, R8, 0x1, R25 ;  /* 0x0000000108967824 */ /* 0x000fc800078e0219 */
[----:B------:R-:W-:-:S05]  /*1880*/  VIADD R0, R150, 0x7f ;  /* 0x0000007f96007836 */ /* 0x000fca0000000000 */
[----:B------:R-:W-:-:S04]  /*1890*/  SHF.R.S32.HI R3, RZ, 0x1f, R0 ;  /* 0x0000001fff037819 */ /* 0x000fc80000011400 */
[----:B------:R-:W-:-:S04]  /*18a0*/  LEA.HI R3, R3, R0, RZ, 0x7 ;  /* 0x0000000003037211 */ /* 0x000fc800078f38ff */
[----:B------:R-:W-:Y:S02]  /*18b0*/  LOP3.LUT R0, R3, 0xffffff80, RZ, 0xc0, !PT ;  /* 0xffffff8003007812 */ /* 0x000fe400078ec0ff */
[----:B------:R-:W-:Y:S02]  /*18c0*/  SHF.R.S32.HI R210, RZ, 0x7, R3 ;  /* 0x00000007ffd27819 */ /* 0x000fe40000011403 */
[----:B------:R-:W-:-:S04]  /*18d0*/  VIADDMNMX R0, R0, -R8, R25, PT ;  /* 0x8000000800007246 */ /* 0x000fc80003800119 */
[----:B------:R-:W-:Y:S02]  /*18e0*/  ISETP.GT.AND P0, PT, R0, R123, PT ;  /* 0x0000007b0000720c */ /* 0x000fe40003f04270 */
[----:B------:R-:W-:-:S05]  /*18f0*/  SHF.R.U32.HI R123, RZ, 0x7, R123 ;  /* 0x00000007ff7b7819 */ /* 0x000fca000001167b */
[----:B------:R-:W-:-:S06]  /*1900*/  IMAD.MOV.U32 R24, RZ, RZ, R123 ;  /* 0x000000ffff187224 */ /* 0x000fcc00078e007b */
[----:B------:R-:W-:-:S05]  /*1910*/  @P0 VIADD R0, R0, 0x7f ;  /* 0x0000007f00000836 */ /* 0x000fca0000000000 */
[----:B------:R-:W-:-:S04]  /*1920*/  @P0 SHF.R.S32.HI R5, RZ, 0x1f, R0 ;  /* 0x0000001fff050819 */ /* 0x000fc80000011400 */
[----:B------:R-:W-:-:S04]  /*1930*/  @P0 LEA.HI R5, R5, R0, RZ, 0x7 ;  /* 0x0000000005050211 */ /* 0x000fc800078f38ff */
[----:B------:R-:W-:-:S04]  /*1940*/  @P0 SHF.R.S32.HI R24, RZ, 0x7, R5 ;  /* 0x00000007ff180819 */ /* 0x000fc80000011405 */
[----:B------:R-:W-:-:S13]  /*1950*/  ISETP.GT.AND P0, PT, R24, R123, PT ;  /* 0x0000007b1800720c */ /* 0x000fda0003f04270 */
[----:B0-----:R-:W-:Y:S05]  /*1960*/  @!P0 BRA `(.L_x_616) ;  /* 0x0000009000008947 */ /* 0x001fea0003800000 */
[----:B------:R-:W-:Y:S01]  /*1970*/  VIADD R116, R2, 0x1c400 ;  /* 0x0001c40002747836 */ /* 0x000fe20000000000 */
[----:B------:R-:W-:Y:S04]  /*1980*/  BSSY B6, `(.L_x_617) ;  /* 0x0000013000067945 */ /* 0x000fe80003800000 */
[----:B------:R-:W-:-:S13]  /*1990*/  LOP3.LUT P0, RZ, R116, 0x3ff, RZ, 0xc0, !PT ;  /* 0x000003ff74ff7812 */ /* 0x000fda000780c0ff */
[----:B------:R-:W-:Y:S05]  /*19a0*/  @!P0 BRA `(.L_x_618) ;  /* 0x0000000000408947 */ /* 0x000fea0003800000 */
        /* <DEDUP_REMOVED lines=15> */
[----:B-1---5:R-:W-:Y:S05]  /*1aa0*/  CALL.ABS.NOINC R14 ;  /* 0x000000000e007343 */ /* 0x022fea0003c00000 */
.L_x_618:
[----:B------:R-:W-:Y:S05]  /*1ab0*/  BSYNC B6 ;  /* 0x0000000000067941 */ /* 0x000fea0003800000 */
.L_x_617:
        /* <DEDUP_REMOVED lines=20> */
.L_x_620:
[----:B------:R-:W-:Y:S05]  /*1c00*/  BSYNC B6 ;  /* 0x0000000000067941 */ /* 0x000fea0003800000 */
.L_x_619:
[----:B------:R-:W-:Y:S01]  /*1c10*/  ULDC.64 UR4, c[0x0][0x9f8] ;  /* 0x00027e0000047ab9 */ /* 0x000fe20000000a00 */
[----:B------:R-:W2:Y:S01]  /*1c20*/  LDL.LU R20, [R1+0x10] ;  /* 0x0000100001147983 */ /* 0x000ea20000300800 */
[----:B------:R-:W-:Y:S01]  /*1c30*/  ISETP.NE.U32.AND P0, PT, RZ, UR4, PT ;  /* 0x00000004ff007c0c */ /* 0x000fe2000bf05070 */
[----:B------:R-:W0:Y:S01]  /*1c40*/  LDC.64 R134, c[0x0][0x300] ;  /* 0x0000c000ff867b82 */ /* 0x000e220000000a00 */
[----:B------:R-:W-:Y:S01]  /*1c50*/  SHF.R.S32.HI R8, RZ, 0x1f, R126 ;  /* 0x0000001fff087819 */ /* 0x000fe2000001147e */
[C---:B------:R-:W-:Y:S01]  /*1c60*/  VIADD R0, R18.reuse, 0x80 ;  /* 0x0000008012007836 */ /* 0x040fe20000000000 */
[----:B------:R-:W-:Y:S01]  /*1c70*/  ISETP.NE.AND.EX P0, PT, RZ, UR5, PT, P0 ;  /* 0x00000005ff007c0c */ /* 0x000fe2000bf05300 */
[C---:B------:R-:W-:Y:S01]  /*1c80*/  VIADD R101, R18.reuse, 0x20 ;  /* 0x0000002012657836 */ /* 0x040fe20000000000 */
[----:B------:R-:W-:Y:S01]  /*1c90*/  ULDC.64 UR6, c[0x0][0x330] ;  /* 0x0000cc0000067ab9 */ /* 0x000fe20000000a00 */
[----:B------:R-:W-:Y:S01]  /*1ca0*/  SHF.R.S32.HI R19, RZ, 0x1f, R18 ;  /* 0x0000001fff137819 */ /* 0x000fe20000011412 */
[----:B------:R-:W-:Y:S01]  /*1cb0*/  IMAD.IADD R118, R29, 0x1, R26 ;  /* 0x000000011d767824 */ /* 0x000fe200078e021a */
[----:B------:R-:W1:Y:S08]  /*1cc0*/  LDC R21, c[0x0][0x3f4] ;  /* 0x0000fd00ff157b82 */ /* 0x000e700000000800 */
[----:B------:R-:W-:Y:S01]  /*1cd0*/  @P0 IADD3 R4, P1, R201, UR4, RZ ;  /* 0x00000004c9040c10 */ /* 0x000fe2000ff3e0ff */
[----:B------:R-:W-:Y:S01]  /*1ce0*/  ULDC UR4, c[0x0][0x2f4] ;  /* 0x0000bd0000047ab9 */ /* 0x000fe20000000800 */
[----:B------:R-:W-:Y:S01]  /*1cf0*/  VIADD R100, R18, 0x40 ;  /* 0x0000004012647836 */ /* 0x000fe20000000000 */
[----:B------:R-:W3:Y:S01]  /*1d00*/  LDC.64 R36, c[0x0][0x408] ;  /* 0x00010200ff247b82 */ /* 0x000ee20000000a00 */
[----:B------:R-:W-:-:S05]  /*1d10*/  @P0 IADD3.X R5, R202, UR5, RZ, P1, !PT ;  /* 0x00000005ca050c10 */ /* 0x000fca0008ffe4ff */
[----:B------:R4:W2:Y:S01]  /*1d20*/  @P0 LDG.E R27, desc[UR42][R4.64] ;  /* 0x0000002a041b0981 */ /* 0x0008a2000c1e1900 */
[----:B------:R-:W-:Y:S01]  /*1d30*/  ISETP.GE.AND P3, PT, R0, UR4, PT ;  /* 0x0000000400007c0c */ /* 0x000fe2000bf66270 */
[----:B------:R-:W-:Y:S01]  /*1d40*/  IMAD R3, R8, UR6, RZ ;  /* 0x0000000608037c24 */ /* 0x000fe2000f8e02ff */
[----:B------:R-:W-:Y:S01]  /*1d50*/  ISETP.GE.AND P1, PT, R101, UR4, PT ;  /* 0x0000000465007c0c */ /* 0x000fe2000bf26270 */
[C---:B------:R-:W-:Y:S01]  /*1d60*/  VIADD R0, R18.reuse, 0xa0 ;  /* 0x000000a012007836 */ /* 0x040fe20000000000 */
[----:B------:R-:W-:Y:S01]  /*1d70*/  ISETP.GE.AND P0, PT, R18, UR4, PT ;  /* 0x0000000412007c0c */ /* 0x000fe2000bf06270 */
[C---:B------:R-:W-:Y:S01]  /*1d80*/  IMAD R3, R126.reuse, UR7, R3 ;  /* 0x000000077e037c24 */ /* 0x040fe2000f8e0203 */
[----:B------:R-:W-:Y:S01]  /*1d90*/  SEL R14, RZ, 0x10, P3 ;  /* 0x00000010ff0e7807 */ /* 0x000fe20001800000 */
[----:B------:R-:W-:Y:S01]  /*1da0*/  IMAD.WIDE.U32 R104, R126, UR6, R18 ;  /* 0x000000067e687c25 */ /* 0x000fe2000f8e0012 */
[----:B------:R-:W-:Y:S01]  /*1db0*/  ISETP.GE.AND P2, PT, R0, UR4, PT ;  /* 0x0000000400007c0c */ /* 0x000fe2000bf46270 */
[----:B------:R-:W-:Y:S01]  /*1dc0*/  ULDC.64 UR6, c[0x0][0xa08] ;  /* 0x0002820000067ab9 */ /* 0x000fe20000000a00 */
[----:B----4-:R-:W-:Y:S01]  /*1dd0*/  SEL R4, RZ, 0xffffffff, P1 ;  /* 0xffffffffff047807 */ /* 0x010fe20000800000 */
[----:B------:R-:W-:Y:S01]  /*1de0*/  VIADD R99, R18, 0x60 ;  /* 0x0000006012637836 */ /* 0x000fe20000000000 */
[----:B------:R-:W-:Y:S01]  /*1df0*/  SHF.R.S32.HI R0, RZ, 0x1f, R118 ;  /* 0x0000001fff007819 */ /* 0x000fe20000011476 */
[----:B------:R-:W-:Y:S01]  /*1e00*/  IMAD.IADD R105, R105, 0x1, R3 ;  /* 0x0000000169697824 */ /* 0x000fe200078e0203 */
[----:B------:R-:W-:Y:S01]  /*1e10*/  SEL R3, RZ, 0x1, P0 ;  /* 0x00000001ff037807 */ /* 0x000fe20000000000 */
[----:B------:R-:W-:Y:S01]  /*1e20*/  IMAD.SHL.U32 R4, R4, 0x2, RZ ;  /* 0x0000000204047824 */ /* 0x000fe200078e00ff */
[----:B------:R-:W-:Y:S01]  /*1e30*/  ISETP.GE.AND P0, PT, R100, UR4, PT ;  /* 0x0000000464007c0c */ /* 0x000fe2000bf06270 */
[-C--:B0-----:R-:W-:Y:S01]  /*1e40*/  IMAD R9, R0, R134.reuse, RZ ;  /* 0x0000008600097224 */ /* 0x081fe200078e02ff */
[----:B------:R-:W-:Y:S01]  /*1e50*/  ISETP.GE.AND P1, PT, R99, UR4, PT ;  /* 0x0000000463007c0c */ /* 0x000fe2000bf26270 */
[----:B------:R-:W-:Y:S01]  /*1e60*/  ULDC.64 UR4, c[0x0][0x308] ;  /* 0x0000c20000047ab9 */ /* 0x000fe20000000a00 */
[----:B------:R-:W-:Y:S01]  /*1e70*/  LOP3.LUT R3, R4, 0x2, R3, 0xe2, !PT ;  /* 0x0000000204037812 */ /* 0x000fe200078ee203 */
[----:B------:R-:W-:Y:S01]  /*1e80*/  IMAD.WIDE.U32 R4, R118, R134, RZ ;  /* 0x0000008676047225 */ /* 0x000fe200078e00ff */
[----:B------:R-:W-:-:S02]  /*1e90*/  SEL R6, RZ, 0x4, P0 ;  /* 0x00000004ff067807 */ /* 0x000fc40000000000 */
[----:B------:R-:W-:Y:S01]  /*1ea0*/  SEL R7, RZ, 0x8, P1 ;  /* 0x00000008ff077807 */ /* 0x000fe20000800000 */
[----:B------:R-:W-:Y:S01]  /*1eb0*/  IMAD R9, R118, R135, R9 ;  /* 0x0000008776097224 */ /* 0x000fe200078e0209 */
[----:B------:R-:W-:Y:S01]  /*1ec0*/  ISETP.NE.U32.AND P0, PT, RZ, UR6, PT ;  /* 0x00000006ff007c0c */ /* 0x000fe2000bf05070 */
[----:B---3--:R-:W-:Y:S01]  /*1ed0*/  IMAD.WIDE.U32 R108, R17, R36, R18 ;  /* 0x00000024116c7225 */ /* 0x008fe200078e0012 */
[----:B------:R-:W-:Y:S02]  /*1ee0*/  LOP3.LUT R3, R7, R3, R6, 0xfe, !PT ;  /* 0x0000000307037212 */ /* 0x000fe400078efe06 */
[----:B------:R-:W-:Y:S01]  /*1ef0*/  ISETP.NE.AND.EX P0, PT, RZ, UR7, PT, P0 ;  /* 0x00000007ff007c0c */ /* 0x000fe2000bf05300 */
[----:B------:R-:W-:Y:S01]  /*1f00*/  IMAD.IADD R5, R5, 0x1, R9 ;  /* 0x0000000105057824 */ /* 0x000fe200078e0209 */
[----:B------:R-:W-:Y:S01]  /*1f10*/  LOP3.LUT R14, R3, R14, RZ, 0xfc, !PT ;  /* 0x0000000e030e7212 */ /* 0x000fe200078efcff */
[----:B------:R-:W-:Y:S01]  /*1f20*/  IMAD R7, R8, UR4, RZ ;  /* 0x0000000408077c24 */ /* 0x000fe2000f8e02ff */
[----:B------:R-:W-:Y:S01]  /*1f30*/  SHF.R.S32.HI R145, RZ, 0x1f, R17 ;  /* 0x0000001fff917819 */ /* 0x000fe20000011411 */
[----:B------:R-:W-:Y:S01]  /*1f40*/  IMAD.MOV.U32 R124, RZ, RZ, 0x20 ;  /* 0x00000020ff7c7424 */ /* 0x000fe200078e00ff */
[----:B------:R-:W-:Y:S01]  /*1f50*/  SHF.R.S32.HI R23, RZ, 0x1f, R22 ;  /* 0x0000001fff177819 */ /* 0x000fe20000011416 */
[----:B------:R-:W-:Y:S01]  /*1f60*/  IMAD R9, R126, UR5, R7 ;  /* 0x000000057e097c24 */ /* 0x000fe2000f8e0207 */
[-C--:B-1----:R-:W-:Y:S01]  /*1f70*/  ISETP.GE.AND P4, PT, R100, R21.reuse, PT ;  /* 0x000000156400720c */ /* 0x082fe20003f86270 */
[----:B------:R-:W-:Y:S01]  /*1f80*/  IMAD.WIDE.U32 R6, R126, UR4, R4 ;  /* 0x000000047e067c25 */ /* 0x000fe2000f8e0004 */
[----:B------:R-:W-:Y:S01]  /*1f90*/  ULDC.64 UR4, c[0x0][0x310] ;  /* 0x0000c40000047ab9 */ /* 0x000fe20000000a00 */
[----:B------:R-:W0:Y:S01]  /*1fa0*/  LDC.64 R4, c[0x0][0x3f8] ;  /* 0x0000fe00ff047b82 */ /* 0x000e220000000a00 */
[----:B------:R-:W-:Y:S01]  /*1fb0*/  ISETP.GE.AND P1, PT, R101, R21, PT ;  /* 0x000000156500720c */ /* 0x000fe20003f26270 */
[----:B------:R-:W-:Y:S01]  /*1fc0*/  IMAD.IADD R7, R7, 0x1, R9 ;  /* 0x0000000107077824 */ /* 0x000fe200078e0209 */
[----:B------:R-:W-:Y:S01]  /*1fd0*/  LOP3.LUT P3, RZ, R213, 0x4, RZ, 0xc0, !PT ;  /* 0x00000004d5ff7812 */ /* 0x000fe2000786c0ff */
[-C--:B------:R-:W-:Y:S01]  /*1fe0*/  IMAD R10, R145, R36.reuse, RZ ;  /* 0x00000024910a7224 */ /* 0x080fe200078e02ff */
[----:B------:R-:W-:Y:S01]  /*1ff0*/  SHF.L.U64.HI R130, R134, 0x7, R135 ;  /* 0x0000000786827819 */ /* 0x000fe20000010287 */
[----:B------:R-:W-:Y:S01]  /*2000*/  IMAD.WIDE.U32 R106, R17, R36, R22 ;  /* 0x00000024116a7225 */ /* 0x000fe200078e0016 */
[----:B------:R-:W-:-:S02]  /*2010*/  SEL R124, R124, 0xffffffe0, !P3 ;  /* 0xffffffe07c7c7807 */ /* 0x000fc40005800000 */
[----:B------:R-:W-:Y:S01]  /*2020*/  SHF.L.U64.HI R38, R36, 0x6, R37 ;  /* 0x0000000624267819 */ /* 0x000fe20000010225 */
[----:B------:R-:W-:Y:S01]  /*2030*/  IMAD R9, R17, R37, R10 ;  /* 0x0000002511097224 */ /* 0x000fe200078e020a */
[----:B------:R-:W-:Y:S01]  /*2040*/  SHF.R.S32.HI R146, RZ, 0x1f, R205 ;  /* 0x0000001fff927819 */ /* 0x000fe200000114cd */
[----:B------:R-:W-:Y:S02]  /*2050*/  IMAD.SHL.U32 R122, R21, 0x2, RZ ;  /* 0x00000002157a7824 */ /* 0x000fe400078e00ff */
[----:B------:R-:W-:Y:S02]  /*2060*/  IMAD.IADD R107, R107, 0x1, R9 ;  /* 0x000000016b6b7824 */ /* 0x000fe400078e0209 */
[----:B------:R-:W-:Y:S01]  /*2070*/  IMAD.IADD R109, R9, 0x1, R109 ;  /* 0x00000001096d7824 */ /* 0x000fe200078e026d */
[----:B------:R-:W-:Y:S01]  /*2080*/  SEL R9, R21, RZ, P4 ;  /* 0x000000ff15097207 */ /* 0x000fe20002000000 */
[----:B-----5:R-:W-:-:S04]  /*2090*/  IMAD.WIDE.U32 R106, R144, R36, R106 ;  /* 0x00000024906a7225 */ /* 0x020fc800078e006a */
[----:B------:R-:W-:Y:S02]  /*20a0*/  IMAD.IADD R9, R100, 0x1, R9 ;  /* 0x0000000164097824 */ /* 0x000fe400078e0209 */
[CC--:B0-----:R-:W-:Y:S01]  /*20b0*/  IMAD.WIDE.U32 R110, R17.reuse, R4.reuse, R22 ;  /* 0x00000004116e7225 */ /* 0x0c1fe200078e0016 */
[C-C-:B------:R-:W-:Y:S02]  /*20c0*/  SHF.L.U64.HI R131, R4.reuse, 0x7, R5.reuse ;  /* 0x0000000704837819 */ /* 0x140fe40000010205 */
[----:B------:R-:W-:Y:S01]  /*20d0*/  SHF.L.U64.HI R35, R4, 0x6, R5 ;  /* 0x0000000604237819 */ /* 0x000fe20000010205 */
[----:B------:R-:W-:-:S04]  /*20e0*/  IMAD.WIDE.U32 R112, R17, R4, R18 ;  /* 0x0000000411707225 */ /* 0x000fc800078e0012 */
[C---:B------:R-:W-:Y:S02]  /*20f0*/  IMAD.SHL.U32 R34, R4.reuse, 0x80, RZ ;  /* 0x0000008004227824 */ /* 0x040fe400078e00ff */
[----:B------:R-:W-:Y:S02]  /*2100*/  IMAD.SHL.U32 R33, R4, 0x40, RZ ;  /* 0x0000004004217824 */ /* 0x000fe400078e00ff */
[----:B------:R-:W-:-:S04]  /*2110*/  IMAD.WIDE.U32 R108, R144, R36, R108 ;  /* 0x00000024906c7225 */ /* 0x000fc800078e006c */
[C---:B------:R-:W-:Y:S02]  /*2120*/  IMAD.SHL.U32 R39, R134.reuse, 0x80, RZ ;  /* 0x0000008086277824 */ /* 0x040fe400078e00ff */
[----:B------:R-:W-:Y:S01]  /*2130*/  IMAD.SHL.U32 R136, R134, 0x40, RZ ;  /* 0x0000004086887824 */ /* 0x000fe200078e00ff */
[----:B--2---:R-:W-:-:S04]  /*2140*/  LOP3.LUT R20, R20, 0xfffffffe, RZ, 0xc0, !PT ;  /* 0xfffffffe14147812 */ /* 0x004fc800078ec0ff */
[----:B------:R-:W-:Y:S02]  /*2150*/  @P4 LOP3.LUT R20, R20, 0x1, RZ, 0xfc, !PT ;  /* 0x0000000114144812 */ /* 0x000fe400078efcff */
[----:B------:R-:W-:-:S03]  /*2160*/  IADD3 R118, P4, R17, R118, RZ ;  /* 0x0000007611767210 */ /* 0x000fc60007f9e0ff */
[----:B------:R0:W-:Y:S02]  /*2170*/  STL [R1+0x10], R20 ;  /* 0x0000101401007387 */ /* 0x0001e40000100800 */
[----:B------:R-:W-:Y:S01]  /*2180*/  IMAD.X R119, R0, 0x1, R145, P4 ;  /* 0x0000000100777824 */ /* 0x000fe200020e0691 */
[----:B0-----:R-:W-:-:S04]  /*2190*/  SHF.R.S32.HI R20, RZ, 0x1f, R9 ;  /* 0x0000001fff147819 */ /* 0x001fc80000011409 */
[----:B------:R-:W-:Y:S02]  /*21a0*/  LEA.HI R40, R20, R9, RZ, 0x3 ;  /* 0x0000000914287211 */ /* 0x000fe400078f18ff */
[----:B------:R-:W-:Y:S02]  /*21b0*/  SHF.R.S32.HI R3, RZ, 0x1f, R27 ;  /* 0x0000001fff037819 */ /* 0x000fe4000001141b */
[--C-:B------:R-:W-:Y:S02]  /*21c0*/  LOP3.LUT R26, R191, 0x38, R40.reuse, 0xf8, !PT ;  /* 0x00000038bf1a7812 */ /* 0x100fe400078ef828 */
[----:B------:R-:W-:Y:S02]  /*21d0*/  SEL R8, R3, RZ, !P0 ;  /* 0x000000ff03087207 */ /* 0x000fe40004000000 */
[----:B------:R-:W-:Y:S02]  /*21e0*/  SEL R3, R27, RZ, !P0 ;  /* 0x000000ff1b037207 */ /* 0x000fe40004000000 */
[----:B------:R-:W0:Y:S01]  /*21f0*/  S2R R27, SR_TID.X ;  /* 0x00000000001b7919 */ /* 0x000e220000002100 */
[----:B------:R-:W-:Y:S01]  /*2200*/  IMAD R12, R8, UR4, RZ ;  /* 0x00000004080c7c24 */ /* 0x000fe2000f8e02ff */
[----:B------:R-:W-:Y:S01]  /*2210*/  LOP3.LUT R15, R185, 0x38, R40, 0xf8, !PT ;  /* 0x00000038b90f7812 */ /* 0x000fe200078ef828 */
[----:B------:R-:W-:-:S03]  /*2220*/  IMAD.WIDE.U32 R102, R3, UR4, R6 ;  /* 0x0000000403667c25 */ /* 0x000fc6000f8e0006 */
[----:B------:R-:W-:Y:S01]  /*2230*/  LOP3.LUT R138, R15, R230, RZ, 0x3c, !PT ;  /* 0x000000e60f8a7212 */ /* 0x000fe200078e3cff */
[----:B------:R-:W-:Y:S01]  /*2240*/  IMAD R97, R3, UR5, R12 ;  /* 0x0000000503617c24 */ /* 0x000fe2000f8e020c */
[----:B------:R-:W-:Y:S01]  /*2250*/  ULDC.64 UR4, c[0x0][0x338] ;  /* 0x0000ce0000047ab9 */ /* 0x000fe20000000a00 */
[-C--:B------:R-:W-:Y:S01]  /*2260*/  IMAD R12, R145, R134.reuse, RZ ;  /* 0x00000086910c7224 */ /* 0x080fe200078e02ff */
[----:B------:R-:W-:Y:S01]  /*2270*/  LOP3.LUT R15, R40, 0xfffffff8, RZ, 0xc0, !PT ;  /* 0xfffffff8280f7812 */ /* 0x000fe200078ec0ff */
[----:B------:R-:W-:Y:S01]  /*2280*/  IMAD.WIDE.U32 R6, R17, R134, R18 ;  /* 0x0000008611067225 */ /* 0x000fe200078e0012 */
[----:B------:R-:W-:-:S03]  /*2290*/  IADD3 R97, R103, R97, RZ ;  /* 0x0000006167617210 */ /* 0x000fc60007ffe0ff */
[----:B------:R-:W-:Y:S01]  /*22a0*/  IMAD R12, R17, R135, R12 ;  /* 0x00000087110c7224 */ /* 0x000fe200078e020c */
[----:B------:R-:W-:Y:S01]  /*22b0*/  IADD3 R98, P0, R102, R6, RZ ;  /* 0x0000000666627210 */ /* 0x000fe20007f1e0ff */
[----:B------:R-:W-:Y:S01]  /*22c0*/  IMAD R8, R8, UR4, RZ ;  /* 0x0000000408087c24 */ /* 0x000fe2000f8e02ff */
[----:B------:R-:W-:Y:S01]  /*22d0*/  SHF.L.U64.HI R135, R134, 0x6, R135 ;  /* 0x0000000686877819 */ /* 0x000fe20000010287 */
[----:B------:R-:W-:Y:S01]  /*22e0*/  IMAD.WIDE.U32 R104, R3, UR4, R104 ;  /* 0x0000000403687c25 */ /* 0x000fe2000f8e0068 */
[----:B------:R-:W-:Y:S02]  /*22f0*/  IADD3.X R96, R97, R7, R12, P0, !PT ;  /* 0x0000000761607210 */ /* 0x000fe400007fe40c */
[----:B------:R-:W-:Y:S01]  /*2300*/  ISETP.GE.AND P0, PT, R18, R21, PT ;  /* 0x000000151200720c */ /* 0x000fe20003f06270 */
[----:B------:R-:W-:Y:S01]  /*2310*/  IMAD R41, R3, UR5, R8 ;  /* 0x0000000503297c24 */ /* 0x000fe2000f8e0208 */
[----:B------:R-:W-:Y:S01]  /*2320*/  SHF.L.U64.HI R134, R36, 0x7, R37 ;  /* 0x0000000724867819 */ /* 0x000fe20000010225 */
[----:B------:R-:W-:Y:S01]  /*2330*/  IMAD R6, R145, R4, RZ ;  /* 0x0000000491067224 */ /* 0x000fe200078e02ff */
[----:B------:R-:W-:-:S03]  /*2340*/  SEL R3, R21, RZ, P0 ;  /* 0x000000ff15037207 */ /* 0x000fc60000000000 */
[----:B------:R-:W-:Y:S01]  /*2350*/  IMAD R7, R17, R5, R6 ;  /* 0x0000000511077224 */ /* 0x000fe200078e0206 */
[----:B------:R-:W-:Y:S01]  /*2360*/  SEL R6, R21, RZ, P1 ;  /* 0x000000ff15067207 */ /* 0x000fe20000800000 */
[----:B------:R-:W-:Y:S01]  /*2370*/  IMAD.IADD R3, R18, 0x1, R3 ;  /* 0x0000000112037824 */ /* 0x000fe200078e0203 */
[----:B0-----:R-:W-:Y:S01]  /*2380*/  SHF.R.U32.HI R27, RZ, 0x7, R27 ;  /* 0x00000007ff1b7819 */ /* 0x001fe2000001161b */
[----:B------:R-:W-:Y:S02]  /*2390*/  IMAD.IADD R111, R111, 0x1, R7 ;  /* 0x000000016f6f7824 */ /* 0x000fe400078e0207 */
[----:B------:R-:W-:Y:S02]  /*23a0*/  IMAD.IADD R113, R7, 0x1, R113 ;  /* 0x0000000107717824 */ /* 0x000fe400078e0271 */
[----:B------:R-:W-:Y:S01]  /*23b0*/  IMAD.IADD R7, R101, 0x1, R6 ;  /* 0x0000000165077824 */ /* 0x000fe200078e0206 */
[----:B------:R-:W-:Y:S01]  /*23c0*/  SHF.R.S32.HI R6, RZ, 0x1f, R3 ;  /* 0x0000001fff067819 */ /* 0x000fe20000011403 */
[----:B------:R-:W-:-:S03]  /*23d0*/  IMAD.WIDE.U32 R110, R144, R4, R110 ;  /* 0x00000004906e7225 */ /* 0x000fc600078e006e */
[-C--:B------:R-:W-:Y:S01]  /*23e0*/  LEA.HI R8, R6, R3.reuse, RZ, 0x3 ;  /* 0x0000000306087211 */ /* 0x080fe200078f18ff */
[----:B------:R-:W-:Y:S01]  /*23f0*/  IMAD.WIDE.U32 R112, R144, R4, R112 ;  /* 0x0000000490707225 */ /* 0x000fe200078e0070 */
[----:B------:R-:W-:Y:S02]  /*2400*/  LEA.HI R3, R6, R3, RZ, 0x6 ;  /* 0x0000000306037211 */ /* 0x000fe400078f30ff */
[----:B------:R-:W-:Y:S01]  /*2410*/  SHF.R.S32.HI R10, RZ, 0x1f, R7 ;  /* 0x0000001fff0a7819 */ /* 0x000fe20000011407 */
[----:B------:R-:W-:Y:S01]  /*2420*/  VIADD R151, R27, 0x8 ;  /* 0x000000081b977836 */ /* 0x000fe20000000000 */
[----:B------:R-:W-:Y:S01]  /*2430*/  LEA.HI R6, R20, R9, RZ, 0x6 ;  /* 0x0000000914067211 */ /* 0x000fe200078f30ff */
[----:B------:R-:W-:Y:S01]  /*2440*/  IMAD.SHL.U32 R3, R3, 0x80, RZ ;  /* 0x0000008003037824 */ /* 0x000fe200078e00ff */
[----:B------:R-:W-:Y:S02]  /*2450*/  LOP3.LUT R9, R185, 0x38, R8, 0xf8, !PT ;  /* 0x00000038b9097812 */ /* 0x000fe400078ef808 */
[-C--:B------:R-:W-:Y:S01]  /*2460*/  LEA.HI R12, R10, R7.reuse, RZ, 0x3 ;  /* 0x000000070a0c7211 */ /* 0x080fe200078f18ff */
[----:B------:R-:W-:Y:S01]  /*2470*/  IMAD.SHL.U32 R11, R6, 0x80, RZ ;  /* 0x00000080060b7824 */ /* 0x000fe200078e00ff */
[----:B------:R-:W-:-:S02]  /*2480*/  LEA.HI R7, R10, R7, RZ, 0x6 ;  /* 0x000000070a077211 */ /* 0x000fc400078f30ff */
[----:B------:R-:W-:Y:S02]  /*2490*/  LOP3.LUT R3, R3, 0xffffe000, RZ, 0xc0, !PT ;  /* 0xffffe00003037812 */ /* 0x000fe400078ec0ff */
[----:B------:R-:W-:Y:S01]  /*24a0*/  LOP3.LUT R6, R191, 0x38, R8, 0xf8, !PT ;  /* 0x00000038bf067812 */ /* 0x000fe200078ef808 */
[----:B------:R-:W-:Y:S01]  /*24b0*/  IMAD.SHL.U32 R7, R7, 0x80, RZ ;  /* 0x0000008007077824 */ /* 0x000fe200078e00ff */
[----:B------:R-:W-:Y:S01]  /*24c0*/  LOP3.LUT R20, R9, R230, RZ, 0x3c, !PT ;  /* 0x000000e609147212 */ /* 0x000fe200078e3cff */
[----:B------:R-:W-:Y:S01]  /*24d0*/  IMAD R143, R192, 0x200, R3 ;  /* 0x00000200c08f7824 */ /* 0x000fe200078e0203 */
[----:B------:R-:W-:Y:S02]  /*24e0*/  LOP3.LUT R6, R6, R193, RZ, 0x3c, !PT ;  /* 0x000000c106067212 */ /* 0x000fe400078e3cff */
[----:B------:R-:W-:Y:S02]  /*24f0*/  IADD3 R141, R20, R3, R195 ;  /* 0x00000003148d7210 */ /* 0x000fe40007ffe0c3 */
[----:B------:R-:W-:Y:S01]  /*2500*/  LOP3.LUT R10, R191, 0x38, R12, 0xf8, !PT ;  /* 0x00000038bf0a7812 */ /* 0x000fe200078ef80c */
[----:B------:R-:W-:Y:S01]  /*2510*/  IMAD.IADD R143, R143, 0x1, R6 ;  /* 0x000000018f8f7824 */ /* 0x000fe200078e0206 */
[----:B------:R-:W-:-:S02]  /*2520*/  SHF.R.S32.HI R3, RZ, 0x1f, R144 ;  /* 0x0000001fff037819 */ /* 0x000fc40000011490 */
[----:B------:R-:W-:Y:S02]  /*2530*/  LOP3.LUT R13, R185, 0x38, R12, 0xf8, !PT ;  /* 0x00000038b90d7812 */ /* 0x000fe400078ef80c */
[----:B------:R-:W-:Y:S01]  /*2540*/  LOP3.LUT R7, R7, 0xffffe000, RZ, 0xc0, !PT ;  /* 0xffffe00007077812 */ /* 0x000fe200078ec0ff */
[C---:B------:R-:W-:Y:S01]  /*2550*/  IMAD R6, R3.reuse, R36, RZ ;  /* 0x0000002403067224 */ /* 0x040fe200078e02ff */
[----:B------:R-:W-:Y:S01]  /*2560*/  LOP3.LUT R9, R10, R193, RZ, 0x3c, !PT ;  /* 0x000000c10a097212 */ /* 0x000fe200078e3cff */
[----:B------:R-:W-:Y:S01]  /*2570*/  IMAD R3, R3, R4, RZ ;  /* 0x0000000403037224 */ /* 0x000fe200078e02ff */
[----:B------:R-:W-:Y:S01]  /*2580*/  LOP3.LUT R10, R13, R230, RZ, 0x3c, !PT ;  /* 0x000000e60d0a7212 */ /* 0x000fe200078e3cff */
[----:B------:R-:W-:Y:S01]  /*2590*/  IMAD R142, R192, 0x200, R7 ;  /* 0x00000200c08e7824 */ /* 0x000fe200078e0207 */
[----:B------:R-:W-:Y:S02]  /*25a0*/  LOP3.LUT R4, R191, 0x18, R18, 0xf8, !PT ;  /* 0x00000018bf047812 */ /* 0x000fe400078ef812 */
[----:B------:R-:W-:Y:S01]  /*25b0*/  IADD3 R139, R10, R7, R195 ;  /* 0x000000070a8b7210 */ /* 0x000fe20007ffe0c3 */
[----:B------:R-:W-:Y:S01]  /*25c0*/  IMAD R7, R144, R5, R3 ;  /* 0x0000000590077224 */ /* 0x000fe200078e0203 */
[----:B------:R-:W-:Y:S01]  /*25d0*/  LOP3.LUT R3, R4, R193, RZ, 0x3c, !PT ;  /* 0x000000c104037212 */ /* 0x000fe200078e3cff */
[----:B------:R-:W-:Y:S01]  /*25e0*/  IMAD.IADD R142, R142, 0x1, R9 ;  /* 0x000000018e8e7824 */ /* 0x000fe200078e0209 */
[----:B------:R-:W-:Y:S01]  /*25f0*/  LOP3.LUT R11, R11, 0xffffe000, RZ, 0xc0, !PT ;  /* 0xffffe0000b0b7812 */ /* 0x000fe200078ec0ff */
[----:B------:R-:W-:Y:S01]  /*2600*/  IMAD R9, R144, R37, R6 ;  /* 0x0000002590097224 */ /* 0x000fe200078e0206 */
[----:B------:R-:W-:Y:S01]  /*2610*/  LOP3.LUT R13, R26, R193, RZ, 0x3c, !PT ;  /* 0x000000c11a0d7212 */ /* 0x000fe200078e3cff */
[C---:B------:R-:W-:Y:S01]  /*2620*/  IMAD R32, R192.reuse, 0x200, R3 ;  /* 0x00000200c0207824 */ /* 0x040fe200078e0203 */
[----:B------:R-:W-:Y:S01]  /*2630*/  SEL R3, RZ, 0x20, P2 ;  /* 0x00000020ff037807 */ /* 0x000fe20001000000 */
[----:B------:R-:W-:Y:S01]  /*2640*/  IMAD R140, R192, 0x200, R11 ;  /* 0x00000200c08c7824 */ /* 0x000fe200078e020b */
[----:B------:R-:W-:Y:S01]  /*2650*/  LOP3.LUT R27, R8, 0xfffffff8, RZ, 0xc0, !PT ;  /* 0xfffffff8081b7812 */ /* 0x000fe200078ec0ff */
[----:B------:R-:W-:Y:S01]  /*2660*/  IMAD.SHL.U32 R37, R36, 0x80, RZ ;  /* 0x0000008024257824 */ /* 0x000fe200078e00ff */
[----:B------:R-:W-:Y:S01]  /*2670*/  LOP3.LUT R21, R12, 0xfffffff8, RZ, 0xc0, !PT ;  /* 0xfffffff80c157812 */ /* 0x000fe200078ec0ff */
[----:B------:R-:W-:Y:S01]  /*2680*/  IMAD.IADD R140, R140, 0x1, R13 ;  /* 0x000000018c8c7824 */ /* 0x000fe200078e020d */
[----:B------:R-:W-:Y:S01]  /*2690*/  LOP3.LUT R3, R14, R3, RZ, 0xfc, !PT ;  /* 0x000000030e037212 */ /* 0x000fe200078efcff */
[----:B------:R-:W-:Y:S01]  /*26a0*/  IMAD.IADD R31, R107, 0x1, R9 ;  /* 0x000000016b1f7824 */ /* 0x000fe200078e0209 */
[----:B------:R-:W-:Y:S01]  /*26b0*/  IADD3 R138, R138, R11, R195 ;  /* 0x0000000b8a8a7210 */ /* 0x000fe20007ffe0c3 */
[----:B------:R-:W-:Y:S01]  /*26c0*/  IMAD.IADD R30, R9, 0x1, R109 ;  /* 0x00000001091e7824 */ /* 0x000fe200078e026d */
[----:B------:R-:W-:Y:S01]  /*26d0*/  SHF.R.S32.HI R114, RZ, 0x3, R8 ;  /* 0x00000003ff727819 */ /* 0x000fe20000011408 */
[----:B------:R-:W-:Y:S01]  /*26e0*/  IMAD.IADD R29, R111, 0x1, R7 ;  /* 0x000000016f1d7824 */ /* 0x000fe200078e0207 */
[----:B------:R-:W-:Y:S01]  /*26f0*/  SHF.R.S32.HI R26, RZ, 0x3, R12 ;  /* 0x00000003ff1a7819 */ /* 0x000fe2000001140c */
[----:B------:R-:W-:Y:S01]  /*2700*/  IMAD.IADD R28, R7, 0x1, R113 ;  /* 0x00000001071c7824 */ /* 0x000fe200078e0271 */
[----:B------:R-:W-:Y:S01]  /*2710*/  SHF.R.S32.HI R20, RZ, 0x3, R40 ;  /* 0x00000003ff147819 */ /* 0x000fe20000011428 */
[----:B------:R-:W-:Y:S01]  /*2720*/  IMAD.SHL.U32 R36, R36, 0x40, RZ ;  /* 0x0000004024247824 */ /* 0x000fe200078e00ff */
[----:B------:R-:W-:Y:S01]  /*2730*/  LOP3.LUT R14, R14, 0x1, RZ, 0xc0, !PT ;  /* 0x000000010e0e7812 */ /* 0x000fe200078ec0ff */
[----:B------:R-:W-:Y:S01]  /*2740*/  IMAD.IADD R137, R124, 0x1, R32 ;  /* 0x000000017c897824 */ /* 0x000fe200078e0220 */
[----:B------:R-:W-:Y:S01]  /*2750*/  SHF.R.S32.HI R13, RZ, 0x1f, R27 ;  /* 0x0000001fff0d7819 */ /* 0x000fe2000001141b */
[----:B------:R-:W-:Y:S01]  /*2760*/  IMAD.IADD R5, R105, 0x1, R41 ;  /* 0x0000000169057824 */ /* 0x000fe200078e0229 */
[----:B------:R-:W-:-:S02]  /*2770*/  SHF.R.S32.HI R12, RZ, 0x1f, R21 ;  /* 0x0000001fff0c7819 */ /* 0x000fc40000011415 */
[----:B------:R-:W-:Y:S02]  /*2780*/  SHF.R.S32.HI R11, RZ, 0x1f, R15 ;  /* 0x0000001fff0b7819 */ /* 0x000fe4000001140f */
[C---:B------:R-:W-:Y:S02]  /*2790*/  LOP3.LUT R10, R3.reuse, 0x2, RZ, 0xc0, !PT ;  /* 0x00000002030a7812 */ /* 0x040fe400078ec0ff */
[C---:B------:R-:W-:Y:S02]  /*27a0*/  LOP3.LUT R9, R3.reuse, 0x4, RZ, 0xc0, !PT ;  /* 0x0000000403097812 */ /* 0x040fe400078ec0ff */
[C---:B------:R-:W-:Y:S02]  /*27b0*/  LOP3.LUT R8, R3.reuse, 0x8, RZ, 0xc0, !PT ;  /* 0x0000000803087812 */ /* 0x040fe400078ec0ff */
[C---:B------:R-:W-:Y:S02]  /*27c0*/  LOP3.LUT R7, R3.reuse, 0x10, RZ, 0xc0, !PT ;  /* 0x0000001003077812 */ /* 0x040fe400078ec0ff */
[----:B------:R-:W-:-:S07]  /*27d0*/  LOP3.LUT R6, R3, 0x20, RZ, 0xc0, !PT ;  /* 0x0000002003067812 */ /* 0x000fce00078ec0ff */
.L_x_720:
[----:B0-2---:R-:W2:Y:S01]  /*27e0*/  LDL.LU R42, [R1+0x10] ;  /* 0x00001000012a7983 */ /* 0x005ea20000300800 */
[----:B------:R-:W-:Y:S01]  /*27f0*/  VIADD R40, R24, 0xffffffff ;  /* 0xffffffff18287836 */ /* 0x000fe20000000000 */
[----:B------:R-:W0:Y:S01]  /*2800*/  LDC.64 R120, c[0x0][0x2e8] ;  /* 0x0000ba00ff787b82 */ /* 0x000e220000000a00 */
[----:B------:R-:W-:Y:S01]  /*2810*/  IMAD R51, R16, 0x6000, R32 ;  /* 0x0000600010337824 */ /* 0x000fe200078e0220 */
[----:B------:R-:W-:Y:S05]  /*2820*/  YIELD ;  /* 0x0000000000007946 */ /* 0x000fea0003800000 */
[----:B------:R-:W-:Y:S01]  /*2830*/  SHF.R.S32.HI R41, RZ, 0x1f, R40 ;  /* 0x0000001fff297819 */ /* 0x000fe20000011428 */
[-C--:B------:R-:W-:Y:S01]  /*2840*/  IMAD R0, R130, R40.reuse, RZ ;  /* 0x0000002882007224 */ /* 0x080fe200078e02ff */
[----:B------:R-:W1:Y:S01]  /*2850*/  LDC R117, c[0x0][0x3f4] ;  /* 0x0000fd00ff757b82 */ /* 0x000e620000000800 */
[----:B------:R-:W-:Y:S01]  /*2860*/  IMAD.WIDE.U32 R126, R39, R40, RZ ;  /* 0x00000028277e7225 */ /* 0x000fe200078e00ff */
[----:B------:R-:W-:Y:S03]  /*2870*/  BSSY B0, `(.L_x_621) ;  /* 0x00007ad000007945 */ /* 0x000fe60003800000 */
[----:B------:R-:W-:Y:S01]  /*2880*/  IMAD R3, R41, R39, R0 ;  /* 0x0000002729037224 */ /* 0x000fe200078e0200 */
[CC--:B------:R-:W-:Y:S01]  /*2890*/  IADD3 R0, P3, P4, R98.reuse, R126.reuse, R136 ;  /* 0x0000007e62007210 */ /* 0x0c0fe20007c7e088 */
[----:B------:R-:W-:Y:S01]  /*28a0*/  IMAD R51, R51, 0x2, R116 ;  /* 0x0000000233337824 */ /* 0x000fe200078e0274 */
[----:B------:R-:W-:-:S02]  /*28b0*/  IADD3 R4, P5, R98, R126, RZ ;  /* 0x0000007e62047210 */ /* 0x000fc40007fbe0ff */
[----:B------:R-:W-:-:S04]  /*28c0*/  IADD3 R92, R127, R3, RZ ;  /* 0x000000037f5c7210 */ /* 0x000fc80007ffe0ff */
[----:B------:R-:W-:Y:S01]  /*28d0*/  IADD3.X R3, R96, R92, R135, P3, P4 ;  /* 0x0000005c60037210 */ /* 0x000fe20001fe8487 */
[----:B------:R-:W-:Y:S01]  /*28e0*/  IMAD.X R24, R92, 0x1, R96, P5 ;  /* 0x000000015c187824 */ /* 0x000fe200028e0660 */
[----:B------:R-:W-:Y:S02]  /*28f0*/  ISETP.GT.AND P3, PT, R40, R123, PT ;  /* 0x0000007b2800720c */ /* 0x000fe40003f64270 */
[-C--:B0-----:R-:W-:Y:S02]  /*2900*/  LEA R52, P2, R4, R120.reuse, 0x1 ;  /* 0x0000007804347211 */ /* 0x081fe400078408ff */
[----:B------:R-:W-:Y:S02]  /*2910*/  LEA R48, P5, R0, R120, 0x1 ;  /* 0x0000007800307211 */ /* 0x000fe400078a08ff */
[----:B------:R-:W-:Y:S01]  /*2920*/  LEA.HI.X R53, R4, R121, R24, 0x1, P2 ;  /* 0x0000007904357211 */ /* 0x000fe200010f0c18 */
[----:B------:R-:W-:Y:S01]  /*2930*/  IMAD.MOV.U32 R24, RZ, RZ, R40 ;  /* 0x000000ffff187224 */ /* 0x000fe200078e0028 */
[----:B-1----:R-:W-:-:S02]  /*2940*/  ISETP.GE.AND P2, PT, R117, 0x1, PT ;  /* 0x000000017500780c */ /* 0x002fc40003f46270 */
[----:B------:R-:W-:Y:S01]  /*2950*/  LEA.HI.X R49, R0, R121, R3, 0x1, P5 ;  /* 0x0000007900317211 */ /* 0x000fe200028f0c03 */
[----:B------:R-:W-:-:S04]  /*2960*/  IMAD R3, R16, 0x6000, R137 ;  /* 0x0000600010037824 */ /* 0x000fc800078e0289 */
[----:B------:R-:W-:Y:S01]  /*2970*/  IMAD R50, R3, 0x2, R116 ;  /* 0x0000000203327824 */ /* 0x000fe200078e0274 */
[----:B--2---:R-:W-:-:S04]  /*2980*/  LOP3.LUT R42, R42, 0xfffffffd, RZ, 0xc0, !PT ;  /* 0xfffffffd2a2a7812 */ /* 0x004fc800078ec0ff */
[----:B------:R-:W-:-:S05]  /*2990*/  @P3 LOP3.LUT R42, R42, 0x2, RZ, 0xfc, !PT ;  /* 0x000000022a2a3812 */ /* 0x000fca00078efcff */
[----:B------:R0:W-:Y:S01]  /*29a0*/  STL [R1+0x10], R42 ;  /* 0x0000102a01007387 */ /* 0x0001e20000100800 */
[----:B------:R-:W-:Y:S05]  /*29b0*/  @!P2 BRA `(.L_x_622) ;  /* 0x000000740088a947 */ /* 0x000fea0003800000 */
[----:B------:R-:W-:Y:S01]  /*29c0*/  ULDC.U8 UR4, c[0x0][0x410] ;  /* 0x0001040000047ab9 */ /* 0x000fe20000000000 */
[-C--:B------:R-:W-:Y:S01]  /*29d0*/  IMAD R3, R131, R40.reuse, RZ ;  /* 0x0000002883037224 */ /* 0x080fe200078e02ff */
[----:B------:R-:W-:Y:S01]  /*29e0*/  ISETP.NE.AND P2, PT, RZ, UR4, PT ;  /* 0x00000004ff007c0c */ /* 0x000fe2000bf45270 */
[----:B------:R-:W-:Y:S02]  /*29f0*/  IMAD R0, R134, R40, RZ ;  /* 0x0000002886007224 */ /* 0x000fe400078e02ff */
[----:B------:R-:W-:Y:S02]  /*2a00*/  IMAD R3, R41, R34, R3 ;  /* 0x0000002229037224 */ /* 0x000fe400078e0203 */
[----:B------:R-:W-:Y:S02]  /*2a10*/  IMAD R4, R24, -0x80, R25 ;  /* 0xffffff8018047824 */ /* 0x000fe400078e0219 */
[----:B------:R-:W-:-:S03]  /*2a20*/  IMAD.WIDE.U32 R90, R34, R40, RZ ;  /* 0x00000028225a7225 */ /* 0x000fc600078e00ff */
[----:B------:R-:W-:Y:S01]  /*2a30*/  VIMNMX R4, R4, 0x80, PT ;  /* 0x0000008004047848 */ /* 0x000fe20003fe0100 */
[----:B------:R-:W-:Y:S02]  /*2a40*/  IMAD R41, R41, R37, R0 ;  /* 0x0000002529297224 */ /* 0x000fe400078e0200 */
[----:B------:R-:W-:-:S04]  /*2a50*/  IMAD.WIDE.U32 R88, R37, R40, RZ ;  /* 0x0000002825587225 */ /* 0x000fc800078e00ff */
[----:B------:R-:W-:Y:S02]  /*2a60*/  IMAD.IADD R0, R91, 0x1, R3 ;  /* 0x000000015b007824 */ /* 0x000fe400078e0203 */
[----:B------:R-:W-:Y:S01]  /*2a70*/  IMAD.IADD R3, R89, 0x1, R41 ;  /* 0x0000000159037824 */ /* 0x000fe200078e0229 */
[----:B------:R-:W-:Y:S06]  /*2a80*/  @!P2 BRA `(.L_x_623) ;  /* 0x0000003400cca947 */ /* 0x000fec0003800000 */
[----:B------:R-:W-:Y:S01]  /*2a90*/  ISETP.GE.AND P3, PT, R17, R4, PT ;  /* 0x000000041100720c */ /* 0x000fe20003f66270 */
[----:B------:R-:W-:Y:S01]  /*2aa0*/  BSSY B1, `(.L_x_624) ;  /* 0x0000037000017945 */ /* 0x000fe20003800000 */
        /* <DEDUP_REMOVED lines=12> */
[----:B------:R-:W-:Y:S01]  /*2b70*/  CS2R R128, SRZ ;  /* 0x0000000000807805 */ /* 0x000fe2000001ff00 */
[----:B------:R-:W-:Y:S06]  /*2b80*/  @P3 BRA `(.L_x_625) ;  /* 0x0000000000a03947 */ /* 0x000fec0003800000 */
[----:B------:R-:W-:Y:S01]  /*2b90*/  IADD3 R41, P4, R110, R90, RZ ;  /* 0x0000005a6e297210 */ /* 0x000fe20007f9e0ff */
[----:B------:R-:W-:Y:S01]  /*2ba0*/  ULDC.64 UR4, c[0x0][0x3e8] ;  /* 0x0000fa0000047ab9 */ /* 0x000fe20000000a00 */
[----:B------:R-:W-:Y:S01]  /*2bb0*/  IADD3 R43, P2, R106, R88, RZ ;  /* 0x000000586a2b7210 */ /* 0x000fe20007f5e0ff */
[----:B------:R-:W-:Y:S01]  /*2bc0*/  ULDC.64 UR6, c[0x0][0x400] ;  /* 0x0001000000067ab9 */ /* 0x000fe20000000a00 */
[----:B------:R-:W-:Y:S01]  /*2bd0*/  CS2R R126, SRZ ;  /* 0x00000000007e7805 */ /* 0x000fe2000001ff00 */
[----:B0-----:R-:W-:Y:S01]  /*2be0*/  IMAD.X R42, R0, 0x1, R29, P4 ;  /* 0x00000001002a7824 */ /* 0x001fe200020e061d */
[----:B------:R-:W-:Y:S01]  /*2bf0*/  LEA R40, P4, R41, UR4, 0x1 ;  /* 0x0000000429287c11 */ /* 0x000fe2000f8808ff */
[----:B------:R-:W-:Y:S01]  /*2c00*/  IMAD.X R46, R3, 0x1, R31, P2 ;  /* 0x00000001032e7824 */ /* 0x000fe200010e061f */
[----:B------:R-:W-:Y:S02]  /*2c10*/  ISETP.GE.AND P2, PT, R22, R117, PT ;  /* 0x000000751600720c */ /* 0x000fe40003f46270 */
[----:B------:R-:W-:-:S02]  /*2c20*/  CS2R R94, SRZ ;  /* 0x00000000005e7805 */ /* 0x000fc4000001ff00 */
[----:B------:R-:W-:Y:S02]  /*2c30*/  LEA.HI.X R41, R41, UR5, R42, 0x1, P4 ;  /* 0x0000000529297c11 */ /* 0x000fe4000a0f0c2a */
[----:B------:R-:W-:Y:S02]  /*2c40*/  CS2R R128, SRZ ;  /* 0x0000000000807805 */ /* 0x000fe4000001ff00 */
[C---:B------:R-:W-:Y:S02]  /*2c50*/  LEA R42, P4, R43.reuse, UR6, 0x1 ;  /* 0x000000062b2a7c11 */ /* 0x040fe4000f8808ff */
[----:B------:R-:W-:Y:S02]  /*2c60*/  CS2R R120, SRZ ;  /* 0x0000000000787805 */ /* 0x000fe4000001ff00 */
[----:B------:R-:W-:Y:S02]  /*2c70*/  LEA.HI.X R43, R43, UR7, R46, 0x1, P4 ;  /* 0x000000072b2b7c11 */ /* 0x000fe4000a0f0c2e */
[-C--:B------:R-:W-:Y:S01]  /*2c80*/  ISETP.GE.AND P4, PT, R187, R117.reuse, PT ;  /* 0x00000075bb00720c */ /* 0x080fe20003f86270 */
[----:B------:R1:W5:Y:S04]  /*2c90*/  @!P2 LDG.E.64 R126, desc[UR42][R40.64] ;  /* 0x0000002a287ea981 */ /* 0x000368000c1e1b00 */
[----:B------:R1:W5:Y:S01]  /*2ca0*/  @!P2 LDG.E.64 R128, desc[UR42][R42.64] ;  /* 0x0000002a2a80a981 */ /* 0x000362000c1e1b00 */
[----:B------:R-:W-:-:S07]  /*2cb0*/  ISETP.GE.AND P2, PT, R186, R117, PT ;  /* 0x00000075ba00720c */ /* 0x000fce0003f46270 */
[----:B------:R1:W5:Y:S04]  /*2cc0*/  @!P4 LDG.E.64 R94, desc[UR42][R40.64+0x20] ;  /* 0x0000202a285ec981 */ /* 0x000368000c1e1b00 */
[----:B------:R1:W5:Y:S01]  /*2cd0*/  @!P4 LDG.E.64 R120, desc[UR42][R42.64+0x20] ;  /* 0x0000202a2a78c981 */ /* 0x000362000c1e1b00 */
[----:B------:R-:W-:Y:S02]  /*2ce0*/  ISETP.GE.AND P4, PT, R189, R117, PT ;  /* 0x00000075bd00720c */ /* 0x000fe40003f86270 */
[----:B------:R-:W-:Y:S02]  /*2cf0*/  CS2R R86, SRZ ;  /* 0x0000000000567805 */ /* 0x000fe4000001ff00 */
[----:B------:R-:W-:Y:S02]  /*2d00*/  CS2R R92, SRZ ;  /* 0x00000000005c7805 */ /* 0x000fe4000001ff00 */
[----:B------:R-:W-:-:S02]  /*2d10*/  CS2R R82, SRZ ;  /* 0x0000000000527805 */ /* 0x000fc4000001ff00 */
[----:B------:R-:W-:Y:S01]  /*2d20*/  CS2R R84, SRZ ;  /* 0x0000000000547805 */ /* 0x000fe2000001ff00 */
[----:B------:R1:W5:Y:S04]  /*2d30*/  @!P2 LDG.E.64 R86, desc[UR42][R40.64+0x40] ;  /* 0x0000402a2856a981 */ /* 0x000368000c1e1b00 */
[----:B------:R1:W5:Y:S01]  /*2d40*/  @!P2 LDG.E.64 R92, desc[UR42][R42.64+0x40] ;  /* 0x0000402a2a5ca981 */ /* 0x000362000c1e1b00 */
[----:B------:R-:W-:-:S03]  /*2d50*/  ISETP.GE.AND P2, PT, R188, R117, PT ;  /* 0x00000075bc00720c */ /* 0x000fc60003f46270 */
        /* <DEDUP_REMOVED lines=8> */
[----:B------:R1:W5:Y:S04]  /*2de0*/  @!P2 LDG.E.64 R80, desc[UR42][R42.64+0x80] ;  /* 0x0000802a2a50a981 */ /* 0x000368000c1e1b00 */
[----:B------:R1:W5:Y:S04]  /*2df0*/  @!P4 LDG.E.64 R74, desc[UR42][R40.64+0xa0] ;  /* 0x0000a02a284ac981 */ /* 0x000368000c1e1b00 */
[----:B------:R1:W5:Y:S02]  /*2e00*/  @!P4 LDG.E.64 R76, desc[UR42][R42.64+0xa0] ;  /* 0x0000a02a2a4cc981 */ /* 0x000364000c1e1b00 */
.L_x_625:
[----:B------:R-:W-:Y:S05]  /*2e10*/  BSYNC B1 ;  /* 0x0000000000017941 */ /* 0x000fea0003800000 */
.L_x_624:
        /* <DEDUP_REMOVED lines=11> */
[----:B------:R-:W-:Y:S01]  /*2ed0*/  CS2R R68, SRZ ;  /* 0x0000000000447805 */ /* 0x000fe2000001ff00 */
[----:B-----5:R-:W-:Y:S01]  /*2ee0*/  IMAD.MOV.U32 R132, RZ, RZ, R74 ;  /* 0x000000ffff847224 */ /* 0x020fe200078e004a */
[----:B------:R-:W-:Y:S01]  /*2ef0*/  CS2R R72, SRZ ;  /* 0x0000000000487805 */ /* 0x000fe2000001ff00 */
[----:B------:R-:W-:Y:S01]  /*2f00*/  IMAD.MOV.U32 R133, RZ, RZ, R75 ;  /* 0x000000ffff857224 */ /* 0x000fe200078e004b */
[----:B------:R-:W-:Y:S06]  /*2f10*/  @P4 BRA `(.L_x_627) ;  /* 0x0000000000a04947 */ /* 0x000fec0003800000 */
[----:B------:R-:W-:Y:S01]  /*2f20*/  IADD3 R90, P2, P5, R110, R90, R33 ;  /* 0x0000005a6e5a7210 */ /* 0x000fe20007d5e021 */
[----:B------:R-:W-:Y:S01]  /*2f30*/  ULDC.64 UR4, c[0x0][0x3e8] ;  /* 0x0000fa0000047ab9 */ /* 0x000fe20000000a00 */
[----:B------:R-:W-:Y:S01]  /*2f40*/  ULDC.64 UR6, c[0x0][0x400] ;  /* 0x0001000000067ab9 */ /* 0x000fe20000000a00 */
[----:B------:R-:W-:Y:S02]  /*2f50*/  CS2R R70, SRZ ;  /* 0x0000000000467805 */ /* 0x000fe4000001ff00 */
[----:B-1----:R-:W-:Y:S02]  /*2f60*/  IADD3.X R41, R29, R0, R35, P2, P5 ;  /* 0x000000001d297210 */ /* 0x002fe400017ea423 */
[----:B------:R-:W-:Y:S02]  /*2f70*/  CS2R R72, SRZ ;  /* 0x0000000000487805 */ /* 0x000fe4000001ff00 */
[----:B------:R-:W-:-:S04]  /*2f80*/  IADD3 R88, P2, P5, R106, R88, R36 ;  /* 0x000000586a587210 */ /* 0x000fc80007d5e024 */
[----:B------:R-:W-:Y:S02]  /*2f90*/  IADD3.X R3, R31, R3, R38, P2, P5 ;  /* 0x000000031f037210 */ /* 0x000fe400017ea426 */
[----:B------:R-:W-:-:S04]  /*2fa0*/  LEA R40, P2, R90, UR4, 0x1 ;  /* 0x000000045a287c11 */ /* 0x000fc8000f8408ff */
[----:B------:R-:W-:Y:S02]  /*2fb0*/  LEA.HI.X R41, R90, UR5, R41, 0x1, P2 ;  /* 0x000000055a297c11 */ /* 0x000fe400090f0c29 */
[----:B0-----:R-:W-:-:S04]  /*2fc0*/  LEA R42, P2, R88, UR6, 0x1 ;  /* 0x00000006582a7c11 */ /* 0x001fc8000f8408ff */
[----:B------:R-:W-:Y:S02]  /*2fd0*/  LEA.HI.X R43, R88, UR7, R3, 0x1, P2 ;  /* 0x00000007582b7c11 */ /* 0x000fe400090f0c03 */
[----:B------:R-:W-:Y:S02]  /*2fe0*/  ISETP.GE.AND P2, PT, R22, R117, PT ;  /* 0x000000751600720c */ /* 0x000fe40003f46270 */
[----:B------:R-:W-:Y:S02]  /*2ff0*/  CS2R R66, SRZ ;  /* 0x0000000000427805 */ /* 0x000fe4000001ff00 */
[----:B------:R-:W-:-:S09]  /*3000*/  CS2R R68, SRZ ;  /* 0x0000000000447805 */ /* 0x000fd2000001ff00 */
[----:B------:R2:W5:Y:S04]  /*3010*/  @!P2 LDG.E.64 R70, desc[UR42][R40.64] ;  /* 0x0000002a2846a981 */ /* 0x000568000c1e1b00 */
[----:B------:R2:W5:Y:S01]  /*3020*/  @!P2 LDG.E.64 R72, desc[UR42][R42.64] ;  /* 0x0000002a2a48a981 */ /* 0x000562000c1e1b00 */
        /* <DEDUP_REMOVED lines=20> */
[----:B------:R-:W-:-:S13]  /*3170*/  ISETP.GE.AND P2, PT, R190, R117, PT ;  /* 0x00000075be00720c */ /* 0x000fda0003f46270 */
[----:B------:R2:W5:Y:S04]  /*3180*/  @!P2 LDG.E.64 R44, desc[UR42][R40.64+0xa0] ;  /* 0x0000a02a282ca981 */ /* 0x000568000c1e1b00 */
[----:B------:R2:W5:Y:S02]  /*3190*/  @!P2 LDG.E.64 R46, desc[UR42][R42.64+0xa0] ;  /* 0x0000a02a2a2ea981 */ /* 0x000564000c1e1b00 */
.L_x_627:
[----:B------:R-:W-:Y:S05]  /*31a0*/  BSYNC B1 ;  /* 0x0000000000017941 */ /* 0x000fea0003800000 */
.L_x_626:
[----:B------:R-:W-:Y:S01]  /*31b0*/  IMAD.MOV.U32 R0, RZ, RZ, R78 ;  /* 0x000000ffff007224 */ /* 0x000fe200078e004e */
[----:B------:R-:W-:Y:S01]  /*31c0*/  PRMT R172, R132, 0x7610, R172 ;  /* 0x0000761084ac7816 */ /* 0x000fe200000000ac */
[----:B------:R-:W-:Y:S01]  /*31d0*/  IMAD.MOV.U32 R3, RZ, RZ, R79 ;  /* 0x000000ffff037224 */ /* 0x000fe200078e004f */
[----:B------:R-:W-:Y:S01]  /*31e0*/  PRMT R173, R133, 0x7610, R173 ;  /* 0x0000761085ad7816 */ /* 0x000fe200000000ad */
[----:B-12---:R-:W-:Y:S01]  /*31f0*/  IMAD.MOV.U32 R40, RZ, RZ, R82 ;  /* 0x000000ffff287224 */ /* 0x006fe200078e0052 */
[----:B------:R-:W-:Y:S01]  /*3200*/  PRMT R180, R0, 0x7610, R180 ;  /* 0x0000761000b47816 */ /* 0x000fe200000000b4 */
[----:B------:R-:W-:Y:S01]  /*3210*/  IMAD.MOV.U32 R0, RZ, RZ, R83 ;  /* 0x000000ffff007224 */ /* 0x000fe200078e0053 */
        /* <DEDUP_REMOVED lines=33> */
[----:B-----5:R-:W-:Y:S01]  /*3430*/  IMAD.MOV.U32 R0, RZ, RZ, R44 ;  /* 0x000000ffff007224 */ /* 0x020fe200078e002c */
        /* <DEDUP_REMOVED lines=16> */
[----:B------:R-:W-:Y:S01]  /*3540*/  MOV R41, R45 ;  /* 0x0000002d00297202 */ /* 0x000fe20000000f00 */
[----:B------:R-:W-:Y:S01]  /*3550*/  UISETP.NE.AND UP0, UPT, UR37, 0x3, UPT ;  /* 0x000000032500788c */ /* 0x000fe2000bf05270 */
        /* <DEDUP_REMOVED lines=16> */
[----:B------:R-:W-:-:S02]  /*3660*/  PLOP3.LUT P2, PT, PT, PT, UP0, 0x80, 0x0 ;  /* 0x000000000000781c */ /* 0x000fc40003f4f008 */
        /* <DEDUP_REMOVED lines=16> */
[----:B------:R-:W-:-:S02]  /*3770*/  PRMT R170, R41, 0x7610, R170 ;  /* 0x0000761029aa7816 */ /* 0x000fc400000000aa */
[----:B------:R-:W-:Y:S02]  /*3780*/  PRMT R171, R40, 0x7610, R171 ;  /* 0x0000761028ab7816 */ /* 0x000fe400000000ab */
[----:B------:R-:W-:Y:S02]  /*3790*/  PRMT R176, R0, 0x7610, R176 ;  /* 0x0000761000b07816 */ /* 0x000fe400000000b0 */
[----:B------:R-:W-:Y:S01]  /*37a0*/  PRMT R177, R3, 0x7610, R177 ;  /* 0x0000761003b17816 */ /* 0x000fe200000000b1 */
[----:B------:R-:W-:Y:S06]  /*37b0*/  @!P2 BRA `(.L_x_628) ;  /* 0x000000000004a947 */ /* 0x000fec0003800000 */
[----:B------:R-:W-:Y:S01]  /*37c0*/  BPT.TRAP 0x1 ;  /* 0x000000040000795c */ /* 0x000fe20000300000 */
.L_x_628:
[----:B------:R-:W-:Y:S01]  /*37d0*/  IMAD R3, R16, 0x8, R2 ;  /* 0x0000000810037824 */ /* 0x000fe200078e0202 */
[----:B------:R-:W-:Y:S01]  /*37e0*/  SHF.L.U32 R0, R184, 0x1f, RZ ;  /* 0x0000001fb8007819 */ /* 0x000fe200000006ff */
[----:B------:R-:W-:Y:S03]  /*37f0*/  BSSY B1, `(.L_x_629) ;  /* 0x0000003000017945 */ /* 0x000fe60003800000 */
[----:B------:R-:W1:Y:S02]  /*3800*/  SYNCS.PHASECHK.TRANS64.TRYWAIT P5, [R3+URZ+0x34890], R0 ;  /* 0x03489000030075a7 */ /* 0x000e6400080a017f */
[----:B-1----:R-:W-:Y:S05]  /*3810*/  @!P5 BRA `(.L_x_630) ;  /* 0x000001d4000cd947 */ /* 0x002fea0003800000 */
.L_x_978:
[----:B------:R-:W-:Y:S05]  /*3820*/  BSYNC B1 ;  /* 0x0000000000017941 */ /* 0x000fea0003800000 */
.L_x_629:
[----:B------:R-:W-:Y:S04]  /*3830*/  BSSY B1, `(.L_x_631) ;  /* 0x000014a000017945 */ /* 0x000fe80003800000 */
[----:B------:R-:W-:Y:S05]  /*3840*/  @P3 BRA `(.L_x_632) ;  /* 0x0000001400203947 */ /* 0x000fea0003800000 */
[----:B------:R-:W-:Y:S01]  /*3850*/  ISETP.NE.AND P3, PT, R14, RZ, PT ;  /* 0x000000ff0e00720c */ /* 0x000fe20003f65270 */
[----:B------:R-:W-:-:S12]  /*3860*/  BSSY B2, `(.L_x_633) ;  /* 0x0000035000027945 */ /* 0x000fd80003800000 */
[----:B------:R-:W-:Y:S05]  /*3870*/  @!P3 BRA `(.L_x_634) ;  /* 0x0000000000ccb947 */ /* 0x000fea0003800000 */
[----:B0-----:R0:W2:Y:S01]  /*3880*/  LDS.128 R40, [R51] ;  /* 0x0000000033287984 */ /* 0x0010a20000000c00 */
[----:B------:R-:W-:Y:S01]  /*3890*/  ISETP.GE.AND P3, PT, R22, R117, PT ;  /* 0x000000751600720c */ /* 0x000fe20003f66270 */
[----:B------:R-:W-:-:S12]  /*38a0*/  BSSY B3, `(.L_x_635) ;  /* 0x000002f000037945 */ /* 0x000fd80003800000 */
[----:B0-----:R-:W-:Y:S05]  /*38b0*/  @P3 BRA `(.L_x_636) ;  /* 0x0000000000b43947 */ /* 0x001fea0003800000 */
[--C-:B------:R-:W-:Y:S02]  /*38c0*/  SHF.R.U64 R126, R126, 0x10, R127.reuse ;  /* 0x000000107e7e7819 */ /* 0x100fe4000000127f */
[----:B------:R-:W-:Y:S02]  /*38d0*/  SHF.R.U32.HI R156, RZ, 0x10, R127 ;  /* 0x00000010ff9c7819 */ /* 0x000fe4000001167f */
[--C-:B------:R-:W-:Y:S02]  /*38e0*/  SHF.R.U64 R127, R128, 0x10, R129.reuse ;  /* 0x00000010807f7819 */ /* 0x100fe40000001281 */
[----:B------:R-:W-:Y:S02]  /*38f0*/  SHF.R.U32.HI R157, RZ, 0x10, R129 ;  /* 0x00000010ff9d7819 */ /* 0x000fe40000011681 */
[----:B------:R-:W-:Y:S01]  /*3900*/  PRMT R129, R158, 0x5410, R127 ;  /* 0x000054109e817816 */ /* 0x000fe2000000007f */
[----:B--2---:R-:W-:Y:S01]  /*3910*/  IMAD.U32 R127, R41, 0x10000, RZ ;  /* 0x00010000297f7824 */ /* 0x004fe200078e00ff */
[----:B------:R-:W-:-:S02]  /*3920*/  PRMT R126, R132, 0x5432, R126 ;  /* 0x00005432847e7816 */ /* 0x000fc4000000007e */
[----:B------:R-:W-:Y:S02]  /*3930*/  LOP3.LUT R159, R41, 0xffff0000, RZ, 0xc0, !PT ;  /* 0xffff0000299f7812 */ /* 0x000fe400078ec0ff */
[----:B------:R-:W-:Y:S02]  /*3940*/  LOP3.LUT R158, R129, 0xffff0000, RZ, 0xc0, !PT ;  /* 0xffff0000819e7812 */ /* 0x000fe400078ec0ff */
[C---:B------:R-:W-:Y:S01]  /*3950*/  LOP3.LUT R128, R126.reuse, 0xffff0000, RZ, 0xc0, !PT ;  /* 0xffff00007e807812 */ /* 0x040fe200078ec0ff */
[----:B------:R-:W-:Y:S02]  /*3960*/  IMAD.U32 R126, R126, 0x10000, RZ ;  /* 0x000100007e7e7824 */ /* 0x000fe400078e00ff */
[C---:B------:R-:W-:Y:S02]  /*3970*/  FMUL.FTZ R164, R159.reuse, R158 ;  /* 0x0000009e9fa47220 */ /* 0x040fe40000410000 */
[-C--:B------:R-:W-:Y:S02]  /*3980*/  FMUL.FTZ R41, R159, R128.reuse ;  /* 0x000000809f297220 */ /* 0x080fe40000410000 */
[----:B------:R-:W-:-:S02]  /*3990*/  FFMA.FTZ R128, R127, R128, -R164 ;  /* 0x000000807f807223 */ /* 0x000fc400000108a4 */
[----:B------:R-:W-:Y:S01]  /*39a0*/  FFMA.FTZ R127, R127, R158, R41 ;  /* 0x0000009e7f7f7223 */ /* 0x000fe20000010029 */
[----:B------:R-:W-:Y:S02]  /*39b0*/  PRMT R41, R133, 0x5432, R156 ;  /* 0x0000543285297816 */ /* 0x000fe4000000009c */
[----:B------:R-:W-:Y:S02]  /*39c0*/  PRMT R156, R161, 0x5410, R157 ;  /* 0x00005410a19c7816 */ /* 0x000fe4000000009d */
[----:B------:R-:W-:Y:S01]  /*39d0*/  LOP3.LUT R158, R42, 0xffff0000, RZ, 0xc0, !PT ;  /* 0xffff00002a9e7812 */ /* 0x000fe200078ec0ff */
[C---:B------:R-:W-:Y:S01]  /*39e0*/  IMAD.U32 R159, R41.reuse, 0x10000, RZ ;  /* 0x00010000299f7824 */ /* 0x040fe200078e00ff */
[----:B------:R-:W-:Y:S01]  /*39f0*/  LOP3.LUT R41, R41, 0xffff0000, RZ, 0xc0, !PT ;  /* 0xffff000029297812 */ /* 0x000fe200078ec0ff */
[----:B------:R-:W-:Y:S01]  /*3a00*/  IMAD.U32 R157, R156, 0x10000, RZ ;  /* 0x000100009c9d7824 */ /* 0x000fe200078e00ff */
[----:B------:R-:W-:Y:S01]  /*3a10*/  F2FP.BF16.F32.PACK_AB R127, R127, R128 ;  /* 0x000000807f7f723e */ /* 0x000fe200000010ff */
[----:B------:R-:W-:-:S02]  /*3a20*/  IMAD.U32 R42, R42, 0x10000, RZ ;  /* 0x000100002a2a7824 */ /* 0x000fc400078e00ff */
[C---:B------:R-:W-:Y:S01]  /*3a30*/  FMUL.FTZ R161, R158.reuse, R157 ;  /* 0x0000009d9ea17220 */ /* 0x040fe20000410000 */
[----:B------:R-:W-:-:S03]  /*3a40*/  FMUL.FTZ R158, R158, R159 ;  /* 0x0000009f9e9e7220 */ /* 0x000fc60000410000 */
[C---:B------:R-:W-:Y:S01]  /*3a50*/  FFMA.FTZ R161, R42.reuse, R159, -R161 ;  /* 0x0000009f2aa17223 */ /* 0x040fe200000108a1 */
[----:B------:R-:W-:Y:S01]  /*3a60*/  FFMA.FTZ R158, R42, R157, R158 ;  /* 0x0000009d2a9e7223 */ /* 0x000fe2000001009e */
[----:B------:R-:W-:Y:S01]  /*3a70*/  LOP3.LUT R157, R156, 0xffff0000, RZ, 0xc0, !PT ;  /* 0xffff00009c9d7812 */ /* 0x000fe200078ec0ff */
[C---:B------:R-:W-:Y:S01]  /*3a80*/  IMAD.U32 R156, R43.reuse, 0x10000, RZ ;  /* 0x000100002b9c7824 */ /* 0x040fe200078e00ff */
[----:B------:R-:W-:-:S05]  /*3a90*/  LOP3.LUT R42, R43, 0xffff0000, RZ, 0xc0, !PT ;  /* 0xffff00002b2a7812 */ /* 0x000fca00078ec0ff */
[C---:B------:R-:W-:Y:S01]  /*3aa0*/  FMUL.FTZ R43, R42.reuse, R157 ;  /* 0x0000009d2a2b7220 */ /* 0x040fe20000410000 */
[----:B------:R-:W-:-:S03]  /*3ab0*/  FMUL.FTZ R42, R42, R41 ;  /* 0x000000292a2a7220 */ /* 0x000fc60000410000 */
[C---:B------:R-:W-:Y:S01]  /*3ac0*/  FFMA.FTZ R43, R156.reuse, R41, -R43 ;  /* 0x000000299c2b7223 */ /* 0x040fe2000001082b */
[----:B------:R-:W-:Y:S01]  /*3ad0*/  FFMA.FTZ R42, R156, R157, R42 ;  /* 0x0000009d9c2a7223 */ /* 0x000fe2000001002a */
[C---:B------:R-:W-:Y:S01]  /*3ae0*/  LOP3.LUT R41, R40.reuse, 0xffff0000, RZ, 0xc0, !PT ;  /* 0xffff000028297812 */ /* 0x040fe200078ec0ff */
[----:B------:R-:W-:Y:S02]  /*3af0*/  IMAD.U32 R156, R129, 0x10000, RZ ;  /* 0x00010000819c7824 */ /* 0x000fe400078e00ff */
[----:B------:R-:W-:Y:S01]  /*3b00*/  IMAD.U32 R129, R40, 0x10000, RZ ;  /* 0x0001000028817824 */ /* 0x000fe200078e00ff */
[----:B------:R-:W-:Y:S01]  /*3b10*/  F2FP.BF16.F32.PACK_AB R43, R42, R43 ;  /* 0x0000002b2a2b723e */ /* 0x000fe200000010ff */
[C---:B------:R-:W-:Y:S01]  /*3b20*/  FMUL.FTZ R40, R41.reuse, R156 ;  /* 0x0000009c29287220 */ /* 0x040fe20000410000 */
[-C--:B------:R-:W-:Y:S01]  /*3b30*/  FMUL.FTZ R41, R41, R126.reuse ;  /* 0x0000007e29297220 */ /* 0x080fe20000410000 */
[----:B------:R-:W-:Y:S02]  /*3b40*/  F2FP.BF16.F32.PACK_AB R42, R158, R161 ;  /* 0x000000a19e2a723e */ /* 0x000fe400000010ff */
[C---:B------:R-:W-:Y:S01]  /*3b50*/  FFMA.FTZ R40, R129.reuse, R126, -R40 ;  /* 0x0000007e81287223 */ /* 0x040fe20000010828 */
[----:B------:R-:W-:-:S05]  /*3b60*/  FFMA.FTZ R41, R129, R156, R41 ;  /* 0x0000009c81297223 */ /* 0x000fca0000010029 */
[----:B------:R-:W-:Y:S01]  /*3b70*/  F2FP.BF16.F32.PACK_AB R40, R41, R40 ;  /* 0x000000282928723e */ /* 0x000fe200000010ff */
[----:B------:R-:W-:-:S07]  /*3b80*/  IMAD.MOV.U32 R41, RZ, RZ, R127 ;  /* 0x000000ffff297224 */ /* 0x000fce00078e007f */
.L_x_636:
[----:B------:R-:W-:Y:S05]  /*3b90*/  BSYNC B3 ;  /* 0x0000000000037941 */ /* 0x000fea0003800000 */
.L_x_635:
[----:B--2---:R2:W-:Y:S02]  /*3ba0*/  STG.E.128 desc[UR42][R52.64], R40 ;  /* 0x0000002834007986 */ /* 0x0045e4000c101d2a */
.L_x_634:
[----:B------:R-:W-:Y:S05]  /*3bb0*/  BSYNC B2 ;  /* 0x0000000000027941 */ /* 0x000fea0003800000 */
.L_x_633:
[----:B------:R-:W-:Y:S01]  /*3bc0*/  ISETP.NE.AND P3, PT, R10, RZ, PT ;  /* 0x000000ff0a00720c */ /* 0x000fe20003f65270 */
[----:B------:R-:W-:-:S12]  /*3bd0*/  BSSY B2, `(.L_x_637) ;  /* 0x0000035000027945 */ /* 0x000fd80003800000 */
[----:B------:R-:W-:Y:S05]  /*3be0*/  @!P3 BRA `(.L_x_638) ;  /* 0x0000000000ccb947 */ /* 0x000fea0003800000 */
[----:B0-2---:R0:W2:Y:S01]  /*3bf0*/  LDS.128 R40, [R50] ;  /* 0x0000000032287984 */ /* 0x0050a20000000c00 */
[----:B------:R-:W-:Y:S01]  /*3c00*/  ISETP.GE.AND P3, PT, R187, R117, PT ;  /* 0x00000075bb00720c */ /* 0x000fe20003f66270 */
[----:B------:R-:W-:-:S12]  /*3c10*/  BSSY B3, `(.L_x_639) ;  /* 0x000002f000037945 */ /* 0x000fd80003800000 */
[----:B0-----:R-:W-:Y:S05]  /*3c20*/  @P3 BRA `(.L_x_640) ;  /* 0x0000000000b43947 */ /* 0x001fea0003800000 */
[----:B------:R-:W-:Y:S01]  /*3c30*/  SHF.R.U64 R120, R120, 0x10, R121 ;  /* 0x0000001078787819 */ /* 0x000fe20000001279 */
[C---:B--2---:R-:W-:Y:S01]  /*3c40*/  IMAD.U32 R127, R41.reuse, 0x10000, RZ ;  /* 0x00010000297f7824 */ /* 0x044fe200078e00ff */
[--C-:B------:R-:W-:Y:S02]  /*3c50*/  SHF.R.U64 R94, R94, 0x10, R95.reuse ;  /* 0x000000105e5e7819 */ /* 0x100fe4000000125f */
[----:B------:R-:W-:Y:S02]  /*3c60*/  SHF.R.U32.HI R128, RZ, 0x10, R95 ;  /* 0x00000010ff807819 */ /* 0x000fe4000001165f */
[----:B------:R-:W-:Y:S02]  /*3c70*/  PRMT R95, R154, 0x5432, R120 ;  /* 0x000054329a5f7816 */ /* 0x000fe40000000078 */
[----:B------:R-:W-:Y:S02]  /*3c80*/  PRMT R94, R90, 0x5432, R94 ;  /* 0x000054325a5e7816 */ /* 0x000fe4000000005e */
[----:B------:R-:W-:-:S02]  /*3c90*/  LOP3.LUT R129, R41, 0xffff0000, RZ, 0xc0, !PT ;  /* 0xffff000029817812 */ /* 0x000fc400078ec0ff */
[C---:B------:R-:W-:Y:S01]  /*3ca0*/  LOP3.LUT R120, R95.reuse, 0xffff0000, RZ, 0xc0, !PT ;  /* 0xffff00005f787812 */ /* 0x040fe200078ec0ff */
[----:B------:R-:W-:Y:S01]  /*3cb0*/  IMAD.U32 R95, R95, 0x10000, RZ ;  /* 0x000100005f5f7824 */ /* 0x000fe200078e00ff */
[C---:B------:R-:W-:Y:S01]  /*3cc0*/  LOP3.LUT R126, R94.reuse, 0xffff0000, RZ, 0xc0, !PT ;  /* 0xffff00005e7e7812 */ /* 0x040fe200078ec0ff */
[----:B------:R-:W-:Y:S01]  /*3cd0*/  IMAD.U32 R94, R94, 0x10000, RZ ;  /* 0x000100005e5e7824 */ /* 0x000fe200078e00ff */
[----:B------:R-:W-:Y:S01]  /*3ce0*/  SHF.R.U32.HI R121, RZ, 0x10, R121 ;  /* 0x00000010ff797819 */ /* 0x000fe20000011679 */
[----:B------:R-:W-:Y:S01]  /*3cf0*/  FMUL.FTZ R156, R129, R120 ;  /* 0x00000078819c7220 */ /* 0x000fe20000410000 */
[----:B------:R-:W-:Y:S01]  /*3d00*/  PRMT R41, R91, 0x5432, R128 ;  /* 0x000054325b297816 */ /* 0x000fe20000000080 */
[-C--:B------:R-:W-:Y:S01]  /*3d10*/  FMUL.FTZ R129, R129, R126.reuse ;  /* 0x0000007e81817220 */ /* 0x080fe20000410000 */
[----:B------:R-:W-:Y:S01]  /*3d20*/  PRMT R121, R155, 0x5432, R121 ;  /* 0x000054329b797816 */ /* 0x000fe20000000079 */
[C---:B------:R-:W-:Y:S02]  /*3d30*/  FFMA.FTZ R126, R127.reuse, R126, -R156 ;  /* 0x0000007e7f7e7223 */ /* 0x040fe4000001089c */
[----:B------:R-:W-:Y:S01]  /*3d40*/  FFMA.FTZ R129, R127, R120, R129 ;  /* 0x000000787f817223 */ /* 0x000fe20000010081 */
[C---:B------:R-:W-:Y:S01]  /*3d50*/  LOP3.LUT R120, R42.reuse, 0xffff0000, RZ, 0xc0, !PT ;  /* 0xffff00002a787812 */ /* 0x040fe200078ec0ff */
[----:B------:R-:W-:Y:S01]  /*3d60*/  IMAD.U32 R157, R41, 0x10000, RZ ;  /* 0x00010000299d7824 */ /* 0x000fe200078e00ff */
[C---:B------:R-:W-:Y:S01]  /*3d70*/  SHF.L.U32 R127, R121.reuse, 0x10, RZ ;  /* 0x00000010797f7819 */ /* 0x040fe200000006ff */
[----:B------:R-:W-:Y:S01]  /*3d80*/  IMAD.U32 R42, R42, 0x10000, RZ ;  /* 0x000100002a2a7824 */ /* 0x000fe200078e00ff */
[----:B------:R-:W-:-:S02]  /*3d90*/  LOP3.LUT R121, R121, 0xffff0000, RZ, 0xc0, !PT ;  /* 0xffff000079797812 */ /* 0x000fc400078ec0ff */
[----:B------:R-:W-:Y:S01]  /*3da0*/  LOP3.LUT R41, R41, 0xffff0000, RZ, 0xc0, !PT ;  /* 0xffff000029297812 */ /* 0x000fe200078ec0ff */
[C---:B------:R-:W-:Y:S01]  /*3db0*/  FMUL.FTZ R159, R120.reuse, R127 ;  /* 0x0000007f789f7220 */ /* 0x040fe20000410000 */
[-C--:B------:R-:W-:Y:S01]  /*3dc0*/  FMUL.FTZ R120, R120, R157.reuse ;  /* 0x0000009d78787220 */ /* 0x080fe20000410000 */
[----:B------:R-:W-:Y:S02]  /*3dd0*/  F2FP.BF16.F32.PACK_AB R126, R129, R126 ;  /* 0x0000007e817e723e */ /* 0x000fe400000010ff */
[C---:B------:R-:W-:Y:S01]  /*3de0*/  FFMA.FTZ R159, R42.reuse, R157, -R159 ;  /* 0x0000009d2a9f7223 */ /* 0x040fe2000001089f */
[----:B------:R-:W-:Y:S01]  /*3df0*/  FFMA.FTZ R120, R42, R127, R120 ;  /* 0x0000007f2a787223 */ /* 0x000fe20000010078 */
[C---:B------:R-:W-:Y:S01]  /*3e00*/  LOP3.LUT R42, R43.reuse, 0xffff0000, RZ, 0xc0, !PT ;  /* 0xffff00002b2a7812 */ /* 0x040fe200078ec0ff */
[C---:B------:R-:W-:Y:S01]  /*3e10*/  IMAD.U32 R127, R40.reuse, 0x10000, RZ ;  /* 0x00010000287f7824 */ /* 0x040fe200078e00ff */
[----:B------:R-:W-:Y:S01]  /*3e20*/  LOP3.LUT R40, R40, 0xffff0000, RZ, 0xc0, !PT ;  /* 0xffff000028287812 */ /* 0x000fe200078ec0ff */
[----:B------:R-:W-:-:S02]  /*3e30*/  IMAD.U32 R43, R43, 0x10000, RZ ;  /* 0x000100002b2b7824 */ /* 0x000fc400078e00ff */
[C---:B------:R-:W-:Y:S01]  /*3e40*/  FMUL.FTZ R128, R42.reuse, R121 ;  /* 0x000000792a807220 */ /* 0x040fe20000410000 */
[----:B------:R-:W-:-:S03]  /*3e50*/  FMUL.FTZ R42, R42, R41 ;  /* 0x000000292a2a7220 */ /* 0x000fc60000410000 */
[C---:B------:R-:W-:Y:S01]  /*3e60*/  FFMA.FTZ R41, R43.reuse, R41, -R128 ;  /* 0x000000292b297223 */ /* 0x040fe20000010880 */
[C---:B------:R-:W-:Y:S01]  /*3e70*/  FMUL.FTZ R128, R40.reuse, R95 ;  /* 0x0000005f28807220 */ /* 0x040fe20000410000 */
[-C--:B------:R-:W-:Y:S01]  /*3e80*/  FMUL.FTZ R40, R40, R94.reuse ;  /* 0x0000005e28287220 */ /* 0x080fe20000410000 */
[----:B------:R-:W-:Y:S02]  /*3e90*/  FFMA.FTZ R42, R43, R121, R42 ;  /* 0x000000792b2a7223 */ /* 0x000fe4000001002a */
[C---:B------:R-:W-:Y:S01]  /*3ea0*/  FFMA.FTZ R128, R127.reuse, R94, -R128 ;  /* 0x0000005e7f807223 */ /* 0x040fe20000010880 */
[----:B------:R-:W-:Y:S02]  /*3eb0*/  FFMA.FTZ R95, R127, R95, R40 ;  /* 0x0000005f7f5f7223 */ /* 0x000fe40000010028 */
[----:B------:R-:W-:Y:S01]  /*3ec0*/  F2FP.BF16.F32.PACK_AB R43, R42, R41 ;  /* 0x000000292a2b723e */ /* 0x000fe200000010ff */
[----:B------:R-:W-:Y:S01]  /*3ed0*/  IMAD.MOV.U32 R41, RZ, RZ, R126 ;  /* 0x000000ffff297224 */ /* 0x000fe200078e007e */
[----:B------:R-:W-:-:S02]  /*3ee0*/  F2FP.BF16.F32.PACK_AB R42, R120, R159 ;  /* 0x0000009f782a723e */ /* 0x000fc400000010ff */
[----:B------:R-:W-:-:S07]  /*3ef0*/  F2FP.BF16.F32.PACK_AB R40, R95, R128 ;  /* 0x000000805f28723e */ /* 0x000fce00000010ff */
.L_x_640:
[----:B------:R-:W-:Y:S05]  /*3f00*/  BSYNC B3 ;  /* 0x0000000000037941 */ /* 0x000fea0003800000 */
.L_x_639:
[----:B--2---:R3:W-:Y:S02]  /*3f10*/  STG.E.128 desc[UR42][R52.64+0x40], R40 ;  /* 0x0000402834007986 */ /* 0x0047e4000c101d2a */
.L_x_638:
[----:B------:R-:W-:Y:S05]  /*3f20*/  BSYNC B2 ;  /* 0x0000000000027941 */ /* 0x000fea0003800000 */
.L_x_637:
[----:B------:R-:W-:Y:S01]  /*3f30*/  ISETP.NE.AND P3, PT, R9, RZ, PT ;  /* 0x000000ff0900720c */ /* 0x000fe20003f65270 */
[----:B------:R-:W-:-:S12]  /*3f40*/  BSSY B2, `(.L_x_641) ;  /* 0x0000035000027945 */ /* 0x000fd80003800000 */
[----:B------:R-:W-:Y:S05]  /*3f50*/  @!P3 BRA `(.L_x_642) ;  /* 0x0000000000ccb947 */ /* 0x000fea0003800000 */
[----:B0-23--:R0:W2:Y:S01]  /*3f60*/  LDS.128 R40, [R51+0x4000] ;  /* 0x0040000033287984 */ /* 0x00d0a20000000c00 */
[----:B------:R-:W-:Y:S01]  /*3f70*/  ISETP.GE.AND P3, PT, R186, R117, PT ;  /* 0x00000075ba00720c */ /* 0x000fe20003f66270 */
[----:B------:R-:W-:-:S12]  /*3f80*/  BSSY B3, `(.L_x_643) ;  /* 0x000002f000037945 */ /* 0x000fd80003800000 */
[----:B0-----:R-:W-:Y:S05]  /*3f90*/  @P3 BRA `(.L_x_644) ;  /* 0x0000000000b43947 */ /* 0x001fea0003800000 */
[----:B------:R-:W-:Y:S01]  /*3fa0*/  SHF.R.U64 R94, R92, 0x10, R93 ;  /* 0x000000105c5e7819 */ /* 0x000fe2000000125d */
[----:B--2---:R-:W-:Y:S01]  /*3fb0*/  IMAD.U32 R120, R43, 0x10000, RZ ;  /* 0x000100002b787824 */ /* 0x004fe200078e00ff */
[----:B------:R-:W-:Y:S02]  /*3fc0*/  SHF.R.U64 R95, R86, 0x10, R87 ;  /* 0x00000010565f7819 */ /* 0x000fe40000001257 */
[----:B------:R-:W-:Y:S02]  /*3fd0*/  SHF.R.U32.HI R93, RZ, 0x10, R93 ;  /* 0x00000010ff5d7819 */ /* 0x000fe4000001165d */
[----:B------:R-:W-:Y:S02]  /*3fe0*/  PRMT R94, R152, 0x5432, R94 ;  /* 0x00005432985e7816 */ /* 0x000fe4000000005e */
[----:B------:R-:W-:Y:S01]  /*3ff0*/  SHF.R.U32.HI R121, RZ, 0x10, R87 ;  /* 0x00000010ff797819 */ /* 0x000fe20000011657 */
[----:B------:R-:W-:Y:S01]  /*4000*/  IMAD.U32 R87, R42, 0x10000, RZ ;  /* 0x000100002a577824 */ /* 0x000fe200078e00ff */
[----:B------:R-:W-:-:S02]  /*4010*/  PRMT R95, R183, 0x5410, R95 ;  /* 0x00005410b75f7816 */ /* 0x000fc4000000005f */
[----:B------:R-:W-:Y:S02]  /*4020*/  PRMT R93, R153, 0x5432, R93 ;  /* 0x00005432995d7816 */ /* 0x000fe4000000005d */
[----:B------:R-:W-:Y:S02]  /*4030*/  LOP3.LUT R129, R41, 0xffff0000, RZ, 0xc0, !PT ;  /* 0xffff000029817812 */ /* 0x000fe400078ec0ff */
[C---:B------:R-:W-:Y:S01]  /*4040*/  LOP3.LUT R126, R94.reuse, 0xffff0000, RZ, 0xc0, !PT ;  /* 0xffff00005e7e7812 */ /* 0x040fe200078ec0ff */
[----:B------:R-:W-:Y:S01]  /*4050*/  IMAD.U32 R94, R94, 0x10000, RZ ;  /* 0x000100005e5e7824 */ /* 0x000fe200078e00ff */
[----:B------:R-:W-:Y:S01]  /*4060*/  PRMT R92, R89, 0x5432, R121 ;  /* 0x00005432595c7816 */ /* 0x000fe20000000079 */
[----:B------:R-:W-:Y:S01]  /*4070*/  IMAD.U32 R121, R93, 0x10000, RZ ;  /* 0x000100005d797824 */ /* 0x000fe200078e00ff */
[----:B------:R-:W-:Y:S01]  /*4080*/  LOP3.LUT R128, R95, 0xffff0000, RZ, 0xc0, !PT ;  /* 0xffff00005f807812 */ /* 0x000fe200078ec0ff */
[----:B------:R-:W-:Y:S01]  /*4090*/  FMUL.FTZ R156, R129, R126 ;  /* 0x0000007e819c7220 */ /* 0x000fe20000410000 */
[----:B------:R-:W-:Y:S01]  /*40a0*/  LOP3.LUT R42, R42, 0xffff0000, RZ, 0xc0, !PT ;  /* 0xffff00002a2a7812 */ /* 0x000fe200078ec0ff */
[----:B------:R-:W-:Y:S01]  /*40b0*/  IMAD.U32 R127, R92, 0x10000, RZ ;  /* 0x000100005c7f7824 */ /* 0x000fe200078e00ff */
[----:B------:R-:W-:Y:S01]  /*40c0*/  LOP3.LUT R86, R43, 0xffff0000, RZ, 0xc0, !PT ;  /* 0xffff00002b567812 */ /* 0x000fe200078ec0ff */
[----:B------:R-:W-:-:S02]  /*40d0*/  IMAD.U32 R43, R41, 0x10000, RZ ;  /* 0x00010000292b7824 */ /* 0x000fc400078e00ff */
[-C--:B------:R-:W-:Y:S01]  /*40e0*/  FMUL.FTZ R129, R129, R128.reuse ;  /* 0x0000008081817220 */ /* 0x080fe20000410000 */
[----:B------:R-:W-:Y:S02]  /*40f0*/  IMAD.U32 R41, R40, 0x10000, RZ ;  /* 0x0001000028297824 */ /* 0x000fe400078e00ff */
[----:B------:R-:W-:Y:S01]  /*4100*/  FMUL.FTZ R158, R42, R121 ;  /* 0x000000792a9e7220 */ /* 0x000fe20000410000 */
[----:B------:R-:W-:Y:S01]  /*4110*/  LOP3.LUT R40, R40, 0xffff0000, RZ, 0xc0, !PT ;  /* 0xffff000028287812 */ /* 0x000fe200078ec0ff */
[C---:B------:R-:W-:Y:S01]  /*4120*/  FFMA.FTZ R156, R43.reuse, R128, -R156 ;  /* 0x000000802b9c7223 */ /* 0x040fe2000001089c */
[----:B------:R-:W-:Y:S01]  /*4130*/  FFMA.FTZ R129, R43, R126, R129 ;  /* 0x0000007e2b817223 */ /* 0x000fe20000010081 */
[-C--:B------:R-:W-:Y:S01]  /*4140*/  FMUL.FTZ R42, R42, R127.reuse ;  /* 0x0000007f2a2a7220 */ /* 0x080fe20000410000 */
[----:B------:R-:W-:Y:S01]  /*4150*/  LOP3.LUT R93, R93, 0xffff0000, RZ, 0xc0, !PT ;  /* 0xffff00005d5d7812 */ /* 0x000fe200078ec0ff */
[----:B------:R-:W-:Y:S01]  /*4160*/  IMAD.U32 R95, R95, 0x10000, RZ ;  /* 0x000100005f5f7824 */ /* 0x000fe200078e00ff */
[----:B------:R-:W-:Y:S01]  /*4170*/  LOP3.LUT R43, R92, 0xffff0000, RZ, 0xc0, !PT ;  /* 0xffff00005c2b7812 */ /* 0x000fe200078ec0ff */
[C---:B------:R-:W-:Y:S01]  /*4180*/  FFMA.FTZ R158, R87.reuse, R127, -R158 ;  /* 0x0000007f579e7223 */ /* 0x040fe2000001089e */
[----:B------:R-:W-:Y:S01]  /*4190*/  FFMA.FTZ R87, R87, R121, R42 ;  /* 0x0000007957577223 */ /* 0x000fe2000001002a */
[----:B------:R-:W-:Y:S01]  /*41a0*/  FMUL.FTZ R121, R86, R93 ;  /* 0x0000005d56797220 */ /* 0x000fe20000410000 */
[CC--:B------:R-:W-:Y:S01]  /*41b0*/  FMUL.FTZ R42, R40.reuse, R94.reuse ;  /* 0x0000005e282a7220 */ /* 0x0c0fe20000410000 */
[----:B------:R-:W-:Y:S01]  /*41c0*/  FMUL.FTZ R127, R40, R95 ;  /* 0x0000005f287f7220 */ /* 0x000fe20000410000 */
[-C--:B------:R-:W-:Y:S01]  /*41d0*/  FMUL.FTZ R86, R86, R43.reuse ;  /* 0x0000002b56567220 */ /* 0x080fe20000410000 */
[C---:B------:R-:W-:Y:S01]  /*41e0*/  FFMA.FTZ R121, R120.reuse, R43, -R121 ;  /* 0x0000002b78797223 */ /* 0x040fe20000010879 */
[C---:B------:R-:W-:Y:S01]  /*41f0*/  FFMA.FTZ R42, R41.reuse, R95, -R42 ;  /* 0x0000005f292a7223 */ /* 0x040fe2000001082a */
[----:B------:R-:W-:Y:S01]  /*4200*/  FFMA.FTZ R127, R41, R94, R127 ;  /* 0x0000005e297f7223 */ /* 0x000fe2000001007f */
[----:B------:R-:W-:Y:S01]  /*4210*/  FFMA.FTZ R86, R120, R93, R86 ;  /* 0x0000005d78567223 */ /* 0x000fe20000010056 */
[----:B------:R-:W-:-:S02]  /*4220*/  F2FP.BF16.F32.PACK_AB R158, R87, R158 ;  /* 0x0000009e579e723e */ /* 0x000fc400000010ff */
[----:B------:R-:W-:Y:S02]  /*4230*/  F2FP.BF16.F32.PACK_AB R41, R129, R156 ;  /* 0x0000009c8129723e */ /* 0x000fe400000010ff */
[----:B------:R-:W-:Y:S01]  /*4240*/  F2FP.BF16.F32.PACK_AB R40, R127, R42 ;  /* 0x0000002a7f28723e */ /* 0x000fe200000010ff */
[----:B------:R-:W-:Y:S01]  /*4250*/  IMAD.MOV.U32 R42, RZ, RZ, R158 ;  /* 0x000000ffff2a7224 */ /* 0x000fe200078e009e */
[----:B------:R-:W-:-:S07]  /*4260*/  F2FP.BF16.F32.PACK_AB R43, R86, R121 ;  /* 0x00000079562b723e */ /* 0x000fce00000010ff */
.L_x_644:
[----:B------:R-:W-:Y:S05]  /*4270*/  BSYNC B3 ;  /* 0x0000000000037941 */ /* 0x000fea0003800000 */
.L_x_643:
[----:B--2---:R4:W-:Y:S02]  /*4280*/  STG.E.128 desc[UR42][R52.64+0x80], R40 ;  /* 0x0000802834007986 */ /* 0x0049e4000c101d2a */
.L_x_642:
[----:B------:R-:W-:Y:S05]  /*4290*/  BSYNC B2 ;  /* 0x0000000000027941 */ /* 0x000fea0003800000 */
.L_x_641:
[----:B------:R-:W-:Y:S01]  /*42a0*/  ISETP.NE.AND P3, PT, R8, RZ, PT ;  /* 0x000000ff0800720c */ /* 0x000fe20003f65270 */
[----:B------:R-:W-:-:S12]  /*42b0*/  BSSY B2, `(.L_x_645) ;  /* 0x0000035000027945 */ /* 0x000fd80003800000 */
[----:B------:R-:W-:Y:S05]  /*42c0*/  @!P3 BRA `(.L_x_646) ;  /* 0x0000000000ccb947 */ /* 0x000fea0003800000 */
[----:B0-234-:R0:W2:Y:S01]  /*42d0*/  LDS.128 R40, [R50+0x4000] ;  /* 0x0040000032287984 */ /* 0x01d0a20000000c00 */
        /* <DEDUP_REMOVED lines=48> */
.L_x_648:
[----:B------:R-:W-:Y:S05]  /*45e0*/  BSYNC B3 ;  /* 0x0000000000037941 */ /* 0x000fea0003800000 */
.L_x_647:
[----:B--2---:R0:W-:Y:S02]  /*45f0*/  STG.E.128 desc[UR42][R52.64+0xc0], R40 ;  /* 0x0000c02834007986 */ /* 0x0041e4000c101d2a */
.L_x_646:
[----:B------:R-:W-:Y:S05]  /*4600*/  BSYNC B2 ;  /* 0x0000000000027941 */ /* 0x000fea0003800000 */
.L_x_645:
        /* <DEDUP_REMOVED lines=49> */
[----:B------:R-:W-:Y:S02]  /*4920*/  F2FP.BF16.F32.PACK_AB R40, R87, R42 ;  /* 0x0000002a5728723e */ /* 0x000fe400000010ff */
[----:B------:R-:W-:Y:S02]  /*4930*/  F2FP.BF16.F32.PACK_AB R43, R78, R85 ;  /* 0x000000554e2b723e */ /* 0x000fe400000010ff */
[----:B------:R-:W-:-:S07]  /*4940*/  MOV R42, R120 ;  /* 0x00000078002a7202 */ /* 0x000fce0000000f00 */
.L_x_652:
[----:B------:R-:W-:Y:S05]  /*4950*/  BSYNC B3 ;  /* 0x0000000000037941 */ /* 0x000fea0003800000 */
.L_x_651:
[----:B--2---:R0:W-:Y:S02]  /*4960*/  STG.E.128 desc[UR42][R52.64+0x100], R40 ;  /* 0x0001002834007986 */ /* 0x0041e4000c101d2a */
.L_x_650:
[----:B------:R-:W-:Y:S05]  /*4970*/  BSYNC B2 ;  /* 0x0000000000027941 */ /* 0x000fea0003800000 */
.L_x_649:
[----:B------:R-:W-:-:S13]  /*4980*/  ISETP.NE.AND P3, PT, R6, RZ, PT ;  /* 0x000000ff0600720c */ /* 0x000fda0003f65270 */
[----:B------:R-:W-:Y:S05]  /*4990*/  @!P3 BRA `(.L_x_632) ;  /* 0x0000000000ccb947 */ /* 0x000fea0003800000 */
[----:B0-234-:R0:W2:Y:S01]  /*49a0*/  LDS.128 R40, [R50+0x8000] ;  /* 0x0080000032287984 */ /* 0x01d0a20000000c00 */
[----:B------:R-:W-:Y:S01]  /*49b0*/  ISETP.GE.AND P3, PT, R190, R117, PT ;  /* 0x00000075be00720c */ /* 0x000fe20003f66270 */
[----:B------:R-:W-:-:S12]  /*49c0*/  BSSY B2, `(.L_x_653) ;  /* 0x000002f000027945 */ /* 0x000fd80003800000 */
[----:B0-----:R-:W-:Y:S05]  /*49d0*/  @P3 BRA `(.L_x_654) ;  /* 0x0000000000b43947 */ /* 0x001fea0003800000 */
[--C-:B------:R-:W-:Y:S02]  /*49e0*/  SHF.R.U64 R79, R76, 0x10, R77.reuse ;  /* 0x000000104c4f7819 */ /* 0x100fe4000000124d */
[----:B------:R-:W-:Y:S02]  /*49f0*/  SHF.R.U32.HI R76, RZ, 0x10, R77 ;  /* 0x00000010ff4c7819 */ /* 0x000fe4000001164d */
[--C-:B------:R-:W-:Y:S01]  /*4a00*/  SHF.R.U64 R81, R74, 0x10, R75.reuse ;  /* 0x000000104a517819 */ /* 0x100fe2000000124b */
[----:B--2---:R-:W-:Y:S01]  /*4a10*/  IMAD.U32 R74, R42, 0x10000, RZ ;  /* 0x000100002a4a7824 */ /* 0x004fe200078e00ff */
[----:B------:R-:W-:Y:S02]  /*4a20*/  SHF.R.U32.HI R78, RZ, 0x10, R75 ;  /* 0x00000010ff4e7819 */ /* 0x000fe4000001164b */
[----:B------:R-:W-:Y:S02]  /*4a30*/  PRMT R175, R175, 0x5410, R76 ;  /* 0x00005410afaf7816 */ /* 0x000fe4000000004c */
[----:B------:R-:W-:-:S02]  /*4a40*/  PRMT R172, R172, 0x5410, R81 ;  /* 0x00005410acac7816 */ /* 0x000fc40000000051 */
[----:B------:R-:W-:Y:S01]  /*4a50*/  PRMT R173, R173, 0x5410, R78 ;  /* 0x00005410adad7816 */ /* 0x000fe2000000004e */
[----:B------:R-:W-:Y:S01]  /*4a60*/  IMAD.U32 R76, R175, 0x10000, RZ ;  /* 0x00010000af4c7824 */ /* 0x000fe200078e00ff */
[----:B------:R-:W-:Y:S01]  /*4a70*/  PRMT R174, R174, 0x5410, R79 ;  /* 0x00005410aeae7816 */ /* 0x000fe2000000004f */
[----:B------:R-:W-:Y:S01]  /*4a80*/  IMAD.U32 R79, R41, 0x10000, RZ ;  /* 0x00010000294f7824 */ /* 0x000fe200078e00ff */
[----:B------:R-:W-:Y:S01]  /*4a90*/  LOP3.LUT R75, R42, 0xffff0000, RZ, 0xc0, !PT ;  /* 0xffff00002a4b7812 */ /* 0x000fe200078ec0ff */
[----:B------:R-:W-:Y:S01]  /*4aa0*/  IMAD.U32 R78, R173, 0x10000, RZ ;  /* 0x00010000ad4e7824 */ /* 0x000fe200078e00ff */
[----:B------:R-:W-:Y:S01]  /*4ab0*/  LOP3.LUT R77, R41, 0xffff0000, RZ, 0xc0, !PT ;  /* 0xffff0000294d7812 */ /* 0x000fe200078ec0ff */
[----:B------:R-:W-:Y:S01]  /*4ac0*/  IMAD.U32 R41, R40, 0x10000, RZ ;  /* 0x0001000028297824 */ /* 0x000fe200078e00ff */
[----:B------:R-:W-:Y:S01]  /*4ad0*/  LOP3.LUT R82, R174, 0xffff0000, RZ, 0xc0, !PT ;  /* 0xffff0000ae527812 */ /* 0x000fe200078ec0ff */
[C---:B------:R-:W-:Y:S01]  /*4ae0*/  FMUL.FTZ R83, R75.reuse, R76 ;  /* 0x0000004c4b537220 */ /* 0x040fe20000410000 */
[----:B------:R-:W-:Y:S01]  /*4af0*/  LOP3.LUT R80, R172, 0xffff0000, RZ, 0xc0, !PT ;  /* 0xffff0000ac507812 */ /* 0x000fe200078ec0ff */
[----:B------:R-:W-:Y:S01]  /*4b00*/  FMUL.FTZ R75, R75, R78 ;  /* 0x0000004e4b4b7220 */ /* 0x000fe20000410000 */
[----:B------:R-:W-:Y:S01]  /*4b10*/  LOP3.LUT R42, R43, 0xffff0000, RZ, 0xc0, !PT ;  /* 0xffff00002b2a7812 */ /* 0x000fe200078ec0ff */
[----:B------:R-:W-:Y:S01]  /*4b20*/  FMUL.FTZ R84, R77, R82 ;  /* 0x000000524d547220 */ /* 0x000fe20000410000 */
[----:B------:R-:W-:Y:S01]  /*4b30*/  LOP3.LUT R175, R175, 0xffff0000, RZ, 0xc0, !PT ;  /* 0xffff0000afaf7812 */ /* 0x000fe200078ec0ff */
[----:B------:R-:W-:Y:S01]  /*4b40*/  FMUL.FTZ R81, R77, R80 ;  /* 0x000000504d517220 */ /* 0x000fe20000410000 */
[----:B------:R-:W-:Y:S01]  /*4b50*/  LOP3.LUT R173, R173, 0xffff0000, RZ, 0xc0, !PT ;  /* 0xffff0000adad7812 */ /* 0x000fe200078ec0ff */
[----:B------:R-:W-:Y:S01]  /*4b60*/  IMAD.U32 R174, R174, 0x10000, RZ ;  /* 0x00010000aeae7824 */ /* 0x000fe200078e00ff */
[----:B------:R-:W-:Y:S01]  /*4b70*/  LOP3.LUT R77, R40, 0xffff0000, RZ, 0xc0, !PT ;  /* 0xffff0000284d7812 */ /* 0x000fe200078ec0ff */
[----:B------:R-:W-:-:S02]  /*4b80*/  IMAD.U32 R172, R172, 0x10000, RZ ;  /* 0x00010000acac7824 */ /* 0x000fc400078e00ff */
[C---:B------:R-:W-:Y:S01]  /*4b90*/  FFMA.FTZ R78, R74.reuse, R78, -R83 ;  /* 0x0000004e4a4e7223 */ /* 0x040fe20000010853 */
[----:B------:R-:W-:Y:S01]  /*4ba0*/  FFMA.FTZ R75, R74, R76, R75 ;  /* 0x0000004c4a4b7223 */ /* 0x000fe2000001004b */
[C---:B------:R-:W-:Y:S01]  /*4bb0*/  FMUL.FTZ R74, R42.reuse, R175 ;  /* 0x000000af2a4a7220 */ /* 0x040fe20000410000 */
[-C--:B------:R-:W-:Y:S01]  /*4bc0*/  FMUL.FTZ R76, R42, R173.reuse ;  /* 0x000000ad2a4c7220 */ /* 0x080fe20000410000 */
[----:B------:R-:W-:Y:S01]  /*4bd0*/  FMUL.FTZ R42, R77, R174 ;  /* 0x000000ae4d2a7220 */ /* 0x000fe20000410000 */
[----:B------:R-:W-:Y:S02]  /*4be0*/  IMAD.U32 R43, R43, 0x10000, RZ ;  /* 0x000100002b2b7824 */ /* 0x000fe400078e00ff */
[----:B------:R-:W-:Y:S01]  /*4bf0*/  FMUL.FTZ R77, R77, R172 ;  /* 0x000000ac4d4d7220 */ /* 0x000fe20000410000 */
[C---:B------:R-:W-:Y:S01]  /*4c00*/  FFMA.FTZ R40, R79.reuse, R80, -R84 ;  /* 0x000000504f287223 */ /* 0x040fe20000010854 */
[----:B------:R-:W-:Y:S01]  /*4c10*/  FFMA.FTZ R79, R79, R82, R81 ;  /* 0x000000524f4f7223 */ /* 0x000fe20000010051 */
[----:B------:R-:W-:Y:S01]  /*4c20*/  FFMA.FTZ R74, R43, R173, -R74 ;  /* 0x000000ad2b4a7223 */ /* 0x000fe2000001084a */
        /* <DEDUP_REMOVED lines=8> */
.L_x_654:
[----:B------:R-:W-:Y:S05]  /*4cb0*/  BSYNC B2 ;  /* 0x0000000000027941 */ /* 0x000fea0003800000 */
.L_x_653:
[----:B--2---:R0:W-:Y:S02]  /*4cc0*/  STG.E.128 desc[UR42][R52.64+0x140], R40 ;  /* 0x0001402834007986 */ /* 0x0041e4000c101d2a */
.L_x_632:
[----:B------:R-:W-:Y:S05]  /*4cd0*/  BSYNC B1 ;  /* 0x0000000000017941 */ /* 0x000fea0003800000 */
.L_x_631:
[----:B------:R-:W-:Y:S05]  /*4ce0*/  @P4 BRA `(.L_x_655) ;  /* 0x0000005400944947 */ /* 0x000fea0003800000 */
        /* <DEDUP_REMOVED lines=11> */
[----:B------:R-:W-:Y:S02]  /*4da0*/  SHF.R.U32.HI R70, RZ, 0x10, R71 ;  /* 0x00000010ff467819 */ /* 0x000fe40000011647 */
[----:B------:R-:W-:Y:S01]  /*4db0*/  PRMT R176, R176, 0x5410, R53 ;  /* 0x00005410b0b07816 */ /* 0x000fe20000000035 */
[----:B------:R-:W-:Y:S01]  /*4dc0*/  IMAD.U32 R53, R41, 0x10000, RZ ;  /* 0x0001000029357824 */ /* 0x000fe200078e00ff */
[----:B------:R-:W-:-:S02]  /*4dd0*/  PRMT R168, R168, 0x5410, R75 ;  /* 0x00005410a8a87816 */ /* 0x000fc4000000004b */
[----:B------:R-:W-:Y:S02]  /*4de0*/  PRMT R177, R177, 0x5410, R72 ;  /* 0x00005410b1b17816 */ /* 0x000fe40000000048 */
[----:B------:R-:W-:Y:S02]  /*4df0*/  PRMT R169, R169, 0x5410, R70 ;  /* 0x00005410a9a97816 */ /* 0x000fe40000000046 */
[----:B------:R-:W-:Y:S01]  /*4e00*/  LOP3.LUT R70, R41, 0xffff0000, RZ, 0xc0, !PT ;  /* 0xffff000029467812 */ /* 0x000fe200078ec0ff */
        /* <DEDUP_REMOVED lines=14> */
[----:B------:R-:W-:-:S02]  /*4ef0*/  IMAD.U32 R176, R176, 0x10000, RZ ;  /* 0x00010000b0b07824 */ /* 0x000fc400078e00ff */
[C---:B------:R-:W-:Y:S01]  /*4f00*/  FFMA.FTZ R76, R53.reuse, R72, -R76 ;  /* 0x00000048354c7223 */ /* 0x040fe2000001084c */
[----:B------:R-:W-:Y:S02]  /*4f10*/  IMAD.U32 R168, R168, 0x10000, RZ ;  /* 0x00010000a8a87824 */ /* 0x000fe400078e00ff */
[----:B------:R-:W-:Y:S01]  /*4f20*/  FFMA.FTZ R77, R53, R74, R77 ;  /* 0x0000004a354d7223 */ /* 0x000fe2000001004d */
[----:B------:R-:W-:Y:S01]  /*4f30*/  FFMA.FTZ R79, R52, R73, -R79 ;  /* 0x00000049344f7223 */ /* 0x000fe2000001084f */
[C---:B------:R-:W-:Y:S01]  /*4f40*/  FMUL.FTZ R70, R42.reuse, R177 ;  /* 0x000000b12a467220 */ /* 0x040fe20000410000 */
[----:B------:R-:W-:Y:S01]  /*4f50*/  FMUL.FTZ R72, R42, R169 ;  /* 0x000000a92a487220 */ /* 0x000fe20000410000 */
[----:B------:R-:W-:Y:S02]  /*4f60*/  IMAD.U32 R43, R43, 0x10000, RZ ;  /* 0x000100002b2b7824 */ /* 0x000fe400078e00ff */
[----:B------:R-:W-:Y:S01]  /*4f70*/  FFMA.FTZ R52, R52, R75, R71 ;  /* 0x0000004b34347223 */ /* 0x000fe20000010047 */
[C---:B------:R-:W-:Y:S01]  /*4f80*/  FMUL.FTZ R42, R40.reuse, R176 ;  /* 0x000000b0282a7220 */ /* 0x040fe20000410000 */
[-C--:B------:R-:W-:Y:S01]  /*4f90*/  FMUL.FTZ R53, R40, R168.reuse ;  /* 0x000000a828357220 */ /* 0x080fe20000410000 */
[C---:B------:R-:W-:Y:S01]  /*4fa0*/  FFMA.FTZ R70, R43.reuse, R169, -R70 ;  /* 0x000000a92b467223 */ /* 0x040fe20000010846 */
[----:B------:R-:W-:Y:S01]  /*4fb0*/  FFMA.FTZ R43, R43, R177, R72 ;  /* 0x000000b12b2b7223 */ /* 0x000fe20000010048 */
[C---:B------:R-:W-:Y:S01]  /*4fc0*/  FFMA.FTZ R42, R41.reuse, R168, -R42 ;  /* 0x000000a8292a7223 */ /* 0x040fe2000001082a */
[----:B------:R-:W-:Y:S01]  /*4fd0*/  FFMA.FTZ R53, R41, R176, R53 ;  /* 0x000000b029357223 */ /* 0x000fe20000010035 */
[----:B------:R-:W-:-:S02]  /*4fe0*/  F2FP.BF16.F32.PACK_AB R52, R52, R79 ;  /* 0x0000004f3434723e */ /* 0x000fc400000010ff */
[----:B------:R-:W-:Y:S02]  /*4ff0*/  F2FP.BF16.F32.PACK_AB R41, R77, R76 ;  /* 0x0000004c4d29723e */ /* 0x000fe400000010ff */
[----:B------:R-:W-:Y:S01]  /*5000*/  F2FP.BF16.F32.PACK_AB R40, R53, R42 ;  /* 0x0000002a3528723e */ /* 0x000fe200000010ff */
[----:B------:R-:W-:Y:S01]  /*5010*/  IMAD.MOV.U32 R42, RZ, RZ, R52 ;  /* 0x000000ffff2a7224 */ /* 0x000fe200078e0034 */
[----:B------:R-:W-:-:S07]  /*5020*/  F2FP.BF16.F32.PACK_AB R43, R43, R70 ;  /* 0x000000462b2b723e */ /* 0x000fce00000010ff */
.L_x_659:
[----:B------:R-:W-:Y:S05]  /*5030*/  BSYNC B2 ;  /* 0x0000000000027941 */ /* 0x000fea0003800000 */
.L_x_658:
[----:B--2---:R0:W-:Y:S02]  /*5040*/  STG.E.128 desc[UR42][R48.64], R40 ;  /* 0x0000002830007986 */ /* 0x0041e4000c101d2a */
.L_x_657:
[----:B------:R-:W-:Y:S05]  /*5050*/  BSYNC B1 ;  /* 0x0000000000017941 */ /* 0x000fea0003800000 */
.L_x_656:
        /* <DEDUP_REMOVED lines=9> */
[--C-:B------:R-:W-:Y:S02]  /*50f0*/  SHF.R.U64 R71, R68, 0x10, R69.reuse ;  /* 0x0000001044477819 */ /* 0x100fe40000001245 */
[----:B------:R-:W-:Y:S02]  /*5100*/  SHF.R.U32.HI R68, RZ, 0x10, R69 ;  /* 0x00000010ff447819 */ /* 0x000fe40000011645 */
[----:B------:R-:W-:Y:S02]  /*5110*/  SHF.R.U32.HI R52, RZ, 0x10, R67 ;  /* 0x00000010ff347819 */ /* 0x000fe40000011643 */
[----:B------:R-:W-:Y:S02]  /*5120*/  PRMT R166, R166, 0x5410, R73 ;  /* 0x00005410a6a67816 */ /* 0x000fe40000000049 */
        /* <DEDUP_REMOVED lines=11> */
[C---:B------:R-:W-:Y:S01]  /*51e0*/  LOP3.LUT R67, R43.reuse, 0xffff0000, RZ, 0xc0, !PT ;  /* 0xffff00002b437812 */ /* 0x040fe200078ec0ff */
[----:B------:R-:W-:Y:S01]  /*51f0*/  FMUL.FTZ R73, R52, R68 ;  /* 0x0000004434497220 */ /* 0x000fe20000410000 */
[----:B------:R-:W-:-:S02]  /*5200*/  IMAD.U32 R42, R43, 0x10000, RZ ;  /* 0x000100002b2a7824 */ /* 0x000fc400078e00ff */
[C---:B------:R-:W-:Y:S01]  /*5210*/  FMUL.FTZ R52, R66.reuse, R71 ;  /* 0x0000004742347220 */ /* 0x040fe20000410000 */
[----:B------:R-:W-:Y:S02]  /*5220*/  IMAD.U32 R43, R41, 0x10000, RZ ;  /* 0x00010000292b7824 */ /* 0x000fe400078e00ff */
[-C--:B------:R-:W-:Y:S01]  /*5230*/  FMUL.FTZ R66, R66, R69.reuse ;  /* 0x0000004542427220 */ /* 0x080fe20000410000 */
[----:B------:R-:W-:Y:S01]  /*5240*/  LOP3.LUT R171, R171, 0xffff0000, RZ, 0xc0, !PT ;  /* 0xffff0000abab7812 */ /* 0x000fe200078ec0ff */
[C---:B------:R-:W-:Y:S01]  /*5250*/  IMAD.U32 R41, R40.reuse, 0x10000, RZ ;  /* 0x0001000028297824 */ /* 0x040fe200078e00ff */
[----:B------:R-:W-:Y:S01]  /*5260*/  LOP3.LUT R167, R167, 0xffff0000, RZ, 0xc0, !PT ;  /* 0xffff0000a7a77812 */ /* 0x000fe200078ec0ff */
[----:B------:R-:W-:Y:S01]  /*5270*/  FFMA.FTZ R72, R43, R68, -R72 ;  /* 0x000000442b487223 */ /* 0x000fe20000010848 */
[----:B------:R-:W-:Y:S01]  /*5280*/  LOP3.LUT R40, R40, 0xffff0000, RZ, 0xc0, !PT ;  /* 0xffff000028287812 */ /* 0x000fe200078ec0ff */
[C---:B------:R-:W-:Y:S01]  /*5290*/  FFMA.FTZ R69, R53.reuse, R69, -R52 ;  /* 0x0000004535457223 */ /* 0x040fe20000010834 */
[----:B------:R-:W-:Y:S01]  /*52a0*/  FFMA.FTZ R66, R53, R71, R66 ;  /* 0x0000004735427223 */ /* 0x000fe20000010042 */
[----:B------:R-:W-:-:S02]  /*52b0*/  IMAD.U32 R166, R166, 0x10000, RZ ;  /* 0x00010000a6a67824 */ /* 0x000fc400078e00ff */
[C---:B------:R-:W-:Y:S01]  /*52c0*/  FMUL.FTZ R53, R67.reuse, R171 ;  /* 0x000000ab43357220 */ /* 0x040fe20000410000 */
[-C--:B------:R-:W-:Y:S01]  /*52d0*/  FMUL.FTZ R68, R67, R167.reuse ;  /* 0x000000a743447220 */ /* 0x080fe20000410000 */
[----:B------:R-:W-:Y:S01]  /*52e0*/  FFMA.FTZ R73, R43, R70, R73 ;  /* 0x000000462b497223 */ /* 0x000fe20000010049 */
[C---:B------:R-:W-:Y:S01]  /*52f0*/  FMUL.FTZ R52, R40.reuse, R170 ;  /* 0x000000aa28347220 */ /* 0x040fe20000410000 */
[-C--:B------:R-:W-:Y:S01]  /*5300*/  FMUL.FTZ R43, R40, R166.reuse ;  /* 0x000000a6282b7220 */ /* 0x080fe20000410000 */
[C---:B------:R-:W-:Y:S01]  /*5310*/  FFMA.FTZ R53, R42.reuse, R167, -R53 ;  /* 0x000000a72a357223 */ /* 0x040fe20000010835 */
[----:B------:R-:W-:Y:S01]  /*5320*/  FFMA.FTZ R68, R42, R171, R68 ;  /* 0x000000ab2a447223 */ /* 0x000fe20000010044 */
[C---:B------:R-:W-:Y:S01]  /*5330*/  FFMA.FTZ R52, R41.reuse, R166, -R52 ;  /* 0x000000a629347223 */ /* 0x040fe20000010834 */
[----:B------:R-:W-:Y:S01]  /*5340*/  FFMA.FTZ R43, R41, R170, R43 ;  /* 0x000000aa292b7223 */ /* 0x000fe2000001002b */
[----:B------:R-:W-:Y:S02]  /*5350*/  F2FP.BF16.F32.PACK_AB R41, R73, R72 ;  /* 0x000000484929723e */ /* 0x000fe400000010ff */
[----:B------:R-:W-:-:S02]  /*5360*/  F2FP.BF16.F32.PACK_AB R53, R68, R53 ;  /* 0x000000354435723e */ /* 0x000fc400000010ff */
[----:B------:R-:W-:Y:S02]  /*5370*/  F2FP.BF16.F32.PACK_AB R40, R43, R52 ;  /* 0x000000342b28723e */ /* 0x000fe400000010ff */
[----:B------:R-:W-:Y:S01]  /*5380*/  F2FP.BF16.F32.PACK_AB R42, R66, R69 ;  /* 0x00000045422a723e */ /* 0x000fe200000010ff */
[----:B------:R-:W-:-:S07]  /*5390*/  IMAD.MOV.U32 R43, RZ, RZ, R53 ;  /* 0x000000ffff2b7224 */ /* 0x000fce00078e0035 */
.L_x_663:
[----:B------:R-:W-:Y:S05]  /*53a0*/  BSYNC B2 ;  /* 0x0000000000027941 */ /* 0x000fea0003800000 */
.L_x_662:
[----:B--2---:R0:W-:Y:S02]  /*53b0*/  STG.E.128 desc[UR42][R48.64+0x40], R40 ;  /* 0x0000402830007986 */ /* 0x0041e4000c101d2a */
.L_x_661:
[----:B------:R-:W-:Y:S05]  /*53c0*/  BSYNC B1 ;  /* 0x0000000000017941 */ /* 0x000fea0003800000 */
.L_x_660:
        /* <DEDUP_REMOVED lines=9> */
[----:B------:R-:W-:Y:S01]  /*5460*/  SHF.R.U64 R69, R62, 0x10, R63 ;  /* 0x000000103e457819 */ /* 0x000fe2000000123f */
[----:B------:R-:W-:Y:S01]  /*5470*/  IMAD.U32 R62, R43, 0x10000, RZ ;  /* 0x000100002b3e7824 */ /* 0x000fe200078e00ff */
[----:B------:R-:W-:Y:S02]  /*5480*/  SHF.R.U32.HI R64, RZ, 0x10, R65 ;  /* 0x00000010ff407819 */ /* 0x000fe40000011641 */
[----:B------:R-:W-:Y:S02]  /*5490*/  SHF.R.U32.HI R67, RZ, 0x10, R63 ;  /* 0x00000010ff437819 */ /* 0x000fe4000001163f */
[----:B------:R-:W-:Y:S02]  /*54a0*/  PRMT R163, R163, 0x5410, R66 ;  /* 0x00005410a3a37816 */ /* 0x000fe40000000042 */
[----:B------:R-:W-:-:S02]  /*54b0*/  PRMT R160, R160, 0x5410, R69 ;  /* 0x00005410a0a07816 */ /* 0x000fc40000000045 */
[----:B------:R-:W-:Y:S02]  /*54c0*/  PRMT R165, R165, 0x5410, R64 ;  /* 0x00005410a5a57816 */ /* 0x000fe40000000040 */
[----:B------:R-:W-:Y:S02]  /*54d0*/  LOP3.LUT R63, R43, 0xffff0000, RZ, 0xc0, !PT ;  /* 0xffff00002b3f7812 */ /* 0x000fe400078ec0ff */
[----:B------:R-:W-:Y:S01]  /*54e0*/  PRMT R162, R162, 0x5410, R67 ;  /* 0x00005410a2a27816 */ /* 0x000fe20000000043 */
[----:B------:R-:W-:Y:S01]  /*54f0*/  IMAD.U32 R67, R165, 0x10000, RZ ;  /* 0x00010000a5437824 */ /* 0x000fe200078e00ff */
[----:B------:R-:W-:Y:S02]  /*5500*/  LOP3.LUT R43, R41, 0xffff0000, RZ, 0xc0, !PT ;  /* 0xffff0000292b7812 */ /* 0x000fe400078ec0ff */
[----:B------:R-:W-:Y:S01]  /*5510*/  LOP3.LUT R66, R163, 0xffff0000, RZ, 0xc0, !PT ;  /* 0xffff0000a3427812 */ /* 0x000fe200078ec0ff */
[----:B------:R-:W-:Y:S01]  /*5520*/  IMAD.U32 R65, R162, 0x10000, RZ ;  /* 0x00010000a2417824 */ /* 0x000fe200078e00ff */
[C---:B------:R-:W-:Y:S01]  /*5530*/  LOP3.LUT R64, R160.reuse, 0xffff0000, RZ, 0xc0, !PT ;  /* 0xffff0000a0407812 */ /* 0x040fe200078ec0ff */
[----:B------:R-:W-:Y:S01]  /*5540*/  IMAD.U32 R160, R160, 0x10000, RZ ;  /* 0x00010000a0a07824 */ /* 0x000fe200078e00ff */
[----:B------:R-:W-:Y:S01]  /*5550*/  LOP3.LUT R53, R42, 0xffff0000, RZ, 0xc0, !PT ;  /* 0xffff00002a357812 */ /* 0x000fe200078ec0ff */
[----:B------:R-:W-:-:S02]  /*5560*/  IMAD.U32 R42, R41, 0x10000, RZ ;  /* 0x00010000292a7824 */ /* 0x000fc400078e00ff */
[C---:B------:R-:W-:Y:S01]  /*5570*/  FMUL.FTZ R69, R43.reuse, R66 ;  /* 0x000000422b457220 */ /* 0x040fe20000410000 */
[C---:B------:R-:W-:Y:S02]  /*5580*/  IMAD.U32 R41, R40.reuse, 0x10000, RZ ;  /* 0x0001000028297824 */ /* 0x040fe400078e00ff */
[-C--:B------:R-:W-:Y:S01]  /*5590*/  FMUL.FTZ R43, R43, R64.reuse ;  /* 0x000000402b2b7220 */ /* 0x080fe20000410000 */
[----:B------:R-:W-:Y:S01]  /*55a0*/  LOP3.LUT R40, R40, 0xffff0000, RZ, 0xc0, !PT ;  /* 0xffff000028287812 */ /* 0x000fe200078ec0ff */
[----:B------:R-:W-:Y:S01]  /*55b0*/  FMUL.FTZ R71, R53, R67 ;  /* 0x0000004335477220 */ /* 0x000fe20000410000 */
[----:B------:R-:W-:Y:S01]  /*55c0*/  SHF.L.U32 R163, R163, 0x10, RZ ;  /* 0x00000010a3a37819 */ /* 0x000fe200000006ff */
[-C--:B------:R-:W-:Y:S01]  /*55d0*/  FMUL.FTZ R53, R53, R65.reuse ;  /* 0x0000004135357220 */ /* 0x080fe20000410000 */
[----:B------:R-:W-:Y:S01]  /*55e0*/  LOP3.LUT R165, R165, 0xffff0000, RZ, 0xc0, !PT ;  /* 0xffff0000a5a57812 */ /* 0x000fe200078ec0ff */
[----:B------:R-:W-:Y:S01]  /*55f0*/  FFMA.FTZ R69, R42, R64, -R69 ;  /* 0x000000402a457223 */ /* 0x000fe20000010845 */
[----:B------:R-:W-:Y:S01]  /*5600*/  LOP3.LUT R162, R162, 0xffff0000, RZ, 0xc0, !PT ;  /* 0xffff0000a2a27812 */ /* 0x000fe200078ec0ff */
[----:B------:R-:W-:Y:S01]  /*5610*/  FFMA.FTZ R66, R42, R66, R43 ;  /* 0x000000422a427223 */ /* 0x000fe2000001002b */
[----:B------:R-:W-:Y:S01]  /*5620*/  FFMA.FTZ R71, R52, R65, -R71 ;  /* 0x0000004134477223 */ /* 0x000fe20000010847 */
[----:B------:R-:W-:Y:S01]  /*5630*/  FMUL.FTZ R42, R40, R163 ;  /* 0x000000a3282a7220 */ /* 0x000fe20000410000 */
[----:B------:R-:W-:Y:S01]  /*5640*/  FFMA.FTZ R52, R52, R67, R53 ;  /* 0x0000004334347223 */ /* 0x000fe20000010035 */
[----:B------:R-:W-:Y:S01]  /*5650*/  FMUL.FTZ R40, R40, R160 ;  /* 0x000000a028287220 */ /* 0x000fe20000410000 */
[C---:B------:R-:W-:Y:S01]  /*5660*/  FMUL.FTZ R43, R63.reuse, R165 ;  /* 0x000000a53f2b7220 */ /* 0x040fe20000410000 */
[----:B------:R-:W-:Y:S01]  /*5670*/  FMUL.FTZ R64, R63, R162 ;  /* 0x000000a23f407220 */ /* 0x000fe20000410000 */
        /* <DEDUP_REMOVED lines=8> */
[----:B------:R-:W-:Y:S01]  /*5700*/  F2FP.BF16.F32.PACK_AB R43, R64, R43 ;  /* 0x0000002b402b723e */ /* 0x000fe200000010ff */
[----:B------:R-:W-:-:S07]  /*5710*/  IMAD.MOV.U32 R42, RZ, RZ, R52 ;  /* 0x000000ffff2a7224 */ /* 0x000fce00078e0034 */
.L_x_667:
[----:B------:R-:W-:Y:S05]  /*5720*/  BSYNC B2 ;  /* 0x0000000000027941 */ /* 0x000fea0003800000 */
.L_x_666:
[----:B--2---:R0:W-:Y:S02]  /*5730*/  STG.E.128 desc[UR42][R48.64+0x80], R40 ;  /* 0x0000802830007986 */ /* 0x0041e4000c101d2a */
.L_x_665:
[----:B------:R-:W-:Y:S05]  /*5740*/  BSYNC B1 ;  /* 0x0000000000017941 */ /* 0x000fea0003800000 */
.L_x_664:
[----:B------:R-:W-:Y:S01]  /*5750*/  ISETP.NE.AND P3, PT, R8, RZ, PT ;  /* 0x000000ff0800720c */ /* 0x000fe20003f65270 */
[----:B------:R-:W-:-:S12]  /*5760*/  BSSY B1, `(.L_x_668) ;  /* 0x0000036000017945 */ /* 0x000fd80003800000 */
[----:B------:R-:W-:Y:S05]  /*5770*/  @!P3 BRA `(.L_x_669) ;  /* 0x0000000000d0b947 */ /* 0x000fea0003800000 */
[----:B0-234-:R0:W2:Y:S01]  /*5780*/  LDS.128 R40, [R50+0x6000] ;  /* 0x0060000032287984 */ /* 0x01d0a20000000c00 */
[----:B------:R-:W-:Y:S01]  /*5790*/  ISETP.GE.AND P3, PT, R189, R117, PT ;  /* 0x00000075bd00720c */ /* 0x000fe20003f66270 */
[----:B------:R-:W-:-:S12]  /*57a0*/  BSSY B2, `(.L_x_670) ;  /* 0x0000030000027945 */ /* 0x000fd80003800000 */
[----:B0-----:R-:W-:Y:S05]  /*57b0*/  @P3 BRA `(.L_x_671) ;  /* 0x0000000000b83947 */ /* 0x001fea0003800000 */
[--C-:B------:R-:W-:Y:S01]  /*57c0*/  SHF.R.U64 R63, R60, 0x10, R61.reuse ;  /* 0x000000103c3f7819 */ /* 0x100fe2000000123d */
[----:B--2---:R-:W-:Y:S01]  /*57d0*/  IMAD.U32 R52, R42, 0x10000, RZ ;  /* 0x000100002a347824 */ /* 0x004fe200078e00ff */
[----:B------:R-:W-:Y:S02]  /*57e0*/  SHF.R.U32.HI R60, RZ, 0x10, R61 ;  /* 0x00000010ff3c7819 */ /* 0x000fe4000001163d */
[--C-:B------:R-:W-:Y:S02]  /*57f0*/  SHF.R.U32.HI R62, RZ, 0x10, R59.reuse ;  /* 0x00000010ff3e7819 */ /* 0x100fe4000001163b */
[----:B------:R-:W-:Y:S02]  /*5800*/  PRMT R155, R155, 0x5410, R60 ;  /* 0x000054109b9b7816 */ /* 0x000fe4000000003c */
[----:B------:R-:W-:Y:S01]  /*5810*/  SHF.R.U64 R65, R58, 0x10, R59 ;  /* 0x000000103a417819 */ /* 0x000fe2000000123b */
[----:B------:R-:W-:Y:S01]  /*5820*/  IMAD.U32 R58, R43, 0x10000, RZ ;  /* 0x000100002b3a7824 */ /* 0x000fe200078e00ff */
[----:B------:R-:W-:-:S02]  /*5830*/  PRMT R153, R153, 0x5410, R62 ;  /* 0x0000541099997816 */ /* 0x000fc4000000003e */
[----:B------:R-:W-:Y:S01]  /*5840*/  PRMT R154, R154, 0x5410, R63 ;  /* 0x000054109a9a7816 */ /* 0x000fe2000000003f */
[----:B------:R-:W-:Y:S01]  /*5850*/  IMAD.U32 R63, R155, 0x10000, RZ ;  /* 0x000100009b3f7824 */ /* 0x000fe200078e00ff */
[----:B------:R-:W-:Y:S01]  /*5860*/  LOP3.LUT R53, R42, 0xffff0000, RZ, 0xc0, !PT ;  /* 0xffff00002a357812 */ /* 0x000fe200078ec0ff */
[----:B------:R-:W-:Y:S01]  /*5870*/  IMAD.U32 R61, R153, 0x10000, RZ ;  /* 0x00010000993d7824 */ /* 0x000fe200078e00ff */
[----:B------:R-:W-:Y:S01]  /*5880*/  LOP3.LUT R59, R43, 0xffff0000, RZ, 0xc0, !PT ;  /* 0xffff00002b3b7812 */ /* 0x000fe200078ec0ff */
[----:B------:R-:W-:Y:S01]  /*5890*/  IMAD.U32 R42, R41, 0x10000, RZ ;  /* 0x00010000292a7824 */ /* 0x000fe200078e00ff */
[----:B------:R-:W-:Y:S01]  /*58a0*/  PRMT R152, R152, 0x5410, R65 ;  /* 0x0000541098987816 */ /* 0x000fe20000000041 */
[----:B------:R-:W-:Y:S01]  /*58b0*/  FMUL.FTZ R67, R53, R63 ;  /* 0x0000003f35437220 */ /* 0x000fe20000410000 */
[----:B------:R-:W-:Y:S01]  /*58c0*/  LOP3.LUT R43, R41, 0xffff0000, RZ, 0xc0, !PT ;  /* 0xffff0000292b7812 */ /* 0x000fe200078ec0ff */
[-C--:B------:R-:W-:Y:S01]  /*58d0*/  FMUL.FTZ R53, R53, R61.reuse ;  /* 0x0000003d35357220 */ /* 0x080fe20000410000 */
[----:B------:R-:W-:Y:S01]  /*58e0*/  LOP3.LUT R62, R154, 0xffff0000, RZ, 0xc0, !PT ;  /* 0xffff00009a3e7812 */ /* 0x000fe200078ec0ff */
[----:B------:R-:W-:Y:S01]  /*58f0*/  IMAD.U32 R41, R40, 0x10000, RZ ;  /* 0x0001000028297824 */ /* 0x000fe200078e00ff */
[----:B------:R-:W-:Y:S01]  /*5900*/  LOP3.LUT R60, R152, 0xffff0000, RZ, 0xc0, !PT ;  /* 0xffff0000983c7812 */ /* 0x000fe200078ec0ff */
[----:B------:R-:W-:Y:S01]  /*5910*/  FFMA.FTZ R67, R52, R61, -R67 ;  /* 0x0000003d34437223 */ /* 0x000fe20000010843 */
[----:B------:R-:W-:Y:S01]  /*5920*/  LOP3.LUT R155, R155, 0xffff0000, RZ, 0xc0, !PT ;  /* 0xffff00009b9b7812 */ /* 0x000fe200078ec0ff */
[----:B------:R-:W-:Y:S01]  /*5930*/  FMUL.FTZ R65, R43, R62 ;  /* 0x0000003e2b417220 */ /* 0x000fe20000410000 */
[----:B------:R-:W-:Y:S01]  /*5940*/  LOP3.LUT R153, R153, 0xffff0000, RZ, 0xc0, !PT ;  /* 0xffff000099997812 */ /* 0x000fe200078ec0ff */
[-C--:B------:R-:W-:Y:S01]  /*5950*/  FMUL.FTZ R43, R43, R60.reuse ;  /* 0x0000003c2b2b7220 */ /* 0x080fe20000410000 */
[----:B------:R-:W-:Y:S01]  /*5960*/  LOP3.LUT R40, R40, 0xffff0000, RZ, 0xc0, !PT ;  /* 0xffff000028287812 */ /* 0x000fe200078ec0ff */
[----:B------:R-:W-:Y:S01]  /*5970*/  FFMA.FTZ R65, R42, R60, -R65 ;  /* 0x0000003c2a417223 */ /* 0x000fe20000010841 */
[----:B------:R-:W-:Y:S01]  /*5980*/  FFMA.FTZ R52, R52, R63, R53 ;  /* 0x0000003f34347223 */ /* 0x000fe20000010035 */
[----:B------:R-:W-:-:S02]  /*5990*/  IMAD.U32 R154, R154, 0x10000, RZ ;  /* 0x000100009a9a7824 */ /* 0x000fc400078e00ff */
[C---:B------:R-:W-:Y:S01]  /*59a0*/  FMUL.FTZ R53, R59.reuse, R155 ;  /* 0x0000009b3b357220 */ /* 0x040fe20000410000 */
[----:B------:R-:W-:Y:S02]  /*59b0*/  IMAD.U32 R152, R152, 0x10000, RZ ;  /* 0x0001000098987824 */ /* 0x000fe400078e00ff */
        /* <DEDUP_REMOVED lines=14> */
.L_x_671:
[----:B------:R-:W-:Y:S05]  /*5aa0*/  BSYNC B2 ;  /* 0x0000000000027941 */ /* 0x000fea0003800000 */
.L_x_670:
[----:B--2---:R0:W-:Y:S02]  /*5ab0*/  STG.E.128 desc[UR42][R48.64+0xc0], R40 ;  /* 0x0000c02830007986 */ /* 0x0041e4000c101d2a */
.L_x_669:
[----:B------:R-:W-:Y:S05]  /*5ac0*/  BSYNC B1 ;  /* 0x0000000000017941 */ /* 0x000fea0003800000 */
.L_x_668:
        /* <DEDUP_REMOVED lines=9> */
[--C-:B------:R-:W-:Y:S01]  /*5b60*/  SHF.R.U64 R56, R56, 0x10, R57.reuse ;  /* 0x0000001038387819 */ /* 0x100fe20000001239 */
[----:B------:R-:W-:Y:S01]  /*5b70*/  IMAD.U32 R51, R42, 0x10000, RZ ;  /* 0x000100002a337824 */ /* 0x000fe200078e00ff */
        /* <DEDUP_REMOVED lines=10> */
[C---:B------:R-:W-:Y:S01]  /*5c20*/  LOP3.LUT R57, R147.reuse, 0xffff0000, RZ, 0xc0, !PT ;  /* 0xffff000093397812 */ /* 0x040fe200078ec0ff */
        /* <DEDUP_REMOVED lines=9> */
[C---:B------:R-:W-:Y:S01]  /*5cc0*/  FMUL.FTZ R62, R52.reuse, R58 ;  /* 0x0000003a343e7220 */ /* 0x040fe20000410000 */
[-C--:B------:R-:W-:Y:S01]  /*5cd0*/  FMUL.FTZ R52, R52, R56.reuse ;  /* 0x0000003834347220 */ /* 0x080fe20000410000 */
[----:B------:R-:W-:Y:S01]  /*5ce0*/  LOP3.LUT R148, R148, 0xffff0000, RZ, 0xc0, !PT ;  /* 0xffff000094947812 */ /* 0x000fe200078ec0ff */
[----:B------:R-:W-:Y:S01]  /*5cf0*/  FFMA.FTZ R59, R42, R55, -R59 ;  /* 0x000000372a3b7223 */ /* 0x000fe2000001083b */
[----:B------:R-:W-:Y:S01]  /*5d00*/  LOP3.LUT R132, R132, 0xffff0000, RZ, 0xc0, !PT ;  /* 0xffff000084847812 */ /* 0x000fe200078ec0ff */
[----:B------:R-:W-:Y:S01]  /*5d10*/  FFMA.FTZ R60, R42, R57, R60 ;  /* 0x000000392a3c7223 */ /* 0x000fe2000001003c */
[C---:B------:R-:W-:Y:S01]  /*5d20*/  FFMA.FTZ R62, R51.reuse, R56, -R62 ;  /* 0x00000038333e7223 */ /* 0x040fe2000001083e */
[C---:B------:R-:W-:Y:S01]  /*5d30*/  FMUL.FTZ R42, R40.reuse, R147 ;  /* 0x00000093282a7220 */ /* 0x040fe20000410000 */
[----:B------:R-:W-:Y:S01]  /*5d40*/  FFMA.FTZ R51, R51, R58, R52 ;  /* 0x0000003a33337223 */ /* 0x000fe20000010034 */
[-C--:B------:R-:W-:Y:S01]  /*5d50*/  FMUL.FTZ R40, R40, R133.reuse ;  /* 0x0000008528287220 */ /* 0x080fe20000410000 */
        /* <DEDUP_REMOVED lines=12> */
.L_x_675:
[----:B------:R-:W-:Y:S05]  /*5e20*/  BSYNC B2 ;  /* 0x0000000000027941 */ /* 0x000fea0003800000 */
.L_x_674:
[----:B--2---:R0:W-:Y:S02]  /*5e30*/  STG.E.128 desc[UR42][R48.64+0x100], R40 ;  /* 0x0001002830007986 */ /* 0x0041e4000c101d2a */
.L_x_673:
[----:B------:R-:W-:Y:S05]  /*5e40*/  BSYNC B1 ;  /* 0x0000000000017941 */ /* 0x000fea0003800000 */
.L_x_672:
[----:B------:R-:W-:-:S13]  /*5e50*/  ISETP.NE.AND P3, PT, R6, RZ, PT ;  /* 0x000000ff0600720c */ /* 0x000fda0003f65270 */
[----:B------:R-:W-:Y:S05]  /*5e60*/  @!P3 BRA `(.L_x_655) ;  /* 0x000000440034b947 */ /* 0x000fea0003800000 */
[----:B0-234-:R0:W2:Y:S01]  /*5e70*/  LDS.128 R40, [R50+0xa000] ;  /* 0x00a0000032287984 */ /* 0x01d0a20000000c00 */
[----:B------:R-:W-:Y:S01]  /*5e80*/  ISETP.GE.AND P3, PT, R190, R117, PT ;  /* 0x00000075be00720c */ /* 0x000fe20003f66270 */
[----:B------:R-:W-:-:S12]  /*5e90*/  BSSY B1, `(.L_x_676) ;  /* 0x0000030000017945 */ /* 0x000fd80003800000 */
[----:B0-----:R-:W-:Y:S05]  /*5ea0*/  @P3 BRA `(.L_x_677) ;  /* 0x0000000000b83947 */ /* 0x001fea0003800000 */
[----:B------:R-:W-:Y:S02]  /*5eb0*/  SHF.R.U32.HI R50, RZ, 0x10, R47 ;  /* 0x00000010ff327819 */ /* 0x000fe4000001162f */
[----:B------:R-:W-:Y:S02]  /*5ec0*/  SHF.R.U32.HI R53, RZ, 0x10, R45 ;  /* 0x00000010ff357819 */ /* 0x000fe4000001162d */
[----:B------:R-:W-:Y:S01]  /*5ed0*/  SHF.R.U64 R51, R46, 0x10, R47 ;  /* 0x000000102e337819 */ /* 0x000fe2000000122f */
[----:B--2---:R-:W-:Y:S01]  /*5ee0*/  IMAD.U32 R46, R43, 0x10000, RZ ;  /* 0x000100002b2e7824 */ /* 0x004fe200078e00ff */
[----:B------:R-:W-:Y:S01]  /*5ef0*/  SHF.R.U64 R52, R44, 0x10, R45 ;  /* 0x000000102c347819 */ /* 0x000fe2000000122d */
[----:B------:R-:W-:Y:S01]  /*5f00*/  IMAD.U32 R44, R42, 0x10000, RZ ;  /* 0x000100002a2c7824 */ /* 0x000fe200078e00ff */
[----:B------:R-:W-:Y:S02]  /*5f10*/  PRMT R91, R91, 0x5410, R50 ;  /* 0x000054105b5b7816 */ /* 0x000fe40000000032 */
        /* <DEDUP_REMOVED lines=16> */
[C---:B------:R-:W-:Y:S01]  /*6020*/  FMUL.FTZ R55, R43.reuse, R52 ;  /* 0x000000342b377220 */ /* 0x040fe20000410000 */
[----:B------:R-:W-:Y:S01]  /*6030*/  LOP3.LUT R88, R88, 0xffff0000, RZ, 0xc0, !PT ;  /* 0xffff000058587812 */ /* 0x000fe200078ec0ff */
[-C--:B------:R-:W-:Y:S01]  /*6040*/  FMUL.FTZ R43, R43, R50.reuse ;  /* 0x000000322b2b7220 */ /* 0x080fe20000410000 */
[----:B------:R-:W-:Y:S01]  /*6050*/  LOP3.LUT R40, R40, 0xffff0000, RZ, 0xc0, !PT ;  /* 0xffff000028287812 */ /* 0x000fe200078ec0ff */
[----:B------:R-:W-:Y:S01]  /*6060*/  FFMA.FTZ R55, R42, R50, -R55 ;  /* 0x000000322a377223 */ /* 0x000fe20000010837 */
[----:B------:R-:W-:Y:S01]  /*6070*/  FFMA.FTZ R44, R44, R53, R45 ;  /* 0x000000352c2c7223 */ /* 0x000fe2000001002d */
[----:B------:R-:W-:-:S02]  /*6080*/  IMAD.U32 R90, R90, 0x10000, RZ ;  /* 0x000100005a5a7824 */ /* 0x000fc400078e00ff */
[----:B------:R-:W-:Y:S01]  /*6090*/  FMUL.FTZ R45, R47, R91 ;  /* 0x0000005b2f2d7220 */ /* 0x000fe20000410000 */
[----:B------:R-:W-:Y:S02]  /*60a0*/  IMAD.U32 R89, R89, 0x10000, RZ ;  /* 0x0001000059597824 */ /* 0x000fe400078e00ff */
[----:B------:R-:W-:Y:S01]  /*60b0*/  FMUL.FTZ R50, R47, R88 ;  /* 0x000000582f327220 */ /* 0x000fe20000410000 */
[----:B------:R-:W-:Y:S01]  /*60c0*/  FFMA.FTZ R52, R42, R52, R43 ;  /* 0x000000342a347223 */ /* 0x000fe2000001002b */
        /* <DEDUP_REMOVED lines=12> */
.L_x_677:
[----:B------:R-:W-:Y:S05]  /*6190*/  BSYNC B1 ;  /* 0x0000000000017941 */ /* 0x000fea0003800000 */
.L_x_676:
[----:B--2---:R0:W-:Y:S01]  /*61a0*/  STG.E.128 desc[UR42][R48.64+0x140], R40 ;  /* 0x0001402830007986 */ /* 0x0041e2000c101d2a */
[----:B------:R-:W-:Y:S05]  /*61b0*/  BRA `(.L_x_655) ;  /* 0x0000004000607947 */ /* 0x000fea0003800000 */
.L_x_623:
[----:B------:R-:W-:Y:S01]  /*61c0*/  ISETP.GE.AND P4, PT, R17, R4, PT ;  /* 0x000000041100720c */ /* 0x000fe20003f86270 */
[----:B------:R-:W-:Y:S01]  /*61d0*/  BSSY B1, `(.L_x_678) ;  /* 0x000002e000017945 */ /* 0x000fe20003800000 */
[----:B------:R-:W-:Y:S02]  /*61e0*/  CS2R R66, SRZ ;  /* 0x0000000000427805 */ /* 0x000fe4000001ff00 */
[----:B0-----:R-:W-:Y:S02]  /*61f0*/  CS2R R42, SRZ ;  /* 0x00000000002a7805 */ /* 0x001fe4000001ff00 */
        /* <DEDUP_REMOVED lines=14> */
[----:B------:R-:W-:Y:S02]  /*62e0*/  IADD3 R40, P3, R108, R88, RZ ;  /* 0x000000586c287210 */ /* 0x000fe40007f7e0ff */
[----:B------:R-:W-:Y:S02]  /*62f0*/  CS2R R50, SRZ ;  /* 0x0000000000327805 */ /* 0x000fe4000001ff00 */
[----:B------:R-:W-:Y:S02]  /*6300*/  IADD3.X R42, R0, R28, RZ, P2, !PT ;  /* 0x0000001c002a7210 */ /* 0x000fe400017fe4ff */
[----:B------:R-:W-:Y:S02]  /*6310*/  CS2R R48, SRZ ;  /* 0x0000000000307805 */ /* 0x000fe4000001ff00 */
[----:B------:R-:W-:-:S02]  /*6320*/  LEA R64, P2, R41, UR4, 0x1 ;  /* 0x0000000429407c11 */ /* 0x000fc4000f8408ff */
[----:B------:R-:W-:Y:S02]  /*6330*/  CS2R R62, SRZ ;  /* 0x00000000003e7805 */ /* 0x000fe4000001ff00 */
[----:B------:R-:W-:Y:S02]  /*6340*/  CS2R R60, SRZ ;  /* 0x00000000003c7805 */ /* 0x000fe4000001ff00 */
[----:B------:R-:W-:Y:S01]  /*6350*/  LEA.HI.X R65, R41, UR5, R42, 0x1, P2 ;  /* 0x0000000529417c11 */ /* 0x000fe200090f0c2a */
[----:B------:R-:W-:Y:S01]  /*6360*/  ULDC.64 UR4, c[0x0][0x400] ;  /* 0x0001000000047ab9 */ /* 0x000fe20000000a00 */
[----:B------:R-:W-:Y:S01]  /*6370*/  ISETP.GE.AND P2, PT, R18, R117, PT ;  /* 0x000000751200720c */ /* 0x000fe20003f46270 */
[----:B------:R-:W-:Y:S01]  /*6380*/  IMAD.X R41, R3, 0x1, R30, P3 ;  /* 0x0000000103297824 */ /* 0x000fe200018e061e */
[----:B------:R-:W-:-:S04]  /*6390*/  LEA R68, P3, R40, UR4, 0x1 ;  /* 0x0000000428447c11 */ /* 0x000fc8000f8608ff */
[----:B------:R-:W-:Y:S02]  /*63a0*/  LEA.HI.X R69, R40, UR5, R41, 0x1, P3 ;  /* 0x0000000528457c11 */ /* 0x000fe400098f0c29 */
[----:B------:R-:W-:-:S05]  /*63b0*/  ISETP.GE.AND P3, PT, R101, R117, PT ;  /* 0x000000756500720c */ /* 0x000fca0003f66270 */
[----:B------:R0:W5:Y:S04]  /*63c0*/  @!P2 LDG.E.128 R48, desc[UR42][R64.64] ;  /* 0x0000002a4030a981 */ /* 0x000168000c1e1d00 */
[----:B------:R0:W5:Y:S01]  /*63d0*/  @!P2 LDG.E.128 R60, desc[UR42][R68.64] ;  /* 0x0000002a443ca981 */ /* 0x000162000c1e1d00 */
[----:B------:R-:W-:Y:S02]  /*63e0*/  ISETP.GE.AND P2, PT, R100, R117, PT ;  /* 0x000000756400720c */ /* 0x000fe40003f46270 */
        /* <DEDUP_REMOVED lines=8> */
[----:B------:R0:W5:Y:S04]  /*6470*/  @!P3 LDG.E.128 R44, desc[UR42][R64.64+0x40] ;  /* 0x0000402a402cb981 */ /* 0x000168000c1e1d00 */
[----:B------:R0:W5:Y:S04]  /*6480*/  @!P2 LDG.E.128 R40, desc[UR42][R64.64+0x80] ;  /* 0x0000802a4028a981 */ /* 0x000168000c1e1d00 */
[----:B------:R0:W5:Y:S04]  /*6490*/  @!P3 LDG.E.128 R56, desc[UR42][R68.64+0x40] ;  /* 0x0000402a4438b981 */ /* 0x000168000c1e1d00 */
[----:B------:R0:W5:Y:S02]  /*64a0*/  @!P2 LDG.E.128 R52, desc[UR42][R68.64+0x80] ;  /* 0x0000802a4434a981 */ /* 0x000164000c1e1d00 */
.L_x_679:
[----:B------:R-:W-:Y:S05]  /*64b0*/  BSYNC B1 ;  /* 0x0000000000017941 */ /* 0x000fea0003800000 */
.L_x_678:
[----:B------:R-:W-:Y:S01]  /*64c0*/  ISETP.GE.AND P3, PT, R205, R4, PT ;  /* 0x00000004cd00720c */ /* 0x000fe20003f66270 */
[----:B------:R-:W-:Y:S01]  /*64d0*/  BSSY B1, `(.L_x_680) ;  /* 0x000002e000017945 */ /* 0x000fe20003800000 */
[----:B0-----:R-:W-:Y:S02]  /*64e0*/  CS2R R64, SRZ ;  /* 0x0000000000407805 */ /* 0x001fe4000001ff00 */
        /* <DEDUP_REMOVED lines=17> */
[----:B------:R-:W-:Y:S02]  /*6600*/  IADD3.X R65, R28, R0, R35, P2, P5 ;  /* 0x000000001c417210 */ /* 0x000fe400017ea423 */
[----:B------:R-:W-:Y:S02]  /*6610*/  CS2R R72, SRZ ;  /* 0x0000000000487805 */ /* 0x000fe4000001ff00 */
[----:B------:R-:W-:Y:S02]  /*6620*/  IADD3 R0, P2, P5, R108, R88, R36 ;  /* 0x000000586c007210 */ /* 0x000fe40007d5e024 */
[----:B------:R-:W-:-:S02]  /*6630*/  CS2R R86, SRZ ;  /* 0x0000000000567805 */ /* 0x000fc4000001ff00 */
[----:B------:R-:W-:Y:S02]  /*6640*/  CS2R R84, SRZ ;  /* 0x0000000000547805 */ /* 0x000fe4000001ff00 */
[----:B------:R-:W-:Y:S02]  /*6650*/  IADD3.X R3, R30, R3, R38, P2, P5 ;  /* 0x000000031e037210 */ /* 0x000fe400017ea426 */
[----:B------:R-:W-:-:S04]  /*6660*/  LEA R88, P2, R90, UR4, 0x1 ;  /* 0x000000045a587c11 */ /* 0x000fc8000f8408ff */
[----:B------:R-:W-:Y:S02]  /*6670*/  LEA.HI.X R89, R90, UR5, R65, 0x1, P2 ;  /* 0x000000055a597c11 */ /* 0x000fe400090f0c41 */
[----:B------:R-:W-:-:S04]  /*6680*/  LEA R90, P2, R0, UR6, 0x1 ;  /* 0x00000006005a7c11 */ /* 0x000fc8000f8408ff */
[----:B------:R-:W-:Y:S02]  /*6690*/  LEA.HI.X R91, R0, UR7, R3, 0x1, P2 ;  /* 0x00000007005b7c11 */ /* 0x000fe400090f0c03 */
[----:B------:R-:W-:Y:S02]  /*66a0*/  ISETP.GE.AND P2, PT, R18, R117, PT ;  /* 0x000000751200720c */ /* 0x000fe40003f46270 */
[----:B------:R-:W-:Y:S02]  /*66b0*/  CS2R R70, SRZ ;  /* 0x0000000000467805 */ /* 0x000fe4000001ff00 */
[----:B------:R-:W-:Y:S02]  /*66c0*/  CS2R R68, SRZ ;  /* 0x0000000000447805 */ /* 0x000fe4000001ff00 */
[----:B------:R-:W-:Y:S02]  /*66d0*/  CS2R R82, SRZ ;  /* 0x0000000000527805 */ /* 0x000fe4000001ff00 */
[----:B------:R-:W-:-:S05]  /*66e0*/  CS2R R80, SRZ ;  /* 0x0000000000507805 */ /* 0x000fca000001ff00 */
[----:B------:R0:W5:Y:S04]  /*66f0*/  @!P2 LDG.E.128 R72, desc[UR42][R88.64] ;  /* 0x0000002a5848a981 */ /* 0x000168000c1e1d00 */
[----:B------:R0:W5:Y:S01]  /*6700*/  @!P2 LDG.E.128 R84, desc[UR42][R90.64] ;  /* 0x0000002a5a54a981 */ /* 0x000162000c1e1d00 */
[----:B------:R-:W-:Y:S02]  /*6710*/  ISETP.GE.AND P2, PT, R101, R117, PT ;  /* 0x000000756500720c */ /* 0x000fe40003f46270 */
[----:B------:R-:W-:Y:S02]  /*6720*/  CS2R R66, SRZ ;  /* 0x0000000000427805 */ /* 0x000fe4000001ff00 */
[----:B------:R-:W-:Y:S02]  /*6730*/  CS2R R64, SRZ ;  /* 0x0000000000407805 */ /* 0x000fe4000001ff00 */
[----:B------:R-:W-:-:S02]  /*6740*/  CS2R R78, SRZ ;  /* 0x00000000004e7805 */ /* 0x000fc4000001ff00 */
[----:B------:R-:W-:-:S05]  /*6750*/  CS2R R76, SRZ ;  /* 0x00000000004c7805 */ /* 0x000fca000001ff00 */
[----:B------:R0:W5:Y:S04]  /*6760*/  @!P2 LDG.E.128 R68, desc[UR42][R88.64+0x40] ;  /* 0x0000402a5844a981 */ /* 0x000168000c1e1d00 */
[----:B------:R0:W5:Y:S01]  /*6770*/  @!P2 LDG.E.128 R80, desc[UR42][R90.64+0x40] ;  /* 0x0000402a5a50a981 */ /* 0x000162000c1e1d00 */
[----:B------:R-:W-:-:S13]  /*6780*/  ISETP.GE.AND P2, PT, R100, R117, PT ;  /* 0x000000756400720c */ /* 0x000fda0003f46270 */
[----:B------:R0:W5:Y:S04]  /*6790*/  @!P2 LDG.E.128 R64, desc[UR42][R88.64+0x80] ;  /* 0x0000802a5840a981 */ /* 0x000168000c1e1d00 */
[----:B------:R0:W5:Y:S02]  /*67a0*/  @!P2 LDG.E.128 R76, desc[UR42][R90.64+0x80] ;  /* 0x0000802a5a4ca981 */ /* 0x000164000c1e1d00 */
.L_x_681:
[----:B------:R-:W-:Y:S05]  /*67b0*/  BSYNC B1 ;  /* 0x0000000000017941 */ /* 0x000fea0003800000 */
.L_x_680:
[----:B------:R-:W-:Y:S01]  /*67c0*/  IMAD.MOV.U32 R0, RZ, RZ, R40 ;  /* 0x000000ffff007224 */ /* 0x000fe200078e0028 */
[----:B------:R-:W-:Y:S01]  /*67d0*/  PRMT R174, R174, 0x5410, R93 ;  /* 0x00005410aeae7816 */ /* 0x000fe2000000005d */
[----:B------:R-:W-:Y:S01]  /*67e0*/  IMAD.MOV.U32 R3, RZ, RZ, R41 ;  /* 0x000000ffff037224 */ /* 0x000fe200078e0029 */
[----:B------:R-:W-:Y:S01]  /*67f0*/  UISETP.NE.AND UP0, UPT, UR37, 0x3, UPT ;  /* 0x000000032500788c */ /* 0x000fe2000bf05270 */
[----:B0-----:R-:W-:Y:S01]  /*6800*/  IMAD.MOV.U32 R88, RZ, RZ, R46 ;  /* 0x000000ffff587224 */ /* 0x001fe200078e002e */
        /* <DEDUP_REMOVED lines=22> */
[----:B------:R-:W-:Y:S01]  /*6970*/  PLOP3.LUT P2, PT, PT, PT, UP0, 0x80, 0x0 ;  /* 0x000000000000781c */ /* 0x000fe20003f4f008 */
        /* <DEDUP_REMOVED lines=22> */
[----:B------:R-:W-:-:S02]  /*6ae0*/  IMAD.MOV.U32 R0, RZ, RZ, R70 ;  /* 0x000000ffff007224 */ /* 0x000fc400078e0046 */
[----:B------:R-:W-:Y:S01]  /*6af0*/  IMAD.MOV.U32 R89, RZ, RZ, R67 ;  /* 0x000000ffff597224 */ /* 0x000fe200078e0043 */
[----:B------:R-:W-:Y:S01]  /*6b00*/  PRMT R153, R88, 0x5410, R3 ;  /* 0x0000541058997816 */ /* 0x000fe20000000003 */
[----:B------:R-:W-:Y:S01]  /*6b10*/  IMAD.MOV.U32 R88, RZ, RZ, R68 ;  /* 0x000000ffff587224 */ /* 0x000fe200078e0044 */
[----:B------:R-:W-:Y:S01]  /*6b20*/  PRMT R156, R0, 0x7610, R156 ;  /* 0x00007610009c7816 */ /* 0x000fe2000000009c */
[----:B------:R-:W-:Y:S01]  /*6b30*/  IMAD.MOV.U32 R3, RZ, RZ, R69 ;  /* 0x000000ffff037224 */ /* 0x000fe200078e0045 */
[----:B------:R-:W-:Y:S02]  /*6b40*/  MOV R0, R74 ;  /* 0x0000004a00007202 */ /* 0x000fe40000000f00 */
        /* <DEDUP_REMOVED lines=13> */
[----:B------:R-:W-:Y:S01]  /*6c20*/  PRMT R167, R167, 0x5410, R89 ;  /* 0x00005410a7a77816 */ /* 0x000fe20000000059 */
[----:B------:R-:W-:Y:S02]  /*6c30*/  IMAD.MOV.U32 R0, RZ, RZ, R82 ;  /* 0x000000ffff007224 */ /* 0x000fe400078e0052 */
        /* <DEDUP_REMOVED lines=11> */
[----:B------:R-:W-:Y:S02]  /*6cf0*/  IMAD.MOV.U32 R3, RZ, RZ, R84 ;  /* 0x000000ffff037224 */ /* 0x000fe400078e0054 */
[----:B------:R-:W-:Y:S01]  /*6d00*/  IMAD.MOV.U32 R0, RZ, RZ, R85 ;  /* 0x000000ffff007224 */ /* 0x000fe200078e0055 */
[----:B------:R-:W-:-:S04]  /*6d10*/  PRMT R169, R89, 0x5410, R88 ;  /* 0x0000541059a97816 */ /* 0x000fc80000000058 */
[----:B------:R-:W-:Y:S01]  /*6d20*/  PRMT R170, R3, 0x5410, R0 ;  /* 0x0000541003aa7816 */ /* 0x000fe20000000000 */
[----:B------:R-:W-:Y:S06]  /*6d30*/  @!P2 BRA `(.L_x_682) ;  /* 0x000000000004a947 */ /* 0x000fec0003800000 */
[----:B------:R-:W-:Y:S01]  /*6d40*/  BPT.TRAP 0x1 ;  /* 0x000000040000795c */ /* 0x000fe20000300000 */
.L_x_682:
[----:B------:R-:W-:Y:S01]  /*6d50*/  IMAD R3, R16, 0x8, R2 ;  /* 0x0000000810037824 */ /* 0x000fe200078e0202 */
[----:B------:R-:W-:Y:S01]  /*6d60*/  SHF.L.U32 R0, R184, 0x1f, RZ ;  /* 0x0000001fb8007819 */ /* 0x000fe200000006ff */
[----:B------:R-:W0:Y:S01]  /*6d70*/  LDC R147, c[0x0][0x2f4] ;  /* 0x0000bd00ff937b82 */ /* 0x000e220000000800 */
[----:B------:R-:W-:Y:S01]  /*6d80*/  BSSY B1, `(.L_x_683) ;  /* 0x0000005000017945 */ /* 0x000fe20003800000 */
[----:B------:R-:W-:Y:S01]  /*6d90*/  IMAD.MOV.U32 R127, RZ, RZ, R92 ;  /* 0x000000ffff7f7224 */ /* 0x000fe200078e005c */
[----:B------:R-:W1:Y:S05]  /*6da0*/  SYNCS.PHASECHK.TRANS64.TRYWAIT P5, [R3+URZ+0x34890], R0 ;  /* 0x03489000030075a7 */ /* 0x000e6a00080a017f */
[----:B------:R-:W2:Y:S01]  /*6db0*/  LDC.64 R128, c[0x0][0x300] ;  /* 0x0000c000ff807b82 */ /* 0x000ea20000000a00 */
[----:B-1----:R-:W-:Y:S05]  /*6dc0*/  @!P5 BRA `(.L_x_684) ;  /* 0x0000019c00b4d947 */ /* 0x002fea0003800000 */
.L_x_979:
[----:B------:R-:W-:Y:S05]  /*6dd0*/  BSYNC B1 ;  /* 0x0000000000017941 */ /* 0x000fea0003800000 */
.L_x_683:
[----:B------:R-:W-:Y:S01]  /*6de0*/  BSSY B1, `(.L_x_685) ;  /* 0x0000194000017945 */ /* 0x000fe20003800000 */
[----:B0-----:R-:W-:-:S03]  /*6df0*/  IMAD.IADD R148, R147, 0x1, -R122 ;  /* 0x0000000193947824 */ /* 0x001fc600078e0a7a */
[----:B------:R-:W-:Y:S05]  /*6e00*/  @P4 BRA `(.L_x_686) ;  /* 0x0000001800444947 */ /* 0x000fea0003800000 */
[----:B------:R-:W-:Y:S01]  /*6e10*/  ISETP.NE.AND P4, PT, R14, RZ, PT ;  /* 0x000000ff0e00720c */ /* 0x000fe20003f85270 */
[-C--:B--2---:R-:W-:Y:S01]  /*6e20*/  IMAD R157, R145, R128.reuse, RZ ;  /* 0x00000080919d7224 */ /* 0x084fe200078e02ff */
[----:B------:R-:W-:Y:S01]  /*6e30*/  BSSY B2, `(.L_x_687) ;  /* 0x0000087000027945 */ /* 0x000fe20003800000 */
[----:B------:R-:W-:-:S04]  /*6e40*/  IMAD.WIDE.U32 R132, R17, R128, R126 ;  /* 0x0000008011847225 */ /* 0x000fc800078e007e */
[----:B------:R-:W-:-:S04]  /*6e50*/  IMAD R157, R17, R129, R157 ;  /* 0x00000081119d7224 */ /* 0x000fc800078e029d */
[----:B------:R-:W-:Y:S02]  /*6e60*/  IMAD.IADD R157, R157, 0x1, R133 ;  /* 0x000000019d9d7824 */ /* 0x000fe400078e0285 */
[----:B------:R-:W-:Y:S05]  /*6e70*/  @!P4 BRA `(.L_x_688) ;  /* 0x000000080008c947 */ /* 0x000fea0003800000 */
[----:B------:R-:W-:Y:S01]  /*6e80*/  SEL R88, R122, R148, !P0 ;  /* 0x000000947a587207 */ /* 0x000fe20004000000 */
[----:B------:R-:W-:Y:S01]  /*6e90*/  BSSY B3, `(.L_x_689) ;  /* 0x0000074000037945 */ /* 0x000fe20003800000 */
[----:B------:R-:W-:Y:S02]  /*6ea0*/  ISETP.GE.AND P4, PT, R18, R117, PT ;  /* 0x000000751200720c */ /* 0x000fe40003f86270 */
[----:B------:R-:W-:-:S04]  /*6eb0*/  SHF.R.S32.HI R89, RZ, 0x1f, R88 ;  /* 0x0000001fff597819 */ /* 0x000fc80000011458 */
[----:B------:R-:W-:-:S04]  /*6ec0*/  LEA.HI R89, R89, R88, RZ, 0x4 ;  /* 0x0000005859597211 */ /* 0x000fc800078f20ff */
[----:B------:R-:W-:-:S04]  /*6ed0*/  LEA.HI.SX32 R161, R89, R114, 0x1c ;  /* 0x0000007259a17211 */ /* 0x000fc800078fe2ff */
[----:B------:R-:W-:-:S04]  /*6ee0*/  SHF.R.S32.HI R88, RZ, 0x1f, R161 ;  /* 0x0000001fff587819 */ /* 0x000fc800000114a1 */
[----:B------:R-:W-:Y:S01]  /*6ef0*/  LEA.HI R88, R88, R161, RZ, 0x3 ;  /* 0x000000a158587211 */ /* 0x000fe200078f18ff */
[----:B------:R-:W-:-:S04]  /*6f00*/  IMAD.SHL.U32 R161, R161, 0x8, RZ ;  /* 0x00000008a1a17824 */ /* 0x000fc800078e00ff */
[----:B------:R-:W-:Y:S01]  /*6f10*/  IMAD.SHL.U32 R88, R88, 0x400, RZ ;  /* 0x0000040058587824 */ /* 0x000fe200078e00ff */
[----:B------:R-:W-:-:S04]  /*6f20*/  LOP3.LUT R89, R191, 0x38, R161, 0xf8, !PT ;  /* 0x00000038bf597812 */ /* 0x000fc800078ef8a1 */
[----:B------:R-:W-:Y:S02]  /*6f30*/  LOP3.LUT R88, R88, 0x7fffe000, RZ, 0xc0, !PT ;  /* 0x7fffe00058587812 */ /* 0x000fe400078ec0ff */
[----:B------:R-:W-:-:S03]  /*6f40*/  LOP3.LUT R89, R89, R193, RZ, 0x3c, !PT ;  /* 0x000000c159597212 */ /* 0x000fc600078e3cff */
[----:B------:R-:W-:-:S04]  /*6f50*/  IMAD R88, R192, 0x200, R88 ;  /* 0x00000200c0587824 */ /* 0x000fc800078e0258 */
[----:B------:R-:W-:-:S04]  /*6f60*/  IMAD.IADD R88, R88, 0x1, R89 ;  /* 0x0000000158587824 */ /* 0x000fc800078e0259 */
[C---:B------:R-:W-:Y:S02]  /*6f70*/  IMAD R92, R16.reuse, 0x6000, R88 ;  /* 0x00006000105c7824 */ /* 0x040fe400078e0258 */
[----:B------:R-:W-:Y:S02]  /*6f80*/  IMAD R88, R16, 0x6000, R143 ;  /* 0x0000600010587824 */ /* 0x000fe400078e028f */
[--C-:B------:R-:W-:Y:S02]  /*6f90*/  IMAD R92, R92, 0x2, R2.reuse ;  /* 0x000000025c5c7824 */ /* 0x100fe400078e0202 */
[----:B------:R-:W-:-:S04]  /*6fa0*/  IMAD R88, R88, 0x2, R2 ;  /* 0x0000000258587824 */ /* 0x000fc800078e0202 */
[----:B------:R-:W0:Y:S04]  /*6fb0*/  LDS.128 R92, [R92+0x1c400] ;  /* 0x01c400005c5c7984 */ /* 0x000e280000000c00 */
[----:B------:R-:W2:Y:S01]  /*6fc0*/  LDS.128 R88, [R88+0x1c400] ;  /* 0x01c4000058587984 */ /* 0x000ea20000000c00 */
[----:B------:R-:W-:Y:S05]  /*6fd0*/  @P4 BRA `(.L_x_690) ;  /* 0x00000004007c4947 */ /* 0x000fea0003800000 */
[--C-:B------:R-:W-:Y:S02]  /*6fe0*/  SHF.R.U64 R164, R48, 0x10, R49.reuse ;  /* 0x0000001030a47819 */ /* 0x100fe40000001231 */
[----:B------:R-:W-:Y:S02]  /*6ff0*/  SHF.R.U32.HI R48, RZ, 0x10, R49 ;  /* 0x00000010ff307819 */ /* 0x000fe40000011631 */
[--C-:B------:R-:W-:Y:S02]  /*7000*/  SHF.R.U64 R49, R60, 0x10, R61.reuse ;  /* 0x000000103c317819 */ /* 0x100fe4000000123d */
[----:B------:R-:W-:Y:S02]  /*7010*/  SHF.R.U32.HI R60, RZ, 0x10, R61 ;  /* 0x00000010ff3c7819 */ /* 0x000fe4000001163d */
[--C-:B------:R-:W-:Y:S02]  /*7020*/  SHF.R.U64 R50, R50, 0x10, R51.reuse ;  /* 0x0000001032327819 */ /* 0x100fe40000001233 */
[----:B------:R-:W-:-:S02]  /*7030*/  SHF.R.U32.HI R162, RZ, 0x10, R51 ;  /* 0x00000010ffa27819 */ /* 0x000fc40000011633 */
[--C-:B------:R-:W-:Y:S02]  /*7040*/  SHF.R.U64 R61, R62, 0x10, R63.reuse ;  /* 0x000000103e3d7819 */ /* 0x100fe4000000123f */
[----:B------:R-:W-:Y:S02]  /*7050*/  SHF.R.U32.HI R51, RZ, 0x10, R63 ;  /* 0x00000010ff337819 */ /* 0x000fe4000001163f */
[----:B------:R-:W-:Y:S02]  /*7060*/  PRMT R60, R178, 0x5432, R60 ;  /* 0x00005432b23c7816 */ /* 0x000fe4000000003c */
[----:B------:R-:W-:Y:S02]  /*7070*/  PRMT R63, R176, 0x5432, R48 ;  /* 0x00005432b03f7816 */ /* 0x000fe40000000030 */
[----:B------:R-:W-:Y:S01]  /*7080*/  PRMT R62, R163, 0x5432, R50 ;  /* 0x00005432a33e7816 */ /* 0x000fe20000000032 */
[----:B------:R-:W-:Y:S01]  /*7090*/  IMAD.U32 R50, R60, 0x10000, RZ ;  /* 0x000100003c327824 */ /* 0x000fe200078e00ff */
[----:B------:R-:W-:Y:S01]  /*70a0*/  PRMT R48, R165, 0x5432, R162 ;  /* 0x00005432a5307816 */ /* 0x000fe200000000a2 */
[----:B0-----:R-:W-:Y:S01]  /*70b0*/  IMAD.U32 R165, R93, 0x10000, RZ ;  /* 0x000100005da57824 */ /* 0x001fe200078e00ff */
[----:B------:R-:W-:Y:S01]  /*70c0*/  PRMT R49, R163, 0x5410, R49 ;  /* 0x00005410a3317816 */ /* 0x000fe20000000031 */
[----:B------:R-:W-:Y:S01]  /*70d0*/  IMAD.U32 R163, R63, 0x10000, RZ ;  /* 0x000100003fa37824 */ /* 0x000fe200078e00ff */
[----:B------:R-:W-:Y:S01]  /*70e0*/  PRMT R164, R166, 0x5432, R164 ;  /* 0x00005432a6a47816 */ /* 0x000fe200000000a4 */
[----:B--2---:R-:W-:-:S02]  /*70f0*/  IMAD.U32 R162, R89, 0x10000, RZ ;  /* 0x0001000059a27824 */ /* 0x004fc400078e00ff */
[CC--:B------:R-:W-:Y:S01]  /*7100*/  FMUL.FTZ R166, R165.reuse, R50.reuse ;  /* 0x00000032a5a67220 */ /* 0x0c0fe20000410000 */
[-C--:B------:R-:W-:Y:S01]  /*7110*/  FMUL.FTZ R165, R165, R163.reuse ;  /* 0x000000a3a5a57220 */ /* 0x080fe20000410000 */
[----:B------:R-:W-:Y:S02]  /*7120*/  LOP3.LUT R93, R93, 0xffff0000, RZ, 0xc0, !PT ;  /* 0xffff00005d5d7812 */ /* 0x000fe400078ec0ff */
[C---:B------:R-:W-:Y:S01]  /*7130*/  FFMA.FTZ R163, R162.reuse, R163, -R166 ;  /* 0x000000a3a2a37223 */ /* 0x040fe200000108a6 */
[----:B------:R-:W-:Y:S01]  /*7140*/  FFMA.FTZ R162, R162, R50, R165 ;  /* 0x00000032a2a27223 */ /* 0x000fe200000100a5 */
[----:B------:R-:W-:Y:S01]  /*7150*/  LOP3.LUT R165, R63, 0xffff0000, RZ, 0xc0, !PT ;  /* 0xffff00003fa57812 */ /* 0x000fe200078ec0ff */
[----:B------:R-:W-:Y:S01]  /*7160*/  IMAD.U32 R166, R95, 0x10000, RZ ;  /* 0x000100005fa67824 */ /* 0x000fe200078e00ff */
[----:B------:R-:W-:Y:S02]  /*7170*/  LOP3.LUT R63, R60, 0xffff0000, RZ, 0xc0, !PT ;  /* 0xffff00003c3f7812 */ /* 0x000fe400078ec0ff */
[----:B------:R-:W-:Y:S01]  /*7180*/  LOP3.LUT R50, R89, 0xffff0000, RZ, 0xc0, !PT ;  /* 0xffff000059327812 */ /* 0x000fe200078ec0ff */
[C---:B------:R-:W-:Y:S01]  /*7190*/  FMUL.FTZ R89, R93.reuse, R165 ;  /* 0x000000a55d597220 */ /* 0x040fe20000410000 */
[----:B------:R-:W-:Y:S01]  /*71a0*/  PRMT R51, R182, 0x5410, R51 ;  /* 0x00005410b6337816 */ /* 0x000fe20000000033 */
[----:B------:R-:W-:Y:S01]  /*71b0*/  FMUL.FTZ R60, R93, R63 ;  /* 0x0000003f5d3c7220 */ /* 0x000fe20000410000 */
[----:B------:R-:W-:Y:S01]  /*71c0*/  IMAD.U32 R93, R91, 0x10000, RZ ;  /* 0x000100005b5d7824 */ /* 0x000fe200078e00ff */
[----:B------:R-:W-:-:S02]  /*71d0*/  LOP3.LUT R95, R95, 0xffff0000, RZ, 0xc0, !PT ;  /* 0xffff00005f5f7812 */ /* 0x000fc400078ec0ff */
[C---:B------:R-:W-:Y:S01]  /*71e0*/  FFMA.FTZ R60, R50.reuse, R165, -R60 ;  /* 0x000000a5323c7223 */ /* 0x040fe2000001083c */
[----:B------:R-:W-:Y:S02]  /*71f0*/  IMAD.U32 R165, R51, 0x10000, RZ ;  /* 0x0001000033a57824 */ /* 0x000fe400078e00ff */
[----:B------:R-:W-:Y:S01]  /*7200*/  FFMA.FTZ R50, R50, R63, R89 ;  /* 0x0000003f32327223 */ /* 0x000fe20000010059 */
[C---:B------:R-:W-:Y:S01]  /*7210*/  IMAD.U32 R63, R48.reuse, 0x10000, RZ ;  /* 0x00010000303f7824 */ /* 0x040fe200078e00ff */
[----:B------:R-:W-:Y:S01]  /*7220*/  LOP3.LUT R48, R48, 0xffff0000, RZ, 0xc0, !PT ;  /* 0xffff000030307812 */ /* 0x000fe200078ec0ff */
[C---:B------:R-:W-:Y:S01]  /*7230*/  FMUL.FTZ R89, R166.reuse, R165 ;  /* 0x000000a5a6597220 */ /* 0x040fe20000410000 */
[----:B------:R-:W-:Y:S02]  /*7240*/  LOP3.LUT R91, R91, 0xffff0000, RZ, 0xc0, !PT ;  /* 0xffff00005b5b7812 */ /* 0x000fe400078ec0ff */
[----:B------:R-:W-:Y:S01]  /*7250*/  PRMT R61, R181, 0x5410, R61 ;  /* 0x00005410b53d7816 */ /* 0x000fe2000000003d */
[-C--:B------:R-:W-:Y:S01]  /*7260*/  FFMA.FTZ R89, R93, R63.reuse, -R89 ;  /* 0x0000003f5d597223 */ /* 0x080fe20000010859 */
[----:B------:R-:W-:Y:S01]  /*7270*/  FMUL.FTZ R63, R166, R63 ;  /* 0x0000003fa63f7220 */ /* 0x000fe20000410000 */
[----:B------:R-:W-:-:S02]  /*7280*/  F2FP.BF16.F32.PACK_AB R60, R60, R163 ;  /* 0x000000a33c3c723e */ /* 0x000fc400000010ff */
[----:B------:R-:W-:Y:S01]  /*7290*/  F2FP.BF16.F32.PACK_AB R50, R50, R162 ;  /* 0x000000a23232723e */ /* 0x000fe200000010ff */
[----:B------:R-:W-:Y:S01]  /*72a0*/  FFMA.FTZ R63, R93, R165, R63 ;  /* 0x000000a55d3f7223 */ /* 0x000fe2000001003f */
[----:B------:R-:W-:Y:S01]  /*72b0*/  LOP3.LUT R93, R51, 0xffff0000, RZ, 0xc0, !PT ;  /* 0xffff0000335d7812 */ /* 0x000fe200078ec0ff */
[----:B------:R-:W-:-:S04]  /*72c0*/  IMAD.U32 R165, R164, 0x10000, RZ ;  /* 0x00010000a4a57824 */ /* 0x000fc800078e00ff */
[----:B------:R-:W-:-:S04]  /*72d0*/  FMUL.FTZ R51, R95, R93 ;  /* 0x0000005d5f337220 */ /* 0x000fc80000410000 */
[-C--:B------:R-:W-:Y:S01]  /*72e0*/  FFMA.FTZ R51, R91, R48.reuse, -R51 ;  /* 0x000000305b337223 */ /* 0x080fe20000010833 */
[----:B------:R-:W-:Y:S01]  /*72f0*/  FMUL.FTZ R48, R95, R48 ;  /* 0x000000305f307220 */ /* 0x000fe20000410000 */
[C---:B------:R-:W-:Y:S02]  /*7300*/  SHF.L.U32 R95, R92.reuse, 0x10, RZ ;  /* 0x000000105c5f7819 */ /* 0x040fe400000006ff */
[----:B------:R-:W-:Y:S01]  /*7310*/  LOP3.LUT R92, R92, 0xffff0000, RZ, 0xc0, !PT ;  /* 0xffff00005c5c7812 */ /* 0x000fe200078ec0ff */
[----:B------:R-:W-:Y:S01]  /*7320*/  FFMA.FTZ R48, R91, R93, R48 ;  /* 0x0000005d5b307223 */ /* 0x000fe20000010030 */
[----:B------:R-:W-:Y:S01]  /*7330*/  IMAD.U32 R93, R49, 0x10000, RZ ;  /* 0x00010000315d7824 */ /* 0x000fe200078e00ff */
[----:B------:R-:W-:Y:S01]  /*7340*/  F2FP.BF16.F32.PACK_AB R51, R51, R89 ;  /* 0x000000593333723e */ /* 0x000fe200000010ff */
[C---:B------:R-:W-:Y:S01]  /*7350*/  IMAD.U32 R91, R88.reuse, 0x10000, RZ ;  /* 0x00010000585b7824 */ /* 0x040fe200078e00ff */
[----:B------:R-:W-:Y:S01]  /*7360*/  LOP3.LUT R88, R88, 0xffff0000, RZ, 0xc0, !PT ;  /* 0xffff000058587812 */ /* 0x000fe200078ec0ff */
[C---:B------:R-:W-:Y:S01]  /*7370*/  FMUL.FTZ R166, R95.reuse, R93 ;  /* 0x0000005d5fa67220 */ /* 0x040fe20000410000 */
[----:B------:R-:W-:Y:S01]  /*7380*/  FMUL.FTZ R95, R95, R165 ;  /* 0x000000a55f5f7220 */ /* 0x000fe20000410000 */
[----:B------:R-:W-:Y:S01]  /*7390*/  F2FP.BF16.F32.PACK_AB R48, R48, R63 ;  /* 0x0000003f3030723e */ /* 0x000fe200000010ff */
[----:B------:R-:W-:-:S02]  /*73a0*/  IMAD.MOV.U32 R89, RZ, RZ, R60 ;  /* 0x000000ffff597224 */ /* 0x000fc400078e003c */
[C---:B------:R-:W-:Y:S01]  /*73b0*/  FFMA.FTZ R166, R91.reuse, R165, -R166 ;  /* 0x000000a55ba67223 */ /* 0x040fe200000108a6 */
[----:B------:R-:W-:Y:S01]  /*73c0*/  FFMA.FTZ R95, R91, R93, R95 ;  /* 0x0000005d5b5f7223 */ /* 0x000fe2000001005f */
[----:B------:R-:W-:Y:S02]  /*73d0*/  LOP3.LUT R91, R49, 0xffff0000, RZ, 0xc0, !PT ;  /* 0xffff0000315b7812 */ /* 0x000fe400078ec0ff */
[----:B------:R-:W-:Y:S01]  /*73e0*/  LOP3.LUT R49, R164, 0xffff0000, RZ, 0xc0, !PT ;  /* 0xffff0000a4317812 */ /* 0x000fe200078ec0ff */
[C---:B------:R-:W-:Y:S01]  /*73f0*/  IMAD.U32 R164, R62.reuse, 0x10000, RZ ;  /* 0x000100003ea47824 */ /* 0x040fe200078e00ff */
[----:B------:R-:W-:Y:S01]  /*7400*/  LOP3.LUT R62, R62, 0xffff0000, RZ, 0xc0, !PT ;  /* 0xffff00003e3e7812 */ /* 0x000fe200078ec0ff */
[C---:B------:R-:W-:Y:S02]  /*7410*/  FMUL.FTZ R93, R92.reuse, R91 ;  /* 0x0000005b5c5d7220 */ /* 0x040fe40000410000 */
[-C--:B------:R-:W-:Y:S02]  /*7420*/  FMUL.FTZ R92, R92, R49.reuse ;  /* 0x000000315c5c7220 */ /* 0x080fe40000410000 */
[----:B------:R-:W-:Y:S01]  /*7430*/  FFMA.FTZ R49, R88, R49, -R93 ;  /* 0x0000003158317223 */ /* 0x000fe2000001085d */
[----:B------:R-:W-:-:S02]  /*7440*/  IMAD.U32 R93, R94, 0x10000, RZ ;  /* 0x000100005e5d7824 */ /* 0x000fc400078e00ff */
[----:B------:R-:W-:Y:S01]  /*7450*/  FFMA.FTZ R88, R88, R91, R92 ;  /* 0x0000005b58587223 */ /* 0x000fe2000001005c */
[C---:B------:R-:W-:Y:S01]  /*7460*/  IMAD.U32 R92, R61.reuse, 0x10000, RZ ;  /* 0x000100003d5c7824 */ /* 0x040fe200078e00ff */
[----:B------:R-:W-:Y:S01]  /*7470*/  LOP3.LUT R94, R94, 0xffff0000, RZ, 0xc0, !PT ;  /* 0xffff00005e5e7812 */ /* 0x000fe200078ec0ff */
[C---:B------:R-:W-:Y:S01]  /*7480*/  IMAD.U32 R91, R90.reuse, 0x10000, RZ ;  /* 0x000100005a5b7824 */ /* 0x040fe200078e00ff */
[----:B------:R-:W-:Y:S01]  /*7490*/  LOP3.LUT R61, R61, 0xffff0000, RZ, 0xc0, !PT ;  /* 0xffff00003d3d7812 */ /* 0x000fe200078ec0ff */
[C---:B------:R-:W-:Y:S01]  /*74a0*/  FMUL.FTZ R165, R93.reuse, R92 ;  /* 0x0000005c5da57220 */ /* 0x040fe20000410000 */
[-C--:B------:R-:W-:Y:S01]  /*74b0*/  FMUL.FTZ R93, R93, R164.reuse ;  /* 0x000000a45d5d7220 */ /* 0x080fe20000410000 */
[----:B------:R-:W-:Y:S02]  /*74c0*/  LOP3.LUT R90, R90, 0xffff0000, RZ, 0xc0, !PT ;  /* 0xffff00005a5a7812 */ /* 0x000fe400078ec0ff */
[C---:B------:R-:W-:Y:S01]  /*74d0*/  FFMA.FTZ R165, R91.reuse, R164, -R165 ;  /* 0x000000a45ba57223 */ /* 0x040fe200000108a5 */
[----:B------:R-:W-:Y:S01]  /*74e0*/  FFMA.FTZ R93, R91, R92, R93 ;  /* 0x0000005c5b5d7223 */ /* 0x000fe2000001005d */
[C---:B------:R-:W-:Y:S01]  /*74f0*/  FMUL.FTZ R91, R94.reuse, R61 ;  /* 0x0000003d5e5b7220 */ /* 0x040fe20000410000 */
[----:B------:R-:W-:Y:S01]  /*7500*/  FMUL.FTZ R94, R94, R62 ;  /* 0x0000003e5e5e7220 */ /* 0x000fe20000410000 */
[----:B------:R-:W-:-:S02]  /*7510*/  F2FP.BF16.F32.PACK_AB R95, R88, R95 ;  /* 0x0000005f585f723e */ /* 0x000fc400000010ff */
[C---:B------:R-:W-:Y:S01]  /*7520*/  FFMA.FTZ R91, R90.reuse, R62, -R91 ;  /* 0x0000003e5a5b7223 */ /* 0x040fe2000001085b */
[----:B------:R-:W-:Y:S01]  /*7530*/  FFMA.FTZ R94, R90, R61, R94 ;  /* 0x0000003d5a5e7223 */ /* 0x000fe2000001005e */
[----:B------:R-:W-:Y:S01]  /*7540*/  F2FP.BF16.F32.PACK_AB R49, R49, R166 ;  /* 0x000000a63131723e */ /* 0x000fe200000010ff */
[----:B------:R-:W-:Y:S02]  /*7550*/  IMAD.MOV.U32 R92, RZ, RZ, R95 ;  /* 0x000000ffff5c7224 */ /* 0x000fe400078e005f */
[----:B------:R-:W-:Y:S01]  /*7560*/  F2FP.BF16.F32.PACK_AB R91, R91, R165 ;  /* 0x000000a55b5b723e */ /* 0x000fe200000010ff */
[----:B------:R-:W-:Y:S01]  /*7570*/  IMAD.MOV.U32 R95, RZ, RZ, R48 ;  /* 0x000000ffff5f7224 */ /* 0x000fe200078e0030 */
[----:B------:R-:W-:Y:S01]  /*7580*/  F2FP.BF16.F32.PACK_AB R94, R94, R93 ;  /* 0x0000005d5e5e723e */ /* 0x000fe200000010ff */
[----:B------:R-:W-:Y:S02]  /*7590*/  IMAD.MOV.U32 R88, RZ, RZ, R49 ;  /* 0x000000ffff587224 */ /* 0x000fe400078e0031 */
[----:B------:R-:W-:-:S02]  /*75a0*/  IMAD.MOV.U32 R90, RZ, RZ, R91 ;  /* 0x000000ffff5a7224 */ /* 0x000fc400078e005b */
[----:B------:R-:W-:Y:S02]  /*75b0*/  IMAD.MOV.U32 R93, RZ, RZ, R50 ;  /* 0x000000ffff5d7224 */ /* 0x000fe400078e0032 */
[----:B------:R-:W-:-:S07]  /*75c0*/  IMAD.MOV.U32 R91, RZ, RZ, R51 ;  /* 0x000000ffff5b7224 */ /* 0x000fce00078e0033 */
.L_x_690:
[----:B------:R-:W-:Y:S05]  /*75d0*/  BSYNC B3 ;  /* 0x0000000000037941 */ /* 0x000fea0003800000 */
.L_x_689:
[----:B------:R-:W-:-:S13]  /*75e0*/  ISETP.GE.AND P4, PT, R161, R147, PT ;  /* 0x00000093a100720c */ /* 0x000fda0003f86270 */
[--C-:B------:R-:W-:Y:S02]  /*75f0*/  @!P4 SHF.R.S32.HI R51, RZ, 0x1f, R161.reuse ;  /* 0x0000001fff33c819 */ /* 0x100fe400000114a1 */
[----:B------:R-:W-:-:S04]  /*7600*/  @!P4 IADD3 R161, P5, P6, R102, R132, R161 ;  /* 0x0000008466a1c210 */ /* 0x000fc80007ebe0a1 */
[----:B------:R-:W-:Y:S02]  /*7610*/  @!P4 IADD3.X R51, R97, R157, R51, P5, P6 ;  /* 0x0000009d6133c210 */ /* 0x000fe40002fec433 */
[----:B------:R-:W-:-:S04]  /*7620*/  IADD3 R49, P5, P6, R102, R132, R27 ;  /* 0x0000008466317210 */ /* 0x000fc80007ebe01b */
[----:B------:R-:W-:Y:S02]  /*7630*/  IADD3.X R50, R97, R157, R13, P5, P6 ;  /* 0x0000009d61327210 */ /* 0x000fe40002fec40d */
[----:B------:R-:W-:-:S04]  /*7640*/  LEA R48, P5, R49, R120, 0x1 ;  /* 0x0000007831307211 */ /* 0x000fc800078a08ff */
[----:B------:R-:W-:Y:S02]  /*7650*/  LEA.HI.X R49, R49, R121, R50, 0x1, P5 ;  /* 0x0000007931317211 */ /* 0x000fe400028f0c32 */
[----:B------:R-:W-:-:S03]  /*7660*/  @!P4 LEA R50, P5, R161, R120, 0x1 ;  /* 0x00000078a132c211 */ /* 0x000fc600078a08ff */
[----:B--2---:R2:W-:Y:S01]  /*7670*/  STG.E.128 desc[UR42][R48.64], R88 ;  /* 0x0000005830007986 */ /* 0x0045e2000c101d2a */
[----:B------:R-:W-:-:S05]  /*7680*/  @!P4 LEA.HI.X R51, R161, R121, R51, 0x1, P5 ;  /* 0x00000079a133c211 */ /* 0x000fca00028f0c33 */
[----:B0-----:R2:W-:Y:S04]  /*7690*/  @!P4 STG.E.128 desc[UR42][R50.64], R92 ;  /* 0x0000005c3200c986 */ /* 0x0015e8000c101d2a */
.L_x_688:
[----:B------:R-:W-:Y:S05]  /*76a0*/  BSYNC B2 ;  /* 0x0000000000027941 */ /* 0x000fea0003800000 */
.L_x_687:
[----:B------:R-:W-:Y:S01]  /*76b0*/  ISETP.NE.AND P4, PT, R10, RZ, PT ;  /* 0x000000ff0a00720c */ /* 0x000fe20003f85270 */
[----:B------:R-:W-:-:S12]  /*76c0*/  BSSY B2, `(.L_x_691) ;  /* 0x0000083000027945 */ /* 0x000fd80003800000 */
[----:B------:R-:W-:Y:S05]  /*76d0*/  @!P4 BRA `(.L_x_692) ;  /* 0x000000080004c947 */ /* 0x000fea0003800000 */
[----:B--2---:R-:W-:Y:S01]  /*76e0*/  SEL R48, R122, R148, !P1 ;  /* 0x000000947a307207 */ /* 0x004fe20004800000 */
[----:B------:R-:W-:Y:S01]  /*76f0*/  BSSY B3, `(.L_x_693) ;  /* 0x000007d000037945 */ /* 0x000fe20003800000 */
[----:B------:R-:W-:Y:S02]  /*7700*/  IADD3 R60, P4, P5, R102, R132, R21 ;  /* 0x00000084663c7210 */ /* 0x000fe40007d9e015 */
[----:B------:R-:W-:Y:S02]  /*7710*/  SHF.R.S32.HI R49, RZ, 0x1f, R48 ;  /* 0x0000001fff317819 */ /* 0x000fe40000011430 */
[----:B------:R-:W-:Y:S02]  /*7720*/  IADD3.X R61, R97, R157, R12, P4, P5 ;  /* 0x0000009d613d7210 */ /* 0x000fe400027ea40c */
[----:B------:R-:W-:-:S04]  /*7730*/  LEA.HI R48, R49, R48, RZ, 0x4 ;  /* 0x0000003031307211 */ /* 0x000fc800078f20ff */
[----:B------:R-:W-:-:S05]  /*7740*/  LEA.HI.SX32 R48, R48, R26, 0x1c ;  /* 0x0000001a30307211 */ /* 0x000fca00078fe2ff */
[----:B------:R-:W-:-:S05]  /*7750*/  IMAD.SHL.U32 R49, R48, 0x8, RZ ;  /* 0x0000000830317824 */ /* 0x000fca00078e00ff */
[----:B------:R-:W-:-:S13]  /*7760*/  ISETP.GE.AND P4, PT, R49, R147, PT ;  /* 0x000000933100720c */ /* 0x000fda0003f86270 */
[--C-:B------:R-:W-:Y:S02]  /*7770*/  @!P4 SHF.R.S32.HI R51, RZ, 0x1f, R49.reuse ;  /* 0x0000001fff33c819 */ /* 0x100fe40000011431 */
[--C-:B------:R-:W-:Y:S02]  /*7780*/  @!P4 IADD3 R50, P5, P6, R102, R132, R49.reuse ;  /* 0x000000846632c210 */ /* 0x100fe40007ebe031 */
[----:B------:R-:W-:Y:S02]  /*7790*/  LOP3.LUT R49, R191, 0x38, R49, 0xf8, !PT ;  /* 0x00000038bf317812 */ /* 0x000fe400078ef831 */
[----:B------:R-:W-:Y:S02]  /*77a0*/  @!P4 IADD3.X R51, R97, R157, R51, P5, P6 ;  /* 0x0000009d6133c210 */ /* 0x000fe40002fec433 */
[----:B------:R-:W-:Y:S02]  /*77b0*/  LEA R88, P5, R60, R120, 0x1 ;  /* 0x000000783c587211 */ /* 0x000fe400078a08ff */
[----:B------:R-:W-:-:S02]  /*77c0*/  LOP3.LUT R49, R49, R193, RZ, 0x3c, !PT ;  /* 0x000000c131317212 */ /* 0x000fc400078e3cff */
[----:B------:R-:W-:Y:S02]  /*77d0*/  LEA.HI.X R89, R60, R121, R61, 0x1, P5 ;  /* 0x000000793c597211 */ /* 0x000fe400028f0c3d */
[----:B------:R-:W-:-:S04]  /*77e0*/  @!P4 LEA R90, P5, R50, R120, 0x1 ;  /* 0x00000078325ac211 */ /* 0x000fc800078a08ff */
[----:B------:R-:W-:Y:S02]  /*77f0*/  @!P4 LEA.HI.X R91, R50, R121, R51, 0x1, P5 ;  /* 0x00000079325bc211 */ /* 0x000fe400028f0c33 */
[----:B------:R-:W-:Y:S02]  /*7800*/  SHF.R.S32.HI R50, RZ, 0x1f, R48 ;  /* 0x0000001fff327819 */ /* 0x000fe40000011430 */
[----:B------:R-:W-:Y:S02]  /*7810*/  ISETP.GE.AND P5, PT, R101, R117, PT ;  /* 0x000000756500720c */ /* 0x000fe40003fa6270 */
[----:B------:R-:W-:-:S05]  /*7820*/  LEA.HI R48, R50, R48, RZ, 0x3 ;  /* 0x0000003032307211 */ /* 0x000fca00078f18ff */
[----:B------:R-:W-:-:S05]  /*7830*/  IMAD.SHL.U32 R48, R48, 0x400, RZ ;  /* 0x0000040030307824 */ /* 0x000fca00078e00ff */
[----:B------:R-:W-:-:S05]  /*7840*/  LOP3.LUT R48, R48, 0x7fffe000, RZ, 0xc0, !PT ;  /* 0x7fffe00030307812 */ /* 0x000fca00078ec0ff */
[----:B------:R-:W-:-:S04]  /*7850*/  IMAD R48, R192, 0x200, R48 ;  /* 0x00000200c0307824 */ /* 0x000fc800078e0230 */
[----:B------:R-:W-:Y:S02]  /*7860*/  IMAD.IADD R49, R48, 0x1, R49 ;  /* 0x0000000130317824 */ /* 0x000fe400078e0231 */
[C---:B------:R-:W-:Y:S02]  /*7870*/  IMAD R48, R16.reuse, 0x6000, R142 ;  /* 0x0000600010307824 */ /* 0x040fe400078e028e */
[----:B------:R-:W-:Y:S02]  /*7880*/  IMAD R60, R16, 0x6000, R49 ;  /* 0x00006000103c7824 */ /* 0x000fe400078e0231 */
[--C-:B------:R-:W-:Y:S02]  /*7890*/  IMAD R48, R48, 0x2, R2.reuse ;  /* 0x0000000230307824 */ /* 0x100fe400078e0202 */
[----:B------:R-:W-:-:S04]  /*78a0*/  IMAD R60, R60, 0x2, R2 ;  /* 0x000000023c3c7824 */ /* 0x000fc800078e0202 */
[----:B------:R-:W0:Y:S04]  /*78b0*/  LDS.128 R48, [R48+0x1c400] ;  /* 0x01c4000030307984 */ /* 0x000e280000000c00 */
[----:B------:R-:W2:Y:S01]  /*78c0*/  LDS.128 R60, [R60+0x1c400] ;  /* 0x01c400003c3c7984 */ /* 0x000ea20000000c00 */
[----:B------:R-:W-:Y:S05]  /*78d0*/  @P5 BRA `(.L_x_694) ;  /* 0x0000000400785947 */ /* 0x000fea0003800000 */
[----:B------:R-:W-:Y:S01]  /*78e0*/  SHF.R.U32.HI R92, RZ, 0x10, R57 ;  /* 0x00000010ff5c7819 */ /* 0x000fe20000011639 */
[----:B--2---:R-:W-:Y:S01]  /*78f0*/  IMAD.U32 R162, R61, 0x10000, RZ ;  /* 0x000100003da27824 */ /* 0x004fe200078e00ff */
[----:B------:R-:W-:Y:S01]  /*7900*/  SHF.R.U32.HI R93, RZ, 0x10, R45 ;  /* 0x00000010ff5d7819 */ /* 0x000fe2000001162d */
[----:B0-----:R-:W-:Y:S01]  /*7910*/  IMAD.U32 R94, R49, 0x10000, RZ ;  /* 0x00010000315e7824 */ /* 0x001fe200078e00ff */
[----:B------:R-:W-:Y:S02]  /*7920*/  PRMT R92, R177, 0x5432, R92 ;  /* 0x00005432b15c7816 */ /* 0x000fe4000000005c */
[----:B------:R-:W-:Y:S02]  /*7930*/  PRMT R93, R180, 0x5410, R93 ;  /* 0x00005410b45d7816 */ /* 0x000fe4000000005d */
[----:B------:R-:W-:Y:S01]  /*7940*/  LOP3.LUT R61, R61, 0xffff0000, RZ, 0xc0, !PT ;  /* 0xffff00003d3d7812 */ /* 0x000fe200078ec0ff */
[----:B------:R-:W-:Y:S01]  /*7950*/  IMAD.U32 R161, R92, 0x10000, RZ ;  /* 0x000100005ca17824 */ /* 0x000fe200078e00ff */
[----:B------:R-:W-:Y:S01]  /*7960*/  LOP3.LUT R49, R49, 0xffff0000, RZ, 0xc0, !PT ;  /* 0xffff000031317812 */ /* 0x000fe200078ec0ff */
[----:B------:R-:W-:Y:S01]  /*7970*/  IMAD.U32 R95, R93, 0x10000, RZ ;  /* 0x000100005d5f7824 */ /* 0x000fe200078e00ff */
[----:B------:R-:W-:Y:S01]  /*7980*/  SHF.R.U64 R57, R56, 0x10, R57 ;  /* 0x0000001038397819 */ /* 0x000fe20000001239 */
[C---:B------:R-:W-:Y:S01]  /*7990*/  FMUL.FTZ R163, R162.reuse, R161 ;  /* 0x000000a1a2a37220 */ /* 0x040fe20000410000 */
[----:B------:R-:W-:Y:S01]  /*79a0*/  LOP3.LUT R56, R63, 0xffff0000, RZ, 0xc0, !PT ;  /* 0xffff00003f387812 */ /* 0x000fe200078ec0ff */
[-C--:B------:R-:W-:Y:S01]  /*79b0*/  FMUL.FTZ R162, R162, R95.reuse ;  /* 0x0000005fa2a27220 */ /* 0x080fe20000410000 */
[----:B------:R-:W-:Y:S01]  /*79c0*/  SHF.R.U64 R45, R44, 0x10, R45 ;  /* 0x000000102c2d7819 */ /* 0x000fe2000000122d */
[C---:B------:R-:W-:Y:S01]  /*79d0*/  FFMA.FTZ R95, R94.reuse, R95, -R163 ;  /* 0x0000005f5e5f7223 */ /* 0x040fe200000108a3 */
[----:B------:R-:W-:Y:S01]  /*79e0*/  LOP3.LUT R44, R51, 0xffff0000, RZ, 0xc0, !PT ;  /* 0xffff0000332c7812 */ /* 0x000fe200078ec0ff */
[----:B------:R-:W-:Y:S01]  /*79f0*/  FFMA.FTZ R94, R94, R161, R162 ;  /* 0x000000a15e5e7223 */ /* 0x000fe200000100a2 */
[----:B------:R-:W-:Y:S01]  /*7a00*/  LOP3.LUT R161, R93, 0xffff0000, RZ, 0xc0, !PT ;  /* 0xffff00005da17812 */ /* 0x000fe200078ec0ff */
[----:B------:R-:W-:Y:S01]  /*7a10*/  IMAD.U32 R163, R63, 0x10000, RZ ;  /* 0x000100003fa37824 */ /* 0x000fe200078e00ff */
[----:B------:R-:W-:-:S02]  /*7a20*/  LOP3.LUT R93, R92, 0xffff0000, RZ, 0xc0, !PT ;  /* 0xffff00005c5d7812 */ /* 0x000fc400078ec0ff */
[----:B------:R-:W-:Y:S02]  /*7a30*/  SHF.R.U64 R46, R46, 0x10, R47 ;  /* 0x000000102e2e7819 */ /* 0x000fe4000000122f */
[----:B------:R-:W-:Y:S01]  /*7a40*/  SHF.R.U64 R58, R58, 0x10, R59 ;  /* 0x000000103a3a7819 */ /* 0x000fe2000000123b */
[C---:B------:R-:W-:Y:S01]  /*7a50*/  FMUL.FTZ R92, R61.reuse, R93 ;  /* 0x0000005d3d5c7220 */ /* 0x040fe20000410000 */
[-C--:B------:R-:W-:Y:S01]  /*7a60*/  FMUL.FTZ R61, R61, R161.reuse ;  /* 0x000000a13d3d7220 */ /* 0x080fe20000410000 */
[----:B------:R-:W-:Y:S02]  /*7a70*/  PRMT R46, R175, 0x5432, R46 ;  /* 0x00005432af2e7816 */ /* 0x000fe4000000002e */
[C---:B------:R-:W-:Y:S01]  /*7a80*/  FFMA.FTZ R92, R49.reuse, R161, -R92 ;  /* 0x000000a1315c7223 */ /* 0x040fe2000001085c */
[----:B------:R-:W-:Y:S01]  /*7a90*/  FFMA.FTZ R49, R49, R93, R61 ;  /* 0x0000005d31317223 */ /* 0x000fe2000001003d */
[----:B------:R-:W-:Y:S01]  /*7aa0*/  SHF.R.U32.HI R61, RZ, 0x10, R59 ;  /* 0x00000010ff3d7819 */ /* 0x000fe2000001163b */
[----:B------:R-:W-:Y:S01]  /*7ab0*/  IMAD.U32 R161, R51, 0x10000, RZ ;  /* 0x0001000033a17824 */ /* 0x000fe200078e00ff */
[----:B------:R-:W-:-:S02]  /*7ac0*/  SHF.R.U32.HI R93, RZ, 0x10, R47 ;  /* 0x00000010ff5d7819 */ /* 0x000fc4000001162f */
[----:B------:R-:W-:Y:S02]  /*7ad0*/  PRMT R61, R178, 0x5410, R61 ;  /* 0x00005410b23d7816 */ /* 0x000fe4000000003d */
[----:B------:R-:W-:Y:S02]  /*7ae0*/  PRMT R93, R179, 0x5410, R93 ;  /* 0x00005410b35d7816 */ /* 0x000fe4000000005d */
[----:B------:R-:W-:Y:S01]  /*7af0*/  PRMT R58, R175, 0x5410, R58 ;  /* 0x00005410af3a7816 */ /* 0x000fe2000000003a */
[C---:B------:R-:W-:Y:S01]  /*7b00*/  IMAD.U32 R162, R61.reuse, 0x10000, RZ ;  /* 0x000100003da27824 */ /* 0x040fe200078e00ff */
[----:B------:R-:W-:Y:S01]  /*7b10*/  LOP3.LUT R61, R61, 0xffff0000, RZ, 0xc0, !PT ;  /* 0xffff00003d3d7812 */ /* 0x000fe200078ec0ff */
[C---:B------:R-:W-:Y:S01]  /*7b20*/  IMAD.U32 R164, R93.reuse, 0x10000, RZ ;  /* 0x000100005da47824 */ /* 0x040fe200078e00ff */
[----:B------:R-:W-:Y:S01]  /*7b30*/  LOP3.LUT R93, R93, 0xffff0000, RZ, 0xc0, !PT ;  /* 0xffff00005d5d7812 */ /* 0x000fe200078ec0ff */
[C---:B------:R-:W-:Y:S01]  /*7b40*/  FMUL.FTZ R165, R163.reuse, R162 ;  /* 0x000000a2a3a57220 */ /* 0x040fe20000410000 */
[----:B------:R-:W-:Y:S01]  /*7b50*/  F2FP.BF16.F32.PACK_AB R92, R92, R95 ;  /* 0x0000005f5c5c723e */ /* 0x000fe200000010ff */
[C---:B------:R-:W-:Y:S01]  /*7b60*/  FMUL.FTZ R51, R56.reuse, R61 ;  /* 0x0000003d38337220 */ /* 0x040fe20000410000 */
[-C--:B------:R-:W-:Y:S01]  /*7b70*/  FMUL.FTZ R163, R163, R164.reuse ;  /* 0x000000a4a3a37220 */ /* 0x080fe20000410000 */
[-C--:B------:R-:W-:Y:S01]  /*7b80*/  FMUL.FTZ R56, R56, R93.reuse ;  /* 0x0000005d38387220 */ /* 0x080fe20000410000 */
[C---:B------:R-:W-:Y:S01]  /*7b90*/  FFMA.FTZ R164, R161.reuse, R164, -R165 ;  /* 0x000000a4a1a47223 */ /* 0x040fe200000108a5 */
[C---:B------:R-:W-:Y:S01]  /*7ba0*/  FFMA.FTZ R51, R44.reuse, R93, -R51 ;  /* 0x0000005d2c337223 */ /* 0x040fe20000010833 */
[----:B------:R-:W-:Y:S01]  /*7bb0*/  FFMA.FTZ R163, R161, R162, R163 ;  /* 0x000000a2a1a37223 */ /* 0x000fe200000100a3 */
[----:B------:R-:W-:Y:S01]  /*7bc0*/  FFMA.FTZ R44, R44, R61, R56 ;  /* 0x0000003d2c2c7223 */ /* 0x000fe20000010038 */
[----:B------:R-:W-:Y:S01]  /*7bd0*/  PRMT R56, R177, 0x5410, R45 ;  /* 0x00005410b1387816 */ /* 0x000fe2000000002d */
[----:B------:R-:W-:Y:S01]  /*7be0*/  IMAD.U32 R161, R60, 0x10000, RZ ;  /* 0x000100003ca17824 */ /* 0x000fe200078e00ff */
[----:B------:R-:W-:Y:S01]  /*7bf0*/  PRMT R45, R176, 0x5410, R57 ;  /* 0x00005410b02d7816 */ /* 0x000fe20000000039 */
[----:B------:R-:W-:Y:S01]  /*7c00*/  IMAD.U32 R57, R48, 0x10000, RZ ;  /* 0x0001000030397824 */ /* 0x000fe200078e00ff */
[----:B------:R-:W-:Y:S01]  /*7c10*/  LOP3.LUT R60, R60, 0xffff0000, RZ, 0xc0, !PT ;  /* 0xffff00003c3c7812 */ /* 0x000fe200078ec0ff */
[C---:B------:R-:W-:Y:S01]  /*7c20*/  IMAD.U32 R63, R56.reuse, 0x10000, RZ ;  /* 0x00010000383f7824 */ /* 0x040fe200078e00ff */
[C---:B------:R-:W-:Y:S01]  /*7c30*/  LOP3.LUT R47, R45.reuse, 0xffff0000, RZ, 0xc0, !PT ;  /* 0xffff00002d2f7812 */ /* 0x040fe200078ec0ff */
[----:B------:R-:W-:Y:S01]  /*7c40*/  IMAD.U32 R61, R45, 0x10000, RZ ;  /* 0x000100002d3d7824 */ /* 0x000fe200078e00ff */
[----:B------:R-:W-:-:S02]  /*7c50*/  LOP3.LUT R45, R56, 0xffff0000, RZ, 0xc0, !PT ;  /* 0xffff0000382d7812 */ /* 0x000fc400078ec0ff */
[----:B------:R-:W-:Y:S01]  /*7c60*/  LOP3.LUT R48, R48, 0xffff0000, RZ, 0xc0, !PT ;  /* 0xffff000030307812 */ /* 0x000fe200078ec0ff */
[C---:B------:R-:W-:Y:S01]  /*7c70*/  FMUL.FTZ R56, R60.reuse, R47 ;  /* 0x0000002f3c387220 */ /* 0x040fe20000410000 */
[C---:B------:R-:W-:Y:S01]  /*7c80*/  FMUL.FTZ R93, R161.reuse, R61 ;  /* 0x0000003da15d7220 */ /* 0x040fe20000410000 */
[----:B------:R-:W-:Y:S01]  /*7c90*/  FMUL.FTZ R60, R60, R45 ;  /* 0x0000002d3c3c7220 */ /* 0x000fe20000410000 */
[----:B------:R-:W-:Y:S01]  /*7ca0*/  FMUL.FTZ R161, R161, R63 ;  /* 0x0000003fa1a17220 */ /* 0x000fe20000410000 */
[----:B------:R-:W-:Y:S01]  /*7cb0*/  FFMA.FTZ R45, R48, R45, -R56 ;  /* 0x0000002d302d7223 */ /* 0x000fe20000010838 */
[----:B------:R-:W-:Y:S01]  /*7cc0*/  SHF.L.U32 R56, R58, 0x10, RZ ;  /* 0x000000103a387819 */ /* 0x000fe200000006ff */
[----:B------:R-:W-:Y:S01]  /*7cd0*/  FFMA.FTZ R47, R48, R47, R60 ;  /* 0x0000002f302f7223 */ /* 0x000fe2000001003c */
[C---:B------:R-:W-:Y:S01]  /*7ce0*/  FFMA.FTZ R93, R57.reuse, R63, -R93 ;  /* 0x0000003f395d7223 */ /* 0x040fe2000001085d */
[----:B------:R-:W-:Y:S01]  /*7cf0*/  FFMA.FTZ R161, R57, R61, R161 ;  /* 0x0000003d39a17223 */ /* 0x000fe200000100a1 */
[C---:B------:R-:W-:Y:S01]  /*7d00*/  IMAD.U32 R60, R62.reuse, 0x10000, RZ ;  /* 0x000100003e3c7824 */ /* 0x040fe200078e00ff */
[----:B------:R-:W-:Y:S01]  /*7d10*/  LOP3.LUT R62, R62, 0xffff0000, RZ, 0xc0, !PT ;  /* 0xffff00003e3e7812 */ /* 0x000fe200078ec0ff */
[----:B------:R-:W-:Y:S01]  /*7d20*/  IMAD.U32 R57, R46, 0x10000, RZ ;  /* 0x000100002e397824 */ /* 0x000fe200078e00ff */
[----:B------:R-:W-:Y:S01]  /*7d30*/  LOP3.LUT R58, R58, 0xffff0000, RZ, 0xc0, !PT ;  /* 0xffff00003a3a7812 */ /* 0x000fe200078ec0ff */
[----:B------:R-:W-:Y:S01]  /*7d40*/  FMUL.FTZ R59, R60, R56 ;  /* 0x000000383c3b7220 */ /* 0x000fe20000410000 */
[----:B------:R-:W-:-:S02]  /*7d50*/  IMAD.U32 R48, R50, 0x10000, RZ ;  /* 0x0001000032307824 */ /* 0x000fc400078e00ff */
[-C--:B------:R-:W-:Y:S01]  /*7d60*/  FMUL.FTZ R60, R60, R57.reuse ;  /* 0x000000393c3c7220 */ /* 0x080fe20000410000 */
[----:B------:R-:W-:Y:S01]  /*7d70*/  LOP3.LUT R46, R46, 0xffff0000, RZ, 0xc0, !PT ;  /* 0xffff00002e2e7812 */ /* 0x000fe200078ec0ff */
[C---:B------:R-:W-:Y:S02]  /*7d80*/  FFMA.FTZ R59, R48.reuse, R57, -R59 ;  /* 0x00000039303b7223 */ /* 0x040fe4000001083b */
[----:B------:R-:W-:Y:S01]  /*7d90*/  FFMA.FTZ R60, R48, R56, R60 ;  /* 0x00000038303c7223 */ /* 0x000fe2000001003c */
[----:B------:R-:W-:Y:S01]  /*7da0*/  LOP3.LUT R50, R50, 0xffff0000, RZ, 0xc0, !PT ;  /* 0xffff000032327812 */ /* 0x000fe200078ec0ff */
[C---:B------:R-:W-:Y:S01]  /*7db0*/  FMUL.FTZ R48, R62.reuse, R58 ;  /* 0x0000003a3e307220 */ /* 0x040fe20000410000 */
[----:B------:R-:W-:Y:S01]  /*7dc0*/  FMUL.FTZ R62, R62, R46 ;  /* 0x0000002e3e3e7220 */ /* 0x000fe20000410000 */
[----:B------:R-:W-:Y:S01]  /*7dd0*/  F2FP.BF16.F32.PACK_AB R94, R49, R94 ;  /* 0x0000005e315e723e */ /* 0x000fe200000010ff */
[----:B------:R-:W-:Y:S02]  /*7de0*/  IMAD.MOV.U32 R49, RZ, RZ, R92 ;  /* 0x000000ffff317224 */ /* 0x000fe400078e005c */
[C---:B------:R-:W-:Y:S01]  /*7df0*/  FFMA.FTZ R48, R50.reuse, R46, -R48 ;  /* 0x0000002e32307223 */ /* 0x040fe20000010830 */
[----:B------:R-:W-:Y:S01]  /*7e00*/  FFMA.FTZ R62, R50, R58, R62 ;  /* 0x0000003a323e7223 */ /* 0x000fe2000001003e */
[----:B------:R-:W-:Y:S01]  /*7e10*/  F2FP.BF16.F32.PACK_AB R44, R44, R163 ;  /* 0x000000a32c2c723e */ /* 0x000fe200000010ff */
[----:B------:R-:W-:Y:S01]  /*7e20*/  IMAD.MOV.U32 R61, RZ, RZ, R94 ;  /* 0x000000ffff3d7224 */ /* 0x000fe200078e005e */
[----:B------:R-:W-:-:S02]  /*7e30*/  F2FP.BF16.F32.PACK_AB R45, R45, R93 ;  /* 0x0000005d2d2d723e */ /* 0x000fc400000010ff */
[----:B------:R-:W-:Y:S01]  /*7e40*/  F2FP.BF16.F32.PACK_AB R47, R47, R161 ;  /* 0x000000a12f2f723e */ /* 0x000fe200000010ff */
[----:B------:R-:W-:Y:S01]  /*7e50*/  IMAD.MOV.U32 R63, RZ, RZ, R44 ;  /* 0x000000ffff3f7224 */ /* 0x000fe200078e002c */
[----:B------:R-:W-:Y:S01]  /*7e60*/  F2FP.BF16.F32.PACK_AB R59, R48, R59 ;  /* 0x0000003b303b723e */ /* 0x000fe200000010ff */
[----:B------:R-:W-:Y:S01]  /*7e70*/  IMAD.MOV.U32 R48, RZ, RZ, R45 ;  /* 0x000000ffff307224 */ /* 0x000fe200078e002d */
[----:B------:R-:W-:Y:S01]  /*7e80*/  F2FP.BF16.F32.PACK_AB R62, R62, R60 ;  /* 0x0000003c3e3e723e */ /* 0x000fe200000010ff */
[----:B------:R-:W-:Y:S01]  /*7e90*/  IMAD.MOV.U32 R60, RZ, RZ, R47 ;  /* 0x000000ffff3c7224 */ /* 0x000fe200078e002f */
[----:B------:R-:W-:Y:S01]  /*7ea0*/  F2FP.BF16.F32.PACK_AB R51, R51, R164 ;  /* 0x000000a43333723e */ /* 0x000fe200000010ff */
[----:B------:R-:W-:-:S07]  /*7eb0*/  IMAD.MOV.U32 R50, RZ, RZ, R59 ;  /* 0x000000ffff327224 */ /* 0x000fce00078e003b */
.L_x_694:
[----:B------:R-:W-:Y:S05]  /*7ec0*/  BSYNC B3 ;  /* 0x0000000000037941 */ /* 0x000fea0003800000 */
.L_x_693:
[----:B0-----:R0:W-:Y:S04]  /*7ed0*/  STG.E.128 desc[UR42][R88.64], R48 ;  /* 0x0000003058007986 */ /* 0x0011e8000c101d2a */
[----:B--2---:R0:W-:Y:S02]  /*7ee0*/  @!P4 STG.E.128 desc[UR42][R90.64], R60 ;  /* 0x0000003c5a00c986 */ /* 0x0041e4000c101d2a */
.L_x_692:
[----:B------:R-:W-:Y:S05]  /*7ef0*/  BSYNC B2 ;  /* 0x0000000000027941 */ /* 0x000fea0003800000 */
.L_x_691:
[----:B------:R-:W-:-:S13]  /*7f00*/  ISETP.NE.AND P4, PT, R9, RZ, PT ;  /* 0x000000ff0900720c */ /* 0x000fda0003f85270 */
[----:B------:R-:W-:Y:S05]  /*7f10*/  @!P4 BRA `(.L_x_686) ;  /* 0x000000080000c947 */ /* 0x000fea0003800000 */
[----:B------:R-:W3:Y:S01]  /*7f20*/  LDL R44, [R1+0x10] ;  /* 0x00001000012c7983 */ /* 0x000ee20000100800 */
[----:B------:R-:W-:Y:S01]  /*7f30*/  IADD3 R47, P4, P5, R102, R132, R15 ;  /* 0x00000084662f7210 */ /* 0x000fe20007d9e00f */
[----:B------:R-:W-:Y:S03]  /*7f40*/  BSSY B2, `(.L_x_695) ;  /* 0x000007b000027945 */ /* 0x000fe60003800000 */
[----:B------:R-:W-:Y:S02]  /*7f50*/  IADD3.X R46, R97, R157, R11, P4, P5 ;  /* 0x0000009d612e7210 */ /* 0x000fe400027ea40b */
[----:B---3--:R-:W-:-:S04]  /*7f60*/  LOP3.LUT P6, RZ, R44, 0x1, RZ, 0xc0, !PT ;  /* 0x000000012cff7812 */ /* 0x008fc800078cc0ff */
[----:B------:R-:W-:-:S04]  /*7f70*/  SEL R44, R122, R148, !P6 ;  /* 0x000000947a2c7207 */ /* 0x000fc80007000000 */
[----:B------:R-:W-:-:S04]  /*7f80*/  SHF.R.S32.HI R45, RZ, 0x1f, R44 ;  /* 0x0000001fff2d7819 */ /* 0x000fc8000001142c */
[----:B------:R-:W-:-:S04]  /*7f90*/  LEA.HI R45, R45, R44, RZ, 0x4 ;  /* 0x0000002c2d2d7211 */ /* 0x000fc800078f20ff */
[----:B------:R-:W-:-:S05]  /*7fa0*/  LEA.HI.SX32 R45, R45, R20, 0x1c ;  /* 0x000000142d2d7211 */ /* 0x000fca00078fe2ff */
[----:B------:R-:W-:-:S05]  /*7fb0*/  IMAD.SHL.U32 R44, R45, 0x8, RZ ;  /* 0x000000082d2c7824 */ /* 0x000fca00078e00ff */
[----:B------:R-:W-:-:S13]  /*7fc0*/  ISETP.GE.AND P4, PT, R44, R147, PT ;  /* 0x000000932c00720c */ /* 0x000fda0003f86270 */
[--C-:B0-2---:R-:W-:Y:S02]  /*7fd0*/  @!P4 SHF.R.S32.HI R48, RZ, 0x1f, R44.reuse ;  /* 0x0000001fff30c819 */ /* 0x105fe4000001142c */
[--C-:B------:R-:W-:Y:S02]  /*7fe0*/  @!P4 IADD3 R132, P5, P6, R102, R132, R44.reuse ;  /* 0x000000846684c210 */ /* 0x100fe40007ebe02c */
[----:B------:R-:W-:Y:S02]  /*7ff0*/  LOP3.LUT R44, R191, 0x38, R44, 0xf8, !PT ;  /* 0x00000038bf2c7812 */ /* 0x000fe400078ef82c */
[----:B------:R-:W-:Y:S02]  /*8000*/  @!P4 IADD3.X R157, R97, R157, R48, P5, P6 ;  /* 0x0000009d619dc210 */ /* 0x000fe40002fec430 */
[----:B------:R-:W-:Y:S02]  /*8010*/  LEA R56, P5, R47, R120, 0x1 ;  /* 0x000000782f387211 */ /* 0x000fe400078a08ff */
[----:B------:R-:W-:-:S02]  /*8020*/  LOP3.LUT R44, R44, R193, RZ, 0x3c, !PT ;  /* 0x000000c12c2c7212 */ /* 0x000fc400078e3cff */
[----:B------:R-:W-:Y:S02]  /*8030*/  LEA.HI.X R57, R47, R121, R46, 0x1, P5 ;  /* 0x000000792f397211 */ /* 0x000fe400028f0c2e */
[----:B------:R-:W-:Y:S02]  /*8040*/  SHF.R.S32.HI R46, RZ, 0x1f, R45 ;  /* 0x0000001fff2e7819 */ /* 0x000fe4000001142d */
[----:B------:R-:W-:Y:S02]  /*8050*/  @!P4 LEA R58, P5, R132, R120, 0x1 ;  /* 0x00000078843ac211 */ /* 0x000fe400078a08ff */
[----:B------:R-:W-:Y:S02]  /*8060*/  LEA.HI R45, R46, R45, RZ, 0x3 ;  /* 0x0000002d2e2d7211 */ /* 0x000fe400078f18ff */
[----:B------:R-:W-:Y:S02]  /*8070*/  @!P4 LEA.HI.X R59, R132, R121, R157, 0x1, P5 ;  /* 0x00000079843bc211 */ /* 0x000fe400028f0c9d */
[----:B------:R-:W-:Y:S01]  /*8080*/  ISETP.GE.AND P5, PT, R100, R117, PT ;  /* 0x000000756400720c */ /* 0x000fe20003fa6270 */
        /* <DEDUP_REMOVED lines=11> */
[--C-:B------:R-:W-:Y:S01]  /*8140*/  SHF.R.U64 R42, R42, 0x10, R43.reuse ;  /* 0x000000102a2a7819 */ /* 0x100fe2000000122b */
[----:B--2---:R-:W-:Y:S01]  /*8150*/  IMAD.U32 R62, R49, 0x10000, RZ ;  /* 0x00010000313e7824 */ /* 0x004fe200078e00ff */
[----:B------:R-:W-:Y:S01]  /*8160*/  SHF.R.U32.HI R60, RZ, 0x10, R43 ;  /* 0x00000010ff3c7819 */ /* 0x000fe2000001162b */
[----:B------:R-:W-:Y:S01]  /*8170*/  IMAD.U32 R90, R51, 0x10000, RZ ;  /* 0x00010000335a7824 */ /* 0x000fe200078e00ff */
[--C-:B------:R-:W-:Y:S01]  /*8180*/  SHF.R.U64 R43, R52, 0x10, R53.reuse ;  /* 0x00000010342b7819 */ /* 0x100fe20000001235 */
[----:B0-----:R-:W-:Y:S01]  /*8190*/  IMAD.U32 R89, R47, 0x10000, RZ ;  /* 0x000100002f597824 */ /* 0x001fe200078e00ff */
[----:B------:R-:W-:Y:S01]  /*81a0*/  SHF.R.U32.HI R52, RZ, 0x10, R53 ;  /* 0x00000010ff347819 */ /* 0x000fe20000011635 */
[----:B------:R-:W-:Y:S01]  /*81b0*/  IMAD.U32 R91, R50, 0x10000, RZ ;  /* 0x00010000325b7824 */ /* 0x000fe200078e00ff */
[--C-:B------:R-:W-:Y:S01]  /*81c0*/  SHF.R.U64 R40, R40, 0x10, R41.reuse ;  /* 0x0000001028287819 */ /* 0x100fe20000001229 */
[----:B------:R-:W-:Y:S01]  /*81d0*/  IMAD.U32 R88, R46, 0x10000, RZ ;  /* 0x000100002e587824 */ /* 0x000fe200078e00ff */
[----:B------:R-:W-:-:S02]  /*81e0*/  SHF.R.U32.HI R41, RZ, 0x10, R41 ;  /* 0x00000010ff297819 */ /* 0x000fc40000011629 */
[----:B------:R-:W-:Y:S02]  /*81f0*/  PRMT R52, R173, 0x5432, R52 ;  /* 0x00005432ad347816 */ /* 0x000fe40000000034 */
[----:B------:R-:W-:Y:S02]  /*8200*/  SHF.R.U64 R53, R54, 0x10, R55 ;  /* 0x0000001036357819 */ /* 0x000fe40000001237 */
[----:B------:R-:W-:Y:S01]  /*8210*/  PRMT R41, R171, 0x5410, R41 ;  /* 0x00005410ab297816 */ /* 0x000fe20000000029 */
[----:B------:R-:W-:Y:S01]  /*8220*/  IMAD.U32 R92, R52, 0x10000, RZ ;  /* 0x00010000345c7824 */ /* 0x000fe200078e00ff */
[----:B------:R-:W-:Y:S01]  /*8230*/  SHF.R.U32.HI R54, RZ, 0x10, R55 ;  /* 0x00000010ff367819 */ /* 0x000fe20000011637 */
[----:B------:R-:W-:Y:S01]  /*8240*/  IMAD.U32 R55, R45, 0x10000, RZ ;  /* 0x000100002d377824 */ /* 0x000fe200078e00ff */
[----:B------:R-:W-:Y:S01]  /*8250*/  PRMT R43, R172, 0x5432, R43 ;  /* 0x00005432ac2b7816 */ /* 0x000fe2000000002b */
[----:B------:R-:W-:Y:S01]  /*8260*/  IMAD.U32 R93, R41, 0x10000, RZ ;  /* 0x00010000295d7824 */ /* 0x000fe200078e00ff */
[----:B------:R-:W-:Y:S01]  /*8270*/  LOP3.LUT R63, R49, 0xffff0000, RZ, 0xc0, !PT ;  /* 0xffff0000313f7812 */ /* 0x000fe200078ec0ff */
[----:B------:R-:W-:Y:S01]  /*8280*/  IMAD.U32 R49, R48, 0x10000, RZ ;  /* 0x0001000030317824 */ /* 0x000fe200078e00ff */
[----:B------:R-:W-:Y:S01]  /*8290*/  PRMT R172, R172, 0x5410, R53 ;  /* 0x00005410acac7816 */ /* 0x000fe20000000035 */
[----:B------:R-:W-:Y:S01]  /*82a0*/  FMUL.FTZ R53, R62, R92 ;  /* 0x0000005c3e357220 */ /* 0x000fe20000410000 */
[----:B------:R-:W-:Y:S01]  /*82b0*/  LOP3.LUT R52, R52, 0xffff0000, RZ, 0xc0, !PT ;  /* 0xffff000034347812 */ /* 0x000fe200078ec0ff */
[-C--:B------:R-:W-:Y:S01]  /*82c0*/  FMUL.FTZ R62, R62, R93.reuse ;  /* 0x0000005d3e3e7220 */ /* 0x080fe20000410000 */
[----:B------:R-:W-:Y:S01]  /*82d0*/  PRMT R54, R173, 0x5410, R54 ;  /* 0x00005410ad367816 */ /* 0x000fe20000000036 */
[----:B------:R-:W-:Y:S01]  /*82e0*/  FFMA.FTZ R53, R55, R93, -R53 ;  /* 0x0000005d37357223 */ /* 0x000fe20000010835 */
[----:B------:R-:W-:Y:S01]  /*82f0*/  LOP3.LUT R41, R41, 0xffff0000, RZ, 0xc0, !PT ;  /* 0xffff000029297812 */ /* 0x000fe200078ec0ff */
[----:B------:R-:W-:Y:S01]  /*8300*/  FMUL.FTZ R94, R63, R52 ;  /* 0x000000343f5e7220 */ /* 0x000fe20000410000 */
[----:B------:R-:W-:Y:S01]  /*8310*/  LOP3.LUT R61, R45, 0xffff0000, RZ, 0xc0, !PT ;  /* 0xffff00002d3d7812 */ /* 0x000fe200078ec0ff */
[C---:B------:R-:W-:Y:S01]  /*8320*/  IMAD.U32 R93, R54.reuse, 0x10000, RZ ;  /* 0x00010000365d7824 */ /* 0x040fe200078e00ff */
[----:B------:R-:W-:Y:S01]  /*8330*/  PRMT R60, R171, 0x5432, R60 ;  /* 0x00005432ab3c7816 */ /* 0x000fe2000000003c */
[-C--:B------:R-:W-:Y:S01]  /*8340*/  FMUL.FTZ R63, R63, R41.reuse ;  /* 0x000000293f3f7220 */ /* 0x080fe20000410000 */
[----:B------:R-:W-:Y:S01]  /*8350*/  LOP3.LUT R51, R51, 0xffff0000, RZ, 0xc0, !PT ;  /* 0xffff000033337812 */ /* 0x000fe200078ec0ff */
[----:B------:R-:W-:Y:S01]  /*8360*/  FFMA.FTZ R62, R55, R92, R62 ;  /* 0x0000005c373e7223 */ /* 0x000fe2000001003e */
[----:B------:R-:W-:Y:S01]  /*8370*/  LOP3.LUT R54, R54, 0xffff0000, RZ, 0xc0, !PT ;  /* 0xffff000036367812 */ /* 0x000fe200078ec0ff */
[----:B------:R-:W-:Y:S01]  /*8380*/  FFMA.FTZ R94, R61, R41, -R94 ;  /* 0x000000293d5e7223 */ /* 0x000fe2000001085e */
[----:B------:R-:W-:-:S02]  /*8390*/  IMAD.U32 R55, R60, 0x10000, RZ ;  /* 0x000100003c377824 */ /* 0x000fc400078e00ff */
[----:B------:R-:W-:Y:S01]  /*83a0*/  FMUL.FTZ R41, R90, R93 ;  /* 0x0000005d5a297220 */ /* 0x000fe20000410000 */
[----:B------:R-:W-:Y:S01]  /*83b0*/  PRMT R40, R174, 0x5410, R40 ;  /* 0x00005410ae287816 */ /* 0x000fe20000000028 */
[----:B------:R-:W-:Y:S01]  /*83c0*/  FFMA.FTZ R63, R61, R52, R63 ;  /* 0x000000343d3f7223 */ /* 0x000fe2000001003f */
[----:B------:R-:W-:Y:S01]  /*83d0*/  LOP3.LUT R47, R47, 0xffff0000, RZ, 0xc0, !PT ;  /* 0xffff00002f2f7812 */ /* 0x000fe200078ec0ff */
[----:B------:R-:W-:Y:S01]  /*83e0*/  FMUL.FTZ R61, R51, R54 ;  /* 0x00000036333d7220 */ /* 0x000fe20000410000 */
[----:B------:R-:W-:Y:S01]  /*83f0*/  LOP3.LUT R60, R60, 0xffff0000, RZ, 0xc0, !PT ;  /* 0xffff00003c3c7812 */ /* 0x000fe200078ec0ff */
[-C--:B------:R-:W-:Y:S01]  /*8400*/  FMUL.FTZ R90, R90, R55.reuse ;  /* 0x000000375a5a7220 */ /* 0x080fe20000410000 */
[----:B------:R-:W-:Y:S01]  /*8410*/  FFMA.FTZ R41, R89, R55, -R41 ;  /* 0x0000003759297223 */ /* 0x000fe20000010829 */
[----:B------:R-:W-:Y:S01]  /*8420*/  IMAD.U32 R55, R43, 0x10000, RZ ;  /* 0x000100002b377824 */ /* 0x000fe200078e00ff */
[----:B------:R-:W-:Y:S01]  /*8430*/  LOP3.LUT R48, R48, 0xffff0000, RZ, 0xc0, !PT ;  /* 0xffff000030307812 */ /* 0x000fe200078ec0ff */
[----:B------:R-:W-:-:S02]  /*8440*/  IMAD.U32 R52, R40, 0x10000, RZ ;  /* 0x0001000028347824 */ /* 0x000fc400078e00ff */
[-C--:B------:R-:W-:Y:S01]  /*8450*/  FMUL.FTZ R51, R51, R60.reuse ;  /* 0x0000003c33337220 */ /* 0x080fe20000410000 */
[----:B------:R-:W-:Y:S01]  /*8460*/  FFMA.FTZ R61, R47, R60, -R61 ;  /* 0x0000003c2f3d7223 */ /* 0x000fe2000001083d */
[----:B------:R-:W-:Y:S01]  /*8470*/  LOP3.LUT R60, R40, 0xffff0000, RZ, 0xc0, !PT ;  /* 0xffff0000283c7812 */ /* 0x000fe200078ec0ff */
[-C--:B------:R-:W-:Y:S01]  /*8480*/  FMUL.FTZ R40, R49, R55.reuse ;  /* 0x0000003731287220 */ /* 0x080fe20000410000 */
[----:B------:R-:W-:Y:S01]  /*8490*/  IMAD.U32 R45, R44, 0x10000, RZ ;  /* 0x000100002c2d7824 */ /* 0x000fe200078e00ff */
[----:B------:R-:W-:Y:S01]  /*84a0*/  LOP3.LUT R43, R43, 0xffff0000, RZ, 0xc0, !PT ;  /* 0xffff00002b2b7812 */ /* 0x000fe200078ec0ff */
[----:B------:R-:W-:Y:S01]  /*84b0*/  FMUL.FTZ R49, R49, R52 ;  /* 0x0000003431317220 */ /* 0x000fe20000410000 */
[----:B------:R-:W-:Y:S01]  /*84c0*/  PRMT R42, R174, 0x5432, R42 ;  /* 0x00005432ae2a7816 */ /* 0x000fe2000000002a */
[----:B------:R-:W-:Y:S01]  /*84d0*/  FFMA.FTZ R51, R47, R54, R51 ;  /* 0x000000362f337223 */ /* 0x000fe20000010033 */
[C---:B------:R-:W-:Y:S01]  /*84e0*/  FFMA.FTZ R40, R45.reuse, R52, -R40 ;  /* 0x000000342d287223 */ /* 0x040fe20000010828 */
[----:B------:R-:W-:Y:S01]  /*84f0*/  FFMA.FTZ R49, R45, R55, R49 ;  /* 0x000000372d317223 */ /* 0x000fe20000010031 */
[----:B------:R-:W-:Y:S01]  /*8500*/  LOP3.LUT R44, R44, 0xffff0000, RZ, 0xc0, !PT ;  /* 0xffff00002c2c7812 */ /* 0x000fe200078ec0ff */
[-C--:B------:R-:W-:Y:S01]  /*8510*/  FMUL.FTZ R47, R48, R43.reuse ;  /* 0x0000002b302f7220 */ /* 0x080fe20000410000 */
[----:B------:R-:W-:Y:S01]  /*8520*/  IMAD.U32 R45, R172, 0x10000, RZ ;  /* 0x00010000ac2d7824 */ /* 0x000fe200078e00ff */
[----:B------:R-:W-:Y:S01]  /*8530*/  LOP3.LUT R50, R50, 0xffff0000, RZ, 0xc0, !PT ;  /* 0xffff000032327812 */ /* 0x000fe200078ec0ff */
[-C--:B------:R-:W-:Y:S01]  /*8540*/  FMUL.FTZ R48, R48, R60.reuse ;  /* 0x0000003c30307220 */ /* 0x080fe20000410000 */
[----:B------:R-:W-:Y:S01]  /*8550*/  IMAD.U32 R52, R42, 0x10000, RZ ;  /* 0x000100002a347824 */ /* 0x000fe200078e00ff */
[----:B------:R-:W-:Y:S01]  /*8560*/  LOP3.LUT R172, R172, 0xffff0000, RZ, 0xc0, !PT ;  /* 0xffff0000acac7812 */ /* 0x000fe200078ec0ff */
[----:B------:R-:W-:Y:S01]  /*8570*/  FFMA.FTZ R47, R44, R60, -R47 ;  /* 0x0000003c2c2f7223 */ /* 0x000fe2000001082f */
[----:B------:R-:W-:Y:S01]  /*8580*/  LOP3.LUT R42, R42, 0xffff0000, RZ, 0xc0, !PT ;  /* 0xffff00002a2a7812 */ /* 0x000fe200078ec0ff */
[----:B------:R-:W-:Y:S01]  /*8590*/  FFMA.FTZ R48, R44, R43, R48 ;  /* 0x0000002b2c307223 */ /* 0x000fe20000010030 */
[----:B------:R-:W-:Y:S01]  /*85a0*/  LOP3.LUT R46, R46, 0xffff0000, RZ, 0xc0, !PT ;  /* 0xffff00002e2e7812 */ /* 0x000fe200078ec0ff */
[C---:B------:R-:W-:Y:S01]  /*85b0*/  FMUL.FTZ R43, R91.reuse, R45 ;  /* 0x0000002d5b2b7220 */ /* 0x040fe20000410000 */
[C---:B------:R-:W-:Y:S01]  /*85c0*/  FMUL.FTZ R44, R50.reuse, R172 ;  /* 0x000000ac322c7220 */ /* 0x040fe20000410000 */
[----:B------:R-:W-:Y:S01]  /*85d0*/  FMUL.FTZ R91, R91, R52 ;  /* 0x000000345b5b7220 */ /* 0x000fe20000410000 */
[----:B------:R-:W-:Y:S01]  /*85e0*/  FMUL.FTZ R50, R50, R42 ;  /* 0x0000002a32327220 */ /* 0x000fe20000410000 */
[----:B------:R-:W-:Y:S01]  /*85f0*/  FFMA.FTZ R43, R88, R52, -R43 ;  /* 0x00000034582b7223 */ /* 0x000fe2000001082b */
[----:B------:R-:W-:Y:S01]  /*8600*/  FFMA.FTZ R44, R46, R42, -R44 ;  /* 0x0000002a2e2c7223 */ /* 0x000fe2000001082c */
[----:B------:R-:W-:Y:S01]  /*8610*/  FFMA.FTZ R90, R89, R93, R90 ;  /* 0x0000005d595a7223 */ /* 0x000fe2000001005a */
[----:B------:R-:W-:Y:S01]  /*8620*/  FFMA.FTZ R91, R88, R45, R91 ;  /* 0x0000002d585b7223 */ /* 0x000fe2000001005b */
[----:B------:R-:W-:Y:S01]  /*8630*/  FFMA.FTZ R50, R46, R172, R50 ;  /* 0x000000ac2e327223 */ /* 0x000fe20000010032 */
[----:B------:R-:W-:-:S02]  /*8640*/  F2FP.BF16.F32.PACK_AB R41, R61, R41 ;  /* 0x000000293d29723e */ /* 0x000fc400000010ff */
[----:B------:R-:W-:Y:S02]  /*8650*/  F2FP.BF16.F32.PACK_AB R62, R63, R62 ;  /* 0x0000003e3f3e723e */ /* 0x000fe400000010ff */
[----:B------:R-:W-:Y:S01]  /*8660*/  F2FP.BF16.F32.PACK_AB R40, R47, R40 ;  /* 0x000000282f28723e */ /* 0x000fe200000010ff */
[----:B------:R-:W-:Y:S01]  /*8670*/  IMAD.MOV.U32 R47, RZ, RZ, R41 ;  /* 0x000000ffff2f7224 */ /* 0x000fe200078e0029 */
[----:B------:R-:W-:Y:S01]  /*8680*/  F2FP.BF16.F32.PACK_AB R48, R48, R49 ;  /* 0x000000313030723e */ /* 0x000fe200000010ff */
[----:B------:R-:W-:Y:S01]  /*8690*/  IMAD.MOV.U32 R49, RZ, RZ, R62 ;  /* 0x000000ffff317224 */ /* 0x000fe200078e003e */
[----:B------:R-:W-:Y:S01]  /*86a0*/  F2FP.BF16.F32.PACK_AB R46, R44, R43 ;  /* 0x0000002b2c2e723e */ /* 0x000fe200000010ff */
[----:B------:R-:W-:Y:S01]  /*86b0*/  IMAD.MOV.U32 R44, RZ, RZ, R40 ;  /* 0x000000ffff2c7224 */ /* 0x000fe200078e0028 */
[----:B------:R-:W-:Y:S02]  /*86c0*/  F2FP.BF16.F32.PACK_AB R45, R94, R53 ;  /* 0x000000355e2d723e */ /* 0x000fe400000010ff */
[----:B------:R-:W-:-:S02]  /*86d0*/  F2FP.BF16.F32.PACK_AB R51, R51, R90 ;  /* 0x0000005a3333723e */ /* 0x000fc400000010ff */
[----:B------:R-:W-:-:S07]  /*86e0*/  F2FP.BF16.F32.PACK_AB R50, R50, R91 ;  /* 0x0000005b3232723e */ /* 0x000fce00000010ff */
.L_x_696:
[----:B------:R-:W-:Y:S05]  /*86f0*/  BSYNC B2 ;  /* 0x0000000000027941 */ /* 0x000fea0003800000 */
.L_x_695:
[----:B0-----:R3:W-:Y:S04]  /*8700*/  STG.E.128 desc[UR42][R56.64], R44 ;  /* 0x0000002c38007986 */ /* 0x0017e8000c101d2a */
[----:B--2---:R3:W-:Y:S02]  /*8710*/  @!P4 STG.E.128 desc[UR42][R58.64], R48 ;  /* 0x000000303a00c986 */ /* 0x0047e4000c101d2a */
.L_x_686:
[----:B------:R-:W-:Y:S05]  /*8720*/  BSYNC B1 ;  /* 0x0000000000017941 */ /* 0x000fea0003800000 */
.L_x_685:
[-C--:B--2---:R-:W-:Y:S02]  /*8730*/  IMAD R40, R146, R128.reuse, RZ ;  /* 0x0000008092287224 */ /* 0x084fe400078e02ff */
[----:B------:R-:W-:-:S04]  /*8740*/  IMAD.WIDE.U32 R126, R205, R128, R126 ;  /* 0x00000080cd7e7225 */ /* 0x000fc800078e007e */
[----:B------:R-:W-:Y:S01]  /*8750*/  IMAD R129, R205, R129, R40 ;  /* 0x00000081cd817224 */ /* 0x000fe200078e0228 */
[----:B------:R-:W-:Y:S06]  /*8760*/  @P3 BRA `(.L_x_655) ;  /* 0x0000001800f43947 */ /* 0x000fec0003800000 */
[----:B------:R-:W-:Y:S01]  /*8770*/  ISETP.NE.AND P3, PT, R14, RZ, PT ;  /* 0x000000ff0e00720c */ /* 0x000fe20003f65270 */
[----:B------:R-:W-:Y:S01]  /*8780*/  BSSY B1, `(.L_x_697) ;  /* 0x0000083000017945 */ /* 0x000fe20003800000 */
[----:B------:R-:W-:-:S11]  /*8790*/  IADD3 R52, R127, R129, RZ ;  /* 0x000000817f347210 */ /* 0x000fd60007ffe0ff */
[----:B------:R-:W-:Y:S05]  /*87a0*/  @!P3 BRA `(.L_x_698) ;  /* 0x000000080000b947 */ /* 0x000fea0003800000 */
[----:B------:R-:W-:Y:S01]  /*87b0*/  SEL R40, R122, R148, !P0 ;  /* 0x000000947a287207 */ /* 0x000fe20004000000 */
[----:B------:R-:W-:Y:S01]  /*87c0*/  BSSY B2, `(.L_x_699) ;  /* 0x000007c000027945 */ /* 0x000fe20003800000 */
[----:B---3--:R-:W-:Y:S02]  /*87d0*/  IADD3 R44, P3, P4, R102, R126, R27 ;  /* 0x0000007e662c7210 */ /* 0x008fe40007c7e01b */
[----:B------:R-:W-:Y:S02]  /*87e0*/  SHF.R.S32.HI R41, RZ, 0x1f, R40 ;  /* 0x0000001fff297819 */ /* 0x000fe40000011428 */
[----:B------:R-:W-:Y:S02]  /*87f0*/  IADD3.X R46, R97, R52, R13, P3, P4 ;  /* 0x00000034612e7210 */ /* 0x000fe40001fe840d */
[----:B------:R-:W-:-:S04]  /*8800*/  LEA.HI R41, R41, R40, RZ, 0x4 ;  /* 0x0000002829297211 */ /* 0x000fc800078f20ff */
[----:B------:R-:W-:-:S04]  /*8810*/  LEA.HI.SX32 R41, R41, R114, 0x1c ;  /* 0x0000007229297211 */ /* 0x000fc800078fe2ff */
[----:B0-----:R-:W-:Y:S01]  /*8820*/  SHF.R.S32.HI R48, RZ, 0x1f, R41 ;  /* 0x0000001fff307819 */ /* 0x001fe20000011429 */
[----:B------:R-:W-:-:S03]  /*8830*/  IMAD.SHL.U32 R40, R41, 0x8, RZ ;  /* 0x0000000829287824 */ /* 0x000fc600078e00ff */
[----:B------:R-:W-:Y:S02]  /*8840*/  LEA.HI R48, R48, R41, RZ, 0x3 ;  /* 0x0000002930307211 */ /* 0x000fe400078f18ff */
[----:B------:R-:W-:Y:S02]  /*8850*/  ISETP.GE.AND P3, PT, R40, R147, PT ;  /* 0x000000932800720c */ /* 0x000fe40003f66270 */
[----:B------:R-:W-:Y:S01]  /*8860*/  LOP3.LUT R41, R185, 0x38, R40, 0xf8, !PT ;  /* 0x00000038b9297812 */ /* 0x000fe200078ef828 */
[----:B------:R-:W-:-:S05]  /*8870*/  IMAD.SHL.U32 R48, R48, 0x400, RZ ;  /* 0x0000040030307824 */ /* 0x000fca00078e00ff */
[----:B------:R-:W-:-:S05]  /*8880*/  LOP3.LUT R43, R48, 0x7fffe000, RZ, 0xc0, !PT ;  /* 0x7fffe000302b7812 */ /* 0x000fca00078ec0ff */
[--C-:B------:R-:W-:Y:S02]  /*8890*/  @!P3 SHF.R.S32.HI R45, RZ, 0x1f, R40.reuse ;  /* 0x0000001fff2db819 */ /* 0x100fe40000011428 */
[----:B------:R-:W-:Y:S02]  /*88a0*/  @!P3 IADD3 R42, P4, P5, R102, R126, R40 ;  /* 0x0000007e662ab210 */ /* 0x000fe40007d9e028 */
[----:B------:R-:W-:Y:S01]  /*88b0*/  LOP3.LUT R40, R41, R230, RZ, 0x3c, !PT ;  /* 0x000000e629287212 */ /* 0x000fe200078e3cff */
[----:B------:R-:W-:Y:S01]  /*88c0*/  IMAD R41, R16, 0x6000, R141 ;  /* 0x0000600010297824 */ /* 0x000fe200078e028d */
[----:B------:R-:W-:Y:S02]  /*88d0*/  @!P3 IADD3.X R45, R97, R52, R45, P4, P5 ;  /* 0x00000034612db210 */ /* 0x000fe400027ea42d */
[----:B------:R-:W-:Y:S01]  /*88e0*/  IADD3 R43, R40, R43, R195 ;  /* 0x0000002b282b7210 */ /* 0x000fe20007ffe0c3 */
[----:B------:R-:W-:Y:S01]  /*88f0*/  IMAD R41, R41, 0x2, R2 ;  /* 0x0000000229297824 */ /* 0x000fe200078e0202 */
[----:B------:R-:W-:-:S03]  /*8900*/  LEA R48, P4, R44, R120, 0x1 ;  /* 0x000000782c307211 */ /* 0x000fc600078808ff */
[----:B------:R-:W-:Y:S01]  /*8910*/  IMAD R43, R16, 0x6000, R43 ;  /* 0x00006000102b7824 */ /* 0x000fe200078e022b */
[----:B------:R-:W-:Y:S02]  /*8920*/  LEA.HI.X R49, R44, R121, R46, 0x1, P4 ;  /* 0x000000792c317211 */ /* 0x000fe400020f0c2e */
[----:B------:R-:W-:Y:S01]  /*8930*/  @!P3 LEA R50, P4, R42, R120, 0x1 ;  /* 0x000000782a32b211 */ /* 0x000fe200078808ff */
[----:B------:R-:W-:-:S03]  /*8940*/  IMAD R44, R43, 0x2, R2 ;  /* 0x000000022b2c7824 */ /* 0x000fc600078e0202 */
[----:B------:R-:W-:Y:S02]  /*8950*/  @!P3 LEA.HI.X R51, R42, R121, R45, 0x1, P4 ;  /* 0x000000792a33b211 */ /* 0x000fe400020f0c2d */
[----:B------:R-:W0:Y:S01]  /*8960*/  LDS.128 R40, [R41+0x1c400] ;  /* 0x01c4000029287984 */ /* 0x000e220000000c00 */
[----:B------:R-:W-:-:S03]  /*8970*/  ISETP.GE.AND P4, PT, R18, R117, PT ;  /* 0x000000751200720c */ /* 0x000fc60003f86270 */
[----:B------:R-:W2:Y:S10]  /*8980*/  LDS.128 R44, [R44+0x1c400] ;  /* 0x01c400002c2c7984 */ /* 0x000eb40000000c00 */
[----:B------:R-:W-:Y:S05]  /*8990*/  @P4 BRA `(.L_x_700) ;  /* 0x0000000400784947 */ /* 0x000fea0003800000 */
[----:B------:R-:W-:Y:S01]  /*89a0*/  SHF.R.U64 R53, R72, 0x10, R73 ;  /* 0x0000001048357819 */ /* 0x000fe20000001249 */
[----:B--2---:R-:W-:Y:S01]  /*89b0*/  IMAD.U32 R59, R45, 0x10000, RZ ;  /* 0x000100002d3b7824 */ /* 0x004fe200078e00ff */
[----:B------:R-:W-:Y:S01]  /*89c0*/  SHF.R.U64 R55, R84, 0x10, R85 ;  /* 0x0000001054377819 */ /* 0x000fe20000001255 */
[----:B0-----:R-:W-:Y:S01]  /*89d0*/  IMAD.U32 R57, R41, 0x10000, RZ ;  /* 0x0001000029397824 */ /* 0x001fe200078e00ff */
[----:B------:R-:W-:Y:S01]  /*89e0*/  SHF.R.U32.HI R73, RZ, 0x10, R73 ;  /* 0x00000010ff497819 */ /* 0x000fe20000011649 */
[----:B------:R-:W-:Y:S01]  /*89f0*/  IMAD.U32 R72, R47, 0x10000, RZ ;  /* 0x000100002f487824 */ /* 0x000fe200078e00ff */
[----:B------:R-:W-:Y:S01]  /*8a00*/  SHF.R.U32.HI R85, RZ, 0x10, R85 ;  /* 0x00000010ff557819 */ /* 0x000fe20000011655 */
[----:B------:R-:W-:Y:S01]  /*8a10*/  IMAD.U32 R62, R43, 0x10000, RZ ;  /* 0x000100002b3e7824 */ /* 0x000fe200078e00ff */
[----:B------:R-:W-:Y:S01]  /*8a20*/  PRMT R73, R168, 0x5432, R73 ;  /* 0x00005432a8497816 */ /* 0x000fe20000000049 */
[----:B------:R-:W-:Y:S01]  /*8a30*/  IMAD.U32 R61, R42, 0x10000, RZ ;  /* 0x000100002a3d7824 */ /* 0x000fe200078e00ff */
[----:B------:R-:W-:-:S02]  /*8a40*/  PRMT R85, R170, 0x5432, R85 ;  /* 0x00005432aa557816 */ /* 0x000fc40000000055 */
[----:B------:R-:W-:Y:S01]  /*8a50*/  SHF.R.U64 R56, R86, 0x10, R87 ;  /* 0x0000001056387819 */ /* 0x000fe20000001257 */
[----:B------:R-:W-:Y:S01]  /*8a60*/  IMAD.U32 R88, R73, 0x10000, RZ ;  /* 0x0001000049587824 */ /* 0x000fe200078e00ff */
[----:B------:R-:W-:Y:S01]  /*8a70*/  SHF.R.U64 R54, R74, 0x10, R75 ;  /* 0x000000104a367819 */ /* 0x000fe2000000124b */
[----:B------:R-:W-:Y:S01]  /*8a80*/  IMAD.U32 R84, R85, 0x10000, RZ ;  /* 0x0001000055547824 */ /* 0x000fe200078e00ff */
[----:B------:R-:W-:Y:S01]  /*8a90*/  SHF.R.U32.HI R86, RZ, 0x10, R87 ;  /* 0x00000010ff567819 */ /* 0x000fe20000011657 */
[C---:B------:R-:W-:Y:S01]  /*8aa0*/  FMUL.FTZ R92, R59.reuse, R88 ;  /* 0x000000583b5c7220 */ /* 0x040fe20000410000 */
[----:B------:R-:W-:Y:S01]  /*8ab0*/  SHF.R.U32.HI R74, RZ, 0x10, R75 ;  /* 0x00000010ff4a7819 */ /* 0x000fe2000001164b */
[----:B------:R-:W-:Y:S01]  /*8ac0*/  FMUL.FTZ R90, R59, R84 ;  /* 0x000000543b5a7220 */ /* 0x000fe20000410000 */
[----:B------:R-:W-:Y:S01]  /*8ad0*/  LOP3.LUT R60, R45, 0xffff0000, RZ, 0xc0, !PT ;  /* 0xffff00002d3c7812 */ /* 0x000fe200078ec0ff */
[----:B------:R-:W-:Y:S01]  /*8ae0*/  IMAD.U32 R45, R44, 0x10000, RZ ;  /* 0x000100002c2d7824 */ /* 0x000fe200078e00ff */
[----:B------:R-:W-:-:S02]  /*8af0*/  LOP3.LUT R85, R85, 0xffff0000, RZ, 0xc0, !PT ;  /* 0xffff000055557812 */ /* 0x000fc400078ec0ff */
[----:B------:R-:W-:Y:S02]  /*8b00*/  PRMT R86, R169, 0x5432, R86 ;  /* 0x00005432a9567816 */ /* 0x000fe40000000056 */
[----:B------:R-:W-:Y:S01]  /*8b10*/  PRMT R74, R167, 0x5432, R74 ;  /* 0x00005432a74a7816 */ /* 0x000fe2000000004a */
[----:B------:R-:W-:Y:S01]  /*8b20*/  FMUL.FTZ R87, R60, R85 ;  /* 0x000000553c577220 */ /* 0x000fe20000410000 */
[----:B------:R-:W-:Y:S01]  /*8b30*/  LOP3.LUT R59, R73, 0xffff0000, RZ, 0xc0, !PT ;  /* 0xffff0000493b7812 */ /* 0x000fe200078ec0ff */
[----:B------:R-:W-:Y:S01]  /*8b40*/  IMAD.U32 R73, R86, 0x10000, RZ ;  /* 0x0001000056497824 */ /* 0x000fe200078e00ff */
[----:B------:R-:W-:Y:S01]  /*8b50*/  LOP3.LUT R58, R41, 0xffff0000, RZ, 0xc0, !PT ;  /* 0xffff0000293a7812 */ /* 0x000fe200078ec0ff */
[----:B------:R-:W-:Y:S01]  /*8b60*/  IMAD.U32 R75, R74, 0x10000, RZ ;  /* 0x000100004a4b7824 */ /* 0x000fe200078e00ff */
[----:B------:R-:W-:Y:S01]  /*8b70*/  PRMT R170, R170, 0x5410, R55 ;  /* 0x00005410aaaa7816 */ /* 0x000fe20000000037 */
[C---:B------:R-:W-:Y:S01]  /*8b80*/  FFMA.FTZ R55, R57.reuse, R88, -R90 ;  /* 0x0000005839377223 */ /* 0x040fe2000001085a */
[-C--:B------:R-:W-:Y:S01]  /*8b90*/  FMUL.FTZ R89, R60, R59.reuse ;  /* 0x0000003b3c597220 */ /* 0x080fe20000410000 */
[----:B------:R-:W-:Y:S01]  /*8ba0*/  FFMA.FTZ R57, R57, R84, R92 ;  /* 0x0000005439397223 */ /* 0x000fe2000001005c */
[----:B------:R-:W-:Y:S01]  /*8bb0*/  FFMA.FTZ R60, R58, R59, -R87 ;  /* 0x0000003b3a3c7223 */ /* 0x000fe20000010857 */
[----:B------:R-:W-:Y:S01]  /*8bc0*/  LOP3.LUT R47, R47, 0xffff0000, RZ, 0xc0, !PT ;  /* 0xffff00002f2f7812 */ /* 0x000fe200078ec0ff */
[----:B------:R-:W-:Y:S01]  /*8bd0*/  FMUL.FTZ R59, R72, R73 ;  /* 0x00000049483b7220 */ /* 0x000fe20000410000 */
[----:B------:R-:W-:Y:S01]  /*8be0*/  LOP3.LUT R84, R86, 0xffff0000, RZ, 0xc0, !PT ;  /* 0xffff000056547812 */ /* 0x000fe200078ec0ff */
[-C--:B------:R-:W-:Y:S01]  /*8bf0*/  FMUL.FTZ R86, R72, R75.reuse ;  /* 0x0000004b48567220 */ /* 0x080fe20000410000 */
[----:B------:R-:W-:Y:S01]  /*8c00*/  PRMT R53, R168, 0x5410, R53 ;  /* 0x00005410a8357816 */ /* 0x000fe20000000035 */
[----:B------:R-:W-:Y:S01]  /*8c10*/  FFMA.FTZ R59, R62, R75, -R59 ;  /* 0x0000004b3e3b7223 */ /* 0x000fe2000001083b */
[----:B------:R-:W-:Y:S01]  /*8c20*/  LOP3.LUT R72, R74, 0xffff0000, RZ, 0xc0, !PT ;  /* 0xffff00004a487812 */ /* 0x000fe200078ec0ff */
[----:B------:R-:W-:Y:S01]  /*8c30*/  FFMA.FTZ R62, R62, R73, R86 ;  /* 0x000000493e3e7223 */ /* 0x000fe20000010056 */
[----:B------:R-:W-:Y:S01]  /*8c40*/  LOP3.LUT R43, R43, 0xffff0000, RZ, 0xc0, !PT ;  /* 0xffff00002b2b7812 */ /* 0x000fe200078ec0ff */
[----:B------:R-:W-:Y:S01]  /*8c50*/  FMUL.FTZ R88, R47, R84 ;  /* 0x000000542f587220 */ /* 0x000fe20000410000 */
[----:B------:R-:W-:-:S02]  /*8c60*/  IMAD.U32 R86, R170, 0x10000, RZ ;  /* 0x00010000aa567824 */ /* 0x000fc400078e00ff */
[-C--:B------:R-:W-:Y:S01]  /*8c70*/  FMUL.FTZ R90, R47, R72.reuse ;  /* 0x000000482f5a7220 */ /* 0x080fe20000410000 */
[----:B------:R-:W-:Y:S02]  /*8c80*/  IMAD.U32 R74, R53, 0x10000, RZ ;  /* 0x00010000354a7824 */ /* 0x000fe400078e00ff */
[----:B------:R-:W-:Y:S01]  /*8c90*/  FFMA.FTZ R72, R43, R72, -R88 ;  /* 0x000000482b487223 */ /* 0x000fe20000010858 */
[----:B------:R-:W-:Y:S01]  /*8ca0*/  IMAD.U32 R41, R40, 0x10000, RZ ;  /* 0x0001000028297824 */ /* 0x000fe200078e00ff */
[----:B------:R-:W-:Y:S01]  /*8cb0*/  LOP3.LUT R44, R44, 0xffff0000, RZ, 0xc0, !PT ;  /* 0xffff00002c2c7812 */ /* 0x000fe200078ec0ff */
[C---:B------:R-:W-:Y:S01]  /*8cc0*/  FMUL.FTZ R88, R45.reuse, R86 ;  /* 0x000000562d587220 */ /* 0x040fe20000410000 */
[----:B------:R-:W-:Y:S01]  /*8cd0*/  LOP3.LUT R47, R170, 0xffff0000, RZ, 0xc0, !PT ;  /* 0xffff0000aa2f7812 */ /* 0x000fe200078ec0ff */
[-C--:B------:R-:W-:Y:S01]  /*8ce0*/  FMUL.FTZ R73, R45, R74.reuse ;  /* 0x0000004a2d497220 */ /* 0x080fe20000410000 */
[----:B------:R-:W-:Y:S01]  /*8cf0*/  PRMT R56, R169, 0x5410, R56 ;  /* 0x00005410a9387816 */ /* 0x000fe20000000038 */
[----:B------:R-:W-:Y:S01]  /*8d00*/  FFMA.FTZ R45, R41, R74, -R88 ;  /* 0x0000004a292d7223 */ /* 0x000fe20000010858 */
[----:B------:R-:W-:Y:S01]  /*8d10*/  LOP3.LUT R53, R53, 0xffff0000, RZ, 0xc0, !PT ;  /* 0xffff000035357812 */ /* 0x000fe200078ec0ff */
[----:B------:R-:W-:Y:S01]  /*8d20*/  FMUL.FTZ R75, R44, R47 ;  /* 0x0000002f2c4b7220 */ /* 0x000fe20000410000 */
[----:B------:R-:W-:Y:S01]  /*8d30*/  LOP3.LUT R40, R40, 0xffff0000, RZ, 0xc0, !PT ;  /* 0xffff000028287812 */ /* 0x000fe200078ec0ff */
[----:B------:R-:W-:Y:S01]  /*8d40*/  FFMA.FTZ R41, R41, R86, R73 ;  /* 0x0000005629297223 */ /* 0x000fe20000010049 */
[----:B------:R-:W-:Y:S01]  /*8d50*/  LOP3.LUT R63, R42, 0xffff0000, RZ, 0xc0, !PT ;  /* 0xffff00002a3f7812 */ /* 0x000fe200078ec0ff */
[----:B------:R-:W-:Y:S01]  /*8d60*/  IMAD.U32 R42, R46, 0x10000, RZ ;  /* 0x000100002e2a7824 */ /* 0x000fe200078e00ff */
[----:B------:R-:W-:Y:S01]  /*8d70*/  PRMT R54, R167, 0x5410, R54 ;  /* 0x00005410a7367816 */ /* 0x000fe20000000036 */
[----:B------:R-:W-:Y:S01]  /*8d80*/  IMAD.U32 R73, R56, 0x10000, RZ ;  /* 0x0001000038497824 */ /* 0x000fe200078e00ff */
[----:B------:R-:W-:Y:S01]  /*8d90*/  LOP3.LUT R46, R46, 0xffff0000, RZ, 0xc0, !PT ;  /* 0xffff00002e2e7812 */ /* 0x000fe200078ec0ff */
[----:B------:R-:W-:Y:S01]  /*8da0*/  FFMA.FTZ R58, R58, R85, R89 ;  /* 0x000000553a3a7223 */ /* 0x000fe20000010059 */
[----:B------:R-:W-:Y:S01]  /*8db0*/  LOP3.LUT R56, R56, 0xffff0000, RZ, 0xc0, !PT ;  /* 0xffff000038387812 */ /* 0x000fe200078ec0ff */
[-C--:B------:R-:W-:Y:S01]  /*8dc0*/  FMUL.FTZ R85, R44, R53.reuse ;  /* 0x000000352c557220 */ /* 0x080fe20000410000 */
[----:B------:R-:W-:Y:S01]  /*8dd0*/  FFMA.FTZ R44, R40, R53, -R75 ;  /* 0x00000035282c7223 */ /* 0x000fe2000001084b */
[----:B------:R-:W-:-:S02]  /*8de0*/  IMAD.U32 R53, R54, 0x10000, RZ ;  /* 0x0001000036357824 */ /* 0x000fc400078e00ff */
[----:B------:R-:W-:Y:S01]  /*8df0*/  FFMA.FTZ R43, R43, R84, R90 ;  /* 0x000000542b2b7223 */ /* 0x000fe2000001005a */
[----:B------:R-:W-:Y:S01]  /*8e00*/  LOP3.LUT R54, R54, 0xffff0000, RZ, 0xc0, !PT ;  /* 0xffff000036367812 */ /* 0x000fe200078ec0ff */
[----:B------:R-:W-:Y:S01]  /*8e10*/  FMUL.FTZ R74, R42, R73 ;  /* 0x000000492a4a7220 */ /* 0x000fe20000410000 */
[----:B------:R-:W-:Y:S01]  /*8e20*/  FMUL.FTZ R84, R46, R56 ;  /* 0x000000382e547220 */ /* 0x000fe20000410000 */
[----:B------:R-:W-:Y:S01]  /*8e30*/  FFMA.FTZ R40, R40, R47, R85 ;  /* 0x0000002f28287223 */ /* 0x000fe20000010055 */
[-C--:B------:R-:W-:Y:S01]  /*8e40*/  FMUL.FTZ R42, R42, R53.reuse ;  /* 0x000000352a2a7220 */ /* 0x080fe20000410000 */
[-C--:B------:R-:W-:Y:S01]  /*8e50*/  FMUL.FTZ R75, R46, R54.reuse ;  /* 0x000000362e4b7220 */ /* 0x080fe20000410000 */
[----:B------:R-:W-:Y:S01]  /*8e60*/  FFMA.FTZ R74, R61, R53, -R74 ;  /* 0x000000353d4a7223 */ /* 0x000fe2000001084a */
[----:B------:R-:W-:Y:S01]  /*8e70*/  FFMA.FTZ R47, R63, R54, -R84 ;  /* 0x000000363f2f7223 */ /* 0x000fe20000010854 */
[----:B------:R-:W-:Y:S01]  /*8e80*/  FFMA.FTZ R42, R61, R73, R42 ;  /* 0x000000493d2a7223 */ /* 0x000fe2000001002a */
[----:B------:R-:W-:Y:S01]  /*8e90*/  FFMA.FTZ R75, R63, R56, R75 ;  /* 0x000000383f4b7223 */ /* 0x000fe2000001004b */
[----:B------:R-:W-:-:S02]  /*8ea0*/  F2FP.BF16.F32.PACK_AB R57, R58, R57 ;  /* 0x000000393a39723e */ /* 0x000fc400000010ff */
[----:B------:R-:W-:Y:S02]  /*8eb0*/  F2FP.BF16.F32.PACK_AB R55, R60, R55 ;  /* 0x000000373c37723e */ /* 0x000fe400000010ff */
[----:B------:R-:W-:Y:S02]  /*8ec0*/  F2FP.BF16.F32.PACK_AB R59, R72, R59 ;  /* 0x0000003b483b723e */ /* 0x000fe400000010ff */
[----:B------:R-:W-:Y:S02]  /*8ed0*/  F2FP.BF16.F32.PACK_AB R62, R43, R62 ;  /* 0x0000003e2b3e723e */ /* 0x000fe400000010ff */
[----:B------:R-:W-:Y:S01]  /*8ee0*/  F2FP.BF16.F32.PACK_AB R54, R44, R45 ;  /* 0x0000002d2c36723e */ /* 0x000fe200000010ff */
[----:B------:R-:W-:Y:S01]  /*8ef0*/  IMAD.MOV.U32 R45, RZ, RZ, R57 ;  /* 0x000000ffff2d7224 */ /* 0x000fe200078e0039 */
[----:B------:R-:W-:Y:S01]  /*8f00*/  F2FP.BF16.F32.PACK_AB R58, R47, R74 ;  /* 0x0000004a2f3a723e */ /* 0x000fe200000010ff */
[----:B------:R-:W-:Y:S01]  /*8f10*/  IMAD.MOV.U32 R43, RZ, RZ, R59 ;  /* 0x000000ffff2b7224 */ /* 0x000fe200078e003b */
[----:B------:R-:W-:Y:S01]  /*8f20*/  F2FP.BF16.F32.PACK_AB R44, R40, R41 ;  /* 0x00000029282c723e */ /* 0x000fe200000010ff */
[----:B------:R-:W-:Y:S01]  /*8f30*/  IMAD.MOV.U32 R40, RZ, RZ, R54 ;  /* 0x000000ffff287224 */ /* 0x000fe200078e0036 */
[----:B------:R-:W-:Y:S01]  /*8f40*/  F2FP.BF16.F32.PACK_AB R46, R75, R42 ;  /* 0x0000002a4b2e723e */ /* 0x000fe200000010ff */
[----:B------:R-:W-:-:S02]  /*8f50*/  IMAD.MOV.U32 R41, RZ, RZ, R55 ;  /* 0x000000ffff297224 */ /* 0x000fc400078e0037 */
[----:B------:R-:W-:Y:S02]  /*8f60*/  IMAD.MOV.U32 R42, RZ, RZ, R58 ;  /* 0x000000ffff2a7224 */ /* 0x000fe400078e003a */
[----:B------:R-:W-:-:S07]  /*8f70*/  IMAD.MOV.U32 R47, RZ, RZ, R62 ;  /* 0x000000ffff2f7224 */ /* 0x000fce00078e003e */
.L_x_700:
[----:B------:R-:W-:Y:S05]  /*8f80*/  BSYNC B2 ;  /* 0x0000000000027941 */ /* 0x000fea0003800000 */
.L_x_699:
[----:B0-----:R4:W-:Y:S04]  /*8f90*/  STG.E.128 desc[UR42][R48.64], R40 ;  /* 0x0000002830007986 */ /* 0x0019e8000c101d2a */
[----:B--2---:R4:W-:Y:S02]  /*8fa0*/  @!P3 STG.E.128 desc[UR42][R50.64], R44 ;  /* 0x0000002c3200b986 */ /* 0x0049e4000c101d2a */
.L_x_698:
[----:B------:R-:W-:Y:S05]  /*8fb0*/  BSYNC B1 ;  /* 0x0000000000017941 */ /* 0x000fea0003800000 */
.L_x_697:
[----:B------:R-:W-:Y:S01]  /*8fc0*/  ISETP.NE.AND P3, PT, R10, RZ, PT ;  /* 0x000000ff0a00720c */ /* 0x000fe20003f65270 */
[----:B------:R-:W-:-:S12]  /*8fd0*/  BSSY B1, `(.L_x_701) ;  /* 0x000007e000017945 */ /* 0x000fd80003800000 */
[----:B------:R-:W-:Y:S05]  /*8fe0*/  @!P3 BRA `(.L_x_702) ;  /* 0x0000000400f0b947 */ /* 0x000fea0003800000 */
[----:B----4-:R-:W-:Y:S01]  /*8ff0*/  SEL R40, R122, R148, !P1 ;  /* 0x000000947a287207 */ /* 0x010fe20004800000 */
        /* <DEDUP_REMOVED lines=30> */
[--C-:B------:R-:W-:Y:S01]  /*91e0*/  SHF.R.U64 R75, R68, 0x10, R69.reuse ;  /* 0x00000010444b7819 */ /* 0x100fe20000001245 */
[----:B--2---:R-:W-:Y:S01]  /*91f0*/  IMAD.U32 R56, R45, 0x10000, RZ ;  /* 0x000100002d387824 */ /* 0x004fe200078e00ff */
[----:B------:R-:W-:Y:S01]  /*9200*/  SHF.R.U32.HI R73, RZ, 0x10, R69 ;  /* 0x00000010ff497819 */ /* 0x000fe20000011645 */
[----:B------:R-:W-:Y:S01]  /*9210*/  IMAD.U32 R68, R47, 0x10000, RZ ;  /* 0x000100002f447824 */ /* 0x000fe200078e00ff */
[----:B------:R-:W-:Y:S01]  /*9220*/  SHF.R.U32.HI R69, RZ, 0x10, R81 ;  /* 0x00000010ff457819 */ /* 0x000fe20000011651 */
[----:B0-----:R-:W-:Y:S01]  /*9230*/  IMAD.U32 R61, R41, 0x10000, RZ ;  /* 0x00010000293d7824 */ /* 0x001fe200078e00ff */
[----:B------:R-:W-:Y:S01]  /*9240*/  PRMT R60, R158, 0x5410, R75 ;  /* 0x000054109e3c7816 */ /* 0x000fe2000000004b */
[----:B------:R-:W-:Y:S01]  /*9250*/  IMAD.U32 R59, R43, 0x10000, RZ ;  /* 0x000100002b3b7824 */ /* 0x000fe200078e00ff */
[----:B------:R-:W-:Y:S02]  /*9260*/  PRMT R69, R160, 0x5432, R69 ;  /* 0x00005432a0457816 */ /* 0x000fe40000000045 */
[----:B------:R-:W-:-:S02]  /*9270*/  SHF.R.U64 R63, R70, 0x10, R71 ;  /* 0x00000010463f7819 */ /* 0x000fc40000001247 */
[----:B------:R-:W-:Y:S01]  /*9280*/  SHF.R.U64 R55, R80, 0x10, R81 ;  /* 0x0000001050377819 */ /* 0x000fe20000001251 */
[----:B------:R-:W-:Y:S01]  /*9290*/  IMAD.U32 R70, R69, 0x10000, RZ ;  /* 0x0001000045467824 */ /* 0x000fe200078e00ff */
[----:B------:R-:W-:Y:S02]  /*92a0*/  PRMT R158, R158, 0x5432, R73 ;  /* 0x000054329e9e7816 */ /* 0x000fe40000000049 */
[----:B------:R-:W-:Y:S02]  /*92b0*/  SHF.R.U64 R72, R82, 0x10, R83 ;  /* 0x0000001052487819 */ /* 0x000fe40000001253 */
[----:B------:R-:W-:Y:S02]  /*92c0*/  SHF.R.U32.HI R71, RZ, 0x10, R71 ;  /* 0x00000010ff477819 */ /* 0x000fe40000011647 */
[----:B------:R-:W-:Y:S02]  /*92d0*/  LOP3.LUT R57, R47, 0xffff0000, RZ, 0xc0, !PT ;  /* 0xffff00002f397812 */ /* 0x000fe400078ec0ff */
[----:B------:R-:W-:-:S02]  /*92e0*/  SHF.R.U32.HI R82, RZ, 0x10, R83 ;  /* 0x00000010ff527819 */ /* 0x000fc40000011653 */
[----:B------:R-:W-:Y:S01]  /*92f0*/  PRMT R47, R156, 0x5410, R63 ;  /* 0x000054109c2f7816 */ /* 0x000fe2000000003f */
[----:B------:R-:W-:Y:S01]  /*9300*/  IMAD.U32 R63, R158, 0x10000, RZ ;  /* 0x000100009e3f7824 */ /* 0x000fe200078e00ff */
[----:B------:R-:W-:Y:S02]  /*9310*/  PRMT R160, R160, 0x5410, R55 ;  /* 0x00005410a0a07816 */ /* 0x000fe40000000037 */
[----:B------:R-:W-:Y:S01]  /*9320*/  PRMT R55, R159, 0x5410, R72 ;  /* 0x000054109f377816 */ /* 0x000fe20000000048 */
[-C--:B------:R-:W-:Y:S01]  /*9330*/  FMUL.FTZ R72, R56, R70.reuse ;  /* 0x0000004638487220 */ /* 0x080fe20000410000 */
[----:B------:R-:W-:Y:S01]  /*9340*/  PRMT R156, R156, 0x5432, R71 ;  /* 0x000054329c9c7816 */ /* 0x000fe20000000047 */
[-C--:B------:R-:W-:Y:S01]  /*9350*/  FMUL.FTZ R74, R56, R63.reuse ;  /* 0x0000003f384a7220 */ /* 0x080fe20000410000 */
[----:B------:R-:W-:Y:S01]  /*9360*/  LOP3.LUT R62, R45, 0xffff0000, RZ, 0xc0, !PT ;  /* 0xffff00002d3e7812 */ /* 0x000fe200078ec0ff */
[----:B------:R-:W-:Y:S01]  /*9370*/  FFMA.FTZ R56, R61, R63, -R72 ;  /* 0x0000003f3d387223 */ /* 0x000fe20000010848 */
[----:B------:R-:W-:Y:S01]  /*9380*/  PRMT R159, R159, 0x5432, R82 ;  /* 0x000054329f9f7816 */ /* 0x000fe20000000052 */
[----:B------:R-:W-:Y:S01]  /*9390*/  FFMA.FTZ R61, R61, R70, R74 ;  /* 0x000000463d3d7223 */ /* 0x000fe2000001004a */
[----:B------:R-:W-:Y:S01]  /*93a0*/  LOP3.LUT R71, R69, 0xffff0000, RZ, 0xc0, !PT ;  /* 0xffff000045477812 */ /* 0x000fe200078ec0ff */
[----:B------:R-:W-:Y:S01]  /*93b0*/  IMAD.U32 R69, R156, 0x10000, RZ ;  /* 0x000100009c457824 */ /* 0x000fe200078e00ff */
[----:B------:R-:W-:Y:S01]  /*93c0*/  LOP3.LUT R63, R158, 0xffff0000, RZ, 0xc0, !PT ;  /* 0xffff00009e3f7812 */ /* 0x000fe200078ec0ff */
[----:B------:R-:W-:Y:S01]  /*93d0*/  IMAD.U32 R72, R159, 0x10000, RZ ;  /* 0x000100009f487824 */ /* 0x000fe200078e00ff */
[----:B------:R-:W-:Y:S01]  /*93e0*/  LOP3.LUT R58, R41, 0xffff0000, RZ, 0xc0, !PT ;  /* 0xffff0000293a7812 */ /* 0x000fe200078ec0ff */
[C---:B------:R-:W-:Y:S01]  /*93f0*/  FMUL.FTZ R73, R62.reuse, R71 ;  /* 0x000000473e497220 */ /* 0x040fe20000410000 */
[----:B------:R-:W-:Y:S01]  /*9400*/  LOP3.LUT R74, R159, 0xffff0000, RZ, 0xc0, !PT ;  /* 0xffff00009f4a7812 */ /* 0x000fe200078ec0ff */
[-C--:B------:R-:W-:Y:S01]  /*9410*/  FMUL.FTZ R75, R62, R63.reuse ;  /* 0x0000003f3e4b7220 */ /* 0x080fe20000410000 */
[----:B------:R-:W-:Y:S01]  /*9420*/  FMUL.FTZ R62, R68, R72 ;  /* 0x00000048443e7220 */ /* 0x000fe20000410000 */
[----:B------:R-:W-:Y:S01]  /*9430*/  FFMA.FTZ R63, R58, R63, -R73 ;  /* 0x0000003f3a3f7223 */ /* 0x000fe20000010849 */
[-C--:B------:R-:W-:Y:S01]  /*9440*/  FMUL.FTZ R73, R68, R69.reuse ;  /* 0x0000004544497220 */ /* 0x080fe20000410000 */
[----:B------:R-:W-:Y:S01]  /*9450*/  LOP3.LUT R156, R156, 0xffff0000, RZ, 0xc0, !PT ;  /* 0xffff00009c9c7812 */ /* 0x000fe200078ec0ff */
[----:B------:R-:W-:Y:S01]  /*9460*/  FFMA.FTZ R62, R59, R69, -R62 ;  /* 0x000000453b3e7223 */ /* 0x000fe2000001083e */
[----:B------:R-:W-:Y:S01]  /*9470*/  SHF.L.U32 R45, R44, 0x10, RZ ;  /* 0x000000102c2d7819 */ /* 0x000fe200000006ff */
[----:B------:R-:W-:-:S02]  /*9480*/  IMAD.U32 R70, R160, 0x10000, RZ ;  /* 0x00010000a0467824 */ /* 0x000fc400078e00ff */
[----:B------:R-:W-:Y:S01]  /*9490*/  FFMA.FTZ R59, R59, R72, R73 ;  /* 0x000000483b3b7223 */ /* 0x000fe20000010049 */
[----:B------:R-:W-:Y:S01]  /*94a0*/  IMAD.U32 R68, R60, 0x10000, RZ ;  /* 0x000100003c447824 */ /* 0x000fe200078e00ff */
[----:B------:R-:W-:Y:S01]  /*94b0*/  LOP3.LUT R53, R43, 0xffff0000, RZ, 0xc0, !PT ;  /* 0xffff00002b357812 */ /* 0x000fe200078ec0ff */
[C---:B------:R-:W-:Y:S01]  /*94c0*/  FMUL.FTZ R72, R57.reuse, R74 ;  /* 0x0000004a39487220 */ /* 0x040fe20000410000 */
[----:B------:R-:W-:Y:S01]  /*94d0*/  FMUL.FTZ R80, R57, R156 ;  /* 0x0000009c39507220 */ /* 0x000fe20000410000 */
[----:B------:R-:W-:Y:S01]  /*94e0*/  LOP3.LUT R44, R44, 0xffff0000, RZ, 0xc0, !PT ;  /* 0xffff00002c2c7812 */ /* 0x000fe200078ec0ff */
[----:B------:R-:W-:Y:S01]  /*94f0*/  IMAD.U32 R41, R40, 0x10000, RZ ;  /* 0x0001000028297824 */ /* 0x000fe200078e00ff */
[----:B------:R-:W-:Y:S01]  /*9500*/  LOP3.LUT R69, R160, 0xffff0000, RZ, 0xc0, !PT ;  /* 0xffff0000a0457812 */ /* 0x000fe200078ec0ff */
[----:B------:R-:W-:Y:S01]  /*9510*/  FFMA.FTZ R58, R58, R71, R75 ;  /* 0x000000473a3a7223 */ /* 0x000fe2000001004b */
[----:B------:R-:W-:Y:S01]  /*9520*/  LOP3.LUT R57, R60, 0xffff0000, RZ, 0xc0, !PT ;  /* 0xffff00003c397812 */ /* 0x000fe200078ec0ff */
[C---:B------:R-:W-:Y:S01]  /*9530*/  FMUL.FTZ R60, R45.reuse, R70 ;  /* 0x000000462d3c7220 */ /* 0x040fe20000410000 */
[----:B------:R-:W-:Y:S01]  /*9540*/  FMUL.FTZ R45, R45, R68 ;  /* 0x000000442d2d7220 */ /* 0x000fe20000410000 */
[C---:B------:R-:W-:Y:S01]  /*9550*/  FFMA.FTZ R73, R53.reuse, R156, -R72 ;  /* 0x0000009c35497223 */ /* 0x040fe20000010848 */
[----:B------:R-:W-:Y:S01]  /*9560*/  FFMA.FTZ R80, R53, R74, R80 ;  /* 0x0000004a35507223 */ /* 0x000fe20000010050 */
[----:B------:R-:W-:Y:S01]  /*9570*/  LOP3.LUT R40, R40, 0xffff0000, RZ, 0xc0, !PT ;  /* 0xffff000028287812 */ /* 0x000fe200078ec0ff */
[C---:B------:R-:W-:Y:S01]  /*9580*/  IMAD.U32 R43, R42.reuse, 0x10000, RZ ;  /* 0x000100002a2b7824 */ /* 0x040fe200078e00ff */
[----:B------:R-:W-:Y:S01]  /*9590*/  LOP3.LUT R54, R42, 0xffff0000, RZ, 0xc0, !PT ;  /* 0xffff00002a367812 */ /* 0x000fe200078ec0ff */
[C---:B------:R-:W-:Y:S01]  /*95a0*/  FMUL.FTZ R53, R44.reuse, R69 ;  /* 0x000000452c357220 */ /* 0x040fe20000410000 */
[----:B------:R-:W-:Y:S01]  /*95b0*/  FMUL.FTZ R71, R44, R57 ;  /* 0x000000392c477220 */ /* 0x000fe20000410000 */
[----:B------:R-:W-:-:S02]  /*95c0*/  IMAD.U32 R42, R46, 0x10000, RZ ;  /* 0x000100002e2a7824 */ /* 0x000fc400078e00ff */
[C---:B------:R-:W-:Y:S01]  /*95d0*/  FFMA.FTZ R60, R41.reuse, R68, -R60 ;  /* 0x00000044293c7223 */ /* 0x040fe2000001083c */
[----:B------:R-:W-:Y:S01]  /*95e0*/  FFMA.FTZ R45, R41, R70, R45 ;  /* 0x00000046292d7223 */ /* 0x000fe2000001002d */
[----:B------:R-:W-:Y:S01]  /*95f0*/  IMAD.U32 R44, R55, 0x10000, RZ ;  /* 0x00010000372c7824 */ /* 0x000fe200078e00ff */
[----:B------:R-:W-:Y:S01]  /*9600*/  LOP3.LUT R46, R46, 0xffff0000, RZ, 0xc0, !PT ;  /* 0xffff00002e2e7812 */ /* 0x000fe200078ec0ff */
[----:B------:R-:W-:Y:S01]  /*9610*/  IMAD.U32 R41, R47, 0x10000, RZ ;  /* 0x000100002f297824 */ /* 0x000fe200078e00ff */
[----:B------:R-:W-:Y:S01]  /*9620*/  LOP3.LUT R55, R55, 0xffff0000, RZ, 0xc0, !PT ;  /* 0xffff000037377812 */ /* 0x000fe200078ec0ff */
[C---:B------:R-:W-:Y:S01]  /*9630*/  FFMA.FTZ R53, R40.reuse, R57, -R53 ;  /* 0x0000003928357223 */ /* 0x040fe20000010835 */
[----:B------:R-:W-:Y:S01]  /*9640*/  LOP3.LUT R47, R47, 0xffff0000, RZ, 0xc0, !PT ;  /* 0xffff00002f2f7812 */ /* 0x000fe200078ec0ff */
[----:B------:R-:W-:Y:S01]  /*9650*/  FFMA.FTZ R40, R40, R69, R71 ;  /* 0x0000004528287223 */ /* 0x000fe20000010047 */
[-C--:B------:R-:W-:Y:S01]  /*9660*/  FMUL.FTZ R68, R42, R44.reuse ;  /* 0x0000002c2a447220 */ /* 0x080fe20000410000 */
[----:B------:R-:W-:Y:S01]  /*9670*/  FMUL.FTZ R69, R46, R55 ;  /* 0x000000372e457220 */ /* 0x000fe20000410000 */
[----:B------:R-:W-:Y:S01]  /*9680*/  FMUL.FTZ R57, R42, R41 ;  /* 0x000000292a397220 */ /* 0x000fe20000410000 */
[----:B------:R-:W-:Y:S01]  /*9690*/  FMUL.FTZ R46, R46, R47 ;  /* 0x0000002f2e2e7220 */ /* 0x000fe20000410000 */
        /* <DEDUP_REMOVED lines=10> */
[----:B------:R-:W-:Y:S02]  /*9740*/  F2FP.BF16.F32.PACK_AB R43, R73, R62 ;  /* 0x0000003e492b723e */ /* 0x000fe400000010ff */
[----:B------:R-:W-:Y:S02]  /*9750*/  F2FP.BF16.F32.PACK_AB R47, R80, R59 ;  /* 0x0000003b502f723e */ /* 0x000fe400000010ff */
[----:B------:R-:W-:-:S02]  /*9760*/  F2FP.BF16.F32.PACK_AB R42, R69, R68 ;  /* 0x00000044452a723e */ /* 0x000fc400000010ff */
[----:B------:R-:W-:-:S07]  /*9770*/  F2FP.BF16.F32.PACK_AB R46, R46, R57 ;  /* 0x000000392e2e723e */ /* 0x000fce00000010ff */
.L_x_704:
[----:B------:R-:W-:Y:S05]  /*9780*/  BSYNC B2 ;  /* 0x0000000000027941 */ /* 0x000fea0003800000 */
.L_x_703:
[----:B0-----:R0:W-:Y:S04]  /*9790*/  STG.E.128 desc[UR42][R48.64], R40 ;  /* 0x0000002830007986 */ /* 0x0011e8000c101d2a */
[----:B--2---:R0:W-:Y:S02]  /*97a0*/  @!P3 STG.E.128 desc[UR42][R50.64], R44 ;  /* 0x0000002c3200b986 */ /* 0x0041e4000c101d2a */
.L_x_702:
[----:B------:R-:W-:Y:S05]  /*97b0*/  BSYNC B1 ;  /* 0x0000000000017941 */ /* 0x000fea0003800000 */
.L_x_701:
[----:B------:R-:W-:-:S13]  /*97c0*/  ISETP.NE.AND P3, PT, R9, RZ, PT ;  /* 0x000000ff0900720c */ /* 0x000fda0003f65270 */
[----:B------:R-:W-:Y:S05]  /*97d0*/  @!P3 BRA `(.L_x_655) ;  /* 0x0000000800d8b947 */ /* 0x000fea0003800000 */
[----:B0---4-:R-:W2:Y:S01]  /*97e0*/  LDL R40, [R1+0x10] ;  /* 0x0000100001287983 */ /* 0x011ea20000100800 */
[----:B------:R-:W-:Y:S01]  /*97f0*/  BSSY B1, `(.L_x_705) ;  /* 0x0000074000017945 */ /* 0x000fe20003800000 */
[----:B--2---:R-:W-:-:S04]  /*9800*/  LOP3.LUT P4, RZ, R40, 0x1, RZ, 0xc0, !PT ;  /* 0x0000000128ff7812 */ /* 0x004fc8000788c0ff */
[----:B------:R-:W-:Y:S02]  /*9810*/  SEL R148, R122, R148, !P4 ;  /* 0x000000947a947207 */ /* 0x000fe40006000000 */
[----:B---3--:R-:W-:Y:S02]  /*9820*/  IADD3 R49, P3, P4, R102, R126, R15 ;  /* 0x0000007e66317210 */ /* 0x008fe40007c7e00f */
[----:B------:R-:W-:Y:S02]  /*9830*/  SHF.R.S32.HI R41, RZ, 0x1f, R148 ;  /* 0x0000001fff297819 */ /* 0x000fe40000011494 */
[----:B------:R-:W-:Y:S02]  /*9840*/  IADD3.X R54, R97, R52, R11, P3, P4 ;  /* 0x0000003461367210 */ /* 0x000fe40001fe840b */
[----:B------:R-:W-:Y:S02]  /*9850*/  LEA.HI R41, R41, R148, RZ, 0x4 ;  /* 0x0000009429297211 */ /* 0x000fe400078f20ff */
[----:B------:R-:W-:-:S02]  /*9860*/  ISETP.GE.AND P4, PT, R100, R117, PT ;  /* 0x000000756400720c */ /* 0x000fc40003f86270 */
[----:B------:R-:W-:Y:S02]  /*9870*/  LEA.HI.SX32 R41, R41, R20, 0x1c ;  /* 0x0000001429297211 */ /* 0x000fe400078fe2ff */
[----:B------:R-:W-:Y:S02]  /*9880*/  LEA R48, P3, R49, R120, 0x1 ;  /* 0x0000007831307211 */ /* 0x000fe400078608ff */
[----:B------:R-:W-:Y:S01]  /*9890*/  SHF.R.S32.HI R40, RZ, 0x1f, R41 ;  /* 0x0000001fff287819 */ /* 0x000fe20000011429 */
[----:B------:R-:W-:Y:S01]  /*98a0*/  IMAD.SHL.U32 R50, R41, 0x8, RZ ;  /* 0x0000000829327824 */ /* 0x000fe200078e00ff */
[----:B------:R-:W-:Y:S02]  /*98b0*/  LEA.HI.X R49, R49, R121, R54, 0x1, P3 ;  /* 0x0000007931317211 */ /* 0x000fe400018f0c36 */
[----:B------:R-:W-:Y:S02]  /*98c0*/  LEA.HI R40, R40, R41, RZ, 0x3 ;  /* 0x0000002928287211 */ /* 0x000fe400078f18ff */
[----:B------:R-:W-:-:S03]  /*98d0*/  LOP3.LUT R41, R185, 0x38, R50, 0xf8, !PT ;  /* 0x00000038b9297812 */ /* 0x000fc600078ef832 */
[----:B------:R-:W-:Y:S01]  /*98e0*/  IMAD.SHL.U32 R42, R40, 0x400, RZ ;  /* 0x00000400282a7824 */ /* 0x000fe200078e00ff */
[----:B------:R-:W-:Y:S01]  /*98f0*/  LOP3.LUT R40, R41, R230, RZ, 0x3c, !PT ;  /* 0x000000e629287212 */ /* 0x000fe200078e3cff */
[----:B------:R-:W-:-:S03]  /*9900*/  IMAD R41, R16, 0x6000, R138 ;  /* 0x0000600010297824 */ /* 0x000fc600078e028a */
[----:B------:R-:W-:Y:S01]  /*9910*/  LOP3.LUT R42, R42, 0x7fffe000, RZ, 0xc0, !PT ;  /* 0x7fffe0002a2a7812 */ /* 0x000fe200078ec0ff */
[----:B------:R-:W-:-:S03]  /*9920*/  IMAD R41, R41, 0x2, R2 ;  /* 0x0000000229297824 */ /* 0x000fc600078e0202 */
[----:B------:R-:W-:-:S05]  /*9930*/  IADD3 R43, R40, R42, R195 ;  /* 0x0000002a282b7210 */ /* 0x000fca0007ffe0c3 */
[----:B------:R-:W-:-:S04]  /*9940*/  IMAD R43, R16, 0x6000, R43 ;  /* 0x00006000102b7824 */ /* 0x000fc800078e022b */
[----:B------:R-:W-:Y:S02]  /*9950*/  IMAD R44, R43, 0x2, R2 ;  /* 0x000000022b2c7824 */ /* 0x000fe400078e0202 */
[----:B------:R-:W0:Y:S04]  /*9960*/  LDS.128 R40, [R41+0x1c400] ;  /* 0x01c4000029287984 */ /* 0x000e280000000c00 */
[----:B------:R-:W2:Y:S01]  /*9970*/  LDS.128 R44, [R44+0x1c400] ;  /* 0x01c400002c2c7984 */ /* 0x000ea20000000c00 */
[----:B------:R-:W-:Y:S05]  /*9980*/  @P4 BRA `(.L_x_706) ;  /* 0x0000000400684947 */ /* 0x000fea0003800000 */
[----:B------:R-:W-:Y:S01]  /*9990*/  SHF.R.U64 R68, R64, 0x10, R65 ;  /* 0x0000001040447819 */ /* 0x000fe20000001241 */
[----:B--2---:R-:W-:Y:S01]  /*99a0*/  IMAD.U32 R58, R45, 0x10000, RZ ;  /* 0x000100002d3a7824 */ /* 0x004fe200078e00ff */
[----:B------:R-:W-:Y:S01]  /*99b0*/  SHF.R.U64 R63, R66, 0x10, R67 ;  /* 0x00000010423f7819 */ /* 0x000fe20000001243 */
[----:B0-----:R-:W-:Y:S01]  /*99c0*/  IMAD.U32 R55, R41, 0x10000, RZ ;  /* 0x0001000029377824 */ /* 0x001fe200078e00ff */
[----:B------:R-:W-:Y:S01]  /*99d0*/  SHF.R.U64 R62, R76, 0x10, R77 ;  /* 0x000000104c3e7819 */ /* 0x000fe2000000124d */
[----:B------:R-:W-:Y:S01]  /*99e0*/  IMAD.U32 R60, R47, 0x10000, RZ ;  /* 0x000100002f3c7824 */ /* 0x000fe200078e00ff */
[----:B------:R-:W-:Y:S01]  /*99f0*/  SHF.R.U32.HI R64, RZ, 0x10, R65 ;  /* 0x00000010ff407819 */ /* 0x000fe20000011641 */
[----:B------:R-:W-:Y:S01]  /*9a00*/  IMAD.U32 R57, R43, 0x10000, RZ ;  /* 0x000100002b397824 */ /* 0x000fe200078e00ff */
[----:B------:R-:W-:Y:S01]  /*9a10*/  SHF.R.U32.HI R76, RZ, 0x10, R77 ;  /* 0x00000010ff4c7819 */ /* 0x000fe2000001164d */
[----:B------:R-:W-:Y:S01]  /*9a20*/  IMAD.U32 R53, R44, 0x10000, RZ ;  /* 0x000100002c357824 */ /* 0x000fe200078e00ff */
[----:B------:R-:W-:Y:S01]  /*9a30*/  LOP3.LUT R59, R45, 0xffff0000, RZ, 0xc0, !PT ;  /* 0xffff00002d3b7812 */ /* 0x000fe200078ec0ff */
[----:B------:R-:W-:Y:S01]  /*9a40*/  IMAD.U32 R51, R40, 0x10000, RZ ;  /* 0x0001000028337824 */ /* 0x000fe200078e00ff */
[----:B------:R-:W-:-:S02]  /*9a50*/  PRMT R61, R153, 0x5410, R68 ;  /* 0x00005410993d7816 */ /* 0x000fc40000000044 */
[----:B------:R-:W-:Y:S02]  /*9a60*/  PRMT R45, R152, 0x5410, R63 ;  /* 0x00005410982d7816 */ /* 0x000fe4000000003f */
[----:B------:R-:W-:Y:S02]  /*9a70*/  PRMT R153, R153, 0x5432, R64 ;  /* 0x0000543299997816 */ /* 0x000fe40000000040 */
[C---:B------:R-:W-:Y:S02]  /*9a80*/  PRMT R63, R155.reuse, 0x5432, R76 ;  /* 0x000054329b3f7816 */ /* 0x040fe4000000004c */
[----:B------:R-:W-:Y:S01]  /*9a90*/  PRMT R155, R155, 0x5410, R62 ;  /* 0x000054109b9b7816 */ /* 0x000fe2000000003e */
[----:B------:R-:W-:Y:S01]  /*9aa0*/  IMAD.U32 R62, R153, 0x10000, RZ ;  /* 0x00010000993e7824 */ /* 0x000fe200078e00ff */
[----:B------:R-:W-:Y:S01]  /*9ab0*/  SHF.R.U32.HI R67, RZ, 0x10, R67 ;  /* 0x00000010ff437819 */ /* 0x000fe20000011643 */
[----:B------:R-:W-:Y:S01]  /*9ac0*/  IMAD.U32 R64, R63, 0x10000, RZ ;  /* 0x000100003f407824 */ /* 0x000fe200078e00ff */
[--C-:B------:R-:W-:Y:S01]  /*9ad0*/  SHF.R.U64 R65, R78, 0x10, R79.reuse ;  /* 0x000000104e417819 */ /* 0x100fe2000000124f */
[C---:B------:R-:W-:Y:S01]  /*9ae0*/  FMUL.FTZ R68, R58.reuse, R62 ;  /* 0x0000003e3a447220 */ /* 0x040fe20000410000 */
[----:B------:R-:W-:Y:S01]  /*9af0*/  SHF.R.U32.HI R79, RZ, 0x10, R79 ;  /* 0x00000010ff4f7819 */ /* 0x000fe2000001164f */
[-C--:B------:R-:W-:Y:S01]  /*9b00*/  FMUL.FTZ R66, R58, R64.reuse ;  /* 0x000000403a427220 */ /* 0x080fe20000410000 */
[----:B------:R-:W-:Y:S01]  /*9b10*/  PRMT R152, R152, 0x5432, R67 ;  /* 0x0000543298987816 */ /* 0x000fe20000000043 */
[C---:B------:R-:W-:Y:S01]  /*9b20*/  FFMA.FTZ R68, R55.reuse, R64, R68 ;  /* 0x0000004037447223 */ /* 0x040fe20000010044 */
[C---:B------:R-:W-:Y:S01]  /*9b30*/  PRMT R65, R154.reuse, 0x5410, R65 ;  /* 0x000054109a417816 */ /* 0x040fe20000000041 */
[----:B------:R-:W-:Y:S01]  /*9b40*/  FFMA.FTZ R66, R55, R62, -R66 ;  /* 0x0000003e37427223 */ /* 0x000fe20000010842 */
[----:B------:R-:W-:Y:S01]  /*9b50*/  PRMT R154, R154, 0x5432, R79 ;  /* 0x000054329a9a7816 */ /* 0x000fe2000000004f */
[----:B------:R-:W-:Y:S01]  /*9b60*/  IMAD.U32 R55, R152, 0x10000, RZ ;  /* 0x0001000098377824 */ /* 0x000fe200078e00ff */
[----:B------:R-:W-:-:S02]  /*9b70*/  LOP3.LUT R63, R63, 0xffff0000, RZ, 0xc0, !PT ;  /* 0xffff00003f3f7812 */ /* 0x000fc400078ec0ff */
[----:B------:R-:W-:Y:S01]  /*9b80*/  LOP3.LUT R153, R153, 0xffff0000, RZ, 0xc0, !PT ;  /* 0xffff000099997812 */ /* 0x000fe200078ec0ff */
[----:B------:R-:W-:Y:S02]  /*9b90*/  IMAD.U32 R58, R154, 0x10000, RZ ;  /* 0x000100009a3a7824 */ /* 0x000fe400078e00ff */
[C---:B------:R-:W-:Y:S01]  /*9ba0*/  FMUL.FTZ R69, R60.reuse, R55 ;  /* 0x000000373c457220 */ /* 0x040fe20000410000 */
[----:B------:R-:W-:Y:S01]  /*9bb0*/  LOP3.LUT R56, R41, 0xffff0000, RZ, 0xc0, !PT ;  /* 0xffff000029387812 */ /* 0x000fe200078ec0ff */
[----:B------:R-:W-:Y:S01]  /*9bc0*/  FMUL.FTZ R67, R59, R63 ;  /* 0x0000003f3b437220 */ /* 0x000fe20000410000 */
[----:B------:R-:W-:Y:S01]  /*9bd0*/  LOP3.LUT R47, R47, 0xffff0000, RZ, 0xc0, !PT ;  /* 0xffff00002f2f7812 */ /* 0x000fe200078ec0ff */
[----:B------:R-:W-:Y:S01]  /*9be0*/  FMUL.FTZ R59, R59, R153 ;  /* 0x000000993b3b7220 */ /* 0x000fe20000410000 */
[-C--:B------:R-:W-:Y:S01]  /*9bf0*/  FMUL.FTZ R62, R60, R58.reuse ;  /* 0x0000003a3c3e7220 */ /* 0x080fe20000410000 */
[----:B------:R-:W-:Y:S01]  /*9c00*/  LOP3.LUT R154, R154, 0xffff0000, RZ, 0xc0, !PT ;  /* 0xffff00009a9a7812 */ /* 0x000fe200078ec0ff */
[----:B------:R-:W-:Y:S01]  /*9c10*/  FFMA.FTZ R69, R57, R58, R69 ;  /* 0x0000003a39457223 */ /* 0x000fe20000010045 */
[----:B------:R-:W-:Y:S01]  /*9c20*/  LOP3.LUT R152, R152, 0xffff0000, RZ, 0xc0, !PT ;  /* 0xffff000098987812 */ /* 0x000fe200078ec0ff */
[----:B------:R-:W-:-:S02]  /*9c30*/  IMAD.U32 R58, R155, 0x10000, RZ ;  /* 0x000100009b3a7824 */ /* 0x000fc400078e00ff */
[C---:B------:R-:W-:Y:S01]  /*9c40*/  FFMA.FTZ R67, R56.reuse, R153, -R67 ;  /* 0x0000009938437223 */ /* 0x040fe20000010843 */
[----:B------:R-:W-:Y:S01]  /*9c50*/  FFMA.FTZ R59, R56, R63, R59 ;  /* 0x0000003f383b7223 */ /* 0x000fe2000001003b */
[----:B------:R-:W-:Y:S01]  /*9c60*/  FFMA.FTZ R62, R57, R55, -R62 ;  /* 0x00000037393e7223 */ /* 0x000fe2000001083e */
[----:B------:R-:W-:Y:S01]  /*9c70*/  LOP3.LUT R54, R43, 0xffff0000, RZ, 0xc0, !PT ;  /* 0xffff00002b367812 */ /* 0x000fe200078ec0ff */
[----:B------:R-:W-:Y:S01]  /*9c80*/  FMUL.FTZ R55, R47, R154 ;  /* 0x0000009a2f377220 */ /* 0x000fe20000410000 */
[----:B------:R-:W-:Y:S01]  /*9c90*/  IMAD.U32 R56, R61, 0x10000, RZ ;  /* 0x000100003d387824 */ /* 0x000fe200078e00ff */
[----:B------:R-:W-:Y:S01]  /*9ca0*/  LOP3.LUT R44, R44, 0xffff0000, RZ, 0xc0, !PT ;  /* 0xffff00002c2c7812 */ /* 0x000fe200078ec0ff */
[----:B------:R-:W-:Y:S01]  /*9cb0*/  FMUL.FTZ R47, R47, R152 ;  /* 0x000000982f2f7220 */ /* 0x000fe20000410000 */
[----:B------:R-:W-:Y:S01]  /*9cc0*/  LOP3.LUT R155, R155, 0xffff0000, RZ, 0xc0, !PT ;  /* 0xffff00009b9b7812 */ /* 0x000fe200078ec0ff */
[----:B------:R-:W-:Y:S01]  /*9cd0*/  FMUL.FTZ R60, R53, R58 ;  /* 0x0000003a353c7220 */ /* 0x000fe20000410000 */
[----:B------:R-:W-:Y:S01]  /*9ce0*/  LOP3.LUT R61, R61, 0xffff0000, RZ, 0xc0, !PT ;  /* 0xffff00003d3d7812 */ /* 0x000fe200078ec0ff */
[C---:B------:R-:W-:Y:S01]  /*9cf0*/  FFMA.FTZ R55, R54.reuse, R152, -R55 ;  /* 0x0000009836377223 */ /* 0x040fe20000010837 */
[----:B------:R-:W-:Y:S01]  /*9d00*/  FMUL.FTZ R53, R53, R56 ;  /* 0x0000003835357220 */ /* 0x000fe20000410000 */
[----:B------:R-:W-:Y:S01]  /*9d10*/  FFMA.FTZ R154, R54, R154, R47 ;  /* 0x0000009a369a7223 */ /* 0x000fe2000001002f */
[----:B------:R-:W-:Y:S01]  /*9d20*/  FFMA.FTZ R60, R51, R56, -R60 ;  /* 0x00000038333c7223 */ /* 0x000fe2000001083c */
[----:B------:R-:W-:Y:S01]  /*9d30*/  LOP3.LUT R41, R40, 0xffff0000, RZ, 0xc0, !PT ;  /* 0xffff000028297812 */ /* 0x000fe200078ec0ff */
[C---:B------:R-:W-:Y:S01]  /*9d40*/  FMUL.FTZ R54, R44.reuse, R155 ;  /* 0x0000009b2c367220 */ /* 0x040fe20000410000 */
[-C--:B------:R-:W-:Y:S01]  /*9d50*/  FMUL.FTZ R56, R44, R61.reuse ;  /* 0x0000003d2c387220 */ /* 0x080fe20000410000 */
[C---:B------:R-:W-:Y:S01]  /*9d60*/  IMAD.U32 R43, R46.reuse, 0x10000, RZ ;  /* 0x000100002e2b7824 */ /* 0x040fe200078e00ff */
[----:B------:R-:W-:Y:S01]  /*9d70*/  SHF.L.U32 R44, R45, 0x10, RZ ;  /* 0x000000102d2c7819 */ /* 0x000fe200000006ff */
[C---:B------:R-:W-:Y:S01]  /*9d80*/  IMAD.U32 R47, R65.reuse, 0x10000, RZ ;  /* 0x00010000412f7824 */ /* 0x040fe200078e00ff */
[----:B------:R-:W-:Y:S01]  /*9d90*/  LOP3.LUT R46, R46, 0xffff0000, RZ, 0xc0, !PT ;  /* 0xffff00002e2e7812 */ /* 0x000fe200078ec0ff */
[C---:B------:R-:W-:Y:S01]  /*9da0*/  IMAD.U32 R40, R42.reuse, 0x10000, RZ ;  /* 0x000100002a287824 */ /* 0x040fe200078e00ff */
[----:B------:R-:W-:Y:S01]  /*9db0*/  LOP3.LUT R65, R65, 0xffff0000, RZ, 0xc0, !PT ;  /* 0xffff000041417812 */ /* 0x000fe200078ec0ff */
[----:B------:R-:W-:Y:S01]  /*9dc0*/  FFMA.FTZ R61, R41, R61, -R54 ;  /* 0x0000003d293d7223 */ /* 0x000fe20000010836 */
[----:B------:R-:W-:Y:S01]  /*9dd0*/  LOP3.LUT R45, R45, 0xffff0000, RZ, 0xc0, !PT ;  /* 0xffff00002d2d7812 */ /* 0x000fe200078ec0ff */
[----:B------:R-:W-:Y:S01]  /*9de0*/  FFMA.FTZ R56, R41, R155, R56 ;  /* 0x0000009b29387223 */ /* 0x000fe20000010038 */
[----:B------:R-:W-:Y:S01]  /*9df0*/  LOP3.LUT R42, R42, 0xffff0000, RZ, 0xc0, !PT ;  /* 0xffff00002a2a7812 */ /* 0x000fe200078ec0ff */
[C---:B------:R-:W-:Y:S01]  /*9e00*/  FMUL.FTZ R41, R43.reuse, R47 ;  /* 0x0000002f2b297220 */ /* 0x040fe20000410000 */
[-C--:B------:R-:W-:Y:S01]  /*9e10*/  FMUL.FTZ R54, R43, R44.reuse ;  /* 0x0000002c2b367220 */ /* 0x080fe20000410000 */
[C---:B------:R-:W-:Y:S01]  /*9e20*/  FMUL.FTZ R43, R46.reuse, R65 ;  /* 0x000000412e2b7220 */ /* 0x040fe20000410000 */
[----:B------:R-:W-:Y:S01]  /*9e30*/  FMUL.FTZ R46, R46, R45 ;  /* 0x0000002d2e2e7220 */ /* 0x000fe20000410000 */
[C---:B------:R-:W-:Y:S01]  /*9e40*/  FFMA.FTZ R41, R40.reuse, R44, -R41 ;  /* 0x0000002c28297223 */ /* 0x040fe20000010829 */
[----:B------:R-:W-:Y:S01]  /*9e50*/  FFMA.FTZ R54, R40, R47, R54 ;  /* 0x0000002f28367223 */ /* 0x000fe20000010036 */
        /* <DEDUP_REMOVED lines=13> */
.L_x_706:
[----:B------:R-:W-:Y:S05]  /*9f30*/  BSYNC B1 ;  /* 0x0000000000017941 */ /* 0x000fea0003800000 */
.L_x_705:
[----:B0-----:R0:W-:Y:S01]  /*9f40*/  STG.E.128 desc[UR42][R48.64], R40 ;  /* 0x0000002830007986 */ /* 0x0011e2000c101d2a */
[----:B------:R-:W-:-:S13]  /*9f50*/  ISETP.GE.AND P3, PT, R50, R147, PT ;  /* 0x000000933200720c */ /* 0x000fda0003f66270 */
[----:B------:R-:W-:Y:S05]  /*9f60*/  @P3 BRA `(.L_x_655) ;  /* 0x0000000000f43947 */ /* 0x000fea0003800000 */
[--C-:B------:R-:W-:Y:S02]  /*9f70*/  IADD3 R126, P3, P4, R102, R126, R50.reuse ;  /* 0x0000007e667e7210 */ /* 0x100fe40007c7e032 */
[----:B------:R-:W-:-:S04]  /*9f80*/  SHF.R.S32.HI R50, RZ, 0x1f, R50 ;  /* 0x0000001fff327819 */ /* 0x000fc80000011432 */
[----:B------:R-:W-:Y:S02]  /*9f90*/  IADD3.X R52, R97, R52, R50, P3, P4 ;  /* 0x0000003461347210 */ /* 0x000fe40001fe8432 */
[----:B------:R-:W-:-:S04]  /*9fa0*/  LEA R120, P3, R126, R120, 0x1 ;  /* 0x000000787e787211 */ /* 0x000fc800078608ff */
[----:B------:R-:W-:-:S05]  /*9fb0*/  LEA.HI.X R121, R126, R121, R52, 0x1, P3 ;  /* 0x000000797e797211 */ /* 0x000fca00018f0c34 */
[----:B--2---:R2:W-:Y:S01]  /*9fc0*/  STG.E.128 desc[UR42][R120.64], R44 ;  /* 0x0000002c78007986 */ /* 0x0045e2000c101d2a */
[----:B------:R-:W-:Y:S05]  /*9fd0*/  BRA `(.L_x_655) ;  /* 0x0000000000d87947 */ /* 0x000fea0003800000 */
.L_x_622:
[----:B------:R-:W-:-:S06]  /*9fe0*/  UISETP.NE.AND UP0, UPT, UR37, 0x3, UPT ;  /* 0x000000032500788c */ /* 0x000fcc000bf05270 */
[----:B------:R-:W-:-:S13]  /*9ff0*/  PLOP3.LUT P2, PT, PT, PT, UP0, 0x80, 0x0 ;  /* 0x000000000000781c */ /* 0x000fda0003f4f008 */
[----:B------:R-:W-:Y:S05]  /*a000*/  @!P2 BRA `(.L_x_707) ;  /* 0x000000000004a947 */ /* 0x000fea0003800000 */
[----:B------:R-:W-:Y:S01]  /*a010*/  BPT.TRAP 0x1 ;  /* 0x000000040000795c */ /* 0x000fe20000300000 */
.L_x_707:
[----:B------:R-:W-:Y:S01]  /*a020*/  IMAD R3, R16, 0x8, R2 ;  /* 0x0000000810037824 */ /* 0x000fe200078e0202 */
[----:B------:R-:W-:Y:S01]  /*a030*/  SHF.L.U32 R0, R184, 0x1f, RZ ;  /* 0x0000001fb8007819 */ /* 0x000fe200000006ff */
[----:B------:R-:W-:Y:S01]  /*a040*/  IMAD R4, R24, -0x80, R25 ;  /* 0xffffff8018047824 */ /* 0x000fe200078e0219 */
[----:B------:R-:W-:Y:S02]  /*a050*/  BSSY B1, `(.L_x_708) ;  /* 0x0000005000017945 */ /* 0x000fe40003800000 */
[----:B------:R-:W1:Y:S02]  /*a060*/  SYNCS.PHASECHK.TRANS64.TRYWAIT P4, [R3+URZ+0x34890], R0 ;  /* 0x03489000030075a7 */ /* 0x000e64000808017f */
[----:B------:R-:W-:-:S04]  /*a070*/  VIMNMX R4, R4, 0x80, PT ;  /* 0x0000008004047848 */ /* 0x000fc80003fe0100 */
[----:B------:R-:W-:Y:S01]  /*a080*/  ISETP.GE.AND P3, PT, R17, R4, PT ;  /* 0x000000041100720c */ /* 0x000fe20003f66270 */
[----:B-1----:R-:W-:-:S12]  /*a090*/  @!P4 BRA `(.L_x_709) ;  /* 0x0000016c0014c947 */ /* 0x002fd80003800000 */
.L_x_980:
[----:B------:R-:W-:Y:S05]  /*a0a0*/  BSYNC B1 ;  /* 0x0000000000017941 */ /* 0x000fea0003800000 */
.L_x_708:
[----:B------:R-:W-:Y:S04]  /*a0b0*/  BSSY B1, `(.L_x_710) ;  /* 0x0000014000017945 */ /* 0x000fe80003800000 */
[----:B------:R-:W-:Y:S05]  /*a0c0*/  @P3 BRA `(.L_x_711) ;  /* 0x0000000000483947 */ /* 0x000fea0003800000 */
[----:B------:R-:W-:Y:S02]  /*a0d0*/  ISETP.NE.AND P4, PT, R14, RZ, PT ;  /* 0x000000ff0e00720c */ /* 0x000fe40003f85270 */
[----:B------:R-:W-:-:S11]  /*a0e0*/  ISETP.NE.AND P3, PT, R10, RZ, PT ;  /* 0x000000ff0a00720c */ /* 0x000fd60003f65270 */
[----:B0-----:R-:W0:Y:S04]  /*a0f0*/  @P4 LDS.128 R40, [R51] ;  /* 0x0000000033284984 */ /* 0x001e280000000c00 */
[----:B------:R-:W2:Y:S04]  /*a100*/  @P3 LDS.128 R44, [R50] ;  /* 0x00000000322c3984 */ /* 0x000ea80000000c00 */
[----:B0-----:R-:W-:Y:S01]  /*a110*/  @P4 STG.E.128 desc[UR42][R52.64], R40 ;  /* 0x0000002834004986 */ /* 0x001fe2000c101d2a */
[----:B------:R-:W-:-:S03]  /*a120*/  ISETP.NE.AND P4, PT, R9, RZ, PT ;  /* 0x000000ff0900720c */ /* 0x000fc60003f85270 */
[----:B--2---:R-:W-:Y:S01]  /*a130*/  @P3 STG.E.128 desc[UR42][R52.64+0x40], R44 ;  /* 0x0000402c34003986 */ /* 0x004fe2000c101d2a */
[----:B------:R-:W-:-:S09]  /*a140*/  ISETP.NE.AND P3, PT, R8, RZ, PT ;  /* 0x000000ff0800720c */ /* 0x000fd20003f65270 */
[----:B------:R-:W0:Y:S04]  /*a150*/  @P4 LDS.128 R40, [R51+0x4000] ;  /* 0x0040000033284984 */ /* 0x000e280000000c00 */
[----:B------:R-:W2:Y:S04]  /*a160*/  @P3 LDS.128 R44, [R50+0x4000] ;  /* 0x00400000322c3984 */ /* 0x000ea80000000c00 */
[----:B0-----:R-:W-:Y:S01]  /*a170*/  @P4 STG.E.128 desc[UR42][R52.64+0x80], R40 ;  /* 0x0000802834004986 */ /* 0x001fe2000c101d2a */
[----:B------:R-:W-:-:S03]  /*a180*/  ISETP.NE.AND P4, PT, R6, RZ, PT ;  /* 0x000000ff0600720c */ /* 0x000fc60003f85270 */
[----:B--2---:R-:W-:Y:S01]  /*a190*/  @P3 STG.E.128 desc[UR42][R52.64+0xc0], R44 ;  /* 0x0000c02c34003986 */ /* 0x004fe2000c101d2a */
[----:B------:R-:W-:-:S09]  /*a1a0*/  ISETP.NE.AND P3, PT, R7, RZ, PT ;  /* 0x000000ff0700720c */ /* 0x000fd20003f65270 */
[----:B------:R-:W0:Y:S04]  /*a1b0*/  @P4 LDS.128 R44, [R50+0x8000] ;  /* 0x00800000322c4984 */ /* 0x000e280000000c00 */
[----:B------:R-:W2:Y:S04]  /*a1c0*/  @P3 LDS.128 R40, [R51+0x8000] ;  /* 0x0080000033283984 */ /* 0x000ea80000000c00 */
[----:B0-----:R3:W-:Y:S04]  /*a1d0*/  @P4 STG.E.128 desc[UR42][R52.64+0x140], R44 ;  /* 0x0001402c34004986 */ /* 0x0017e8000c101d2a */
[----:B--2---:R3:W-:Y:S02]  /*a1e0*/  @P3 STG.E.128 desc[UR42][R52.64+0x100], R40 ;  /* 0x0001002834003986 */ /* 0x0047e4000c101d2a */
.L_x_711:
[----:B------:R-:W-:Y:S05]  /*a1f0*/  BSYNC B1 ;  /* 0x0000000000017941 */ /* 0x000fea0003800000 */
.L_x_710:
[----:B------:R-:W-:-:S13]  /*a200*/  ISETP.GE.AND P3, PT, R205, R4, PT ;  /* 0x00000004cd00720c */ /* 0x000fda0003f66270 */
[----:B------:R-:W-:Y:S05]  /*a210*/  @P3 BRA `(.L_x_655) ;  /* 0x0000000000483947 */ /* 0x000fea0003800000 */
[----:B------:R-:W-:Y:S02]  /*a220*/  ISETP.NE.AND P4, PT, R14, RZ, PT ;  /* 0x000000ff0e00720c */ /* 0x000fe40003f85270 */
[----:B------:R-:W-:-:S11]  /*a230*/  ISETP.NE.AND P3, PT, R9, RZ, PT ;  /* 0x000000ff0900720c */ /* 0x000fd60003f65270 */
[----:B0--3--:R-:W0:Y:S04]  /*a240*/  @P4 LDS.128 R40, [R51+0x2000] ;  /* 0x0020000033284984 */ /* 0x009e280000000c00 */
[----:B------:R-:W2:Y:S04]  /*a250*/  @P3 LDS.128 R44, [R51+0x6000] ;  /* 0x00600000332c3984 */ /* 0x000ea80000000c00 */
        /* <DEDUP_REMOVED lines=14> */
.L_x_655:
[----:B------:R-:W-:Y:S05]  /*a340*/  BSYNC B0 ;  /* 0x0000000000007941 */ /* 0x000fea0003800000 */
.L_x_621:
[----:B0-234-:R-:W0:Y:S01]  /*a350*/  S2R R40, SR_TID.X ;  /* 0x0000000000287919 */ /* 0x01de220000002100 */
[----:B------:R-:W-:Y:S01]  /*a360*/  @!PT LDS RZ, [RZ] ;  /* 0x00000000fffff984 */ /* 0x000fe20000000800 */
[----:B------:R-:W-:Y:S01]  /*a370*/  @!PT LDS RZ, [RZ] ;  /* 0x00000000fffff984 */ /* 0x000fe20000000800 */
[----:B------:R-:W-:Y:S01]  /*a380*/  @!PT LDS RZ, [RZ] ;  /* 0x00000000fffff984 */ /* 0x000fe20000000800 */
[----:B------:R-:W-:Y:S01]  /*a390*/  @!PT LDS RZ, [RZ] ;  /* 0x00000000fffff984 */ /* 0x000fe20000000800 */
[----:B------:R2:W-:Y:S06]  /*a3a0*/  MEMBAR.ALL.CTA ;  /* 0x0000000000007992 */ /* 0x0005ec0000008000 */
[----:B--2---:R-:W2:Y:S01]  /*a3b0*/  FENCE.VIEW.ASYNC.S ;  /* 0x00000000000073c6 */ /* 0x004ea20000000000 */
[----:B------:R-:W-:Y:S05]  /*a3c0*/  WARPSYNC.ALL ;  /* 0x0000000000007948 */ /* 0x000fea0003800000 */
[----:B------:R-:W-:Y:S01]  /*a3d0*/  BSSY B0, `(.L_x_712) ;  /* 0x0000009000007945 */ /* 0x000fe20003800000 */
[----:B0-----:R-:W-:Y:S01]  /*a3e0*/  LOP3.LUT R40, R40, 0x7f, RZ, 0xc0, !PT ;  /* 0x0000007f28287812 */ /* 0x001fe200078ec0ff */
[----:B--2---:R0:W-:Y:S03]  /*a3f0*/  BAR.SYNC.DEFER_BLOCKING R151, 0x80 ;  /* 0x000200970000751d */ /* 0x0041e60000010000 */
[----:B------:R-:W-:-:S13]  /*a400*/  ISETP.NE.AND P3, PT, R40, RZ, PT ;  /* 0x000000ff2800720c */ /* 0x000fda0003f65270 */
[----:B------:R-:W-:-:S05]  /*a410*/  @!P3 VIADD R40, R3, 0x348a0 ;  /* 0x000348a00328b836 */ /* 0x000fca0000000000 */
[----:B------:R-:W-:-:S04]  /*a420*/  @!P3 PRMT R40, RZ, 0x654, R40 ;  /* 0x00000654ff28b816 */ /* 0x000fc80000000028 */
[----:B------:R0:W-:Y:S01]  /*a430*/  @!P3 SYNCS.ARRIVE.TRANS64.RED.A1T0 RZ, [R40+URZ], RZ ;  /* 0x000000ff28ffb9a7 */ /* 0x0001e2000810043f */
[----:B------:R-:W-:Y:S05]  /*a440*/  @!P2 BRA `(.L_x_713) ;  /* 0x000000000004a947 */ /* 0x000fea0003800000 */
[----:B------:R-:W-:Y:S01]  /*a450*/  BPT.TRAP 0x1 ;  /* 0x000000040000795c */ /* 0x000fe20000300000 */
.L_x_713:
[----:B------:R-:W-:Y:S05]  /*a460*/  BSYNC B0 ;  /* 0x0000000000007941 */ /* 0x000fea0003800000 */
.L_x_712:
[----:B------:R-:W2:Y:S01]  /*a470*/  SYNCS.PHASECHK.TRANS64.TRYWAIT P4, [R3+URZ+0x348b0], R0 ;  /* 0x0348b000030075a7 */ /* 0x000ea2000808017f */
[----:B0-----:R-:W-:Y:S01]  /*a480*/  IMAD R40, R16, 0x4000, R32 ;  /* 0x0000400010287824 */ /* 0x001fe200078e0220 */
[----:B------:R-:W-:Y:S01]  /*a490*/  ULDC UR60, c[0x0][0x320] ;  /* 0x0000c800003c7ab9 */ /* 0x000fe20000000800 */
[----:B------:R-:W-:Y:S01]  /*a4a0*/  ULDC.64 UR40, c[0x0][0x328] ;  /* 0x0000ca0000287ab9 */ /* 0x000fe20000000a00 */
[----:B------:R-:W-:Y:S01]  /*a4b0*/  ULDC.64 UR38, c[0x0][0x318] ;  /* 0x0000c60000267ab9 */ /* 0x000fe20000000a00 */
[----:B------:R-:W-:Y:S01]  /*a4c0*/  BSSY B0, `(.L_x_714) ;  /* 0x0000004000007945 */ /* 0x000fe20003800000 */
[----:B------:R-:W-:Y:S01]  /*a4d0*/  ISETP.GE.AND P2, PT, R17, R4, PT ;  /* 0x000000041100720c */ /* 0x000fe20003f46270 */
[----:B------:R-:W-:Y:S02]  /*a4e0*/  IMAD.IADD R42, R124, 0x1, R40 ;  /* 0x000000017c2a7824 */ /* 0x000fe400078e0228 */
[----:B--2---:R-:W-:Y:S10]  /*a4f0*/  @!P4 BRA `(.L_x_715) ;  /* 0x000001680010c947 */ /* 0x004ff40003800000 */
.L_x_981:
[----:B------:R-:W-:Y:S05]  /*a500*/  BSYNC B0 ;  /* 0x0000000000007941 */ /* 0x000fea0003800000 */
.L_x_714:
[----:B------:R-:W-:Y:S01]  /*a510*/  BSSY B0, `(.L_x_716) ;  /* 0x0000019000007945 */ /* 0x000fe20003800000 */
[----:B01----:R-:W-:Y:S02]  /*a520*/  IMAD R0, R40, 0x2, R115 ;  /* 0x0000000228007824 */ /* 0x003fe400078e0273 */
[----:B------:R-:W-:-:S04]  /*a530*/  IMAD.WIDE R48, R24, 0x80, R118 ;  /* 0x0000008018307825 */ /* 0x000fc800078e0276 */
[----:B------:R-:W-:Y:S01]  /*a540*/  IMAD R52, R42, 0x2, R115 ;  /* 0x000000022a347824 */ /* 0x000fe200078e0273 */
[----:B------:R-:W-:Y:S06]  /*a550*/  @P2 BRA `(.L_x_717) ;  /* 0x0000000000502947 */ /* 0x000fec0003800000 */
[----:B------:R-:W-:Y:S01]  /*a560*/  IMAD R43, R49, UR40, RZ ;  /* 0x00000028312b7c24 */ /* 0x000fe2000f8e02ff */
[----:B------:R-:W-:Y:S01]  /*a570*/  ISETP.GE.AND P4, PT, R18, UR60, PT ;  /* 0x0000003c12007c0c */ /* 0x000fe2000bf86270 */
[----:B------:R-:W-:Y:S02]  /*a580*/  IMAD.MOV.U32 R40, RZ, RZ, R104 ;  /* 0x000000ffff287224 */ /* 0x000fe400078e0068 */
[----:B------:R-:W-:Y:S02]  /*a590*/  IMAD.MOV.U32 R41, RZ, RZ, R5 ;  /* 0x000000ffff297224 */ /* 0x000fe400078e0005 */
[C---:B------:R-:W-:Y:S02]  /*a5a0*/  IMAD R43, R48.reuse, UR41, R43 ;  /* 0x00000029302b7c24 */ /* 0x040fe4000f8e022b */
[----:B------:R-:W-:-:S04]  /*a5b0*/  IMAD.WIDE.U32 R40, R48, UR40, R40 ;  /* 0x0000002830287c25 */ /* 0x000fc8000f8e0028 */
[----:B------:R-:W-:Y:S01]  /*a5c0*/  IMAD.IADD R41, R41, 0x1, R43 ;  /* 0x0000000129297824 */ /* 0x000fe200078e022b */
[----:B------:R-:W-:-:S04]  /*a5d0*/  LEA R50, P2, R40, UR38, 0x1 ;  /* 0x0000002628327c11 */ /* 0x000fc8000f8408ff */
[----:B------:R-:W-:Y:S02]  /*a5e0*/  LEA.HI.X R51, R40, UR39, R41, 0x1, P2 ;  /* 0x0000002728337c11 */ /* 0x000fe400090f0c29 */
[----:B------:R-:W-:Y:S01]  /*a5f0*/  ISETP.GE.AND P2, PT, R101, UR60, PT ;  /* 0x0000003c65007c0c */ /* 0x000fe2000bf46270 */
[----:B------:R-:W0:-:S12]  /*a600*/  @!P4 LDS.128 R40, [R0] ;  /* 0x000000000028c984 */ /* 0x000e180000000c00 */
[----:B------:R-:W1:Y:S04]  /*a610*/  @!P2 LDS.128 R44, [R52] ;  /* 0x00000000342ca984 */ /* 0x000e680000000c00 */
[----:B0-----:R-:W-:Y:S01]  /*a620*/  @!P4 STG.E.128 desc[UR42][R50.64], R40 ;  /* 0x000000283200c986 */ /* 0x001fe2000c101d2a */
[----:B------:R-:W-:-:S03]  /*a630*/  ISETP.GE.AND P4, PT, R100, UR60, PT ;  /* 0x0000003c64007c0c */ /* 0x000fc6000bf86270 */
[----:B-1----:R-:W-:Y:S01]  /*a640*/  @!P2 STG.E.128 desc[UR42][R50.64+0x40], R44 ;  /* 0x0000402c3200a986 */ /* 0x002fe2000c101d2a */
[----:B------:R-:W-:-:S09]  /*a650*/  ISETP.GE.AND P2, PT, R99, UR60, PT ;  /* 0x0000003c63007c0c */ /* 0x000fd2000bf46270 */
[----:B------:R-:W0:Y:S04]  /*a660*/  @!P4 LDS.128 R40, [R0+0x4000] ;  /* 0x004000000028c984 */ /* 0x000e280000000c00 */
[----:B------:R-:W1:Y:S04]  /*a670*/  @!P2 LDS.128 R44, [R52+0x4000] ;  /* 0x00400000342ca984 */ /* 0x000e680000000c00 */
[----:B0-----:R0:W-:Y:S04]  /*a680*/  @!P4 STG.E.128 desc[UR42][R50.64+0x80], R40 ;  /* 0x000080283200c986 */ /* 0x0011e8000c101d2a */
[----:B-1----:R0:W-:Y:S02]  /*a690*/  @!P2 STG.E.128 desc[UR42][R50.64+0xc0], R44 ;  /* 0x0000c02c3200a986 */ /* 0x0021e4000c101d2a */
.L_x_717:
[----:B------:R-:W-:Y:S05]  /*a6a0*/  BSYNC B0 ;  /* 0x0000000000007941 */ /* 0x000fea0003800000 */
.L_x_716:
[----:B------:R-:W-:Y:S01]  /*a6b0*/  ISETP.GE.AND P2, PT, R205, R4, PT ;  /* 0x00000004cd00720c */ /* 0x000fe20003f46270 */
[----:B------:R-:W-:-:S12]  /*a6c0*/  BSSY B0, `(.L_x_718) ;  /* 0x0000017000007945 */ /* 0x000fd80003800000 */
[----:B------:R-:W-:Y:S05]  /*a6d0*/  @P2 BRA `(.L_x_719) ;  /* 0x0000000000542947 */ /* 0x000fea0003800000 */
[----:B0-----:R-:W-:Y:S01]  /*a6e0*/  IADD3 R43, P2, R48, 0x40, RZ ;  /* 0x00000040302b7810 */ /* 0x001fe20007f5e0ff */
[----:B------:R-:W-:Y:S01]  /*a6f0*/  IMAD.MOV.U32 R4, RZ, RZ, R104 ;  /* 0x000000ffff047224 */ /* 0x000fe200078e0068 */
[----:B------:R-:W-:-:S03]  /*a700*/  ISETP.GE.AND P4, PT, R18, UR60, PT ;  /* 0x0000003c12007c0c */ /* 0x000fc6000bf86270 */
[----:B------:R-:W-:Y:S02]  /*a710*/  IMAD.X R48, RZ, RZ, R49, P2 ;  /* 0x000000ffff307224 */ /* 0x000fe400010e0631 */
[----:B------:R-:W-:-:S04]  /*a720*/  IMAD.WIDE.U32 R40, R43, UR40, R4 ;  /* 0x000000282b287c25 */ /* 0x000fc8000f8e0004 */
[----:B------:R-:W-:-:S04]  /*a730*/  IMAD R48, R48, UR40, RZ ;  /* 0x0000002830307c24 */ /* 0x000fc8000f8e02ff */
[----:B------:R-:W-:Y:S01]  /*a740*/  IMAD R43, R43, UR41, R48 ;  /* 0x000000292b2b7c24 */ /* 0x000fe2000f8e0230 */
[----:B------:R-:W-:-:S03]  /*a750*/  LEA R48, P2, R40, UR38, 0x1 ;  /* 0x0000002628307c11 */ /* 0x000fc6000f8408ff */
[----:B------:R-:W-:-:S05]  /*a760*/  IMAD.IADD R41, R41, 0x1, R43 ;  /* 0x0000000129297824 */ /* 0x000fca00078e022b */
[----:B------:R-:W-:Y:S02]  /*a770*/  LEA.HI.X R49, R40, UR39, R41, 0x1, P2 ;  /* 0x0000002728317c11 */ /* 0x000fe400090f0c29 */
[----:B------:R-:W-:Y:S01]  /*a780*/  ISETP.GE.AND P2, PT, R100, UR60, PT ;  /* 0x0000003c64007c0c */ /* 0x000fe2000bf46270 */
[----:B------:R-:W0:-:S12]  /*a790*/  @!P4 LDS.128 R40, [R0+0x2000] ;  /* 0x002000000028c984 */ /* 0x000e180000000c00 */
[----:B------:R-:W1:Y:S04]  /*a7a0*/  @!P2 LDS.128 R44, [R0+0x6000] ;  /* 0x00600000002ca984 */ /* 0x000e680000000c00 */
        /* <DEDUP_REMOVED lines=8> */
.L_x_719:
[----:B------:R-:W-:Y:S05]  /*a830*/  BSYNC B0 ;  /* 0x0000000000007941 */ /* 0x000fea0003800000 */
.L_x_718:
[----:B------:R-:W3:Y:S01]  /*a840*/  LDL R0, [R1+0x10] ;  /* 0x0000100001007983 */ /* 0x000ee20000100800 */
[----:B------:R-:W-:Y:S01]  /*a850*/  @!P3 VIADD R3, R3, 0x348c0 ;  /* 0x000348c00303b836 */ /* 0x000fe20000000000 */
[----:B------:R-:W-:Y:S01]  /*a860*/  PLOP3.LUT P2, PT, PT, PT, PT, 0x8, 0x0 ;  /* 0x000000000000781c */ /* 0x000fe20003f4e170 */
[----:B------:R-:W-:Y:S01]  /*a870*/  VIADD R16, R16, 0x1 ;  /* 0x0000000110107836 */ /* 0x000fe20000000000 */
[----:B------:R-:W-:Y:S01]  /*a880*/  @!PT LDS RZ, [RZ] ;  /* 0x00000000fffff984 */ /* 0x000fe20000000800 */
[----:B------:R-:W-:Y:S01]  /*a890*/  @!PT LDS RZ, [RZ] ;  /* 0x00000000fffff984 */ /* 0x000fe20000000800 */
[----:B------:R-:W-:Y:S01]  /*a8a0*/  @!PT LDS RZ, [RZ] ;  /* 0x00000000fffff984 */ /* 0x000fe20000000800 */
[----:B------:R-:W-:Y:S01]  /*a8b0*/  @!PT LDS RZ, [RZ] ;  /* 0x00000000fffff984 */ /* 0x000fe20000000800 */
[----:B------:R1:W-:Y:S06]  /*a8c0*/  MEMBAR.ALL.CTA ;  /* 0x0000000000007992 */ /* 0x0003ec0000008000 */
[----:B-1----:R-:W1:Y:S01]  /*a8d0*/  FENCE.VIEW.ASYNC.S ;  /* 0x00000000000073c6 */ /* 0x002e620000000000 */
[----:B------:R-:W-:Y:S01]  /*a8e0*/  @!P3 PRMT R3, RZ, 0x654, R3 ;  /* 0x00000654ff03b816 */ /* 0x000fe20000000003 */
[----:B-1----:R1:W-:Y:S06]  /*a8f0*/  BAR.SYNC.DEFER_BLOCKING R151, 0x80 ;  /* 0x000200970000751d */ /* 0x0023ec0000010000 */
[----:B------:R4:W-:Y:S01]  /*a900*/  @!P3 SYNCS.ARRIVE.TRANS64.RED.A1T0 RZ, [R3+URZ], RZ ;  /* 0x000000ff03ffb9a7 */ /* 0x0009e2000810043f */
[----:B------:R-:W-:-:S04]  /*a910*/  ISETP.NE.AND P3, PT, R16, 0x2, PT ;  /* 0x000000021000780c */ /* 0x000fc80003f65270 */
[----:B------:R-:W-:Y:S02]  /*a920*/  SEL R16, R16, RZ, P3 ;  /* 0x000000ff10107207 */ /* 0x000fe40001800000 */
[----:B----4-:R-:W-:-:S04]  /*a930*/  SEL R3, RZ, 0x1, P3 ;  /* 0x00000001ff037807 */ /* 0x010fc80001800000 */
[----:B------:R-:W-:Y:S02]  /*a940*/  LOP3.LUT R184, R184, R3, RZ, 0x3c, !PT ;  /* 0x00000003b8b87212 */ /* 0x000fe400078e3cff */
[----:B---3--:R-:W-:-:S13]  /*a950*/  LOP3.LUT P4, RZ, R0, 0x2, RZ, 0xc0, !PT ;  /* 0x0000000200ff7812 */ /* 0x008fda000788c0ff */
[----:B-1----:R-:W-:Y:S05]  /*a960*/  @P4 BRA `(.L_x_720) ;  /* 0xffffff7c009c4947 */ /* 0x002fea000383ffff */
.L_x_616:
[----:B------:R-:W-:Y:S01]  /*a970*/  BSSY B0, `(.L_x_721) ;  /* 0x000002a000007945 */ /* 0x000fe20003800000 */
[----:B------:R-:W-:Y:S01]  /*a980*/  ISETP.GE.AND P1, PT, R150, 0x1, PT ;  /* 0x000000019600780c */ /* 0x000fe20003f26270 */
[----:B------:R-:W-:Y:S01]  /*a990*/  IMAD.MOV.U32 R3, RZ, RZ, RZ ;  /* 0x000000ffff037224 */ /* 0x000fe200078e00ff */
[----:B------:R-:W-:Y:S01]  /*a9a0*/  PLOP3.LUT P0, PT, PT, PT, PT, 0x80, 0x0 ;  /* 0x000000000000781c */ /* 0x000fe20003f0f070 */
[----:B------:R-:W-:Y:S01]  /*a9b0*/  IMAD.MOV.U32 R0, RZ, RZ, RZ ;  /* 0x000000ffff007224 */ /* 0x000fe200078e00ff */
        /* <DEDUP_REMOVED lines=19> */
[----:B0-----:R-:W-:Y:S02]  /*aaf0*/  CS2R R50, SRZ ;  /* 0x0000000000327805 */ /* 0x001fe4000001ff00 */
[----:B--2---:R-:W-:Y:S02]  /*ab00*/  CS2R R48, SRZ ;  /* 0x0000000000307805 */ /* 0x004fe4000001ff00 */
[----:B------:R-:W-:-:S02]  /*ab10*/  CS2R R46, SRZ ;  /* 0x00000000002e7805 */ /* 0x000fc4000001ff00 */
[----:B------:R-:W-:Y:S02]  /*ab20*/  CS2R R44, SRZ ;  /* 0x00000000002c7805 */ /* 0x000fe4000001ff00 */
[----:B------:R-:W-:Y:S02]  /*ab30*/  CS2R R42, SRZ ;  /* 0x00000000002a7805 */ /* 0x000fe4000001ff00 */
[----:B------:R-:W-:Y:S02]  /*ab40*/  CS2R R40, SRZ ;  /* 0x0000000000287805 */ /* 0x000fe4000001ff00 */
[----:B------:R-:W-:Y:S01]  /*ab50*/  CS2R R36, SRZ ;  /* 0x0000000000247805 */ /* 0x000fe2000001ff00 */
[----:B------:R-:W-:Y:S01]  /*ab60*/  IMAD.MOV.U32 R91, RZ, RZ, RZ ;  /* 0x000000ffff5b7224 */ /* 0x000fe200078e00ff */
[----:B------:R-:W-:Y:S01]  /*ab70*/  CS2R R32, SRZ ;  /* 0x0000000000207805 */ /* 0x000fe2000001ff00 */
[----:B------:R-:W-:Y:S01]  /*ab80*/  IMAD.MOV.U32 R88, RZ, RZ, RZ ;  /* 0x000000ffff587224 */ /* 0x000fe200078e00ff */
[----:B------:R-:W-:Y:S01]  /*ab90*/  CS2R R10, SRZ ;  /* 0x00000000000a7805 */ /* 0x000fe2000001ff00 */
[----:B------:R-:W-:-:S02]  /*aba0*/  IMAD.MOV.U32 R26, RZ, RZ, RZ ;  /* 0x000000ffff1a7224 */ /* 0x000fc400078e00ff */
[----:B------:R-:W-:Y:S02]  /*abb0*/  IMAD.MOV.U32 R93, RZ, RZ, RZ ;  /* 0x000000ffff5d7224 */ /* 0x000fe400078e00ff */
[----:B------:R-:W-:Y:S02]  /*abc0*/  IMAD.MOV.U32 R28, RZ, RZ, RZ ;  /* 0x000000ffff1c7224 */ /* 0x000fe400078e00ff */
[----:B------:R-:W-:Y:S01]  /*abd0*/  IMAD.MOV.U32 R95, RZ, RZ, RZ ;  /* 0x000000ffff5f7224 */ /* 0x000fe200078e00ff */
[----:B------:R-:W-:Y:S06]  /*abe0*/  @P2 BRA `(.L_x_722) ;  /* 0x0000000000082947 */ /* 0x000fec0003800000 */
[----:B------:R-:W0:Y:S02]  /*abf0*/  FENCE.VIEW.ASYNC.G ;  /* 0x00000000000073c6 */ /* 0x000e240000000100 */
[----:B0-----:R-:W-:Y:S06]  /*ac00*/  BAR.ARV 0xc, 0x180 ;  /* 0x0306000000007b1d */ /* 0x001fec0000002000 */
.L_x_722:
[----:B------:R-:W-:Y:S05]  /*ac10*/  BSYNC B0 ;  /* 0x0000000000007941 */ /* 0x000fea0003800000 */
.L_x_721:
[----:B------:R-:W-:Y:S02]  /*ac20*/  IMAD.MOV.U32 R89, RZ, RZ, RZ ;  /* 0x000000ffff597224 */ /* 0x000fe400078e00ff */
[----:B------:R-:W-:Y:S01]  /*ac30*/  IMAD.MOV.U32 R24, RZ, RZ, RZ ;  /* 0x000000ffff187224 */ /* 0x000fe200078e00ff */
[----:B------:R-:W-:Y:S06]  /*ac40*/  @!P1 BRA `(.L_x_723) ;  /* 0x000000c800589947 */ /* 0x000fec0003800000 */
[----:B------:R-:W0:Y:S02]  /*ac50*/  SHFL.IDX PT, R0, R231, RZ, 0x1f ;  /* 0x00001fffe7007589 */ /* 0x000e2400000e0000 */
[----:B0-----:R-:W-:-:S04]  /*ac60*/  LEA.HI R3, R0, R0, RZ, 0x1 ;  /* 0x0000000000037211 */ /* 0x001fc800078f08ff */
[----:B------:R-:W-:-:S05]  /*ac70*/  LOP3.LUT R3, R3, 0x1e, RZ, 0xc0, !PT ;  /* 0x0000001e03037812 */ /* 0x000fca00078ec0ff */
[----:B------:R-:W-:Y:S02]  /*ac80*/  IMAD.IADD R3, R0, 0x1, -R3 ;  /* 0x0000000100037824 */ /* 0x000fe400078e0a03 */
[----:B------:R-:W-:-:S03]  /*ac90*/  IMAD.U32 R0, RZ, RZ, UR61 ;  /* 0x0000003dff007e24 */ /* 0x000fc6000f8e00ff */
[----:B------:R-:W-:Y:S02]  /*aca0*/  LEA R3, R3, UR61, 0xd ;  /* 0x0000003d03037c11 */ /* 0x000fe4000f8e68ff */
[----:B------:R-:W-:Y:S02]  /*acb0*/  LOP3.LUT P0, RZ, R0, 0x3ff, RZ, 0xc0, !PT ;  /* 0x000003ff00ff7812 */ /* 0x000fe4000780c0ff */
[----:B------:R-:W-:Y:S02]  /*acc0*/  SHF.R.U32.HI R3, RZ, 0x4, R3 ;  /* 0x00000004ff037819 */ /* 0x000fe40000011603 */
[----:B------:R-:W-:Y:S02]  /*acd0*/  P2R R24, PR, RZ, 0x1 ;  /* 0x00000001ff187803 */ /* 0x000fe40000000000 */
[----:B------:R-:W-:-:S07]  /*ace0*/  LOP3.LUT R36, R3, 0x3fff, RZ, 0xc0, !PT ;  /* 0x00003fff03247812 */ /* 0x000fce00078ec0ff */
        /* <DEDUP_REMOVED lines=16> */
[----:B-1---5:R-:W-:Y:S05]  /*adf0*/  CALL.ABS.NOINC R14 ;  /* 0x000000000e007343 */ /* 0x022fea0003c00000 */
.L_x_724:
[----:B------:R-:W-:Y:S02]  /*ae00*/  ULDC UR4, c[0x0][0x3f4] ;  /* 0x0000fd0000047ab9 */ /* 0x000fe40000000800 */
[----:B------:R-:W-:-:S13]  /*ae10*/  ISETP.LT.AND P0, PT, RZ, UR4, PT ;  /* 0x00000004ff007c0c */ /* 0x000fda000bf01270 */
[----:B------:R-:W-:Y:S05]  /*ae20*/  @P0 BRA `(.L_x_725) ;  /* 0x00000000003c0947 */ /* 0x000fea0003800000 */
[----:B------:R-:W-:-:S04]  /*ae30*/  LEA.HI R0, R204, R204, RZ, 0x1 ;  /* 0x000000cccc007211 */ /* 0x000fc800078f08ff */
[----:B------:R-:W-:-:S05]  /*ae40*/  LOP3.LUT R3, R0, 0xfffffffe, RZ, 0xc0, !PT ;  /* 0xfffffffe00037812 */ /* 0x000fca00078ec0ff */
[----:B------:R-:W-:-:S05]  /*ae50*/  IMAD.IADD R3, R204, 0x1, -R3 ;  /* 0x00000001cc037824 */ /* 0x000fca00078e0a03 */
[----:B------:R-:W-:-:S04]  /*ae60*/  SHF.L.U32 R3, R3, 0x1f, RZ ;  /* 0x0000001f03037819 */ /* 0x000fc800000006ff */
[----:B------:R0:W1:Y:S03]  /*ae70*/  SYNCS.PHASECHK.TRANS64.TRYWAIT P0, [R2+URZ+0x34800], R3 ;  /* 0x03480003020075a7 */ /* 0x000066000800017f */
[----:B-1----:R-:W-:Y:S05]  /*ae80*/  @!P0 NANOSLEEP.SYNCS 0x989680 ;  /* 0x009896800000895d */ /* 0x002fea0003900000 */
[----:B------:R-:W1:Y:S01]  /*ae90*/  @!P0 SYNCS.PHASECHK.TRANS64 P0, [R2+URZ+0x34800], R3 ;  /* 0x03480003020085a7 */ /* 0x000e62000800007f */
[----:B------:R-:W-:Y:S04]  /*aea0*/  BSSY B0, `(.L_x_726) ;  /* 0x0000006000007945 */ /* 0x000fe80003800000 */
[----:B-1----:R-:W-:Y:S05]  /*aeb0*/  @P0 BRA `(.L_x_727) ;  /* 0x0000000000100947 */ /* 0x002fea0003800000 */
.L_x_728:
[----:B-1----:R1:W2:Y:S02]  /*aec0*/  SYNCS.PHASECHK.TRANS64.TRYWAIT P0, [R2+URZ+0x34800], R3 ;  /* 0x03480003020075a7 */ /* 0x0022a4000800017f */
[----:B--2---:R-:W-:Y:S05]  /*aed0*/  @!P0 NANOSLEEP.SYNCS 0x989680 ;  /* 0x009896800000895d */ /* 0x004fea0003900000 */
[----:B------:R-:W2:Y:S02]  /*aee0*/  @!P0 SYNCS.PHASECHK.TRANS64 P0, [R2+URZ+0x34800], R3 ;  /* 0x03480003020085a7 */ /* 0x000ea4000800007f */
[----:B--2---:R-:W-:Y:S05]  /*aef0*/  @!P0 BRA `(.L_x_728) ;  /* 0xfffffffc00f08947 */ /* 0x004fea000383ffff */
.L_x_727:
[----:B------:R-:W-:Y:S05]  /*af00*/  BSYNC B0 ;  /* 0x0000000000007941 */ /* 0x000fea0003800000 */
.L_x_726:
[----:B------:R-:W-:Y:S05]  /*af10*/  BRA `(.L_x_729) ;  /* 0x0000005800487947 */ /* 0x000fea0003800000 */
.L_x_725:
[----:B-----5:R-:W-:Y:S01]  /*af20*/  SHF.R.S32.HI R0, RZ, 0x1f, R144 ;  /* 0x0000001fff007819 */ /* 0x020fe20000011490 */
[----:B------:R-:W-:Y:S01]  /*af30*/  ULDC.64 UR4, c[0x0][0x3f8] ;  /* 0x0000fe0000047ab9 */ /* 0x000fe20000000a00 */
[----:B------:R-:W-:Y:S01]  /*af40*/  ULDC.64 UR6, c[0x0][0x408] ;  /* 0x0001020000067ab9 */ /* 0x000fe20000000a00 */
[----:B------:R-:W-:Y:S01]  /*af50*/  ISETP.NE.AND P2, PT, R24, RZ, PT ;  /* 0x000000ff1800720c */ /* 0x000fe20003f45270 */
[----:B------:R-:W-:-:S04]  /*af60*/  IMAD.WIDE.U32 R4, R144, UR4, RZ ;  /* 0x0000000490047c25 */ /* 0x000fc8000f8e00ff */
[C---:B------:R-:W-:Y:S02]  /*af70*/  IMAD R3, R0.reuse, UR4, RZ ;  /* 0x0000000400037c24 */ /* 0x040fe4000f8e02ff */
[----:B------:R-:W-:Y:S02]  /*af80*/  IMAD R9, R0, UR6, RZ ;  /* 0x0000000600097c24 */ /* 0x000fe4000f8e02ff */
[C---:B------:R-:W-:Y:S01]  /*af90*/  IMAD R3, R144.reuse, UR5, R3 ;  /* 0x0000000590037c24 */ /* 0x040fe2000f8e0203 */
[----:B------:R-:W-:Y:S01]  /*afa0*/  ULDC.64 UR4, c[0x0][0x3e8] ;  /* 0x0000fa0000047ab9 */ /* 0x000fe20000000a00 */
[----:B------:R-:W-:Y:S01]  /*afb0*/  IMAD.WIDE.U32 R6, R144, UR6, RZ ;  /* 0x0000000690067c25 */ /* 0x000fe2000f8e00ff */
[----:B------:R-:W-:-:S03]  /*afc0*/  LEA R24, P0, R4, UR4, 0x1 ;  /* 0x0000000404187c11 */ /* 0x000fc6000f8008ff */
[----:B------:R-:W-:Y:S01]  /*afd0*/  IMAD R9, R144, UR7, R9 ;  /* 0x0000000790097c24 */ /* 0x000fe2000f8e0209 */
[----:B------:R-:W-:Y:S01]  /*afe0*/  ULDC.64 UR6, c[0x0][0x400] ;  /* 0x0001000000067ab9 */ /* 0x000fe20000000a00 */
[----:B------:R-:W-:Y:S01]  /*aff0*/  IMAD.IADD R25, R3, 0x1, R5 ;  /* 0x0000000103197824 */ /* 0x000fe200078e0205 */
[----:B------:R-:W-:Y:S01]  /*b000*/  LEA R26, P1, R6, UR6, 0x1 ;  /* 0x00000006061a7c11 */ /* 0x000fe2000f8208ff */
[----:B------:R-:W-:-:S03]  /*b010*/  IMAD.IADD R27, R9, 0x1, R7 ;  /* 0x00000001091b7824 */ /* 0x000fc600078e0207 */
[----:B------:R-:W-:Y:S02]  /*b020*/  LEA.HI.X R25, R4, UR5, R25, 0x1, P0 ;  /* 0x0000000504197c11 */ /* 0x000fe400080f0c19 */
[----:B------:R-:W-:Y:S01]  /*b030*/  LEA.HI.X R27, R6, UR7, R27, 0x1, P1 ;  /* 0x00000007061b7c11 */ /* 0x000fe200088f0c1b */
[----:B------:R-:W-:Y:S06]  /*b040*/  @!P2 BRA `(.L_x_730) ;  /* 0x000000000040a947 */ /* 0x000fec0003800000 */
        /* <DEDUP_REMOVED lines=16> */
.L_x_730:
[----:B------:R-:W-:Y:S01]  /*b150*/  ULDC.U8 UR4, c[0x0][0x410] ;  /* 0x0001040000047ab9 */ /* 0x000fe20000000000 */
[----:B------:R-:W-:Y:S01]  /*b160*/  BSSY B0, `(.L_x_731) ;  /* 0x0000565000007945 */ /* 0x000fe20003800000 */
[----:B------:R-:W-:Y:S01]  /*b170*/  ISETP.NE.AND P0, PT, RZ, UR4, PT ;  /* 0x00000004ff007c0c */ /* 0x000fe2000bf05270 */
[----:B------:R-:W-:-:S12]  /*b180*/  IMAD R6, R125, 0x80, R17 ;  /* 0x000000807d067824 */ /* 0x000fd800078e0211 */
[----:B------:R-:W-:Y:S05]  /*b190*/  @!P0 BRA `(.L_x_732) ;  /* 0x0000002800a08947 */ /* 0x000fea0003800000 */
[----:B------:R-:W-:-:S03]  /*b1a0*/  UMOV UR4, 0xffffffff ;  /* 0xffffffff00047882 */ /* 0x000fc60000000000 */
[----:B------:R-:W-:Y:S05]  /*b1b0*/  BRA.DIV UR4, `(.L_x_733) ;  /* 0x0000015a04f47947 */ /* 0x000fea000b800000 */
[----:B------:R0:W1:Y:S04]  /*b1c0*/  SHFL.IDX PT, R0, R25, RZ, 0x1c1f ;  /* 0x001c1fff19007589 */ /* 0x00006800000e0000 */
[----:B------:R0:W2:Y:S04]  /*b1d0*/  SHFL.IDX PT, R3, R24, RZ, 0x1c1f ;  /* 0x001c1fff18037589 */ /* 0x0000a800000e0000 */
[----:B------:R0:W3:Y:S04]  /*b1e0*/  SHFL.IDX PT, R4, R27, RZ, 0x1c1f ;  /* 0x001c1fff1b047589 */ /* 0x0000e800000e0000 */
[----:B------:R0:W4:Y:S02]  /*b1f0*/  SHFL.IDX PT, R5, R26, RZ, 0x1c1f ;  /* 0x001c1fff1a057589 */ /* 0x00012400000e0000 */
.L_x_987:
[----:B------:R-:W-:Y:S01]  /*b200*/  ULDC UR4, c[0x0][0x448] ;  /* 0x0001120000047ab9 */ /* 0x000fe20000000800 */
[----:B------:R-:W-:Y:S01]  /*b210*/  LOP3.LUT R8, R191, 0x18, R18, 0xf8, !PT ;  /* 0x00000018bf087812 */ /* 0x000fe200078ef812 */
[----:B------:R-:W-:Y:S01]  /*b220*/  IMAD R37, R149, UR4, RZ ;  /* 0x0000000495257c24 */ /* 0x000fe2000f8e02ff */
[----:B------:R-:W-:Y:S01]  /*b230*/  BSSY B1, `(.L_x_734) ;  /* 0x000004f000017945 */ /* 0x000fe20003800000 */
[----:B------:R-:W-:Y:S02]  /*b240*/  LOP3.LUT P0, RZ, R213, 0x4, RZ, 0xc0, !PT ;  /* 0x00000004d5ff7812 */ /* 0x000fe4000780c0ff */
[----:B0-----:R-:W-:Y:S02]  /*b250*/  CS2R R24, SRZ ;  /* 0x0000000000187805 */ /* 0x001fe4000001ff00 */
[----:B------:R-:W-:Y:S02]  /*b260*/  LOP3.LUT R9, R8, R193, RZ, 0x3c, !PT ;  /* 0x000000c108097212 */ /* 0x000fe400078e3cff */
[----:B------:R-:W-:-:S02]  /*b270*/  CS2R R12, SRZ ;  /* 0x00000000000c7805 */ /* 0x000fc4000001ff00 */
[----:B------:R-:W-:Y:S01]  /*b280*/  ISETP.GE.AND P1, PT, R6, R37, PT ;  /* 0x000000250600720c */ /* 0x000fe20003f26270 */
[----:B------:R-:W-:Y:S01]  /*b290*/  IMAD R37, R125, -0x80, R37 ;  /* 0xffffff807d257824 */ /* 0x000fe200078e0225 */
[----:B------:R-:W-:Y:S01]  /*b2a0*/  CS2R R6, SRZ ;  /* 0x0000000000067805 */ /* 0x000fe2000001ff00 */
[----:B------:R-:W-:Y:S01]  /*b2b0*/  IMAD R9, R192, 0x200, R9 ;  /* 0x00000200c0097824 */ /* 0x000fe200078e0209 */
[----:B------:R-:W-:Y:S02]  /*b2c0*/  CS2R R14, SRZ ;  /* 0x00000000000e7805 */ /* 0x000fe4000001ff00 */
[----:B------:R-:W-:Y:S02]  /*b2d0*/  CS2R R20, SRZ ;  /* 0x0000000000147805 */ /* 0x000fe4000001ff00 */
[----:B------:R-:W-:Y:S01]  /*b2e0*/  CS2R R10, SRZ ;  /* 0x00000000000a7805 */ /* 0x000fe2000001ff00 */
[----:B------:R-:W-:Y:S01]  /*b2f0*/  IMAD R9, R9, 0x2, R2 ;  /* 0x0000000209097824 */ /* 0x000fe200078e0202 */
[----:B------:R-:W-:-:S02]  /*b300*/  CS2R R30, SRZ ;  /* 0x00000000001e7805 */ /* 0x000fc4000001ff00 */
[----:B------:R-:W-:Y:S02]  /*b310*/  CS2R R32, SRZ ;  /* 0x0000000000207805 */ /* 0x000fe4000001ff00 */
[----:B------:R-:W-:Y:S02]  /*b320*/  CS2R R34, SRZ ;  /* 0x0000000000227805 */ /* 0x000fe4000001ff00 */
[----:B------:R-:W-:Y:S02]  /*b330*/  CS2R R38, SRZ ;  /* 0x0000000000267805 */ /* 0x000fe4000001ff00 */
[----:B------:R-:W-:Y:S01]  /*b340*/  CS2R R28, SRZ ;  /* 0x00000000001c7805 */ /* 0x000fe2000001ff00 */
[C---:B------:R-:W-:Y:S01]  /*b350*/  VIADD R52, R9.reuse, 0x10400 ;  /* 0x0001040009347836 */ /* 0x040fe20000000000 */
[----:B------:R-:W-:Y:S01]  /*b360*/  CS2R R26, SRZ ;  /* 0x00000000001a7805 */ /* 0x000fe2000001ff00 */
[----:B------:R-:W-:Y:S01]  /*b370*/  VIADD R8, R9, 0x10440 ;  /* 0x0001044009087836 */ /* 0x000fe20000000000 */
[----:B------:R-:W-:Y:S06]  /*b380*/  @P1 BRA `(.L_x_735) ;  /* 0x0000000000e41947 */ /* 0x000fec0003800000 */
[----:B------:R-:W-:Y:S01]  /*b390*/  ULDC UR4, c[0x0][0x3f4] ;  /* 0x0000fd0000047ab9 */ /* 0x000fe20000000800 */
[----:B------:R-:W-:Y:S02]  /*b3a0*/  CS2R R30, SRZ ;  /* 0x00000000001e7805 */ /* 0x000fe4000001ff00 */
[----:B------:R-:W-:Y:S02]  /*b3b0*/  ISETP.GE.AND P2, PT, R22, UR4, PT ;  /* 0x0000000416007c0c */ /* 0x000fe4000bf46270 */
[----:B------:R-:W-:Y:S02]  /*b3c0*/  CS2R R6, SRZ ;  /* 0x0000000000067805 */ /* 0x000fe4000001ff00 */
[----:B------:R-:W-:Y:S02]  /*b3d0*/  ISETP.GE.AND P3, PT, R187, UR4, PT ;  /* 0x00000004bb007c0c */ /* 0x000fe4000bf66270 */
[----:B------:R-:W-:Y:S02]  /*b3e0*/  CS2R R32, SRZ ;  /* 0x0000000000207805 */ /* 0x000fe4000001ff00 */
[----:B------:R-:W-:-:S05]  /*b3f0*/  ISETP.GE.AND P4, PT, R186, UR4, PT ;  /* 0x00000004ba007c0c */ /* 0x000fca000bf86270 */
[----:B--2---:R-:W-:Y:S02]  /*b400*/  @!P2 IMAD.MOV.U32 R10, RZ, RZ, R3 ;  /* 0x000000ffff0aa224 */ /* 0x004fe400078e0003 */
[----:B-1----:R-:W-:Y:S02]  /*b410*/  @!P2 IMAD.MOV.U32 R11, RZ, RZ, R0 ;  /* 0x000000ffff0ba224 */ /* 0x002fe400078e0000 */
[----:B------:R-:W-:Y:S01]  /*b420*/  @!P3 IADD3 R14, P1, R3, R216, RZ ;  /* 0x000000d8030eb210 */ /* 0x000fe20007f3e0ff */
[----:B----4-:R-:W-:Y:S02]  /*b430*/  @!P2 IMAD.MOV.U32 R12, RZ, RZ, R5 ;  /* 0x000000ffff0ca224 */ /* 0x010fe400078e0005 */
[----:B---3--:R-:W-:Y:S02]  /*b440*/  @!P2 IMAD.MOV.U32 R13, RZ, RZ, R4 ;  /* 0x000000ffff0da224 */ /* 0x008fe400078e0004 */
[----:B------:R-:W-:-:S04]  /*b450*/  @!P2 IMAD.WIDE R10, R22, 0x2, R10 ;  /* 0x00000002160aa825 */ /* 0x000fc800078e020a */
[----:B------:R-:W-:Y:S01]  /*b460*/  @!P2 IMAD.WIDE R12, R22, 0x2, R12 ;  /* 0x00000002160ca825 */ /* 0x000fe200078e020c */
[----:B------:R-:W5:Y:S03]  /*b470*/  @!P2 LD.E.64 R30, desc[UR42][R10.64] ;  /* 0x0000002a0a1ea980 */ /* 0x000f66000c101b00 */
[----:B------:R-:W-:Y:S01]  /*b480*/  @!P3 IMAD.X R15, R0, 0x1, R215, P1 ;  /* 0x00000001000fb824 */ /* 0x000fe200008e06d7 */
[----:B------:R0:W5:Y:S01]  /*b490*/  @!P2 LD.E.64 R6, desc[UR42][R12.64] ;  /* 0x0000002a0c06a980 */ /* 0x000162000c101b00 */
[----:B------:R-:W-:Y:S02]  /*b4a0*/  @!P3 IADD3 R20, P1, R5, R216, RZ ;  /* 0x000000d80514b210 */ /* 0x000fe40007f3e0ff */
[----:B------:R-:W-:Y:S02]  /*b4b0*/  ISETP.GE.AND P2, PT, R189, UR4, PT ;  /* 0x00000004bd007c0c */ /* 0x000fe4000bf46270 */
[----:B------:R-:W-:-:S02]  /*b4c0*/  CS2R R24, SRZ ;  /* 0x0000000000187805 */ /* 0x000fc4000001ff00 */
[-C--:B------:R-:W-:Y:S02]  /*b4d0*/  @!P4 IADD3 R26, P5, R3, R218.reuse, RZ ;  /* 0x000000da031ac210 */ /* 0x080fe40007fbe0ff */
[----:B------:R-:W-:Y:S01]  /*b4e0*/  @!P4 IADD3 R40, P6, R5, R218, RZ ;  /* 0x000000da0528c210 */ /* 0x000fe20007fde0ff */
[----:B------:R-:W-:Y:S01]  /*b4f0*/  @!P3 IMAD.X R21, R4, 0x1, R215, P1 ;  /* 0x000000010415b824 */ /* 0x000fe200008e06d7 */
[----:B------:R-:W-:Y:S02]  /*b500*/  CS2R R34, SRZ ;  /* 0x0000000000227805 */ /* 0x000fe4000001ff00 */
[----:B0-----:R-:W-:Y:S01]  /*b510*/  CS2R R12, SRZ ;  /* 0x00000000000c7805 */ /* 0x001fe2000001ff00 */
[--C-:B------:R-:W-:Y:S01]  /*b520*/  @!P4 IMAD.X R27, R0, 0x1, R217.reuse, P5 ;  /* 0x00000001001bc824 */ /* 0x100fe200028e06d9 */
[----:B------:R0:W5:Y:S01]  /*b530*/  @!P3 LD.E.64 R32, desc[UR42][R14.64] ;  /* 0x0000002a0e20b980 */ /* 0x000162000c101b00 */
[----:B------:R-:W-:Y:S01]  /*b540*/  @!P4 IMAD.X R41, R4, 0x1, R217, P6 ;  /* 0x000000010429c824 */ /* 0x000fe200030e06d9 */
[----:B------:R-:W-:-:S02]  /*b550*/  ISETP.GE.AND P1, PT, R188, UR4, PT ;  /* 0x00000004bc007c0c */ /* 0x000fc4000bf26270 */
[----:B------:R-:W5:Y:S01]  /*b560*/  @!P3 LD.E.64 R24, desc[UR42][R20.64] ;  /* 0x0000002a1418b980 */ /* 0x000f62000c101b00 */
[----:B------:R-:W-:Y:S02]  /*b570*/  ISETP.GE.AND P3, PT, R190, UR4, PT ;  /* 0x00000004be007c0c */ /* 0x000fe4000bf66270 */
[-C--:B------:R-:W-:Y:S01]  /*b580*/  @!P2 IADD3 R44, P5, R5, R220.reuse, RZ ;  /* 0x000000dc052ca210 */ /* 0x080fe20007fbe0ff */
[----:B------:R-:W5:Y:S04]  /*b590*/  @!P4 LD.E.64 R34, desc[UR42][R26.64] ;  /* 0x0000002a1a22c980 */ /* 0x000f68000c101b00 */
[----:B------:R1:W5:Y:S01]  /*b5a0*/  @!P4 LD.E.64 R12, desc[UR42][R40.64] ;  /* 0x0000002a280cc980 */ /* 0x000362000c101b00 */
[----:B------:R-:W-:Y:S02]  /*b5b0*/  @!P2 IADD3 R42, P4, R3, R220, RZ ;  /* 0x000000dc032aa210 */ /* 0x000fe40007f9e0ff */
[----:B------:R-:W-:-:S02]  /*b5c0*/  CS2R R38, SRZ ;  /* 0x0000000000267805 */ /* 0x000fc4000001ff00 */
[----:B0-----:R-:W-:Y:S01]  /*b5d0*/  CS2R R14, SRZ ;  /* 0x00000000000e7805 */ /* 0x001fe2000001ff00 */
[--C-:B------:R-:W-:Y:S02]  /*b5e0*/  @!P2 IMAD.X R45, R4, 0x1, R219.reuse, P5 ;  /* 0x00000001042da824 */ /* 0x100fe400028e06db */
[----:B------:R-:W-:Y:S01]  /*b5f0*/  @!P2 IMAD.X R43, R0, 0x1, R219, P4 ;  /* 0x00000001002ba824 */ /* 0x000fe200020e06db */
[C---:B------:R-:W-:Y:S02]  /*b600*/  @!P1 IADD3 R46, P6, R3.reuse, R222, RZ ;  /* 0x000000de032e9210 */ /* 0x040fe40007fde0ff */
[----:B------:R0:W5:Y:S01]  /*b610*/  @!P2 LD.E.64 R14, desc[UR42][R44.64] ;  /* 0x0000002a2c0ea980 */ /* 0x000162000c101b00 */
[----:B------:R-:W-:-:S03]  /*b620*/  @!P3 IADD3 R48, P4, R3, R224, RZ ;  /* 0x000000e00330b210 */ /* 0x000fc60007f9e0ff */
[----:B------:R0:W5:Y:S01]  /*b630*/  @!P2 LD.E.64 R38, desc[UR42][R42.64] ;  /* 0x0000002a2a26a980 */ /* 0x000162000c101b00 */
[C---:B-1----:R-:W-:Y:S02]  /*b640*/  @!P1 IADD3 R40, P2, R5.reuse, R222, RZ ;  /* 0x000000de05289210 */ /* 0x042fe40007f5e0ff */
[----:B------:R-:W-:Y:S02]  /*b650*/  @!P3 IADD3 R50, P5, R5, R224, RZ ;  /* 0x000000e00532b210 */ /* 0x000fe40007fbe0ff */
[----:B------:R-:W-:Y:S02]  /*b660*/  CS2R R28, SRZ ;  /* 0x00000000001c7805 */ /* 0x000fe4000001ff00 */
[----:B------:R-:W-:Y:S02]  /*b670*/  CS2R R20, SRZ ;  /* 0x0000000000147805 */ /* 0x000fe4000001ff00 */
[----:B------:R-:W-:Y:S02]  /*b680*/  CS2R R26, SRZ ;  /* 0x00000000001a7805 */ /* 0x000fe4000001ff00 */
[----:B------:R-:W-:Y:S01]  /*b690*/  CS2R R10, SRZ ;  /* 0x00000000000a7805 */ /* 0x000fe2000001ff00 */
[--C-:B------:R-:W-:Y:S01]  /*b6a0*/  @!P1 IMAD.X R47, R0, 0x1, R221.reuse, P6 ;  /* 0x00000001002f9824 */ /* 0x100fe200030e06dd */
[C---:B------:R-:W-:Y:S01]  /*b6b0*/  @!P3 IADD3.X R51, R4.reuse, R223, RZ, P5, !PT ;  /* 0x000000df0433b210 */ /* 0x040fe20002ffe4ff */
[----:B------:R-:W-:-:S02]  /*b6c0*/  @!P1 IMAD.X R41, R4, 0x1, R221, P2 ;  /* 0x0000000104299824 */ /* 0x000fc400010e06dd */
[----:B------:R-:W-:Y:S01]  /*b6d0*/  @!P3 IMAD.X R49, R0, 0x1, R223, P4 ;  /* 0x000000010031b824 */ /* 0x000fe200020e06df */
[----:B------:R0:W5:Y:S04]  /*b6e0*/  @!P1 LD.E.64 R28, desc[UR42][R46.64] ;  /* 0x0000002a2e1c9980 */ /* 0x000168000c101b00 */
[----:B------:R0:W5:Y:S04]  /*b6f0*/  @!P1 LD.E.64 R20, desc[UR42][R40.64] ;  /* 0x0000002a28149980 */ /* 0x000168000c101b00 */
[----:B------:R0:W5:Y:S04]  /*b700*/  @!P3 LD.E.64 R26, desc[UR42][R48.64] ;  /* 0x0000002a301ab980 */ /* 0x000168000c101b00 */
[----:B------:R0:W5:Y:S02]  /*b710*/  @!P3 LD.E.64 R10, desc[UR42][R50.64] ;  /* 0x0000002a320ab980 */ /* 0x000164000c101b00 */
.L_x_735:
[----:B------:R-:W-:Y:S05]  /*b720*/  BSYNC B1 ;  /* 0x0000000000017941 */ /* 0x000fea0003800000 */
.L_x_734:
[----:B---3--:R-:W-:Y:S01]  /*b730*/  LEA.HI R4, R204, R204, RZ, 0x1 ;  /* 0x000000cccc047211 */ /* 0x008fe200078f08ff */
[----:B------:R-:W-:Y:S01]  /*b740*/  @P0 VIADD R8, R52, 0xffffffc0 ;  /* 0xffffffc034080836 */ /* 0x000fe20000000000 */
[----:B-----5:R-:W-:Y:S01]  /*b750*/  SHF.R.U64 R67, R34, 0x10, R35 ;  /* 0x0000001022437819 */ /* 0x020fe20000001223 */
[----:B0-----:R-:W-:Y:S01]  /*b760*/  IMAD.MOV.U32 R40, RZ, RZ, R34 ;  /* 0x000000ffff287224 */ /* 0x001fe200078e0022 */
[----:B----4-:R-:W-:Y:S01]  /*b770*/  LOP3.LUT R5, R4, 0xfffffffe, RZ, 0xc0, !PT ;  /* 0xfffffffe04057812 */ /* 0x010fe200078ec0ff */
[----:B-1----:R-:W-:Y:S01]  /*b780*/  IMAD.MOV.U32 R0, RZ, RZ, R30 ;  /* 0x000000ffff007224 */ /* 0x002fe200078e001e */
[--C-:B------:R-:W-:Y:S01]  /*b790*/  SHF.R.U64 R71, R30, 0x10, R31.reuse ;  /* 0x000000101e477819 */ /* 0x100fe2000000121f */
[--C-:B--2---:R-:W-:Y:S01]  /*b7a0*/  IMAD.MOV.U32 R3, RZ, RZ, R31.reuse ;  /* 0x000000ffff037224 */ /* 0x104fe200078e001f */
[----:B------:R-:W-:Y:S01]  /*b7b0*/  SHF.R.U32.HI R68, RZ, 0x10, R31 ;  /* 0x00000010ff447819 */ /* 0x000fe2000001161f */
[----:B------:R-:W-:Y:S01]  /*b7c0*/  IMAD.IADD R5, R204, 0x1, -R5 ;  /* 0x00000001cc057824 */ /* 0x000fe200078e0a05 */
[--C-:B------:R-:W-:Y:S01]  /*b7d0*/  SHF.R.U64 R69, R32, 0x10, R33.reuse ;  /* 0x0000001020457819 */ /* 0x100fe20000001221 */
[----:B------:R-:W-:Y:S01]  /*b7e0*/  IMAD.MOV.U32 R30, RZ, RZ, R32 ;  /* 0x000000ffff1e7224 */ /* 0x000fe200078e0020 */
[--C-:B------:R-:W-:Y:S01]  /*b7f0*/  SHF.R.U32.HI R66, RZ, 0x10, R33.reuse ;  /* 0x00000010ff427819 */ /* 0x100fe20000011621 */
[----:B------:R-:W-:Y:S01]  /*b800*/  IMAD.MOV.U32 R31, RZ, RZ, R33 ;  /* 0x000000ffff1f7224 */ /* 0x000fe200078e0021 */
[----:B------:R-:W-:Y:S01]  /*b810*/  SHF.L.U32 R5, R5, 0x1f, RZ ;  /* 0x0000001f05057819 */ /* 0x000fe200000006ff */
[--C-:B------:R-:W-:Y:S01]  /*b820*/  IMAD.MOV.U32 R43, RZ, RZ, R39.reuse ;  /* 0x000000ffff2b7224 */ /* 0x100fe200078e0027 */
[--C-:B------:R-:W-:Y:S01]  /*b830*/  SHF.R.U64 R65, R38, 0x10, R39.reuse ;  /* 0x0000001026417819 */ /* 0x100fe20000001227 */
[----:B------:R-:W-:Y:S01]  /*b840*/  IMAD.MOV.U32 R42, RZ, RZ, R38 ;  /* 0x000000ffff2a7224 */ /* 0x000fe200078e0026 */
[----:B------:R-:W0:Y:S01]  /*b850*/  SYNCS.PHASECHK.TRANS64.TRYWAIT P0, [R2+URZ+0x34800], R5 ;  /* 0x03480005020075a7 */ /* 0x000e22000800017f */
[----:B------:R-:W-:Y:S01]  /*b860*/  SHF.R.U32.HI R62, RZ, 0x10, R39 ;  /* 0x00000010ff3e7819 */ /* 0x000fe20000011627 */
[----:B------:R-:W-:Y:S01]  /*b870*/  IMAD.MOV.U32 R39, RZ, RZ, R28 ;  /* 0x000000ffff277224 */ /* 0x000fe200078e001c */
[--C-:B------:R-:W-:Y:S01]  /*b880*/  SHF.R.U64 R60, R28, 0x10, R29.reuse ;  /* 0x000000101c3c7819 */ /* 0x100fe2000000121d */
[--C-:B------:R-:W-:Y:S01]  /*b890*/  IMAD.MOV.U32 R44, RZ, RZ, R29.reuse ;  /* 0x000000ffff2c7224 */ /* 0x100fe200078e001d */
[----:B------:R-:W-:Y:S01]  /*b8a0*/  SHF.R.U32.HI R63, RZ, 0x10, R29 ;  /* 0x00000010ff3f7819 */ /* 0x000fe2000001161d */
[----:B------:R-:W-:Y:S01]  /*b8b0*/  IMAD.MOV.U32 R45, RZ, RZ, R26 ;  /* 0x000000ffff2d7224 */ /* 0x000fe200078e001a */
[----:B------:R-:W-:Y:S01]  /*b8c0*/  SHF.R.U64 R58, R26, 0x10, R27 ;  /* 0x000000101a3a7819 */ /* 0x000fe2000000121b */
[----:B------:R-:W-:Y:S01]  /*b8d0*/  IMAD.MOV.U32 R32, RZ, RZ, R24 ;  /* 0x000000ffff207224 */ /* 0x000fe200078e0018 */
[--C-:B------:R-:W-:Y:S01]  /*b8e0*/  SHF.R.U64 R55, R24, 0x10, R25.reuse ;  /* 0x0000001018377819 */ /* 0x100fe20000001219 */
[--C-:B------:R-:W-:Y:S01]  /*b8f0*/  IMAD.MOV.U32 R33, RZ, RZ, R25.reuse ;  /* 0x000000ffff217224 */ /* 0x100fe200078e0019 */
[----:B------:R-:W-:Y:S01]  /*b900*/  SHF.R.U32.HI R56, RZ, 0x10, R25 ;  /* 0x00000010ff387819 */ /* 0x000fe20000011619 */
[----:B------:R-:W-:Y:S01]  /*b910*/  IMAD.MOV.U32 R41, RZ, RZ, R35 ;  /* 0x000000ffff297224 */ /* 0x000fe200078e0023 */
[----:B------:R-:W-:Y:S01]  /*b920*/  PRMT R26, R40, 0x5410, R67 ;  /* 0x00005410281a7816 */ /* 0x000fe20000000043 */
[----:B------:R-:W-:Y:S01]  /*b930*/  IMAD.MOV.U32 R46, RZ, RZ, R27 ;  /* 0x000000ffff2e7224 */ /* 0x000fe200078e001b */
[----:B------:R-:W-:Y:S01]  /*b940*/  SHF.R.U32.HI R64, RZ, 0x10, R35 ;  /* 0x00000010ff407819 */ /* 0x000fe20000011623 */
[----:B------:R-:W-:Y:S01]  /*b950*/  IMAD.MOV.U32 R4, RZ, RZ, R6 ;  /* 0x000000ffff047224 */ /* 0x000fe200078e0006 */
[----:B------:R-:W-:Y:S01]  /*b960*/  SHF.R.U32.HI R61, RZ, 0x10, R27 ;  /* 0x00000010ff3d7819 */ /* 0x000fe2000001161b */
[--C-:B------:R-:W-:Y:S01]  /*b970*/  IMAD.MOV.U32 R38, RZ, RZ, R7.reuse ;  /* 0x000000ffff267224 */ /* 0x100fe200078e0007 */
[--C-:B------:R-:W-:Y:S01]  /*b980*/  SHF.R.U64 R59, R6, 0x10, R7.reuse ;  /* 0x00000010063b7819 */ /* 0x100fe20000001207 */
        /* <DEDUP_REMOVED lines=8> */
[----:B------:R-:W-:Y:S01]  /*ba10*/  BSSY B1, `(.L_x_736) ;  /* 0x0000020000017945 */ /* 0x000fe20003800000 */
[----:B------:R-:W-:Y:S01]  /*ba20*/  SHF.R.U32.HI R52, RZ, 0x10, R15 ;  /* 0x00000010ff347819 */ /* 0x000fe2000001160f */
[----:B------:R-:W-:Y:S01]  /*ba30*/  IMAD.MOV.U32 R14, RZ, RZ, R20 ;  /* 0x000000ffff0e7224 */ /* 0x000fe200078e0014 */
[----:B------:R-:W-:Y:S01]  /*ba40*/  VIMNMX R40, R37, 0x80, PT ;  /* 0x0000008025287848 */ /* 0x000fe20003fe0100 */
[--C-:B------:R-:W-:Y:S01]  /*ba50*/  IMAD.MOV.U32 R15, RZ, RZ, R21.reuse ;  /* 0x000000ffff0f7224 */ /* 0x100fe200078e0015 */
[--C-:B------:R-:W-:Y:S01]  /*ba60*/  SHF.R.U64 R49, R20, 0x10, R21.reuse ;  /* 0x0000001014317819 */ /* 0x100fe20000001215 */
[----:B------:R-:W-:Y:S01]  /*ba70*/  IMAD.MOV.U32 R6, RZ, RZ, R10 ;  /* 0x000000ffff067224 */ /* 0x000fe200078e000a */
[----:B------:R-:W-:Y:S01]  /*ba80*/  SHF.R.U32.HI R50, RZ, 0x10, R21 ;  /* 0x00000010ff327819 */ /* 0x000fe20000011615 */
[----:B------:R-:W-:Y:S01]  /*ba90*/  IMAD.MOV.U32 R7, RZ, RZ, R11 ;  /* 0x000000ffff077224 */ /* 0x000fe200078e000b */
[----:B------:R-:W-:-:S02]  /*baa0*/  PRMT R34, R0, 0x5410, R71 ;  /* 0x0000541000227816 */ /* 0x000fc40000000047 */
[----:B------:R-:W-:Y:S02]  /*bab0*/  PRMT R35, R3, 0x5410, R68 ;  /* 0x0000541003237816 */ /* 0x000fe40000000044 */
[--C-:B------:R-:W-:Y:S02]  /*bac0*/  SHF.R.U64 R47, R10, 0x10, R11.reuse ;  /* 0x000000100a2f7819 */ /* 0x100fe4000000120b */
[----:B------:R-:W-:Y:S02]  /*bad0*/  SHF.R.U32.HI R48, RZ, 0x10, R11 ;  /* 0x00000010ff307819 */ /* 0x000fe4000001160b */
[----:B------:R-:W-:Y:S02]  /*bae0*/  PRMT R30, R30, 0x5410, R69 ;  /* 0x000054101e1e7816 */ /* 0x000fe40000000045 */
[----:B------:R-:W-:Y:S02]  /*baf0*/  PRMT R31, R31, 0x5410, R66 ;  /* 0x000054101f1f7816 */ /* 0x000fe40000000042 */
[----:B------:R-:W-:-:S02]  /*bb00*/  PRMT R27, R41, 0x5410, R64 ;  /* 0x00005410291b7816 */ /* 0x000fc40000000040 */
[----:B------:R-:W-:Y:S02]  /*bb10*/  PRMT R20, R42, 0x5410, R65 ;  /* 0x000054102a147816 */ /* 0x000fe40000000041 */
[----:B------:R-:W-:Y:S02]  /*bb20*/  PRMT R21, R43, 0x5410, R62 ;  /* 0x000054102b157816 */ /* 0x000fe4000000003e */
[----:B------:R-:W-:Y:S02]  /*bb30*/  PRMT R12, R39, 0x5410, R60 ;  /* 0x00005410270c7816 */ /* 0x000fe4000000003c */
[----:B------:R-:W-:Y:S02]  /*bb40*/  PRMT R13, R44, 0x5410, R63 ;  /* 0x000054102c0d7816 */ /* 0x000fe4000000003f */
[----:B------:R-:W-:Y:S02]  /*bb50*/  PRMT R0, R45, 0x5410, R58 ;  /* 0x000054102d007816 */ /* 0x000fe4000000003a */
[----:B------:R-:W-:-:S02]  /*bb60*/  PRMT R3, R46, 0x5410, R61 ;  /* 0x000054102e037816 */ /* 0x000fc4000000003d */
[----:B------:R-:W-:Y:S02]  /*bb70*/  PRMT R37, R4, 0x5410, R59 ;  /* 0x0000541004257816 */ /* 0x000fe4000000003b */
[----:B------:R-:W-:Y:S02]  /*bb80*/  ISETP.GE.AND P1, PT, R17, R40, PT ;  /* 0x000000281100720c */ /* 0x000fe40003f26270 */
[----:B------:R-:W-:Y:S02]  /*bb90*/  PRMT R38, R38, 0x5410, R57 ;  /* 0x0000541026267816 */ /* 0x000fe40000000039 */
[----:B------:R-:W-:Y:S02]  /*bba0*/  PRMT R32, R32, 0x5410, R55 ;  /* 0x0000541020207816 */ /* 0x000fe40000000037 */
[----:B------:R-:W-:Y:S02]  /*bbb0*/  PRMT R33, R33, 0x5410, R56 ;  /* 0x0000541021217816 */ /* 0x000fe40000000038 */
[----:B------:R-:W-:-:S02]  /*bbc0*/  PRMT R28, R28, 0x5410, R53 ;  /* 0x000054101c1c7816 */ /* 0x000fc40000000035 */
[----:B------:R-:W-:Y:S02]  /*bbd0*/  PRMT R29, R29, 0x5410, R54 ;  /* 0x000054101d1d7816 */ /* 0x000fe40000000036 */
[----:B------:R-:W-:Y:S02]  /*bbe0*/  PRMT R24, R24, 0x5410, R51 ;  /* 0x0000541018187816 */ /* 0x000fe40000000033 */
[----:B------:R-:W-:Y:S01]  /*bbf0*/  PRMT R25, R25, 0x5410, R52 ;  /* 0x0000541019197816 */ /* 0x000fe20000000034 */
[----:B0-----:R-:W-:Y:S06]  /*bc00*/  @!P0 BRA `(.L_x_737) ;  /* 0x0000015000d48947 */ /* 0x001fec0003800000 */
.L_x_988:
[----:B------:R-:W-:Y:S05]  /*bc10*/  BSYNC B1 ;  /* 0x0000000000017941 */ /* 0x000fea0003800000 */
.L_x_736:
[----:B------:R-:W-:Y:S01]  /*bc20*/  BSSY B1, `(.L_x_738) ;  /* 0x0000101000017945 */ /* 0x000fe20003800000 */
[----:B------:R-:W-:Y:S02]  /*bc30*/  PRMT R14, R14, 0x5410, R49 ;  /* 0x000054100e0e7816 */ /* 0x000fe40000000031 */
[----:B------:R-:W-:Y:S02]  /*bc40*/  PRMT R15, R15, 0x5410, R50 ;  /* 0x000054100f0f7816 */ /* 0x000fe40000000032 */
[----:B------:R-:W-:Y:S02]  /*bc50*/  PRMT R10, R6, 0x5410, R47 ;  /* 0x00005410060a7816 */ /* 0x000fe4000000002f */
[----:B------:R-:W-:Y:S01]  /*bc60*/  PRMT R11, R7, 0x5410, R48 ;  /* 0x00005410070b7816 */ /* 0x000fe20000000030 */
[----:B------:R-:W-:Y:S06]  /*bc70*/  @P1 BRA `(.L_x_739) ;  /* 0x0000000c00ec1947 */ /* 0x000fec0003800000 */
[----:B0-----:R-:W0:Y:S01]  /*bc80*/  LDC R5, c[0x0][0x3f4] ;  /* 0x0000fd00ff057b82 */ /* 0x001e220000000800 */
[----:B------:R-:W-:Y:S01]  /*bc90*/  BSSY B2, `(.L_x_740) ;  /* 0x000002e000027945 */ /* 0x000fe20003800000 */
[-C--:B0-----:R-:W-:Y:S02]  /*bca0*/  ISETP.GE.AND P0, PT, R22, R5.reuse, PT ;  /* 0x000000051600720c */ /* 0x081fe40003f06270 */
[-C--:B------:R-:W-:Y:S02]  /*bcb0*/  ISETP.GE.AND P1, PT, R187, R5.reuse, PT ;  /* 0x00000005bb00720c */ /* 0x080fe40003f26270 */
[-C--:B------:R-:W-:Y:S02]  /*bcc0*/  ISETP.GE.AND P2, PT, R186, R5.reuse, PT ;  /* 0x00000005ba00720c */ /* 0x080fe40003f46270 */
[-C--:B------:R-:W-:Y:S02]  /*bcd0*/  ISETP.GE.AND P3, PT, R189, R5.reuse, PT ;  /* 0x00000005bd00720c */ /* 0x080fe40003f66270 */
[----:B------:R-:W-:-:S02]  /*bce0*/  ISETP.GE.AND P4, PT, R188, R5, PT ;  /* 0x00000005bc00720c */ /* 0x000fc40003f86270 */
[----:B------:R-:W-:-:S03]  /*bcf0*/  ISETP.GE.AND P5, PT, R190, R5, PT ;  /* 0x00000005be00720c */ /* 0x000fc60003fa6270 */
[----:B------:R-:W-:Y:S10]  /*bd00*/  @P0 BRA `(.L_x_741) ;  /* 0x0000000000980947 */ /* 0x000ff40003800000 */
[----:B------:R-:W0:Y:S01]  /*bd10*/  LDS.128 R4, [R9+0x10400] ;  /* 0x0104000009047984 */ /* 0x000e220000000c00 */
[C---:B------:R-:W-:Y:S01]  /*bd20*/  IMAD.U32 R45, R37.reuse, 0x10000, RZ ;  /* 0x00010000252d7824 */ /* 0x040fe200078e00ff */
[C---:B------:R-:W-:Y:S01]  /*bd30*/  LOP3.LUT R46, R34.reuse, 0xffff0000, RZ, 0xc0, !PT ;  /* 0xffff0000222e7812 */ /* 0x040fe200078ec0ff */
[----:B------:R-:W-:Y:S01]  /*bd40*/  IMAD.U32 R44, R34, 0x10000, RZ ;  /* 0x00010000222c7824 */ /* 0x000fe200078e00ff */
[----:B------:R-:W-:Y:S01]  /*bd50*/  LOP3.LUT R48, R37, 0xffff0000, RZ, 0xc0, !PT ;  /* 0xffff000025307812 */ /* 0x000fe200078ec0ff */
[C---:B0-----:R-:W-:Y:S01]  /*bd60*/  IMAD.U32 R39, R4.reuse, 0x10000, RZ ;  /* 0x0001000004277824 */ /* 0x041fe200078e00ff */
[----:B------:R-:W-:Y:S01]  /*bd70*/  LOP3.LUT R4, R4, 0xffff0000, RZ, 0xc0, !PT ;  /* 0xffff000004047812 */ /* 0x000fe200078ec0ff */
[C---:B------:R-:W-:Y:S01]  /*bd80*/  IMAD.U32 R41, R5.reuse, 0x10000, RZ ;  /* 0x0001000005297824 */ /* 0x040fe200078e00ff */
[----:B------:R-:W-:Y:S01]  /*bd90*/  LOP3.LUT R5, R5, 0xffff0000, RZ, 0xc0, !PT ;  /* 0xffff000005057812 */ /* 0x000fe200078ec0ff */
[C---:B------:R-:W-:Y:S01]  /*bda0*/  IMAD.U32 R42, R6.reuse, 0x10000, RZ ;  /* 0x00010000062a7824 */ /* 0x040fe200078e00ff */
[----:B------:R-:W-:Y:S01]  /*bdb0*/  LOP3.LUT R6, R6, 0xffff0000, RZ, 0xc0, !PT ;  /* 0xffff000006067812 */ /* 0x000fe200078ec0ff */
[C---:B------:R-:W-:Y:S01]  /*bdc0*/  FMUL.FTZ R50, R4.reuse, R45 ;  /* 0x0000002d04327220 */ /* 0x040fe20000410000 */
[----:B------:R-:W-:Y:S01]  /*bdd0*/  FMUL.FTZ R4, R4, R44 ;  /* 0x0000002c04047220 */ /* 0x000fe20000410000 */
[----:B------:R-:W-:-:S02]  /*bde0*/  IMAD.U32 R43, R7, 0x10000, RZ ;  /* 0x00010000072b7824 */ /* 0x000fc400078e00ff */
[----:B------:R-:W-:Y:S01]  /*bdf0*/  FMUL.FTZ R52, R5, R48 ;  /* 0x0000003005347220 */ /* 0x000fe20000410000 */
[C---:B------:R-:W-:Y:S01]  /*be00*/  FFMA.FTZ R50, R39.reuse, R44, -R50 ;  /* 0x0000002c27327223 */ /* 0x040fe20000010832 */
[----:B------:R-:W-:Y:S01]  /*be10*/  FFMA.FTZ R45, R39, R45, R4 ;  /* 0x0000002d272d7223 */ /* 0x000fe20000010004 */
[-C--:B------:R-:W-:Y:S01]  /*be20*/  FMUL.FTZ R54, R5, R46.reuse ;  /* 0x0000002e05367220 */ /* 0x080fe20000410000 */
[----:B------:R-:W-:Y:S01]  /*be30*/  LOP3.LUT R7, R7, 0xffff0000, RZ, 0xc0, !PT ;  /* 0xffff000007077812 */ /* 0x000fe200078ec0ff */
[C---:B------:R-:W-:Y:S01]  /*be40*/  IMAD.U32 R39, R38.reuse, 0x10000, RZ ;  /* 0x0001000026277824 */ /* 0x040fe200078e00ff */
[----:B------:R-:W-:Y:S01]  /*be50*/  SHF.L.U32 R5, R35, 0x10, RZ ;  /* 0x0000001023057819 */ /* 0x000fe200000006ff */
[C---:B------:R-:W-:Y:S01]  /*be60*/  FFMA.FTZ R52, R41.reuse, R46, -R52 ;  /* 0x0000002e29347223 */ /* 0x040fe20000010834 */
[----:B------:R-:W-:Y:S01]  /*be70*/  LOP3.LUT R44, R38, 0xffff0000, RZ, 0xc0, !PT ;  /* 0xffff0000262c7812 */ /* 0x000fe200078ec0ff */
[----:B------:R-:W-:Y:S01]  /*be80*/  FFMA.FTZ R41, R41, R48, R54 ;  /* 0x0000003029297223 */ /* 0x000fe20000010036 */
[----:B------:R-:W-:Y:S01]  /*be90*/  LOP3.LUT R4, R35, 0xffff0000, RZ, 0xc0, !PT ;  /* 0xffff000023047812 */ /* 0x000fe200078ec0ff */
[C---:B------:R-:W-:Y:S01]  /*bea0*/  FMUL.FTZ R47, R6.reuse, R39 ;  /* 0x00000027062f7220 */ /* 0x040fe20000410000 */
[----:B------:R-:W-:Y:S01]  /*beb0*/  FMUL.FTZ R46, R6, R5 ;  /* 0x00000005062e7220 */ /* 0x000fe20000410000 */
[----:B------:R-:W-:-:S02]  /*bec0*/  FMUL.FTZ R48, R7, R44 ;  /* 0x0000002c07307220 */ /* 0x000fc40000410000 */
[-C--:B------:R-:W-:Y:S01]  /*bed0*/  FMUL.FTZ R49, R7, R4.reuse ;  /* 0x0000000407317220 */ /* 0x080fe20000410000 */
[C---:B------:R-:W-:Y:S01]  /*bee0*/  FFMA.FTZ R6, R42.reuse, R5, -R47 ;  /* 0x000000052a067223 */ /* 0x040fe2000001082f */
[----:B------:R-:W-:Y:S01]  /*bef0*/  FFMA.FTZ R39, R42, R39, R46 ;  /* 0x000000272a277223 */ /* 0x000fe2000001002e */
[C---:B------:R-:W-:Y:S01]  /*bf00*/  FFMA.FTZ R7, R43.reuse, R4, -R48 ;  /* 0x000000042b077223 */ /* 0x040fe20000010830 */
[----:B------:R-:W-:Y:S01]  /*bf10*/  FFMA.FTZ R44, R43, R44, R49 ;  /* 0x0000002c2b2c7223 */ /* 0x000fe20000010031 */
[----:B------:R-:W-:Y:S02]  /*bf20*/  F2FP.BF16.F32.PACK_AB R4, R45, R50 ;  /* 0x000000322d04723e */ /* 0x000fe400000010ff */
[----:B------:R-:W-:Y:S02]  /*bf30*/  F2FP.BF16.F32.PACK_AB R5, R41, R52 ;  /* 0x000000342905723e */ /* 0x000fe400000010ff */
[----:B------:R-:W-:Y:S02]  /*bf40*/  F2FP.BF16.F32.PACK_AB R6, R39, R6 ;  /* 0x000000062706723e */ /* 0x000fe400000010ff */
[----:B------:R-:W-:-:S05]  /*bf50*/  F2FP.BF16.F32.PACK_AB R7, R44, R7 ;  /* 0x000000072c07723e */ /* 0x000fca00000010ff */
[----:B------:R0:W-:Y:S02]  /*bf60*/  STS.128 [R9+0x10400], R4 ;  /* 0x0104000409007388 */ /* 0x0001e40000000c00 */
.L_x_741:
[----:B------:R-:W-:Y:S05]  /*bf70*/  BSYNC B2 ;  /* 0x0000000000027941 */ /* 0x000fea0003800000 */
.L_x_740:
[----:B------:R-:W-:Y:S04]  /*bf80*/  BSSY B2, `(.L_x_742) ;  /* 0x0000028000027945 */ /* 0x000fe80003800000 */
[----:B------:R-:W-:Y:S05]  /*bf90*/  @P1 BRA `(.L_x_743) ;  /* 0x0000000000981947 */ /* 0x000fea0003800000 */
[----:B0-----:R-:W0:Y:S01]  /*bfa0*/  LDS.128 R4, [R8] ;  /* 0x0000000008047984 */ /* 0x001e220000000c00 */
[C---:B------:R-:W-:Y:S01]  /*bfb0*/  IMAD.U32 R45, R32.reuse, 0x10000, RZ ;  /* 0x00010000202d7824 */ /* 0x040fe200078e00ff */
[----:B------:R-:W-:Y:S01]  /*bfc0*/  LOP3.LUT R48, R32, 0xffff0000, RZ, 0xc0, !PT ;  /* 0xffff000020307812 */ /* 0x000fe200078ec0ff */
[C---:B------:R-:W-:Y:S01]  /*bfd0*/  IMAD.U32 R44, R30.reuse, 0x10000, RZ ;  /* 0x000100001e2c7824 */ /* 0x040fe200078e00ff */
        /* <DEDUP_REMOVED lines=13> */
[----:B------:R-:W-:Y:S01]  /*c0b0*/  LOP3.LUT R7, R7, 0xffff0000, RZ, 0xc0, !PT ;  /* 0xffff000007077812 */ /* 0x000fe200078ec0ff */
[-C--:B------:R-:W-:Y:S01]  /*c0c0*/  FMUL.FTZ R54, R5, R46.reuse ;  /* 0x0000002e05367220 */ /* 0x080fe20000410000 */
[C---:B------:R-:W-:Y:S01]  /*c0d0*/  LOP3.LUT R44, R33.reuse, 0xffff0000, RZ, 0xc0, !PT ;  /* 0xffff0000212c7812 */ /* 0x040fe200078ec0ff */
[----:B------:R-:W-:Y:S01]  /*c0e0*/  IMAD.U32 R39, R33, 0x10000, RZ ;  /* 0x0001000021277824 */ /* 0x000fe200078e00ff */
[C---:B------:R-:W-:Y:S01]  /*c0f0*/  LOP3.LUT R4, R31.reuse, 0xffff0000, RZ, 0xc0, !PT ;  /* 0xffff00001f047812 */ /* 0x040fe200078ec0ff */
[----:B------:R-:W-:Y:S02]  /*c100*/  IMAD.U32 R5, R31, 0x10000, RZ ;  /* 0x000100001f057824 */ /* 0x000fe400078e00ff */
[C---:B------:R-:W-:Y:S01]  /*c110*/  FFMA.FTZ R52, R41.reuse, R46, -R52 ;  /* 0x0000002e29347223 */ /* 0x040fe20000010834 */
[----:B------:R-:W-:Y:S01]  /*c120*/  FFMA.FTZ R41, R41, R48, R54 ;  /* 0x0000003029297223 */ /* 0x000fe20000010036 */
[C---:B------:R-:W-:Y:S01]  /*c130*/  FMUL.FTZ R47, R6.reuse, R39 ;  /* 0x00000027062f7220 */ /* 0x040fe20000410000 */
        /* <DEDUP_REMOVED lines=9> */
[----:B------:R-:W-:Y:S02]  /*c1d0*/  F2FP.BF16.F32.PACK_AB R6, R39, R6 ;  /* 0x000000062706723e */ /* 0x000fe400000010ff */
[----:B------:R-:W-:-:S05]  /*c1e0*/  F2FP.BF16.F32.PACK_AB R7, R44, R7 ;  /* 0x000000072c07723e */ /* 0x000fca00000010ff */
[----:B------:R1:W-:Y:S02]  /*c1f0*/  STS.128 [R8], R4 ;  /* 0x0000000408007388 */ /* 0x0003e40000000c00 */
.L_x_743:
[----:B------:R-:W-:Y:S05]  /*c200*/  BSYNC B2 ;  /* 0x0000000000027941 */ /* 0x000fea0003800000 */
.L_x_742:
[----:B------:R-:W-:Y:S04]  /*c210*/  BSSY B2, `(.L_x_744) ;  /* 0x0000028000027945 */ /* 0x000fe80003800000 */
[----:B------:R-:W-:Y:S05]  /*c220*/  @P2 BRA `(.L_x_745) ;  /* 0x0000000000982947 */ /* 0x000fea0003800000 */
[----:B01----:R-:W0:Y:S01]  /*c230*/  LDS.128 R4, [R9+0x14400] ;  /* 0x0144000009047984 */ /* 0x003e220000000c00 */
        /* <DEDUP_REMOVED lines=36> */
[----:B------:R2:W-:Y:S02]  /*c480*/  STS.128 [R9+0x14400], R4 ;  /* 0x0144000409007388 */ /* 0x0005e40000000c00 */
.L_x_745:
[----:B------:R-:W-:Y:S05]  /*c490*/  BSYNC B2 ;  /* 0x0000000000027941 */ /* 0x000fea0003800000 */
.L_x_744:
[----:B------:R-:W-:Y:S04]  /*c4a0*/  BSSY B2, `(.L_x_746) ;  /* 0x0000028000027945 */ /* 0x000fe80003800000 */
[----:B------:R-:W-:Y:S05]  /*c4b0*/  @P3 BRA `(.L_x_747) ;  /* 0x0000000000983947 */ /* 0x000fea0003800000 */
[----:B012---:R-:W0:Y:S01]  /*c4c0*/  LDS.128 R4, [R8+0x4000] ;  /* 0x0040000008047984 */ /* 0x007e220000000c00 */
        /* <DEDUP_REMOVED lines=37> */
.L_x_747:
[----:B------:R-:W-:Y:S05]  /*c720*/  BSYNC B2 ;  /* 0x0000000000027941 */ /* 0x000fea0003800000 */
.L_x_746:
[----:B------:R-:W-:Y:S04]  /*c730*/  BSSY B2, `(.L_x_748) ;  /* 0x0000028000027945 */ /* 0x000fe80003800000 */
[----:B------:R-:W-:Y:S05]  /*c740*/  @P4 BRA `(.L_x_749) ;  /* 0x0000000000984947 */ /* 0x000fea0003800000 */
[----:B0123--:R-:W0:Y:S01]  /*c750*/  LDS.128 R4, [R9+0x18400] ;  /* 0x0184000009047984 */ /* 0x00fe220000000c00 */
        /* <DEDUP_REMOVED lines=37> */
.L_x_749:
[----:B------:R-:W-:Y:S05]  /*c9b0*/  BSYNC B2 ;  /* 0x0000000000027941 */ /* 0x000fea0003800000 */
.L_x_748:
[----:B------:R-:W-:Y:S05]  /*c9c0*/  @P5 BRA `(.L_x_739) ;  /* 0x0000000000985947 */ /* 0x000fea0003800000 */
[----:B01234-:R-:W0:Y:S01]  /*c9d0*/  LDS.128 R4, [R8+0x8000] ;  /* 0x0080000008047984 */ /* 0x01fe220000000c00 */
[C---:B------:R-:W-:Y:S01]  /*c9e0*/  IMAD.U32 R45, R10.reuse, 0x10000, RZ ;  /* 0x000100000a2d7824 */ /* 0x040fe200078e00ff */
[----:B------:R-:W-:Y:S01]  /*c9f0*/  LOP3.LUT R48, R10, 0xffff0000, RZ, 0xc0, !PT ;  /* 0xffff00000a307812 */ /* 0x000fe200078ec0ff */
[C---:B------:R-:W-:Y:S01]  /*ca00*/  IMAD.U32 R44, R0.reuse, 0x10000, RZ ;  /* 0x00010000002c7824 */ /* 0x040fe200078e00ff */
[----:B------:R-:W-:Y:S01]  /*ca10*/  LOP3.LUT R46, R0, 0xffff0000, RZ, 0xc0, !PT ;  /* 0xffff0000002e7812 */ /* 0x000fe200078ec0ff */
[C---:B0-----:R-:W-:Y:S01]  /*ca20*/  IMAD.U32 R39, R4.reuse, 0x10000, RZ ;  /* 0x0001000004277824 */ /* 0x041fe200078e00ff */
[----:B------:R-:W-:Y:S01]  /*ca30*/  LOP3.LUT R4, R4, 0xffff0000, RZ, 0xc0, !PT ;  /* 0xffff000004047812 */ /* 0x000fe200078ec0ff */
[----:B------:R-:W-:Y:S01]  /*ca40*/  IMAD.U32 R42, R6, 0x10000, RZ ;  /* 0x00010000062a7824 */ /* 0x000fe200078e00ff */
[----:B------:R-:W-:Y:S01]  /*ca50*/  SHF.L.U32 R41, R5, 0x10, RZ ;  /* 0x0000001005297819 */ /* 0x000fe200000006ff */
[----:B------:R-:W-:Y:S01]  /*ca60*/  IMAD.U32 R43, R7, 0x10000, RZ ;  /* 0x00010000072b7824 */ /* 0x000fe200078e00ff */
[----:B------:R-:W-:Y:S01]  /*ca70*/  LOP3.LUT R5, R5, 0xffff0000, RZ, 0xc0, !PT ;  /* 0xffff000005057812 */ /* 0x000fe200078ec0ff */
[C---:B------:R-:W-:Y:S01]  /*ca80*/  FMUL.FTZ R50, R4.reuse, R45 ;  /* 0x0000002d04327220 */ /* 0x040fe20000410000 */
[----:B------:R-:W-:Y:S01]  /*ca90*/  FMUL.FTZ R4, R4, R44 ;  /* 0x0000002c04047220 */ /* 0x000fe20000410000 */
[----:B------:R-:W-:-:S02]  /*caa0*/  LOP3.LUT R6, R6, 0xffff0000, RZ, 0xc0, !PT ;  /* 0xffff000006067812 */ /* 0x000fc400078ec0ff */
        /* <DEDUP_REMOVED lines=24> */
.L_x_739:
[----:B------:R-:W-:Y:S05]  /*cc30*/  BSYNC B1 ;  /* 0x0000000000017941 */ /* 0x000fea0003800000 */
.L_x_738:
[----:B------:R-:W-:-:S13]  /*cc40*/  ISETP.GE.AND P0, PT, R205, R40, PT ;  /* 0x00000028cd00720c */ /* 0x000fda0003f06270 */
[----:B------:R-:W-:Y:S05]  /*cc50*/  @P0 BRA `(.L_x_750) ;  /* 0x0000003800d40947 */ /* 0x000fea0003800000 */
[----:B01234-:R-:W0:Y:S01]  /*cc60*/  LDC R5, c[0x0][0x3f4] ;  /* 0x0000fd00ff057b82 */ /* 0x01fe220000000800 */
        /* <DEDUP_REMOVED lines=10> */
[----:B------:R-:W-:Y:S01]  /*cd10*/  LOP3.LUT R48, R37, 0xffff0000, RZ, 0xc0, !PT ;  /* 0xffff000025307812 */ /* 0x000fe200078ec0ff */
[C---:B------:R-:W-:Y:S01]  /*cd20*/  IMAD.U32 R43, R34.reuse, 0x10000, RZ ;  /* 0x00010000222b7824 */ /* 0x040fe200078e00ff */
[----:B------:R-:W-:Y:S02]  /*cd30*/  LOP3.LUT R46, R34, 0xffff0000, RZ, 0xc0, !PT ;  /* 0xffff0000222e7812 */ /* 0x000fe400078ec0ff */
[----:B------:R-:W-:Y:S01]  /*cd40*/  LOP3.LUT R47, R38, 0xffff0000, RZ, 0xc0, !PT ;  /* 0xffff0000262f7812 */ /* 0x000fe200078ec0ff */
[C---:B0-----:R-:W-:Y:S01]  /*cd50*/  IMAD.U32 R39, R4.reuse, 0x10000, RZ ;  /* 0x0001000004277824 */ /* 0x041fe200078e00ff */
[----:B------:R-:W-:Y:S01]  /*cd60*/  LOP3.LUT R4, R4, 0xffff0000, RZ, 0xc0, !PT ;  /* 0xffff000004047812 */ /* 0x000fe200078ec0ff */
[C---:B------:R-:W-:Y:S01]  /*cd70*/  IMAD.U32 R40, R5.reuse, 0x10000, RZ ;  /* 0x0001000005287824 */ /* 0x040fe200078e00ff */
[----:B------:R-:W-:Y:S01]  /*cd80*/  LOP3.LUT R5, R5, 0xffff0000, RZ, 0xc0, !PT ;  /* 0xffff000005057812 */ /* 0x000fe200078ec0ff */
[C---:B------:R-:W-:Y:S01]  /*cd90*/  IMAD.U32 R34, R6.reuse, 0x10000, RZ ;  /* 0x0001000006227824 */ /* 0x040fe200078e00ff */
[----:B------:R-:W-:Y:S01]  /*cda0*/  LOP3.LUT R6, R6, 0xffff0000, RZ, 0xc0, !PT ;  /* 0xffff000006067812 */ /* 0x000fe200078ec0ff */
[-C--:B------:R-:W-:Y:S01]  /*cdb0*/  FMUL.FTZ R42, R45, R4.reuse ;  /* 0x000000042d2a7220 */ /* 0x080fe20000410000 */
[----:B------:R-:W-:Y:S01]  /*cdc0*/  FMUL.FTZ R44, R43, R4 ;  /* 0x000000042b2c7220 */ /* 0x000fe20000410000 */
[----:B------:R-:W-:Y:S01]  /*cdd0*/  FMUL.FTZ R41, R48, R5 ;  /* 0x0000000530297220 */ /* 0x000fe20000410000 */
[----:B------:R-:W-:-:S02]  /*cde0*/  IMAD.U32 R37, R7, 0x10000, RZ ;  /* 0x0001000007257824 */ /* 0x000fc400078e00ff */
[-C--:B------:R-:W-:Y:S01]  /*cdf0*/  FFMA.FTZ R4, R43, R39.reuse, -R42 ;  /* 0x000000272b047223 */ /* 0x080fe2000001082a */
[----:B------:R-:W-:Y:S01]  /*ce00*/  FFMA.FTZ R39, R45, R39, R44 ;  /* 0x000000272d277223 */ /* 0x000fe2000001002c */
[C---:B------:R-:W-:Y:S01]  /*ce10*/  FMUL.FTZ R43, R46.reuse, R5 ;  /* 0x000000052e2b7220 */ /* 0x040fe20000410000 */
[----:B------:R-:W-:Y:S01]  /*ce20*/  LOP3.LUT R7, R7, 0xffff0000, RZ, 0xc0, !PT ;  /* 0xffff000007077812 */ /* 0x000fe200078ec0ff */
[-C--:B------:R-:W-:Y:S01]  /*ce30*/  FFMA.FTZ R5, R46, R40.reuse, -R41 ;  /* 0x000000282e057223 */ /* 0x080fe20000010829 */
[C---:B------:R-:W-:Y:S01]  /*ce40*/  LOP3.LUT R45, R35.reuse, 0xffff0000, RZ, 0xc0, !PT ;  /* 0xffff0000232d7812 */ /* 0x040fe200078ec0ff */
[----:B------:R-:W-:Y:S02]  /*ce50*/  IMAD.U32 R46, R38, 0x10000, RZ ;  /* 0x00010000262e7824 */ /* 0x000fe400078e00ff */
[----:B------:R-:W-:Y:S01]  /*ce60*/  FFMA.FTZ R40, R48, R40, R43 ;  /* 0x0000002830287223 */ /* 0x000fe2000001002b */
[----:B------:R-:W-:Y:S02]  /*ce70*/  IMAD.U32 R44, R35, 0x10000, RZ ;  /* 0x00010000232c7824 */ /* 0x000fe400078e00ff */
[-C--:B------:R-:W-:Y:S01]  /*ce80*/  FMUL.FTZ R38, R47, R7.reuse ;  /* 0x000000072f267220 */ /* 0x080fe20000410000 */
[-C--:B------:R-:W-:Y:S01]  /*ce90*/  FMUL.FTZ R35, R46, R6.reuse ;  /* 0x000000062e237220 */ /* 0x080fe20000410000 */
[C---:B------:R-:W-:Y:S01]  /*cea0*/  FMUL.FTZ R42, R45.reuse, R7 ;  /* 0x000000072d2a7220 */ /* 0x040fe20000410000 */
[C---:B------:R-:W-:Y:S01]  /*ceb0*/  FMUL.FTZ R41, R44.reuse, R6 ;  /* 0x000000062c297220 */ /* 0x040fe20000410000 */
[-C--:B------:R-:W-:Y:S01]  /*cec0*/  FFMA.FTZ R7, R45, R37.reuse, -R38 ;  /* 0x000000252d077223 */ /* 0x080fe20000010826 */
[-C--:B------:R-:W-:Y:S01]  /*ced0*/  FFMA.FTZ R6, R44, R34.reuse, -R35 ;  /* 0x000000222c067223 */ /* 0x080fe20000010823 */
[----:B------:R-:W-:Y:S01]  /*cee0*/  FFMA.FTZ R42, R47, R37, R42 ;  /* 0x000000252f2a7223 */ /* 0x000fe2000001002a */
[----:B------:R-:W-:Y:S01]  /*cef0*/  FFMA.FTZ R41, R46, R34, R41 ;  /* 0x000000222e297223 */ /* 0x000fe20000010029 */
[----:B------:R-:W-:-:S02]  /*cf00*/  F2FP.BF16.F32.PACK_AB R4, R39, R4 ;  /* 0x000000042704723e */ /* 0x000fc400000010ff */
[----:B------:R-:W-:Y:S02]  /*cf10*/  F2FP.BF16.F32.PACK_AB R5, R40, R5 ;  /* 0x000000052805723e */ /* 0x000fe400000010ff */
[----:B------:R-:W-:Y:S02]  /*cf20*/  F2FP.BF16.F32.PACK_AB R6, R41, R6 ;  /* 0x000000062906723e */ /* 0x000fe400000010ff */
[----:B------:R-:W-:-:S05]  /*cf30*/  F2FP.BF16.F32.PACK_AB R7, R42, R7 ;  /* 0x000000072a07723e */ /* 0x000fca00000010ff */
[----:B------:R0:W-:Y:S02]  /*cf40*/  STS.128 [R9+0x12400], R4 ;  /* 0x0124000409007388 */ /* 0x0001e40000000c00 */
.L_x_752:
[----:B------:R-:W-:Y:S05]  /*cf50*/  BSYNC B1 ;  /* 0x0000000000017941 */ /* 0x000fea0003800000 */
.L_x_751:
[----:B------:R-:W-:Y:S04]  /*cf60*/  BSSY B1, `(.L_x_753) ;  /* 0x0000028000017945 */ /* 0x000fe80003800000 */
[----:B------:R-:W-:Y:S05]  /*cf70*/  @P1 BRA `(.L_x_754) ;  /* 0x0000000000981947 */ /* 0x000fea0003800000 */
[----:B0-----:R-:W0:Y:S01]  /*cf80*/  LDS.128 R4, [R8+0x2000] ;  /* 0x0020000008047984 */ /* 0x001e220000000c00 */
[----:B------:R-:W-:Y:S01]  /*cf90*/  IMAD.U32 R40, R30, 0x10000, RZ ;  /* 0x000100001e287824 */ /* 0x000fe200078e00ff */
[C---:B------:R-:W-:Y:S01]  /*cfa0*/  LOP3.LUT R43, R32.reuse, 0xffff0000, RZ, 0xc0, !PT ;  /* 0xffff0000202b7812 */ /* 0x040fe200078ec0ff */
[----:B------:R-:W-:Y:S01]  /*cfb0*/  IMAD.U32 R42, R32, 0x10000, RZ ;  /* 0x00010000202a7824 */ /* 0x000fe200078e00ff */
        /* <DEDUP_REMOVED lines=17> */
[----:B------:R-:W-:Y:S01]  /*d0d0*/  LOP3.LUT R40, R31, 0xffff0000, RZ, 0xc0, !PT ;  /* 0xffff00001f287812 */ /* 0x000fe200078ec0ff */
[----:B------:R-:W-:Y:S02]  /*d0e0*/  IMAD.U32 R42, R33, 0x10000, RZ ;  /* 0x00010000212a7824 */ /* 0x000fe400078e00ff */
[----:B------:R-:W-:Y:S01]  /*d0f0*/  FFMA.FTZ R34, R43, R35, R34 ;  /* 0x000000232b227223 */ /* 0x000fe20000010022 */
[----:B------:R-:W-:Y:S02]  /*d100*/  IMAD.U32 R38, R31, 0x10000, RZ ;  /* 0x000100001f267824 */ /* 0x000fe400078e00ff */
[-C--:B------:R-:W-:Y:S01]  /*d110*/  FMUL.FTZ R35, R44, R7.reuse ;  /* 0x000000072c237220 */ /* 0x080fe20000410000 */
[-C--:B------:R-:W-:Y:S01]  /*d120*/  FMUL.FTZ R31, R42, R6.reuse ;  /* 0x000000062a1f7220 */ /* 0x080fe20000410000 */
[----:B------:R-:W-:Y:S01]  /*d130*/  FMUL.FTZ R37, R40, R7 ;  /* 0x0000000728257220 */ /* 0x000fe20000410000 */
[----:B------:R-:W-:Y:S01]  /*d140*/  FMUL.FTZ R33, R38, R6 ;  /* 0x0000000626217220 */ /* 0x000fe20000410000 */
[----:B------:R-:W-:Y:S01]  /*d150*/  FFMA.FTZ R7, R40, R32, -R35 ;  /* 0x0000002028077223 */ /* 0x000fe20000010823 */
[----:B------:R-:W-:Y:S01]  /*d160*/  FFMA.FTZ R6, R38, R30, -R31 ;  /* 0x0000001e26067223 */ /* 0x000fe2000001081f */
[----:B------:R-:W-:Y:S01]  /*d170*/  FFMA.FTZ R32, R44, R32, R37 ;  /* 0x000000202c207223 */ /* 0x000fe20000010025 */
[----:B------:R-:W-:Y:S01]  /*d180*/  FFMA.FTZ R33, R42, R30, R33 ;  /* 0x0000001e2a217223 */ /* 0x000fe20000010021 */
[----:B------:R-:W-:-:S02]  /*d190*/  F2FP.BF16.F32.PACK_AB R4, R39, R4 ;  /* 0x000000042704723e */ /* 0x000fc400000010ff */
[----:B------:R-:W-:Y:S02]  /*d1a0*/  F2FP.BF16.F32.PACK_AB R5, R34, R5 ;  /* 0x000000052205723e */ /* 0x000fe400000010ff */
[----:B------:R-:W-:Y:S02]  /*d1b0*/  F2FP.BF16.F32.PACK_AB R6, R33, R6 ;  /* 0x000000062106723e */ /* 0x000fe400000010ff */
[----:B------:R-:W-:-:S05]  /*d1c0*/  F2FP.BF16.F32.PACK_AB R7, R32, R7 ;  /* 0x000000072007723e */ /* 0x000fca00000010ff */
[----:B------:R1:W-:Y:S02]  /*d1d0*/  STS.128 [R8+0x2000], R4 ;  /* 0x0020000408007388 */ /* 0x0003e40000000c00 */
.L_x_754:
[----:B------:R-:W-:Y:S05]  /*d1e0*/  BSYNC B1 ;  /* 0x0000000000017941 */ /* 0x000fea0003800000 */
.L_x_753:
[----:B------:R-:W-:Y:S04]  /*d1f0*/  BSSY B1, `(.L_x_755) ;  /* 0x0000028000017945 */ /* 0x000fe80003800000 */
[----:B------:R-:W-:Y:S05]  /*d200*/  @P2 BRA `(.L_x_756) ;  /* 0x0000000000982947 */ /* 0x000fea0003800000 */
[----:B01----:R-:W0:Y:S01]  /*d210*/  LDS.128 R4, [R9+0x16400] ;  /* 0x0164000009047984 */ /* 0x003e220000000c00 */
        /* <DEDUP_REMOVED lines=37> */
.L_x_756:
[----:B------:R-:W-:Y:S05]  /*d470*/  BSYNC B1 ;  /* 0x0000000000017941 */ /* 0x000fea0003800000 */
.L_x_755:
[----:B------:R-:W-:Y:S04]  /*d480*/  BSSY B1, `(.L_x_757) ;  /* 0x0000028000017945 */ /* 0x000fe80003800000 */
[----:B------:R-:W-:Y:S05]  /*d490*/  @P3 BRA `(.L_x_758) ;  /* 0x0000000000983947 */ /* 0x000fea0003800000 */
[----:B012---:R-:W0:Y:S01]  /*d4a0*/  LDS.128 R4, [R8+0x6000] ;  /* 0x0060000008047984 */ /* 0x007e220000000c00 */
[----:B------:R-:W-:Y:S01]  /*d4b0*/  SHF.L.U32 R32, R24, 0x10, RZ ;  /* 0x0000001018207819 */ /* 0x000fe200000006ff */
[----:B------:R-:W-:Y:S01]  /*d4c0*/  IMAD.U32 R30, R20, 0x10000, RZ ;  /* 0x00010000141e7824 */ /* 0x000fe200078e00ff */
[----:B------:R-:W-:Y:S02]  /*d4d0*/  LOP3.LUT R35, R24, 0xffff0000, RZ, 0xc0, !PT ;  /* 0xffff000018237812 */ /* 0x000fe400078ec0ff */
        /* <DEDUP_REMOVED lines=34> */
.L_x_758:
[----:B------:R-:W-:Y:S05]  /*d700*/  BSYNC B1 ;  /* 0x0000000000017941 */ /* 0x000fea0003800000 */
.L_x_757:
[----:B------:R-:W-:Y:S04]  /*d710*/  BSSY B1, `(.L_x_759) ;  /* 0x0000028000017945 */ /* 0x000fe80003800000 */
[----:B------:R-:W-:Y:S05]  /*d720*/  @P4 BRA `(.L_x_760) ;  /* 0x0000000000984947 */ /* 0x000fea0003800000 */
[----:B0123--:R-:W0:Y:S01]  /*d730*/  LDS.128 R4, [R9+0x1a400] ;  /* 0x01a4000009047984 */ /* 0x00fe220000000c00 */
        /* <DEDUP_REMOVED lines=37> */
.L_x_760:
[----:B------:R-:W-:Y:S05]  /*d990*/  BSYNC B1 ;  /* 0x0000000000017941 */ /* 0x000fea0003800000 */
.L_x_759:
[----:B------:R-:W-:Y:S05]  /*d9a0*/  @P5 BRA `(.L_x_750) ;  /* 0x0000002c00805947 */ /* 0x000fea0003800000 */
[----:B01234-:R-:W0:Y:S01]  /*d9b0*/  LDS.128 R4, [R8+0xa000] ;  /* 0x00a0000008047984 */ /* 0x01fe220000000c00 */
        /* <DEDUP_REMOVED lines=17> */
[----:B------:R-:W-:Y:S01]  /*dad0*/  FMUL.FTZ R15, R24, R5 ;  /* 0x00000005180f7220 */ /* 0x000fe20000410000 */
        /* <DEDUP_REMOVED lines=18> */
[----:B------:R0:W-:Y:S01]  /*dc00*/  STS.128 [R8+0xa000], R4 ;  /* 0x00a0000408007388 */ /* 0x0001e20000000c00 */
[----:B------:R-:W-:Y:S05]  /*dc10*/  BRA `(.L_x_750) ;  /* 0x0000002800e47947 */ /* 0x000fea0003800000 */
.L_x_732:
[----:B------:R-:W-:-:S03]  /*dc20*/  UMOV UR4, 0xffffffff ;  /* 0xffffffff00047882 */ /* 0x000fc60000000000 */
[----:B------:R-:W-:Y:S05]  /*dc30*/  BRA.DIV UR4, `(.L_x_761) ;  /* 0x0000013204dc7947 */ /* 0x000fea000b800000 */
[----:B------:R-:W0:Y:S04]  /*dc40*/  SHFL.IDX PT, R3, R25, RZ, 0x1c1f ;  /* 0x001c1fff19037589 */ /* 0x000e2800000e0000 */
[----:B------:R-:W1:Y:S04]  /*dc50*/  SHFL.IDX PT, R0, R24, RZ, 0x1c1f ;  /* 0x001c1fff18007589 */ /* 0x000e6800000e0000 */
[----:B------:R2:W3:Y:S04]  /*dc60*/  SHFL.IDX PT, R5, R27, RZ, 0x1c1f ;  /* 0x001c1fff1b057589 */ /* 0x0004e800000e0000 */
[----:B------:R2:W4:Y:S01]  /*dc70*/  SHFL.IDX PT, R14, R26, RZ, 0x1c1f ;  /* 0x001c1fff1a0e7589 */ /* 0x00052200000e0000 */
[----:B0-----:R-:W-:-:S02]  /*dc80*/  IMAD.MOV.U32 R43, RZ, RZ, R3 ;  /* 0x000000ffff2b7224 */ /* 0x001fc400078e0003 */
[----:B-12---:R-:W-:-:S07]  /*dc90*/  IMAD.MOV.U32 R42, RZ, RZ, R0 ;  /* 0x000000ffff2a7224 */ /* 0x006fce00078e0000 */
.L_x_994:
[----:B------:R-:W-:Y:S01]  /*dca0*/  ULDC UR4, c[0x0][0x448] ;  /* 0x0001120000047ab9 */ /* 0x000fe20000000800 */
[----:B------:R-:W-:Y:S01]  /*dcb0*/  BSSY B1, `(.L_x_762) ;  /* 0x0000033000017945 */ /* 0x000fe20003800000 */
[----:B------:R-:W-:Y:S01]  /*dcc0*/  IMAD R37, R149, UR4, RZ ;  /* 0x0000000495257c24 */ /* 0x000fe2000f8e02ff */
[----:B------:R-:W-:Y:S01]  /*dcd0*/  CS2R R8, SRZ ;  /* 0x0000000000087805 */ /* 0x000fe2000001ff00 */
[----:B----4-:R-:W-:Y:S01]  /*dce0*/  IMAD.MOV.U32 R20, RZ, RZ, R14 ;  /* 0x000000ffff147224 */ /* 0x010fe200078e000e */
[----:B------:R-:W-:Y:S01]  /*dcf0*/  CS2R R10, SRZ ;  /* 0x00000000000a7805 */ /* 0x000fe2000001ff00 */
[----:B---3--:R-:W-:Y:S01]  /*dd00*/  IMAD.MOV.U32 R21, RZ, RZ, R5 ;  /* 0x000000ffff157224 */ /* 0x008fe200078e0005 */
[----:B------:R-:W-:Y:S01]  /*dd10*/  ISETP.GE.AND P0, PT, R6, R37, PT ;  /* 0x000000250600720c */ /* 0x000fe20003f06270 */
[----:B------:R-:W-:Y:S01]  /*dd20*/  IMAD R37, R125, -0x80, R37 ;  /* 0xffffff807d257824 */ /* 0x000fe200078e0225 */
        /* <DEDUP_REMOVED lines=11> */
[C---:B------:R-:W-:Y:S01]  /*dde0*/  VIADD R0, R18.reuse, 0x20 ;  /* 0x0000002012007836 */ /* 0x040fe20000000000 */
[----:B------:R-:W-:Y:S01]  /*ddf0*/  ULDC UR4, c[0x0][0x3f4] ;  /* 0x0000fd0000047ab9 */ /* 0x000fe20000000800 */
[C---:B------:R-:W-:Y:S01]  /*de00*/  VIADD R3, R18.reuse, 0x40 ;  /* 0x0000004012037836 */ /* 0x040fe20000000000 */
[----:B------:R-:W-:Y:S02]  /*de10*/  ISETP.GE.AND P0, PT, R18, UR4, PT ;  /* 0x0000000412007c0c */ /* 0x000fe4000bf06270 */
[----:B------:R-:W-:Y:S02]  /*de20*/  CS2R R24, SRZ ;  /* 0x0000000000187805 */ /* 0x000fe4000001ff00 */
[----:B------:R-:W-:Y:S02]  /*de30*/  ISETP.GE.AND P1, PT, R0, UR4, PT ;  /* 0x0000000400007c0c */ /* 0x000fe4000bf26270 */
[----:B------:R-:W-:Y:S02]  /*de40*/  CS2R R26, SRZ ;  /* 0x00000000001a7805 */ /* 0x000fe4000001ff00 */
[----:B------:R-:W-:-:S02]  /*de50*/  ISETP.GE.AND P2, PT, R3, UR4, PT ;  /* 0x0000000403007c0c */ /* 0x000fc4000bf46270 */
[----:B------:R-:W-:Y:S02]  /*de60*/  CS2R R4, SRZ ;  /* 0x0000000000047805 */ /* 0x000fe4000001ff00 */
[----:B------:R-:W-:Y:S02]  /*de70*/  CS2R R6, SRZ ;  /* 0x0000000000067805 */ /* 0x000fe4000001ff00 */
[----:B------:R-:W-:Y:S01]  /*de80*/  CS2R R28, SRZ ;  /* 0x00000000001c7805 */ /* 0x000fe2000001ff00 */
[----:B------:R-:W-:-:S04]  /*de90*/  @!P0 IMAD.WIDE R12, R18, 0x2, R42 ;  /* 0x00000002120c8825 */ /* 0x000fc800078e022a */
[----:B------:R-:W-:Y:S01]  /*dea0*/  @!P1 IMAD.SHL.U32 R41, R211, 0x8, RZ ;  /* 0x00000008d3299824 */ /* 0x000fe200078e00ff */
[----:B------:R0:W5:Y:S01]  /*deb0*/  @!P0 LD.E.128 R24, desc[UR42][R12.64] ;  /* 0x0000002a0c188980 */ /* 0x000162000c101d00 */
[----:B------:R-:W-:Y:S01]  /*dec0*/  @!P2 IMAD.SHL.U32 R45, R212, 0x8, RZ ;  /* 0x00000008d42da824 */ /* 0x000fe200078e00ff */
[----:B------:R-:W-:Y:S01]  /*ded0*/  CS2R R30, SRZ ;  /* 0x00000000001e7805 */ /* 0x000fe2000001ff00 */
[--C-:B------:R-:W-:Y:S01]  /*dee0*/  @!P1 IMAD.WIDE R38, R41, 0x2, R42.reuse ;  /* 0x0000000229269825 */ /* 0x100fe200078e022a */
[----:B------:R-:W-:Y:S02]  /*def0*/  CS2R R8, SRZ ;  /* 0x0000000000087805 */ /* 0x000fe4000001ff00 */
[----:B------:R-:W-:Y:S02]  /*df00*/  CS2R R10, SRZ ;  /* 0x00000000000a7805 */ /* 0x000fe4000001ff00 */
[----:B------:R-:W-:Y:S01]  /*df10*/  CS2R R32, SRZ ;  /* 0x0000000000207805 */ /* 0x000fe2000001ff00 */
[----:B------:R-:W-:Y:S01]  /*df20*/  @!P2 IMAD.WIDE R42, R45, 0x2, R42 ;  /* 0x000000022d2aa825 */ /* 0x000fe200078e022a */
[----:B------:R-:W-:-:S02]  /*df30*/  CS2R R34, SRZ ;  /* 0x0000000000227805 */ /* 0x000fc4000001ff00 */
[----:B------:R-:W-:Y:S02]  /*df40*/  CS2R R14, SRZ ;  /* 0x00000000000e7805 */ /* 0x000fe4000001ff00 */
[----:B0-----:R-:W-:Y:S01]  /*df50*/  CS2R R12, SRZ ;  /* 0x00000000000c7805 */ /* 0x001fe2000001ff00 */
[--C-:B------:R-:W-:Y:S01]  /*df60*/  @!P1 IMAD.WIDE R40, R41, 0x2, R20.reuse ;  /* 0x0000000229289825 */ /* 0x100fe200078e0214 */
[----:B------:R0:W5:Y:S03]  /*df70*/  @!P1 LD.E.128 R28, desc[UR42][R38.64] ;  /* 0x0000002a261c9980 */ /* 0x000166000c101d00 */
[--C-:B------:R-:W-:Y:S01]  /*df80*/  @!P2 IMAD.WIDE R44, R45, 0x2, R20.reuse ;  /* 0x000000022d2ca825 */ /* 0x100fe200078e0214 */
[----:B------:R0:W5:Y:S03]  /*df90*/  @!P1 LD.E.128 R8, desc[UR42][R40.64] ;  /* 0x0000002a28089980 */ /* 0x000166000c101d00 */
[----:B------:R-:W-:Y:S01]  /*dfa0*/  @!P0 IMAD.WIDE R20, R18, 0x2, R20 ;  /* 0x0000000212148825 */ /* 0x000fe200078e0214 */
[----:B------:R0:W5:Y:S04]  /*dfb0*/  @!P2 LD.E.128 R32, desc[UR42][R42.64] ;  /* 0x0000002a2a20a980 */ /* 0x000168000c101d00 */
[----:B------:R0:W5:Y:S04]  /*dfc0*/  @!P0 LD.E.128 R4, desc[UR42][R20.64] ;  /* 0x0000002a14048980 */ /* 0x000168000c101d00 */
[----:B------:R0:W5:Y:S02]  /*dfd0*/  @!P2 LD.E.128 R12, desc[UR42][R44.64] ;  /* 0x0000002a2c0ca980 */ /* 0x000164000c101d00 */
.L_x_763:
[----:B------:R-:W-:Y:S05]  /*dfe0*/  BSYNC B1 ;  /* 0x0000000000017941 */ /* 0x000fea0003800000 */
.L_x_762:
[----:B0-----:R-:W-:Y:S01]  /*dff0*/  LEA.HI R20, R204, R204, RZ, 0x1 ;  /* 0x000000cccc147211 */ /* 0x001fe200078f08ff */
[--C-:B-----5:R-:W-:Y:S01]  /*e000*/  IMAD.MOV.U32 R38, RZ, RZ, R5.reuse ;  /* 0x000000ffff267224 */ /* 0x120fe200078e0005 */
[----:B------:R-:W-:Y:S01]  /*e010*/  SHF.R.U64 R55, R4, 0x10, R5 ;  /* 0x0000001004377819 */ /* 0x000fe20000001205 */
[----:B------:R-:W-:Y:S01]  /*e020*/  IMAD.MOV.U32 R3, RZ, RZ, R25 ;  /* 0x000000ffff037224 */ /* 0x000fe200078e0019 */
[----:B------:R-:W-:Y:S01]  /*e030*/  LOP3.LUT R21, R20, 0xfffffffe, RZ, 0xc0, !PT ;  /* 0xfffffffe14157812 */ /* 0x000fe200078ec0ff */
[----:B------:R-:W-:Y:S01]  /*e040*/  IMAD.MOV.U32 R42, RZ, RZ, R31 ;  /* 0x000000ffff2a7224 */ /* 0x000fe200078e001f */
[----:B------:R-:W-:Y:S01]  /*e050*/  SHF.R.U32.HI R53, RZ, 0x10, R5 ;  /* 0x00000010ff357819 */ /* 0x000fe20000011605 */
[----:B------:R-:W-:Y:S01]  /*e060*/  IMAD.MOV.U32 R0, RZ, RZ, R24 ;  /* 0x000000ffff007224 */ /* 0x000fe200078e0018 */
[----:B------:R-:W-:Y:S01]  /*e070*/  SHF.R.U64 R67, R24, 0x10, R25 ;  /* 0x0000001018437819 */ /* 0x000fe20000001219 */
[----:B------:R-:W-:Y:S01]  /*e080*/  IMAD.IADD R21, R204, 0x1, -R21 ;  /* 0x00000001cc157824 */ /* 0x000fe200078e0a15 */
[----:B------:R-:W-:Y:S01]  /*e090*/  SHF.R.U32.HI R64, RZ, 0x10, R25 ;  /* 0x00000010ff407819 */ /* 0x000fe20000011619 */
[--C-:B------:R-:W-:Y:S01]  /*e0a0*/  IMAD.MOV.U32 R25, RZ, RZ, R27.reuse ;  /* 0x000000ffff197224 */ /* 0x100fe200078e001b */
[----:B------:R-:W-:Y:S01]  /*e0b0*/  SHF.R.U64 R65, R26, 0x10, R27 ;  /* 0x000000101a417819 */ /* 0x000fe2000000121b */
[----:B------:R-:W-:Y:S01]  /*e0c0*/  IMAD.MOV.U32 R46, RZ, RZ, R35 ;  /* 0x000000ffff2e7224 */ /* 0x000fe200078e0023 */
[----:B------:R-:W-:Y:S01]  /*e0d0*/  SHF.L.U32 R5, R21, 0x1f, RZ ;  /* 0x0000001f15057819 */ /* 0x000fe200000006ff */
[----:B------:R-:W-:Y:S01]  /*e0e0*/  IMAD.MOV.U32 R24, RZ, RZ, R26 ;  /* 0x000000ffff187224 */ /* 0x000fe200078e001a */
[----:B------:R-:W-:Y:S01]  /*e0f0*/  SHF.R.U32.HI R62, RZ, 0x10, R27 ;  /* 0x00000010ff3e7819 */ /* 0x000fe2000001161b */
[----:B------:R-:W-:Y:S01]  /*e100*/  IMAD.MOV.U32 R26, RZ, RZ, R28 ;  /* 0x000000ffff1a7224 */ /* 0x000fe200078e001c */
[----:B------:R-:W0:Y:S01]  /*e110*/  SYNCS.PHASECHK.TRANS64.TRYWAIT P0, [R2+URZ+0x34800], R5 ;  /* 0x03480005020075a7 */ /* 0x000e22000800017f */
[----:B------:R-:W-:Y:S01]  /*e120*/  MOV R27, R29 ;  /* 0x0000001d001b7202 */ /* 0x000fe20000000f00 */
[----:B------:R-:W-:Y:S01]  /*e130*/  IMAD.MOV.U32 R41, RZ, RZ, R30 ;  /* 0x000000ffff297224 */ /* 0x000fe200078e001e */
[----:B------:R-:W-:Y:S01]  /*e140*/  SHF.R.U32.HI R60, RZ, 0x10, R29 ;  /* 0x00000010ff3c7819 */ /* 0x000fe2000001161d */
[----:B------:R-:W-:Y:S01]  /*e150*/  IMAD.MOV.U32 R43, RZ, RZ, R32 ;  /* 0x000000ffff2b7224 */ /* 0x000fe200078e0020 */
[----:B------:R-:W-:Y:S01]  /*e160*/  SHF.R.U32.HI R61, RZ, 0x10, R31 ;  /* 0x00000010ff3d7819 */ /* 0x000fe2000001161f */
[----:B------:R-:W-:Y:S01]  /*e170*/  IMAD.MOV.U32 R44, RZ, RZ, R33 ;  /* 0x000000ffff2c7224 */ /* 0x000fe200078e0021 */
[--C-:B------:R-:W-:Y:S01]  /*e180*/  SHF.R.U64 R54, R34, 0x10, R35.reuse ;  /* 0x0000001022367819 */ /* 0x100fe20000001223 */
[----:B------:R-:W-:Y:S01]  /*e190*/  IMAD.MOV.U32 R45, RZ, RZ, R34 ;  /* 0x000000ffff2d7224 */ /* 0x000fe200078e0022 */
[----:B------:R-:W-:Y:S01]  /*e1a0*/  SHF.R.U32.HI R57, RZ, 0x10, R35 ;  /* 0x00000010ff397819 */ /* 0x000fe20000011623 */
[----:B------:R-:W-:Y:S01]  /*e1b0*/  IMAD.MOV.U32 R20, RZ, RZ, R4 ;  /* 0x000000ffff147224 */ /* 0x000fe200078e0004 */
[----:B------:R-:W-:Y:S01]  /*e1c0*/  PRMT R35, R25, 0x5410, R62 ;  /* 0x0000541019237816 */ /* 0x000fe2000000003e */
[----:B------:R-:W-:Y:S01]  /*e1d0*/  IMAD.MOV.U32 R39, RZ, RZ, R6 ;  /* 0x000000ffff277224 */ /* 0x000fe200078e0006 */
[----:B------:R-:W-:Y:S01]  /*e1e0*/  SHF.R.U64 R63, R28, 0x10, R29 ;  /* 0x000000101c3f7819 */ /* 0x000fe2000000121d */
[----:B------:R-:W-:Y:S01]  /*e1f0*/  IMAD.MOV.U32 R40, RZ, RZ, R7 ;  /* 0x000000ffff287224 */ /* 0x000fe200078e0007 */
[----:B------:R-:W-:Y:S01]  /*e200*/  SHF.R.U64 R58, R30, 0x10, R31 ;  /* 0x000000101e3a7819 */ /* 0x000fe2000000121f */
[----:B------:R-:W-:Y:S01]  /*e210*/  IMAD.MOV.U32 R28, RZ, RZ, R8 ;  /* 0x000000ffff1c7224 */ /* 0x000fe200078e0008 */
[----:B------:R-:W-:Y:S01]  /*e220*/  PRMT R25, R27, 0x5410, R60 ;  /* 0x000054101b197816 */ /* 0x000fe2000000003c */
[----:B------:R-:W-:Y:S01]  /*e230*/  IMAD.MOV.U32 R29, RZ, RZ, R9 ;  /* 0x000000ffff1d7224 */ /* 0x000fe200078e0009 */
[----:B------:R-:W-:Y:S01]  /*e240*/  PRMT R27, R42, 0x5410, R61 ;  /* 0x000054102a1b7816 */ /* 0x000fe2000000003d */
[----:B------:R-:W-:Y:S01]  /*e250*/  IMAD.MOV.U32 R30, RZ, RZ, R10 ;  /* 0x000000ffff1e7224 */ /* 0x000fe200078e000a */
[----:B------:R-:W-:Y:S01]  /*e260*/  SHF.R.U64 R56, R32, 0x10, R33 ;  /* 0x0000001020387819 */ /* 0x000fe20000001221 */
[----:B------:R-:W-:Y:S01]  /*e270*/  IMAD.MOV.U32 R31, RZ, RZ, R11 ;  /* 0x000000ffff1f7224 */ /* 0x000fe200078e000b */
[----:B------:R-:W-:Y:S01]  /*e280*/  SHF.R.U32.HI R59, RZ, 0x10, R33 ;  /* 0x00000010ff3b7819 */ /* 0x000fe20000011621 */
[----:B------:R-:W-:Y:S01]  /*e290*/  BSSY B1, `(.L_x_764) ;  /* 0x0000023000017945 */ /* 0x000fe20003800000 */
[--C-:B------:R-:W-:Y:S01]  /*e2a0*/  SHF.R.U64 R52, R6, 0x10, R7.reuse ;  /* 0x0000001006347819 */ /* 0x100fe20000001207 */
[----:B------:R-:W-:Y:S01]  /*e2b0*/  IMAD.MOV.U32 R4, RZ, RZ, R12 ;  /* 0x000000ffff047224 */ /* 0x000fe200078e000c */
[----:B------:R-:W-:Y:S01]  /*e2c0*/  SHF.R.U32.HI R51, RZ, 0x10, R7 ;  /* 0x00000010ff337819 */ /* 0x000fe20000011607 */
[----:B------:R-:W-:Y:S01]  /*e2d0*/  IMAD.MOV.U32 R6, RZ, RZ, R13 ;  /* 0x000000ffff067224 */ /* 0x000fe200078e000d */
[--C-:B------:R-:W-:Y:S01]  /*e2e0*/  SHF.R.U64 R49, R8, 0x10, R9.reuse ;  /* 0x0000001008317819 */ /* 0x100fe20000001209 */
[----:B------:R-:W-:Y:S01]  /*e2f0*/  IMAD.MOV.U32 R7, RZ, RZ, R14 ;  /* 0x000000ffff077224 */ /* 0x000fe200078e000e */
[----:B------:R-:W-:Y:S01]  /*e300*/  SHF.R.U32.HI R50, RZ, 0x10, R9 ;  /* 0x00000010ff327819 */ /* 0x000fe20000011609 */
[----:B------:R-:W-:Y:S01]  /*e310*/  IMAD.MOV.U32 R21, RZ, RZ, R15 ;  /* 0x000000ffff157224 */ /* 0x000fe200078e000f */
[----:B------:R-:W-:-:S02]  /*e320*/  SHF.R.U64 R47, R10, 0x10, R11 ;  /* 0x000000100a2f7819 */ /* 0x000fc4000000120b */
[----:B------:R-:W-:Y:S02]  /*e330*/  SHF.R.U32.HI R48, RZ, 0x10, R11 ;  /* 0x00000010ff307819 */ /* 0x000fe4000001160b */
[----:B------:R-:W-:Y:S02]  /*e340*/  VIMNMX R42, R37, 0x80, PT ;  /* 0x00000080252a7848 */ /* 0x000fe40003fe0100 */
[----:B------:R-:W-:Y:S02]  /*e350*/  PRMT R34, R24, 0x5410, R65 ;  /* 0x0000541018227816 */ /* 0x000fe40000000041 */
[--C-:B------:R-:W-:Y:S02]  /*e360*/  SHF.R.U64 R11, R12, 0x10, R13.reuse ;  /* 0x000000100c0b7819 */ /* 0x100fe4000000120d */
[----:B------:R-:W-:Y:S02]  /*e370*/  SHF.R.U32.HI R9, RZ, 0x10, R13 ;  /* 0x00000010ff097819 */ /* 0x000fe4000001160d */
[----:B------:R-:W-:-:S02]  /*e380*/  PRMT R32, R0, 0x5410, R67 ;  /* 0x0000541000207816 */ /* 0x000fc40000000043 */
[----:B------:R-:W-:Y:S02]  /*e390*/  PRMT R33, R3, 0x5410, R64 ;  /* 0x0000541003217816 */ /* 0x000fe40000000040 */
[----:B------:R-:W-:Y:S02]  /*e3a0*/  PRMT R24, R26, 0x5410, R63 ;  /* 0x000054101a187816 */ /* 0x000fe4000000003f */
[--C-:B------:R-:W-:Y:S02]  /*e3b0*/  SHF.R.U64 R10, R14, 0x10, R15.reuse ;  /* 0x000000100e0a7819 */ /* 0x100fe4000000120f */
[----:B------:R-:W-:Y:S02]  /*e3c0*/  SHF.R.U32.HI R8, RZ, 0x10, R15 ;  /* 0x00000010ff087819 */ /* 0x000fe4000001160f */
[----:B------:R-:W-:Y:S02]  /*e3d0*/  PRMT R26, R41, 0x5410, R58 ;  /* 0x00005410291a7816 */ /* 0x000fe4000000003a */
[----:B------:R-:W-:-:S02]  /*e3e0*/  PRMT R0, R43, 0x5410, R56 ;  /* 0x000054102b007816 */ /* 0x000fc40000000038 */
[----:B------:R-:W-:Y:S02]  /*e3f0*/  PRMT R3, R44, 0x5410, R59 ;  /* 0x000054102c037816 */ /* 0x000fe4000000003b */
[----:B------:R-:W-:Y:S02]  /*e400*/  PRMT R12, R45, 0x5410, R54 ;  /* 0x000054102d0c7816 */ /* 0x000fe40000000036 */
[----:B------:R-:W-:Y:S02]  /*e410*/  PRMT R13, R46, 0x5410, R57 ;  /* 0x000054102e0d7816 */ /* 0x000fe40000000039 */
[----:B------:R-:W-:Y:S02]  /*e420*/  PRMT R37, R20, 0x5410, R55 ;  /* 0x0000541014257816 */ /* 0x000fe40000000037 */
[----:B------:R-:W-:Y:S02]  /*e430*/  ISETP.GE.AND P1, PT, R17, R42, PT ;  /* 0x0000002a1100720c */ /* 0x000fe40003f26270 */
[----:B------:R-:W-:-:S02]  /*e440*/  PRMT R38, R38, 0x5410, R53 ;  /* 0x0000541026267816 */ /* 0x000fc40000000035 */
[----:B------:R-:W-:Y:S02]  /*e450*/  PRMT R39, R39, 0x5410, R52 ;  /* 0x0000541027277816 */ /* 0x000fe40000000034 */
[----:B------:R-:W-:Y:S02]  /*e460*/  PRMT R40, R40, 0x5410, R51 ;  /* 0x0000541028287816 */ /* 0x000fe40000000033 */
[----:B------:R-:W-:Y:S02]  /*e470*/  PRMT R28, R28, 0x5410, R49 ;  /* 0x000054101c1c7816 */ /* 0x000fe40000000031 */
[----:B------:R-:W-:Y:S02]  /*e480*/  PRMT R29, R29, 0x5410, R50 ;  /* 0x000054101d1d7816 */ /* 0x000fe40000000032 */
[----:B------:R-:W-:Y:S02]  /*e490*/  PRMT R30, R30, 0x5410, R47 ;  /* 0x000054101e1e7816 */ /* 0x000fe4000000002f */
[----:B------:R-:W-:Y:S01]  /*e4a0*/  PRMT R31, R31, 0x5410, R48 ;  /* 0x000054101f1f7816 */ /* 0x000fe20000000030 */
[----:B0-----:R-:W-:Y:S06]  /*e4b0*/  @!P0 BRA `(.L_x_765) ;  /* 0x0000012c00348947 */ /* 0x001fec0003800000 */
.L_x_995:
[----:B------:R-:W-:Y:S05]  /*e4c0*/  BSYNC B1 ;  /* 0x0000000000017941 */ /* 0x000fea0003800000 */
.L_x_764:
[----:B------:R-:W-:Y:S01]  /*e4d0*/  BSSY B1, `(.L_x_766) ;  /* 0x000011c000017945 */ /* 0x000fe20003800000 */
[----:B------:R-:W-:Y:S02]  /*e4e0*/  PRMT R14, R4, 0x5410, R11 ;  /* 0x00005410040e7816 */ /* 0x000fe4000000000b */
[----:B------:R-:W-:Y:S02]  /*e4f0*/  PRMT R15, R6, 0x5410, R9 ;  /* 0x00005410060f7816 */ /* 0x000fe40000000009 */
[----:B------:R-:W-:Y:S02]  /*e500*/  PRMT R20, R7, 0x5410, R10 ;  /* 0x0000541007147816 */ /* 0x000fe4000000000a */
[----:B------:R-:W-:Y:S01]  /*e510*/  PRMT R21, R21, 0x5410, R8 ;  /* 0x0000541015157816 */ /* 0x000fe20000000008 */
[----:B------:R-:W-:Y:S06]  /*e520*/  @P1 BRA `(.L_x_767) ;  /* 0x0000001000581947 */ /* 0x000fec0003800000 */
[----:B------:R-:W1:Y:S01]  /*e530*/  LDC R41, c[0x0][0x3f4] ;  /* 0x0000fd00ff297b82 */ /* 0x000e620000000800 */
[C---:B------:R-:W-:Y:S01]  /*e540*/  VIADD R4, R18.reuse, 0x20 ;  /* 0x0000002012047836 */ /* 0x040fe20000000000 */
[----:B------:R-:W-:Y:S01]  /*e550*/  BSSY B2, `(.L_x_768) ;  /* 0x0000061000027945 */ /* 0x000fe20003800000 */
[C---:B------:R-:W-:Y:S01]  /*e560*/  VIADD R6, R18.reuse, 0x40 ;  /* 0x0000004012067836 */ /* 0x040fe20000000000 */
[-C--:B-1----:R-:W-:Y:S02]  /*e570*/  ISETP.GE.AND P0, PT, R18, R41.reuse, PT ;  /* 0x000000291200720c */ /* 0x082fe40003f06270 */
[-C--:B------:R-:W-:Y:S02]  /*e580*/  ISETP.GE.AND P1, PT, R4, R41.reuse, PT ;  /* 0x000000290400720c */ /* 0x080fe40003f26270 */
[----:B------:R-:W-:-:S09]  /*e590*/  ISETP.GE.AND P2, PT, R6, R41, PT ;  /* 0x000000290600720c */ /* 0x000fd20003f46270 */
[----:B------:R-:W-:Y:S05]  /*e5a0*/  @P0 BRA `(.L_x_769) ;  /* 0x00000004006c0947 */ /* 0x000fea0003800000 */
[----:B0-----:R-:W-:Y:S01]  /*e5b0*/  LEA.HI R5, R41, R209, RZ, 0x1d ;  /* 0x000000d129057211 */ /* 0x001fe200078fe8ff */
[----:B------:R-:W-:Y:S01]  /*e5c0*/  IMAD.U32 R54, R37, 0x10000, RZ ;  /* 0x0001000025367824 */ /* 0x000fe200078e00ff */
[----:B------:R-:W-:Y:S01]  /*e5d0*/  LOP3.LUT R4, R191, 0x38, R18, 0xf8, !PT ;  /* 0x00000038bf047812 */ /* 0x000fe200078ef812 */
[----:B------:R-:W-:Y:S01]  /*e5e0*/  IMAD.U32 R52, R32, 0x10000, RZ ;  /* 0x0001000020347824 */ /* 0x000fe200078e00ff */
[----:B------:R-:W-:Y:S01]  /*e5f0*/  SHF.R.S32.HI R6, RZ, 0x1f, R5 ;  /* 0x0000001fff067819 */ /* 0x000fe20000011405 */
[----:B------:R-:W-:Y:S01]  /*e600*/  IMAD.U32 R53, R38, 0x10000, RZ ;  /* 0x0001000026357824 */ /* 0x000fe200078e00ff */
[----:B------:R-:W-:Y:S02]  /*e610*/  LOP3.LUT R51, R37, 0xffff0000, RZ, 0xc0, !PT ;  /* 0xffff000025337812 */ /* 0x000fe400078ec0ff */
[----:B------:R-:W-:Y:S01]  /*e620*/  LEA.HI R7, R6, R5, RZ, 0x3 ;  /* 0x0000000506077211 */ /* 0x000fe200078f18ff */
[----:B------:R-:W-:Y:S01]  /*e630*/  IMAD.SHL.U32 R6, R5, 0x8, RZ ;  /* 0x0000000805067824 */ /* 0x000fe200078e00ff */
[----:B------:R-:W-:-:S03]  /*e640*/  LOP3.LUT R5, R4, R193, RZ, 0x3c, !PT ;  /* 0x000000c104057212 */ /* 0x000fc600078e3cff */
[----:B------:R-:W-:Y:S01]  /*e650*/  IMAD.SHL.U32 R7, R7, 0x400, RZ ;  /* 0x0000040007077824 */ /* 0x000fe200078e00ff */
[----:B------:R-:W-:Y:S01]  /*e660*/  LOP3.LUT R6, R191, 0x38, R6, 0xf8, !PT ;  /* 0x00000038bf067812 */ /* 0x000fe200078ef806 */
[----:B------:R-:W-:-:S03]  /*e670*/  IMAD R5, R192, 0x200, R5 ;  /* 0x00000200c0057824 */ /* 0x000fc600078e0205 */
[----:B------:R-:W-:Y:S01]  /*e680*/  LOP3.LUT R7, R7, 0x7fffe000, RZ, 0xc0, !PT ;  /* 0x7fffe00007077812 */ /* 0x000fe200078ec0ff */
[----:B------:R-:W-:Y:S01]  /*e690*/  IMAD R61, R5, 0x2, R2 ;  /* 0x00000002053d7824 */ /* 0x000fe200078e0202 */
[----:B------:R-:W-:-:S03]  /*e6a0*/  LOP3.LUT R6, R6, R193, RZ, 0x3c, !PT ;  /* 0x000000c106067212 */ /* 0x000fc600078e3cff */
[----:B------:R-:W-:-:S04]  /*e6b0*/  IMAD R7, R192, 0x200, R7 ;  /* 0x00000200c0077824 */ /* 0x000fc800078e0207 */
[----:B------:R-:W-:Y:S02]  /*e6c0*/  IMAD.IADD R9, R7, 0x1, R6 ;  /* 0x0000000107097824 */ /* 0x000fe400078e0206 */
[----:B------:R-:W0:Y:S02]  /*e6d0*/  LDS.128 R4, [R61+0x10400] ;  /* 0x010400003d047984 */ /* 0x000e240000000c00 */
[----:B------:R-:W-:-:S05]  /*e6e0*/  IMAD R62, R9, 0x2, R2 ;  /* 0x00000002093e7824 */ /* 0x000fca00078e0202 */
[----:B------:R-:W1:Y:S01]  /*e6f0*/  LDS.128 R8, [R62+0x10400] ;  /* 0x010400003e087984 */ /* 0x000e620000000c00 */
[C---:B0-----:R-:W-:Y:S01]  /*e700*/  IMAD.U32 R43, R4.reuse, 0x10000, RZ ;  /* 0x00010000042b7824 */ /* 0x041fe200078e00ff */
[----:B------:R-:W-:Y:S01]  /*e710*/  LOP3.LUT R4, R4, 0xffff0000, RZ, 0xc0, !PT ;  /* 0xffff000004047812 */ /* 0x000fe200078ec0ff */
[C---:B------:R-:W-:Y:S01]  /*e720*/  IMAD.U32 R44, R5.reuse, 0x10000, RZ ;  /* 0x00010000052c7824 */ /* 0x040fe200078e00ff */
[----:B------:R-:W-:Y:S01]  /*e730*/  LOP3.LUT R5, R5, 0xffff0000, RZ, 0xc0, !PT ;  /* 0xffff000005057812 */ /* 0x000fe200078ec0ff */
[C---:B------:R-:W-:Y:S01]  /*e740*/  IMAD.U32 R45, R6.reuse, 0x10000, RZ ;  /* 0x00010000062d7824 */ /* 0x040fe200078e00ff */
[----:B------:R-:W-:Y:S01]  /*e750*/  LOP3.LUT R6, R6, 0xffff0000, RZ, 0xc0, !PT ;  /* 0xffff000006067812 */ /* 0x000fe200078ec0ff */
[----:B------:R-:W-:Y:S01]  /*e760*/  IMAD.U32 R46, R7, 0x10000, RZ ;  /* 0x00010000072e7824 */ /* 0x000fe200078e00ff */
[----:B-1----:R-:W-:Y:S01]  /*e770*/  SHF.L.U32 R48, R9, 0x10, RZ ;  /* 0x0000001009307819 */ /* 0x002fe200000006ff */
[C---:B------:R-:W-:Y:S01]  /*e780*/  IMAD.U32 R47, R8.reuse, 0x10000, RZ ;  /* 0x00010000082f7824 */ /* 0x040fe200078e00ff */
[----:B------:R-:W-:Y:S01]  /*e790*/  LOP3.LUT R8, R8, 0xffff0000, RZ, 0xc0, !PT ;  /* 0xffff000008087812 */ /* 0x000fe200078ec0ff */
[C---:B------:R-:W-:Y:S01]  /*e7a0*/  IMAD.U32 R49, R10.reuse, 0x10000, RZ ;  /* 0x000100000a317824 */ /* 0x040fe200078e00ff */
[----:B------:R-:W-:Y:S01]  /*e7b0*/  LOP3.LUT R10, R10, 0xffff0000, RZ, 0xc0, !PT ;  /* 0xffff00000a0a7812 */ /* 0x000fe200078ec0ff */
[C---:B------:R-:W-:Y:S01]  /*e7c0*/  FMUL.FTZ R56, R47.reuse, R54 ;  /* 0x000000362f387220 */ /* 0x040fe20000410000 */
[-C--:B------:R-:W-:Y:S01]  /*e7d0*/  FMUL.FTZ R58, R47, R52.reuse ;  /* 0x000000342f3a7220 */ /* 0x080fe20000410000 */
[----:B------:R-:W-:Y:S01]  /*e7e0*/  LOP3.LUT R47, R32, 0xffff0000, RZ, 0xc0, !PT ;  /* 0xffff0000202f7812 */ /* 0x000fe200078ec0ff */
[----:B------:R-:W-:Y:S01]  /*e7f0*/  FMUL.FTZ R55, R8, R51 ;  /* 0x0000003308377220 */ /* 0x000fe20000410000 */
[C---:B------:R-:W-:Y:S01]  /*e800*/  FFMA.FTZ R56, R43.reuse, R52, -R56 ;  /* 0x000000342b387223 */ /* 0x040fe20000010838 */
[----:B------:R-:W-:Y:S01]  /*e810*/  FFMA.FTZ R58, R43, R54, R58 ;  /* 0x000000362b3a7223 */ /* 0x000fe2000001003a */
[----:B------:R-:W-:-:S02]  /*e820*/  IMAD.U32 R43, R33, 0x10000, RZ ;  /* 0x00010000212b7824 */ /* 0x000fc400078e00ff */
[-C--:B------:R-:W-:Y:S01]  /*e830*/  FMUL.FTZ R57, R8, R47.reuse ;  /* 0x0000002f08397220 */ /* 0x080fe20000410000 */
[----:B------:R-:W-:Y:S01]  /*e840*/  FFMA.FTZ R55, R4, R47, -R55 ;  /* 0x0000002f04377223 */ /* 0x000fe20000010837 */
[C---:B------:R-:W-:Y:S01]  /*e850*/  FMUL.FTZ R47, R48.reuse, R53 ;  /* 0x00000035302f7220 */ /* 0x040fe20000410000 */
[----:B------:R-:W-:Y:S01]  /*e860*/  FMUL.FTZ R52, R48, R43 ;  /* 0x0000002b30347220 */ /* 0x000fe20000410000 */
[----:B------:R-:W-:Y:S01]  /*e870*/  FFMA.FTZ R57, R4, R51, R57 ;  /* 0x0000003304397223 */ /* 0x000fe20000010039 */
[C---:B------:R-:W-:Y:S01]  /*e880*/  LOP3.LUT R51, R39.reuse, 0xffff0000, RZ, 0xc0, !PT ;  /* 0xffff000027337812 */ /* 0x040fe200078ec0ff */
[----:B------:R-:W-:Y:S01]  /*e890*/  FFMA.FTZ R48, R44, R43, -R47 ;  /* 0x0000002b2c307223 */ /* 0x000fe2000001082f */
[----:B------:R-:W-:Y:S01]  /*e8a0*/  LOP3.LUT R43, R34, 0xffff0000, RZ, 0xc0, !PT ;  /* 0xffff0000222b7812 */ /* 0x000fe200078ec0ff */
[----:B------:R-:W-:Y:S02]  /*e8b0*/  IMAD.U32 R8, R39, 0x10000, RZ ;  /* 0x0001000027087824 */ /* 0x000fe400078e00ff */
[----:B------:R-:W-:Y:S01]  /*e8c0*/  FFMA.FTZ R52, R44, R53, R52 ;  /* 0x000000352c347223 */ /* 0x000fe20000010034 */
[----:B------:R-:W-:-:S02]  /*e8d0*/  IMAD.U32 R4, R34, 0x10000, RZ ;  /* 0x0001000022047824 */ /* 0x000fc400078e00ff */
[C---:B------:R-:W-:Y:S01]  /*e8e0*/  FMUL.FTZ R59, R10.reuse, R51 ;  /* 0x000000330a3b7220 */ /* 0x040fe20000410000 */
[C---:B------:R-:W-:Y:S01]  /*e8f0*/  FMUL.FTZ R44, R49.reuse, R8 ;  /* 0x00000008312c7220 */ /* 0x040fe20000410000 */
[----:B------:R-:W-:Y:S01]  /*e900*/  FMUL.FTZ R10, R10, R43 ;  /* 0x0000002b0a0a7220 */ /* 0x000fe20000410000 */
[-C--:B------:R-:W-:Y:S01]  /*e910*/  FMUL.FTZ R54, R49, R4.reuse ;  /* 0x0000000431367220 */ /* 0x080fe20000410000 */
[----:B------:R-:W-:Y:S02]  /*e920*/  IMAD.U32 R50, R11, 0x10000, RZ ;  /* 0x000100000b327824 */ /* 0x000fe400078e00ff */
[C---:B------:R-:W-:Y:S01]  /*e930*/  FFMA.FTZ R53, R45.reuse, R4, -R44 ;  /* 0x000000042d357223 */ /* 0x040fe2000001082c */
[----:B------:R-:W-:Y:S02]  /*e940*/  IMAD.U32 R49, R40, 0x10000, RZ ;  /* 0x0001000028317824 */ /* 0x000fe400078e00ff */
[----:B------:R-:W-:Y:S01]  /*e950*/  FFMA.FTZ R54, R45, R8, R54 ;  /* 0x000000082d367223 */ /* 0x000fe20000010036 */
[----:B------:R-:W-:-:S02]  /*e960*/  IMAD.U32 R47, R35, 0x10000, RZ ;  /* 0x00010000232f7824 */ /* 0x000fc400078e00ff */
[----:B------:R-:W-:Y:S01]  /*e970*/  FFMA.FTZ R51, R6, R51, R10 ;  /* 0x0000003306337223 */ /* 0x000fe2000001000a */
[----:B------:R-:W-:Y:S01]  /*e980*/  LOP3.LUT R9, R9, 0xffff0000, RZ, 0xc0, !PT ;  /* 0xffff000009097812 */ /* 0x000fe200078ec0ff */
[----:B------:R-:W-:Y:S01]  /*e990*/  FMUL.FTZ R45, R50, R49 ;  /* 0x00000031322d7220 */ /* 0x000fe20000410000 */
[----:B------:R-:W-:Y:S01]  /*e9a0*/  LOP3.LUT R11, R11, 0xffff0000, RZ, 0xc0, !PT ;  /* 0xffff00000b0b7812 */ /* 0x000fe200078ec0ff */
[----:B------:R-:W-:Y:S01]  /*e9b0*/  FFMA.FTZ R60, R6, R43, -R59 ;  /* 0x0000002b063c7223 */ /* 0x000fe2000001083b */
[----:B------:R-:W-:Y:S01]  /*e9c0*/  LOP3.LUT R8, R38, 0xffff0000, RZ, 0xc0, !PT ;  /* 0xffff000026087812 */ /* 0x000fe200078ec0ff */
[-C--:B------:R-:W-:Y:S01]  /*e9d0*/  FMUL.FTZ R43, R50, R47.reuse ;  /* 0x0000002f322b7220 */ /* 0x080fe20000410000 */
[----:B------:R-:W-:Y:S01]  /*e9e0*/  LOP3.LUT R10, R40, 0xffff0000, RZ, 0xc0, !PT ;  /* 0xffff0000280a7812 */ /* 0x000fe200078ec0ff */
[C---:B------:R-:W-:Y:S01]  /*e9f0*/  FFMA.FTZ R45, R46.reuse, R47, -R45 ;  /* 0x0000002f2e2d7223 */ /* 0x040fe2000001082d */
[----:B------:R-:W-:Y:S01]  /*ea00*/  LOP3.LUT R4, R33, 0xffff0000, RZ, 0xc0, !PT ;  /* 0xffff000021047812 */ /* 0x000fe200078ec0ff */
[----:B------:R-:W-:Y:S01]  /*ea10*/  FFMA.FTZ R46, R46, R49, R43 ;  /* 0x000000312e2e7223 */ /* 0x000fe2000001002b */
[----:B------:R-:W-:Y:S01]  /*ea20*/  LOP3.LUT R6, R35, 0xffff0000, RZ, 0xc0, !PT ;  /* 0xffff000023067812 */ /* 0x000fe200078ec0ff */
[----:B------:R-:W-:Y:S01]  /*ea30*/  FMUL.FTZ R44, R9, R8 ;  /* 0x00000008092c7220 */ /* 0x000fe20000410000 */
[----:B------:R-:W-:Y:S01]  /*ea40*/  LOP3.LUT R7, R7, 0xffff0000, RZ, 0xc0, !PT ;  /* 0xffff000007077812 */ /* 0x000fe200078ec0ff */
[----:B------:R-:W-:Y:S01]  /*ea50*/  FMUL.FTZ R50, R11, R10 ;  /* 0x0000000a0b327220 */ /* 0x000fe20000410000 */
        /* <DEDUP_REMOVED lines=10> */
[----:B------:R-:W-:Y:S02]  /*eb00*/  F2FP.BF16.F32.PACK_AB R10, R51, R54 ;  /* 0x00000036330a723e */ /* 0x000fe400000010ff */
[----:B------:R-:W-:Y:S01]  /*eb10*/  F2FP.BF16.F32.PACK_AB R8, R57, R58 ;  /* 0x0000003a3908723e */ /* 0x000fe200000010ff */
[----:B------:R1:W-:Y:S01]  /*eb20*/  STS.128 [R61+0x10400], R4 ;  /* 0x010400043d007388 */ /* 0x0003e20000000c00 */
[----:B------:R-:W-:-:S02]  /*eb30*/  F2FP.BF16.F32.PACK_AB R9, R43, R52 ;  /* 0x000000342b09723e */ /* 0x000fc400000010ff */
[----:B------:R-:W-:-:S05]  /*eb40*/  F2FP.BF16.F32.PACK_AB R11, R11, R46 ;  /* 0x0000002e0b0b723e */ /* 0x000fca00000010ff */
[----:B------:R1:W-:Y:S02]  /*eb50*/  STS.128 [R62+0x10400], R8 ;  /* 0x010400083e007388 */ /* 0x0003e40000000c00 */
.L_x_769:
[----:B------:R-:W-:Y:S05]  /*eb60*/  BSYNC B2 ;  /* 0x0000000000027941 */ /* 0x000fea0003800000 */
.L_x_768:
[----:B------:R-:W-:Y:S04]  /*eb70*/  BSSY B2, `(.L_x_770) ;  /* 0x0000059000027945 */ /* 0x000fe80003800000 */
[----:B------:R-:W-:Y:S05]  /*eb80*/  @P1 BRA `(.L_x_771) ;  /* 0x00000004005c1947 */ /* 0x000fea0003800000 */
[----:B-1----:R-:W-:Y:S01]  /*eb90*/  LEA.HI R4, R41, R211, RZ, 0x1d ;  /* 0x000000d329047211 */ /* 0x002fe200078fe8ff */
[C---:B------:R-:W-:Y:S01]  /*eba0*/  IMAD.U32 R55, R28.reuse, 0x10000, RZ ;  /* 0x000100001c377824 */ /* 0x040fe200078e00ff */
[----:B------:R-:W-:Y:S01]  /*ebb0*/  LOP3.LUT R57, R28, 0xffff0000, RZ, 0xc0, !PT ;  /* 0xffff00001c397812 */ /* 0x000fe200078ec0ff */
[----:B------:R-:W-:Y:S01]  /*ebc0*/  IMAD.U32 R53, R24, 0x10000, RZ ;  /* 0x0001000018357824 */ /* 0x000fe200078e00ff */
[----:B0-----:R-:W-:-:S04]  /*ebd0*/  SHF.R.S32.HI R5, RZ, 0x1f, R4 ;  /* 0x0000001fff057819 */ /* 0x001fc80000011404 */
[----:B------:R-:W-:Y:S01]  /*ebe0*/  LEA.HI R5, R5, R4, RZ, 0x3 ;  /* 0x0000000405057211 */ /* 0x000fe200078f18ff */
[----:B------:R-:W-:-:S04]  /*ebf0*/  IMAD.SHL.U32 R4, R4, 0x8, RZ ;  /* 0x0000000804047824 */ /* 0x000fc800078e00ff */
[----:B------:R-:W-:Y:S01]  /*ec00*/  IMAD.SHL.U32 R5, R5, 0x400, RZ ;  /* 0x0000040005057824 */ /* 0x000fe200078e00ff */
[----:B------:R-:W-:-:S04]  /*ec10*/  LOP3.LUT R4, R191, 0x38, R4, 0xf8, !PT ;  /* 0x00000038bf047812 */ /* 0x000fc800078ef804 */
[----:B------:R-:W-:Y:S02]  /*ec20*/  LOP3.LUT R5, R5, 0x7fffe000, RZ, 0xc0, !PT ;  /* 0x7fffe00005057812 */ /* 0x000fe400078ec0ff */
[----:B------:R-:W-:-:S03]  /*ec30*/  LOP3.LUT R4, R4, R193, RZ, 0x3c, !PT ;  /* 0x000000c104047212 */ /* 0x000fc600078e3cff */
[----:B------:R-:W-:-:S04]  /*ec40*/  IMAD R5, R192, 0x200, R5 ;  /* 0x00000200c0057824 */ /* 0x000fc800078e0205 */
[----:B------:R-:W-:Y:S02]  /*ec50*/  IMAD.IADD R9, R5, 0x1, R4 ;  /* 0x0000000105097824 */ /* 0x000fe400078e0204 */
[----:B------:R-:W0:Y:S02]  /*ec60*/  LDS.128 R4, [R229] ;  /* 0x00000000e5047984 */ /* 0x000e240000000c00 */
        /* <DEDUP_REMOVED lines=8> */
[C---:B------:R-:W-:Y:S01]  /*ecf0*/  IMAD.U32 R47, R7.reuse, 0x10000, RZ ;  /* 0x00010000072f7824 */ /* 0x040fe200078e00ff */
[----:B------:R-:W-:Y:S01]  /*ed00*/  LOP3.LUT R7, R7, 0xffff0000, RZ, 0xc0, !PT ;  /* 0xffff000007077812 */ /* 0x000fe200078ec0ff */
[C---:B-1----:R-:W-:Y:S01]  /*ed10*/  IMAD.U32 R48, R8.reuse, 0x10000, RZ ;  /* 0x0001000008307824 */ /* 0x042fe200078e00ff */
[----:B------:R-:W-:Y:S01]  /*ed20*/  LOP3.LUT R8, R8, 0xffff0000, RZ, 0xc0, !PT ;  /* 0xffff000008087812 */ /* 0x000fe200078ec0ff */
[C---:B------:R-:W-:Y:S01]  /*ed30*/  IMAD.U32 R49, R9.reuse, 0x10000, RZ ;  /* 0x0001000009317824 */ /* 0x040fe200078e00ff */
[----:B------:R-:W-:Y:S01]  /*ed40*/  LOP3.LUT R9, R9, 0xffff0000, RZ, 0xc0, !PT ;  /* 0xffff000009097812 */ /* 0x000fe200078ec0ff */
[C---:B------:R-:W-:Y:S01]  /*ed50*/  FMUL.FTZ R59, R48.reuse, R55 ;  /* 0x00000037303b7220 */ /* 0x040fe20000410000 */
[----:B------:R-:W-:Y:S01]  /*ed60*/  FMUL.FTZ R61, R48, R53 ;  /* 0x00000035303d7220 */ /* 0x000fe20000410000 */
[----:B------:R-:W-:Y:S01]  /*ed70*/  FMUL.FTZ R63, R8, R57 ;  /* 0x00000039083f7220 */ /* 0x000fe20000410000 */
[----:B------:R-:W-:-:S02]  /*ed80*/  IMAD.U32 R48, R29, 0x10000, RZ ;  /* 0x000100001d307824 */ /* 0x000fc400078e00ff */
[----:B------:R-:W-:Y:S01]  /*ed90*/  FFMA.FTZ R59, R44, R53, -R59 ;  /* 0x000000352c3b7223 */ /* 0x000fe2000001083b */
[----:B------:R-:W-:Y:S01]  /*eda0*/  LOP3.LUT R53, R24, 0xffff0000, RZ, 0xc0, !PT ;  /* 0xffff000018357812 */ /* 0x000fe200078ec0ff */
[----:B------:R-:W-:Y:S01]  /*edb0*/  FFMA.FTZ R61, R44, R55, R61 ;  /* 0x000000372c3d7223 */ /* 0x000fe2000001003d */
[----:B------:R-:W-:Y:S02]  /*edc0*/  IMAD.U32 R44, R25, 0x10000, RZ ;  /* 0x00010000192c7824 */ /* 0x000fe400078e00ff */
[----:B------:R-:W-:Y:S02]  /*edd0*/  IMAD.U32 R50, R10, 0x10000, RZ ;  /* 0x000100000a327824 */ /* 0x000fe400078e00ff */
[-C--:B------:R-:W-:Y:S01]  /*ede0*/  FMUL.FTZ R55, R8, R53.reuse ;  /* 0x0000003508377220 */ /* 0x080fe20000410000 */
[----:B------:R-:W-:Y:S01]  /*edf0*/  FFMA.FTZ R52, R4, R53, -R63 ;  /* 0x0000003504347223 */ /* 0x000fe2000001083f */
[----:B------:R-:W-:Y:S01]  /*ee00*/  FMUL.FTZ R8, R49, R48 ;  /* 0x0000003031087220 */ /* 0x000fe20000410000 */
[----:B------:R-:W-:-:S02]  /*ee10*/  IMAD.U32 R53, R30, 0x10000, RZ ;  /* 0x000100001e357824 */ /* 0x000fc400078e00ff */
[-C--:B------:R-:W-:Y:S01]  /*ee20*/  FMUL.FTZ R63, R49, R44.reuse ;  /* 0x0000002c313f7220 */ /* 0x080fe20000410000 */
[----:B------:R-:W-:Y:S01]  /*ee30*/  FFMA.FTZ R54, R4, R57, R55 ;  /* 0x0000003904367223 */ /* 0x000fe20000010037 */
[----:B------:R-:W-:Y:S01]  /*ee40*/  LOP3.LUT R10, R10, 0xffff0000, RZ, 0xc0, !PT ;  /* 0xffff00000a0a7812 */ /* 0x000fe200078ec0ff */
[C---:B------:R-:W-:Y:S01]  /*ee50*/  FFMA.FTZ R56, R45.reuse, R44, -R8 ;  /* 0x0000002c2d387223 */ /* 0x040fe20000010808 */
[----:B------:R-:W-:Y:S02]  /*ee60*/  IMAD.U32 R49, R26, 0x10000, RZ ;  /* 0x000100001a317824 */ /* 0x000fe400078e00ff */
[----:B------:R-:W-:Y:S01]  /*ee70*/  FFMA.FTZ R63, R45, R48, R63 ;  /* 0x000000302d3f7223 */ /* 0x000fe2000001003f */
[----:B------:R-:W-:Y:S01]  /*ee80*/  FMUL.FTZ R57, R50, R53 ;  /* 0x0000003532397220 */ /* 0x000fe20000410000 */
[----:B------:R-:W-:Y:S01]  /*ee90*/  LOP3.LUT R55, R30, 0xffff0000, RZ, 0xc0, !PT ;  /* 0xffff00001e377812 */ /* 0x000fe200078ec0ff */
[----:B------:R-:W-:Y:S01]  /*eea0*/  IMAD.U32 R51, R11, 0x10000, RZ ;  /* 0x000100000b337824 */ /* 0x000fe200078e00ff */
[----:B------:R-:W-:Y:S01]  /*eeb0*/  LOP3.LUT R45, R26, 0xffff0000, RZ, 0xc0, !PT ;  /* 0xffff00001a2d7812 */ /* 0x000fe200078ec0ff */
[----:B------:R-:W-:-:S02]  /*eec0*/  IMAD.U32 R44, R31, 0x10000, RZ ;  /* 0x000100001f2c7824 */ /* 0x000fc400078e00ff */
[-C--:B------:R-:W-:Y:S01]  /*eed0*/  FMUL.FTZ R65, R50, R49.reuse ;  /* 0x0000003132417220 */ /* 0x080fe20000410000 */
[----:B------:R-:W-:Y:S01]  /*eee0*/  FFMA.FTZ R57, R46, R49, -R57 ;  /* 0x000000312e397223 */ /* 0x000fe20000010839 */
[C---:B------:R-:W-:Y:S01]  /*eef0*/  FMUL.FTZ R49, R10.reuse, R55 ;  /* 0x000000370a317220 */ /* 0x040fe20000410000 */
[----:B------:R-:W-:Y:S02]  /*ef00*/  IMAD.U32 R4, R27, 0x10000, RZ ;  /* 0x000100001b047824 */ /* 0x000fe400078e00ff */
[----:B------:R-:W-:Y:S01]  /*ef10*/  FMUL.FTZ R10, R10, R45 ;  /* 0x0000002d0a0a7220 */ /* 0x000fe20000410000 */
[----:B------:R-:W-:Y:S01]  /*ef20*/  FMUL.FTZ R8, R51, R44 ;  /* 0x0000002c33087220 */ /* 0x000fe20000410000 */
[----:B------:R-:W-:Y:S01]  /*ef30*/  FFMA.FTZ R65, R46, R53, R65 ;  /* 0x000000352e417223 */ /* 0x000fe20000010041 */
[C---:B------:R-:W-:Y:S01]  /*ef40*/  FFMA.FTZ R46, R6.reuse, R45, -R49 ;  /* 0x0000002d062e7223 */ /* 0x040fe20000010831 */
[----:B------:R-:W-:Y:S01]  /*ef50*/  FFMA.FTZ R48, R6, R55, R10 ;  /* 0x0000003706307223 */ /* 0x000fe2000001000a */
[-C--:B------:R-:W-:Y:S01]  /*ef60*/  FFMA.FTZ R49, R47, R4.reuse, -R8 ;  /* 0x000000042f317223 */ /* 0x080fe20000010808 */
[----:B------:R-:W-:Y:S01]  /*ef70*/  LOP3.LUT R11, R11, 0xffff0000, RZ, 0xc0, !PT ;  /* 0xffff00000b0b7812 */ /* 0x000fe200078ec0ff */
[----:B------:R-:W-:Y:S01]  /*ef80*/  FMUL.FTZ R50, R51, R4 ;  /* 0x0000000433327220 */ /* 0x000fe20000410000 */
[----:B------:R-:W-:-:S02]  /*ef90*/  LOP3.LUT R8, R29, 0xffff0000, RZ, 0xc0, !PT ;  /* 0xffff00001d087812 */ /* 0x000fc400078ec0ff */
[----:B------:R-:W-:Y:S01]  /*efa0*/  LOP3.LUT R10, R31, 0xffff0000, RZ, 0xc0, !PT ;  /* 0xffff00001f0a7812 */ /* 0x000fe200078ec0ff */
[----:B------:R-:W-:Y:S01]  /*efb0*/  FFMA.FTZ R50, R47, R44, R50 ;  /* 0x0000002c2f327223 */ /* 0x000fe20000010032 */
[----:B------:R-:W-:Y:S01]  /*efc0*/  LOP3.LUT R4, R25, 0xffff0000, RZ, 0xc0, !PT ;  /* 0xffff000019047812 */ /* 0x000fe200078ec0ff */
[----:B------:R-:W-:Y:S01]  /*efd0*/  FMUL.FTZ R44, R9, R8 ;  /* 0x00000008092c7220 */ /* 0x000fe20000410000 */
[----:B------:R-:W-:Y:S01]  /*efe0*/  LOP3.LUT R6, R27, 0xffff0000, RZ, 0xc0, !PT ;  /* 0xffff00001b067812 */ /* 0x000fe200078ec0ff */
[----:B------:R-:W-:Y:S02]  /*eff0*/  FMUL.FTZ R58, R11, R10 ;  /* 0x0000000a0b3a7220 */ /* 0x000fe40000410000 */
[-C--:B------:R-:W-:Y:S01]  /*f000*/  FMUL.FTZ R45, R9, R4.reuse ;  /* 0x00000004092d7220 */ /* 0x080fe20000410000 */
[----:B------:R-:W-:Y:S01]  /*f010*/  FFMA.FTZ R9, R5, R4, -R44 ;  /* 0x0000000405097223 */ /* 0x000fe2000001082c */
[-C--:B------:R-:W-:Y:S01]  /*f020*/  FMUL.FTZ R11, R11, R6.reuse ;  /* 0x000000060b0b7220 */ /* 0x080fe20000410000 */
[----:B------:R-:W-:Y:S01]  /*f030*/  FFMA.FTZ R58, R7, R6, -R58 ;  /* 0x00000006073a7223 */ /* 0x000fe2000001083a */
[----:B------:R-:W-:Y:S01]  /*f040*/  FFMA.FTZ R44, R5, R8, R45 ;  /* 0x00000008052c7223 */ /* 0x000fe2000001002d */
[----:B------:R-:W-:Y:S01]  /*f050*/  F2FP.BF16.F32.PACK_AB R6, R46, R57 ;  /* 0x000000392e06723e */ /* 0x000fe200000010ff */
[----:B------:R-:W-:Y:S01]  /*f060*/  FFMA.FTZ R11, R7, R10, R11 ;  /* 0x0000000a070b7223 */ /* 0x000fe2000001000b */
[----:B------:R-:W-:-:S02]  /*f070*/  F2FP.BF16.F32.PACK_AB R4, R52, R59 ;  /* 0x0000003b3404723e */ /* 0x000fc400000010ff */
[----:B------:R-:W-:Y:S02]  /*f080*/  F2FP.BF16.F32.PACK_AB R5, R9, R56 ;  /* 0x000000380905723e */ /* 0x000fe400000010ff */
[----:B------:R-:W-:Y:S02]  /*f090*/  F2FP.BF16.F32.PACK_AB R7, R58, R49 ;  /* 0x000000313a07723e */ /* 0x000fe400000010ff */
[----:B------:R-:W-:Y:S02]  /*f0a0*/  F2FP.BF16.F32.PACK_AB R10, R48, R65 ;  /* 0x00000041300a723e */ /* 0x000fe400000010ff */
[----:B------:R-:W-:Y:S01]  /*f0b0*/  F2FP.BF16.F32.PACK_AB R8, R54, R61 ;  /* 0x0000003d3608723e */ /* 0x000fe200000010ff */
[----:B------:R2:W-:Y:S01]  /*f0c0*/  STS.128 [R229], R4 ;  /* 0x00000004e5007388 */ /* 0x0005e20000000c00 */
[----:B------:R-:W-:Y:S02]  /*f0d0*/  F2FP.BF16.F32.PACK_AB R9, R44, R63 ;  /* 0x0000003f2c09723e */ /* 0x000fe400000010ff */
[----:B------:R-:W-:-:S05]  /*f0e0*/  F2FP.BF16.F32.PACK_AB R11, R11, R50 ;  /* 0x000000320b0b723e */ /* 0x000fca00000010ff */
[----:B------:R2:W-:Y:S02]  /*f0f0*/  STS.128 [R43+0x10400], R8 ;  /* 0x010400082b007388 */ /* 0x0005e40000000c00 */
.L_x_771:
[----:B------:R-:W-:Y:S05]  /*f100*/  BSYNC B2 ;  /* 0x0000000000027941 */ /* 0x000fea0003800000 */
.L_x_770:
[----:B------:R-:W-:Y:S05]  /*f110*/  @P2 BRA `(.L_x_767) ;  /* 0x00000004005c2947 */ /* 0x000fea0003800000 */
[----:B------:R-:W-:Y:S01]  /*f120*/  LEA.HI R41, R41, R212, RZ, 0x1d ;  /* 0x000000d429297211 */ /* 0x000fe200078fe8ff */
[C---:B------:R-:W-:Y:S01]  /*f130*/  IMAD.U32 R54, R14.reuse, 0x10000, RZ ;  /* 0x000100000e367824 */ /* 0x040fe200078e00ff */
[----:B------:R-:W-:Y:S01]  /*f140*/  LOP3.LUT R51, R14, 0xffff0000, RZ, 0xc0, !PT ;  /* 0xffff00000e337812 */ /* 0x000fe200078ec0ff */
[----:B------:R-:W-:Y:S01]  /*f150*/  IMAD.U32 R52, R0, 0x10000, RZ ;  /* 0x0001000000347824 */ /* 0x000fe200078e00ff */
[----:B-12---:R-:W-:Y:S01]  /*f160*/  SHF.R.S32.HI R4, RZ, 0x1f, R41 ;  /* 0x0000001fff047819 */ /* 0x006fe20000011429 */
[----:B------:R-:W-:-:S03]  /*f170*/  IMAD.U32 R53, R15, 0x10000, RZ ;  /* 0x000100000f357824 */ /* 0x000fc600078e00ff */
[----:B0-----:R-:W-:Y:S01]  /*f180*/  LEA.HI R5, R4, R41, RZ, 0x3 ;  /* 0x0000002904057211 */ /* 0x001fe200078f18ff */
[----:B------:R-:W-:-:S04]  /*f190*/  IMAD.SHL.U32 R4, R41, 0x8, RZ ;  /* 0x0000000829047824 */ /* 0x000fc800078e00ff */
[----:B------:R-:W-:Y:S01]  /*f1a0*/  IMAD.SHL.U32 R5, R5, 0x400, RZ ;  /* 0x0000040005057824 */ /* 0x000fe200078e00ff */
[----:B------:R-:W-:-:S04]  /*f1b0*/  LOP3.LUT R4, R191, 0x38, R4, 0xf8, !PT ;  /* 0x00000038bf047812 */ /* 0x000fc800078ef804 */
[----:B------:R-:W-:Y:S02]  /*f1c0*/  LOP3.LUT R5, R5, 0x7fffe000, RZ, 0xc0, !PT ;  /* 0x7fffe00005057812 */ /* 0x000fe400078ec0ff */
[----:B------:R-:W-:Y:S02]  /*f1d0*/  LOP3.LUT R4, R4, R193, RZ, 0x3c, !PT ;  /* 0x000000c104047212 */ /* 0x000fe400078e3cff */
[----:B------:R-:W-:-:S05]  /*f1e0*/  LEA R5, R192, R5, 0x9 ;  /* 0x00000005c0057211 */ /* 0x000fca00078e48ff */
        /* <DEDUP_REMOVED lines=25> */
[----:B------:R-:W-:Y:S01]  /*f380*/  FMUL.FTZ R47, R48, R53 ;  /* 0x00000035302f7220 */ /* 0x000fe20000410000 */
[----:B------:R-:W-:Y:S02]  /*f390*/  IMAD.U32 R49, R10, 0x10000, RZ ;  /* 0x000100000a317824 */ /* 0x000fe400078e00ff */
[----:B------:R-:W-:Y:S01]  /*f3a0*/  FMUL.FTZ R52, R48, R43 ;  /* 0x0000002b30347220 */ /* 0x000fe20000410000 */
[----:B------:R-:W-:Y:S01]  /*f3b0*/  FFMA.FTZ R57, R4, R51, R57 ;  /* 0x0000003304397223 */ /* 0x000fe20000010039 */
[----:B------:R-:W-:Y:S01]  /*f3c0*/  LOP3.LUT R10, R10, 0xffff0000, RZ, 0xc0, !PT ;  /* 0xffff00000a0a7812 */ /* 0x000fe200078ec0ff */
[----:B------:R-:W-:Y:S01]  /*f3d0*/  FFMA.FTZ R48, R44, R43, -R47 ;  /* 0x0000002b2c307223 */ /* 0x000fe2000001082f */
[C---:B------:R-:W-:Y:S01]  /*f3e0*/  LOP3.LUT R51, R20.reuse, 0xffff0000, RZ, 0xc0, !PT ;  /* 0xffff000014337812 */ /* 0x040fe200078ec0ff */
[----:B------:R-:W-:Y:S01]  /*f3f0*/  IMAD.U32 R8, R20, 0x10000, RZ ;  /* 0x0001000014087824 */ /* 0x000fe200078e00ff */
[C---:B------:R-:W-:Y:S01]  /*f400*/  LOP3.LUT R43, R12.reuse, 0xffff0000, RZ, 0xc0, !PT ;  /* 0xffff00000c2b7812 */ /* 0x040fe200078ec0ff */
[----:B------:R-:W-:-:S02]  /*f410*/  IMAD.U32 R4, R12, 0x10000, RZ ;  /* 0x000100000c047824 */ /* 0x000fc400078e00ff */
[----:B------:R-:W-:Y:S01]  /*f420*/  FFMA.FTZ R52, R44, R53, R52 ;  /* 0x000000352c347223 */ /* 0x000fe20000010034 */
[C---:B------:R-:W-:Y:S01]  /*f430*/  FMUL.FTZ R59, R10.reuse, R51 ;  /* 0x000000330a3b7220 */ /* 0x040fe20000410000 */
[C---:B------:R-:W-:Y:S01]  /*f440*/  FMUL.FTZ R44, R49.reuse, R8 ;  /* 0x00000008312c7220 */ /* 0x040fe20000410000 */
[-C--:B------:R-:W-:Y:S01]  /*f450*/  FMUL.FTZ R54, R49, R4.reuse ;  /* 0x0000000431367220 */ /* 0x080fe20000410000 */
[----:B------:R-:W-:Y:S01]  /*f460*/  FMUL.FTZ R10, R10, R43 ;  /* 0x0000002b0a0a7220 */ /* 0x000fe20000410000 */
[----:B------:R-:W-:Y:S02]  /*f470*/  IMAD.U32 R50, R11, 0x10000, RZ ;  /* 0x000100000b327824 */ /* 0x000fe400078e00ff */
[----:B------:R-:W-:Y:S01]  /*f480*/  FFMA.FTZ R53, R45, R4, -R44 ;  /* 0x000000042d357223 */ /* 0x000fe2000001082c */
[----:B------:R-:W-:Y:S02]  /*f490*/  IMAD.U32 R49, R21, 0x10000, RZ ;  /* 0x0001000015317824 */ /* 0x000fe400078e00ff */
[----:B------:R-:W-:Y:S01]  /*f4a0*/  FFMA.FTZ R54, R45, R8, R54 ;  /* 0x000000082d367223 */ /* 0x000fe20000010036 */
[----:B------:R-:W-:-:S02]  /*f4b0*/  IMAD.U32 R47, R13, 0x10000, RZ ;  /* 0x000100000d2f7824 */ /* 0x000fc400078e00ff */
[----:B------:R-:W-:Y:S01]  /*f4c0*/  FFMA.FTZ R51, R6, R51, R10 ;  /* 0x0000003306337223 */ /* 0x000fe2000001000a */
[----:B------:R-:W-:Y:S01]  /*f4d0*/  LOP3.LUT R11, R11, 0xffff0000, RZ, 0xc0, !PT ;  /* 0xffff00000b0b7812 */ /* 0x000fe200078ec0ff */
[----:B------:R-:W-:Y:S01]  /*f4e0*/  FMUL.FTZ R45, R50, R49 ;  /* 0x00000031322d7220 */ /* 0x000fe20000410000 */
        /* <DEDUP_REMOVED lines=9> */
[----:B------:R-:W-:Y:S01]  /*f580*/  FMUL.FTZ R50, R11, R10 ;  /* 0x0000000a0b327220 */ /* 0x000fe20000410000 */
[----:B------:R-:W-:-:S02]  /*f590*/  FMUL.FTZ R43, R9, R4 ;  /* 0x00000004092b7220 */ /* 0x000fc40000410000 */
[----:B------:R-:W-:Y:S01]  /*f5a0*/  FMUL.FTZ R11, R11, R6 ;  /* 0x000000060b0b7220 */ /* 0x000fe20000410000 */
[----:B------:R-:W-:Y:S01]  /*f5b0*/  FFMA.FTZ R9, R5, R4, -R44 ;  /* 0x0000000405097223 */ /* 0x000fe2000001082c */
[----:B------:R-:W-:Y:S01]  /*f5c0*/  FFMA.FTZ R50, R7, R6, -R50 ;  /* 0x0000000607327223 */ /* 0x000fe20000010832 */
[----:B------:R-:W-:Y:S01]  /*f5d0*/  FFMA.FTZ R43, R5, R8, R43 ;  /* 0x00000008052b7223 */ /* 0x000fe2000001002b */
[----:B------:R-:W-:Y:S01]  /*f5e0*/  FFMA.FTZ R11, R7, R10, R11 ;  /* 0x0000000a070b7223 */ /* 0x000fe2000001000b */
[----:B------:R-:W-:Y:S02]  /*f5f0*/  F2FP.BF16.F32.PACK_AB R6, R60, R53 ;  /* 0x000000353c06723e */ /* 0x000fe400000010ff */
[----:B------:R-:W-:Y:S02]  /*f600*/  F2FP.BF16.F32.PACK_AB R4, R55, R56 ;  /* 0x000000383704723e */ /* 0x000fe400000010ff */
[----:B------:R-:W-:Y:S02]  /*f610*/  F2FP.BF16.F32.PACK_AB R5, R9, R48 ;  /* 0x000000300905723e */ /* 0x000fe400000010ff */
[----:B------:R-:W-:-:S02]  /*f620*/  F2FP.BF16.F32.PACK_AB R7, R50, R45 ;  /* 0x0000002d3207723e */ /* 0x000fc400000010ff */
[----:B------:R-:W-:Y:S02]  /*f630*/  F2FP.BF16.F32.PACK_AB R10, R51, R54 ;  /* 0x00000036330a723e */ /* 0x000fe400000010ff */
[----:B------:R-:W-:Y:S01]  /*f640*/  F2FP.BF16.F32.PACK_AB R8, R57, R58 ;  /* 0x0000003a3908723e */ /* 0x000fe200000010ff */
[----:B------:R3:W-:Y:S01]  /*f650*/  STS.128 [R227], R4 ;  /* 0x00000004e3007388 */ /* 0x0007e20000000c00 */
[----:B------:R-:W-:Y:S02]  /*f660*/  F2FP.BF16.F32.PACK_AB R9, R43, R52 ;  /* 0x000000342b09723e */ /* 0x000fe400000010ff */
[----:B------:R-:W-:-:S05]  /*f670*/  F2FP.BF16.F32.PACK_AB R11, R11, R46 ;  /* 0x0000002e0b0b723e */ /* 0x000fca00000010ff */
[----:B------:R3:W-:Y:S02]  /*f680*/  STS.128 [R41+0x10400], R8 ;  /* 0x0104000829007388 */ /* 0x0007e40000000c00 */
.L_x_767:
[----:B------:R-:W-:Y:S05]  /*f690*/  BSYNC B1 ;  /* 0x0000000000017941 */ /* 0x000fea0003800000 */
.L_x_766:
[----:B------:R-:W-:-:S13]  /*f6a0*/  ISETP.GE.AND P0, PT, R205, R42, PT ;  /* 0x0000002acd00720c */ /* 0x000fda0003f06270 */
[----:B------:R-:W-:Y:S05]  /*f6b0*/  @P0 BRA `(.L_x_750) ;  /* 0x00000010003c0947 */ /* 0x000fea0003800000 */
[----:B---3--:R-:W3:Y:S01]  /*f6c0*/  LDC R41, c[0x0][0x3f4] ;  /* 0x0000fd00ff297b82 */ /* 0x008ee20000000800 */
[C---:B-12---:R-:W-:Y:S01]  /*f6d0*/  VIADD R4, R18.reuse, 0x20 ;  /* 0x0000002012047836 */ /* 0x046fe20000000000 */
[----:B------:R-:W-:Y:S01]  /*f6e0*/  BSSY B1, `(.L_x_772) ;  /* 0x000005c000017945 */ /* 0x000fe20003800000 */
[C---:B------:R-:W-:Y:S01]  /*f6f0*/  VIADD R6, R18.reuse, 0x40 ;  /* 0x0000004012067836 */ /* 0x040fe20000000000 */
[-C--:B---3--:R-:W-:Y:S02]  /*f700*/  ISETP.GE.AND P0, PT, R18, R41.reuse, PT ;  /* 0x000000291200720c */ /* 0x088fe40003f06270 */
[-C--:B------:R-:W-:Y:S02]  /*f710*/  ISETP.GE.AND P1, PT, R4, R41.reuse, PT ;  /* 0x000000290400720c */ /* 0x080fe40003f26270 */
[----:B------:R-:W-:-:S09]  /*f720*/  ISETP.GE.AND P2, PT, R6, R41, PT ;  /* 0x000000290600720c */ /* 0x000fd20003f46270 */
[----:B------:R-:W-:Y:S05]  /*f730*/  @P0 BRA `(.L_x_773) ;  /* 0x0000000400580947 */ /* 0x000fea0003800000 */
[----:B------:R-:W-:Y:S01]  /*f740*/  LEA.HI R4, R41, R209, RZ, 0x1d ;  /* 0x000000d129047211 */ /* 0x000fe200078fe8ff */
[C---:B------:R-:W-:Y:S01]  /*f750*/  IMAD.U32 R53, R37.reuse, 0x10000, RZ ;  /* 0x0001000025357824 */ /* 0x040fe200078e00ff */
[----:B------:R-:W-:Y:S01]  /*f760*/  SHF.L.U32 R60, R38, 0x10, RZ ;  /* 0x00000010263c7819 */ /* 0x000fe200000006ff */
[----:B------:R-:W-:Y:S01]  /*f770*/  IMAD.U32 R51, R32, 0x10000, RZ ;  /* 0x0001000020337824 */ /* 0x000fe200078e00ff */
[----:B0-----:R-:W-:Y:S01]  /*f780*/  SHF.R.S32.HI R5, RZ, 0x1f, R4 ;  /* 0x0000001fff057819 */ /* 0x001fe20000011404 */
[----:B------:R-:W-:Y:S01]  /*f790*/  IMAD.SHL.U32 R6, R4, 0x8, RZ ;  /* 0x0000000804067824 */ /* 0x000fe200078e00ff */
[----:B------:R-:W-:Y:S01]  /*f7a0*/  LOP3.LUT R58, R37, 0xffff0000, RZ, 0xc0, !PT ;  /* 0xffff0000253a7812 */ /* 0x000fe200078ec0ff */
[----:B------:R-:W-:Y:S01]  /*f7b0*/  IMAD.U32 R56, R33, 0x10000, RZ ;  /* 0x0001000021387824 */ /* 0x000fe200078e00ff */
[----:B------:R-:W-:Y:S01]  /*f7c0*/  LEA.HI R4, R5, R4, RZ, 0x3 ;  /* 0x0000000405047211 */ /* 0x000fe200078f18ff */
[----:B------:R-:W-:Y:S01]  /*f7d0*/  IMAD.U32 R55, R39, 0x10000, RZ ;  /* 0x0001000027377824 */ /* 0x000fe200078e00ff */
[----:B------:R-:W-:-:S02]  /*f7e0*/  LOP3.LUT R5, R185, 0x38, R6, 0xf8, !PT ;  /* 0x00000038b9057812 */ /* 0x000fc400078ef806 */
[----:B------:R-:W-:Y:S01]  /*f7f0*/  LOP3.LUT R32, R32, 0xffff0000, RZ, 0xc0, !PT ;  /* 0xffff000020207812 */ /* 0x000fe200078ec0ff */
[----:B------:R-:W-:Y:S01]  /*f800*/  IMAD.SHL.U32 R6, R4, 0x400, RZ ;  /* 0x0000040004067824 */ /* 0x000fe200078e00ff */
[----:B------:R-:W-:Y:S02]  /*f810*/  LOP3.LUT R4, R5, R230, RZ, 0x3c, !PT ;  /* 0x000000e605047212 */ /* 0x000fe400078e3cff */
[----:B------:R-:W-:Y:S02]  /*f820*/  LOP3.LUT R57, R40, 0xffff0000, RZ, 0xc0, !PT ;  /* 0xffff000028397812 */ /* 0x000fe400078ec0ff */
[----:B------:R-:W-:Y:S02]  /*f830*/  LOP3.LUT R6, R6, 0x7fffe000, RZ, 0xc0, !PT ;  /* 0x7fffe00006067812 */ /* 0x000fe400078ec0ff */
[----:B------:R-:W-:Y:S02]  /*f840*/  LOP3.LUT R33, R33, 0xffff0000, RZ, 0xc0, !PT ;  /* 0xffff000021217812 */ /* 0x000fe400078ec0ff */
[----:B------:R-:W-:-:S02]  /*f850*/  IADD3 R9, R4, R6, R195 ;  /* 0x0000000604097210 */ /* 0x000fc40007ffe0c3 */
[----:B------:R-:W0:Y:S03]  /*f860*/  LDS.128 R4, [R228] ;  /* 0x00000000e4047984 */ /* 0x000e260000000c00 */
        /* <DEDUP_REMOVED lines=14> */
[-C--:B------:R-:W-:Y:S01]  /*f950*/  FMUL.FTZ R52, R53, R47.reuse ;  /* 0x0000002f35347220 */ /* 0x080fe20000410000 */
[C---:B------:R-:W-:Y:S01]  /*f960*/  FMUL.FTZ R54, R51.reuse, R47 ;  /* 0x0000002f33367220 */ /* 0x040fe20000410000 */
[----:B------:R-:W-:Y:S01]  /*f970*/  FMUL.FTZ R47, R60, R48 ;  /* 0x000000303c2f7220 */ /* 0x000fe20000410000 */
[----:B------:R-:W-:Y:S01]  /*f980*/  FMUL.FTZ R37, R58, R8 ;  /* 0x000000083a257220 */ /* 0x000fe20000410000 */
[-C--:B------:R-:W-:Y:S01]  /*f990*/  FFMA.FTZ R52, R51, R43.reuse, -R52 ;  /* 0x0000002b33347223 */ /* 0x080fe20000010834 */
[----:B------:R-:W-:Y:S01]  /*f9a0*/  FMUL.FTZ R51, R56, R48 ;  /* 0x0000003038337220 */ /* 0x000fe20000410000 */
[----:B------:R-:W-:Y:S01]  /*f9b0*/  FFMA.FTZ R54, R53, R43, R54 ;  /* 0x0000002b35367223 */ /* 0x000fe20000010036 */
[----:B------:R-:W-:Y:S01]  /*f9c0*/  FMUL.FTZ R43, R32, R8 ;  /* 0x00000008202b7220 */ /* 0x000fe20000410000 */
[----:B------:R-:W-:-:S02]  /*f9d0*/  IMAD.U32 R49, R10, 0x10000, RZ ;  /* 0x000100000a317824 */ /* 0x000fc400078e00ff */
[-C--:B------:R-:W-:Y:S01]  /*f9e0*/  FFMA.FTZ R47, R56, R44.reuse, -R47 ;  /* 0x0000002c382f7223 */ /* 0x080fe2000001082f */
[----:B------:R-:W-:Y:S02]  /*f9f0*/  IMAD.U32 R53, R34, 0x10000, RZ ;  /* 0x0001000022357824 */ /* 0x000fe400078e00ff */
[----:B------:R-:W-:Y:S01]  /*fa00*/  FFMA.FTZ R51, R60, R44, R51 ;  /* 0x0000002c3c337223 */ /* 0x000fe20000010033 */
[----:B------:R-:W-:Y:S01]  /*fa10*/  LOP3.LUT R10, R10, 0xffff0000, RZ, 0xc0, !PT ;  /* 0xffff00000a0a7812 */ /* 0x000fe200078ec0ff */
[-C--:B------:R-:W-:Y:S01]  /*fa20*/  FFMA.FTZ R37, R32, R4.reuse, -R37 ;  /* 0x0000000420257223 */ /* 0x080fe20000010825 */
[----:B------:R-:W-:Y:S01]  /*fa30*/  LOP3.LUT R34, R34, 0xffff0000, RZ, 0xc0, !PT ;  /* 0xffff000022227812 */ /* 0x000fe200078ec0ff */
[----:B------:R-:W-:Y:S01]  /*fa40*/  FFMA.FTZ R43, R58, R4, R43 ;  /* 0x000000043a2b7223 */ /* 0x000fe2000001002b */
[----:B------:R-:W-:Y:S01]  /*fa50*/  LOP3.LUT R44, R39, 0xffff0000, RZ, 0xc0, !PT ;  /* 0xffff0000272c7812 */ /* 0x000fe200078ec0ff */
[-C--:B------:R-:W-:Y:S01]  /*fa60*/  FMUL.FTZ R4, R55, R49.reuse ;  /* 0x0000003137047220 */ /* 0x080fe20000410000 */
[----:B------:R-:W-:Y:S01]  /*fa70*/  FMUL.FTZ R32, R53, R49 ;  /* 0x0000003135207220 */ /* 0x000fe20000410000 */
[----:B------:R-:W-:-:S02]  /*fa80*/  IMAD.U32 R50, R11, 0x10000, RZ ;  /* 0x000100000b327824 */ /* 0x000fc400078e00ff */
[-C--:B------:R-:W-:Y:S01]  /*fa90*/  FMUL.FTZ R49, R34, R10.reuse ;  /* 0x0000000a22317220 */ /* 0x080fe20000410000 */
[----:B------:R-:W-:Y:S02]  /*faa0*/  IMAD.U32 R48, R40, 0x10000, RZ ;  /* 0x0001000028307824 */ /* 0x000fe400078e00ff */
[----:B------:R-:W-:Y:S01]  /*fab0*/  FMUL.FTZ R39, R44, R10 ;  /* 0x0000000a2c277220 */ /* 0x000fe20000410000 */
[-C--:B------:R-:W-:Y:S01]  /*fac0*/  FFMA.FTZ R8, R53, R45.reuse, -R4 ;  /* 0x0000002d35087223 */ /* 0x080fe20000010804 */
[----:B------:R-:W-:Y:S01]  /*fad0*/  FFMA.FTZ R10, R55, R45, R32 ;  /* 0x0000002d370a7223 */ /* 0x000fe20000010020 */
[----:B------:R-:W-:Y:S01]  /*fae0*/  LOP3.LUT R11, R11, 0xffff0000, RZ, 0xc0, !PT ;  /* 0xffff00000b0b7812 */ /* 0x000fe200078ec0ff */
[C---:B------:R-:W-:Y:S02]  /*faf0*/  IMAD.U32 R4, R35.reuse, 0x10000, RZ ;  /* 0x0001000023047824 */ /* 0x040fe400078e00ff */
[----:B------:R-:W-:Y:S01]  /*fb00*/  FMUL.FTZ R45, R48, R50 ;  /* 0x00000032302d7220 */ /* 0x000fe20000410000 */
[----:B------:R-:W-:Y:S01]  /*fb10*/  LOP3.LUT R55, R38, 0xffff0000, RZ, 0xc0, !PT ;  /* 0xffff000026377812 */ /* 0x000fe200078ec0ff */
[----:B------:R-:W-:Y:S01]  /*fb20*/  FFMA.FTZ R39, R34, R6, -R39 ;  /* 0x0000000622277223 */ /* 0x000fe20000010827 */
[----:B------:R-:W-:Y:S01]  /*fb30*/  LOP3.LUT R35, R35, 0xffff0000, RZ, 0xc0, !PT ;  /* 0xffff000023237812 */ /* 0x000fe200078ec0ff */
[C---:B------:R-:W-:Y:S01]  /*fb40*/  FMUL.FTZ R53, R4.reuse, R50 ;  /* 0x0000003204357220 */ /* 0x040fe20000410000 */
[----:B------:R-:W-:Y:S01]  /*fb50*/  FFMA.FTZ R45, R4, R46, -R45 ;  /* 0x0000002e042d7223 */ /* 0x000fe2000001082d */
[----:B------:R-:W-:Y:S01]  /*fb60*/  FFMA.FTZ R49, R44, R6, R49 ;  /* 0x000000062c317223 */ /* 0x000fe20000010031 */
[----:B------:R-:W-:Y:S01]  /*fb70*/  FMUL.FTZ R4, R55, R9 ;  /* 0x0000000937047220 */ /* 0x000fe20000410000 */
[----:B------:R-:W-:Y:S01]  /*fb80*/  FMUL.FTZ R38, R57, R11 ;  /* 0x0000000b39267220 */ /* 0x000fe20000410000 */
        /* <DEDUP_REMOVED lines=13> */
[----:B------:R1:W-:Y:S01]  /*fc60*/  STS.128 [R228], R4 ;  /* 0x00000004e4007388 */ /* 0x0003e20000000c00 */
[----:B------:R-:W-:-:S02]  /*fc70*/  F2FP.BF16.F32.PACK_AB R9, R34, R51 ;  /* 0x000000332209723e */ /* 0x000fc400000010ff */
[----:B------:R-:W-:-:S05]  /*fc80*/  F2FP.BF16.F32.PACK_AB R11, R40, R53 ;  /* 0x00000035280b723e */ /* 0x000fca00000010ff */
[----:B------:R1:W-:Y:S02]  /*fc90*/  STS.128 [R42+0x10400], R8 ;  /* 0x010400082a007388 */ /* 0x0003e40000000c00 */
.L_x_773:
[----:B------:R-:W-:Y:S05]  /*fca0*/  BSYNC B1 ;  /* 0x0000000000017941 */ /* 0x000fea0003800000 */
.L_x_772:
[----:B------:R-:W-:Y:S04]  /*fcb0*/  BSSY B1, `(.L_x_774) ;  /* 0x0000058000017945 */ /* 0x000fe80003800000 */
[----:B------:R-:W-:Y:S05]  /*fcc0*/  @P1 BRA `(.L_x_775) ;  /* 0x0000000400581947 */ /* 0x000fea0003800000 */
[----:B-1----:R-:W-:Y:S01]  /*fcd0*/  LEA.HI R4, R41, R211, RZ, 0x1d ;  /* 0x000000d329047211 */ /* 0x002fe200078fe8ff */
[C---:B------:R-:W-:Y:S01]  /*fce0*/  IMAD.U32 R45, R28.reuse, 0x10000, RZ ;  /* 0x000100001c2d7824 */ /* 0x040fe200078e00ff */
[----:B------:R-:W-:Y:S01]  /*fcf0*/  LOP3.LUT R46, R28, 0xffff0000, RZ, 0xc0, !PT ;  /* 0xffff00001c2e7812 */ /* 0x000fe200078ec0ff */
[----:B------:R-:W-:Y:S01]  /*fd00*/  IMAD.U32 R43, R24, 0x10000, RZ ;  /* 0x00010000182b7824 */ /* 0x000fe200078e00ff */
[----:B0-----:R-:W-:Y:S01]  /*fd10*/  SHF.R.S32.HI R5, RZ, 0x1f, R4 ;  /* 0x0000001fff057819 */ /* 0x001fe20000011404 */
[----:B------:R-:W-:Y:S01]  /*fd20*/  IMAD.SHL.U32 R6, R4, 0x8, RZ ;  /* 0x0000000804067824 */ /* 0x000fe200078e00ff */
[----:B------:R-:W-:Y:S01]  /*fd30*/  LOP3.LUT R24, R24, 0xffff0000, RZ, 0xc0, !PT ;  /* 0xffff000018187812 */ /* 0x000fe200078ec0ff */
[----:B------:R-:W-:Y:S01]  /*fd40*/  IMAD.U32 R53, R30, 0x10000, RZ ;  /* 0x000100001e357824 */ /* 0x000fe200078e00ff */
[----:B------:R-:W-:Y:S01]  /*fd50*/  LEA.HI R4, R5, R4, RZ, 0x3 ;  /* 0x0000000405047211 */ /* 0x000fe200078f18ff */
[C---:B------:R-:W-:Y:S01]  /*fd60*/  IMAD.U32 R47, R26.reuse, 0x10000, RZ ;  /* 0x000100001a2f7824 */ /* 0x040fe200078e00ff */
[----:B------:R-:W-:Y:S01]  /*fd70*/  LOP3.LUT R5, R185, 0x38, R6, 0xf8, !PT ;  /* 0x00000038b9057812 */ /* 0x000fe200078ef806 */
[----:B------:R-:W-:Y:S01]  /*fd80*/  IMAD.U32 R48, R29, 0x10000, RZ ;  /* 0x000100001d307824 */ /* 0x000fe200078e00ff */
[----:B------:R-:W-:Y:S01]  /*fd90*/  LOP3.LUT R26, R26, 0xffff0000, RZ, 0xc0, !PT ;  /* 0xffff00001a1a7812 */ /* 0x000fe200078ec0ff */
[----:B------:R-:W-:Y:S01]  /*fda0*/  IMAD.SHL.U32 R6, R4, 0x400, RZ ;  /* 0x0000040004067824 */ /* 0x000fe200078e00ff */
[----:B------:R-:W-:Y:S01]  /*fdb0*/  LOP3.LUT R4, R5, R230, RZ, 0x3c, !PT ;  /* 0x000000e605047212 */ /* 0x000fe200078e3cff */
[----:B------:R-:W-:Y:S01]  /*fdc0*/  IMAD.U32 R55, R31, 0x10000, RZ ;  /* 0x000100001f377824 */ /* 0x000fe200078e00ff */
[----:B------:R-:W-:Y:S01]  /*fdd0*/  LOP3.LUT R30, R30, 0xffff0000, RZ, 0xc0, !PT ;  /* 0xffff00001e1e7812 */ /* 0x000fe200078ec0ff */
[----:B------:R-:W-:Y:S01]  /*fde0*/  IMAD.U32 R28, R25, 0x10000, RZ ;  /* 0x00010000191c7824 */ /* 0x000fe200078e00ff */
[----:B------:R-:W-:Y:S01]  /*fdf0*/  LOP3.LUT R6, R6, 0x7fffe000, RZ, 0xc0, !PT ;  /* 0x7fffe00006067812 */ /* 0x000fe200078ec0ff */
[----:B------:R-:W-:Y:S01]  /*fe00*/  IMAD.U32 R51, R27, 0x10000, RZ ;  /* 0x000100001b337824 */ /* 0x000fe200078e00ff */
[----:B------:R-:W-:-:S02]  /*fe10*/  LOP3.LUT R29, R29, 0xffff0000, RZ, 0xc0, !PT ;  /* 0xffff00001d1d7812 */ /* 0x000fc400078ec0ff */
[----:B------:R-:W-:Y:S02]  /*fe20*/  IADD3 R9, R4, R6, R195 ;  /* 0x0000000604097210 */ /* 0x000fe40007ffe0c3 */
[----:B------:R-:W0:Y:S01]  /*fe30*/  LDS.128 R4, [R226] ;  /* 0x00000000e2047984 */ /* 0x000e220000000c00 */
[----:B------:R-:W-:Y:S02]  /*fe40*/  LOP3.LUT R31, R31, 0xffff0000, RZ, 0xc0, !PT ;  /* 0xffff00001f1f7812 */ /* 0x000fe400078ec0ff */
[----:B------:R-:W-:Y:S01]  /*fe50*/  IMAD R32, R9, 0x2, R2 ;  /* 0x0000000209207824 */ /* 0x000fe200078e0202 */
[----:B------:R-:W-:Y:S02]  /*fe60*/  LOP3.LUT R25, R25, 0xffff0000, RZ, 0xc0, !PT ;  /* 0xffff000019197812 */ /* 0x000fe400078ec0ff */
[----:B------:R-:W-:Y:S02]  /*fe70*/  LOP3.LUT R27, R27, 0xffff0000, RZ, 0xc0, !PT ;  /* 0xffff00001b1b7812 */ /* 0x000fe400078ec0ff */
        /* <DEDUP_REMOVED lines=14> */
[----:B------:R-:W-:Y:S01]  /*ff60*/  FMUL.FTZ R38, R43, R38 ;  /* 0x000000262b267220 */ /* 0x000fe20000410000 */
[C---:B------:R-:W-:Y:S01]  /*ff70*/  IMAD.U32 R39, R9.reuse, 0x10000, RZ ;  /* 0x0001000009277824 */ /* 0x040fe200078e00ff */
[----:B------:R-:W-:Y:S01]  /*ff80*/  LOP3.LUT R9, R9, 0xffff0000, RZ, 0xc0, !PT ;  /* 0xffff000009097812 */ /* 0x000fe200078ec0ff */
[-C--:B------:R-:W-:Y:S01]  /*ff90*/  FFMA.FTZ R44, R43, R33.reuse, -R44 ;  /* 0x000000212b2c7223 */ /* 0x080fe2000001082c */
[----:B------:R-:W-:Y:S01]  /*ffa0*/  FFMA.FTZ R38, R45, R33, R38 ;  /* 0x000000212d267223 */ /* 0x000fe20000010026 */
[-C--:B------:R-:W-:Y:S01]  /*ffb0*/  FMUL.FTZ R43, R46, R8.reuse ;  /* 0x000000082e2b7220 */ /* 0x080fe20000410000 */
[----:B------:R-:W-:Y:S01]  /*ffc0*/  FMUL.FTZ R33, R24, R8 ;  /* 0x0000000818217220 */ /* 0x000fe20000410000 */
[----:B------:R-:W-:-:S02]  /*ffd0*/  IMAD.U32 R42, R11, 0x10000, RZ ;  /* 0x000100000b2a7824 */ /* 0x000fc400078e00ff */
[----:B------:R-:W-:Y:S01]  /*ffe0*/  FMUL.FTZ R45, R48, R39 ;  /* 0x00000027302d7220 */ /* 0x000fe20000410000 */
[-C--:B------:R-:W-:Y:S01]  /*fff0*/  FFMA.FTZ R43, R24, R4.reuse, -R43 ;  /* 0x00000004182b7223 */ /* 0x080fe2000001082b */
[----:B------:R-:W-:Y:S01]  /*10000*/  FFMA.FTZ R33, R46, R4, R33 ;  /* 0x000000042e217223 */ /* 0x000fe20000010021 */
[-C--:B------:R-:W-:Y:S01]  /*10010*/  FMUL.FTZ R4, R53, R40.reuse ;  /* 0x0000002835047220 */ /* 0x080fe20000410000 */
[----:B------:R-:W-:Y:S01]  /*10020*/  LOP3.LUT R11, R11, 0xffff0000, RZ, 0xc0, !PT ;  /* 0xffff00000b0b7812 */ /* 0x000fe200078ec0ff */
[C---:B------:R-:W-:Y:S01]  /*10030*/  FMUL.FTZ R40, R47.reuse, R40 ;  /* 0x000000282f287220 */ /* 0x040fe20000410000 */
[----:B------:R-:W-:Y:S01]  /*10040*/  FMUL.FTZ R49, R26, R10 ;  /* 0x0000000a1a317220 */ /* 0x000fe20000410000 */
[----:B------:R-:W-:Y:S01]  /*10050*/  FFMA.FTZ R8, R47, R35, -R4 ;  /* 0x000000232f087223 */ /* 0x000fe20000010804 */
[----:B------:R-:W-:Y:S01]  /*10060*/  FMUL.FTZ R4, R55, R42 ;  /* 0x0000002a37047220 */ /* 0x000fe20000410000 */
[----:B------:R-:W-:Y:S01]  /*10070*/  FMUL.FTZ R39, R28, R39 ;  /* 0x000000271c277220 */ /* 0x000fe20000410000 */
[----:B------:R-:W-:Y:S01]  /*10080*/  FMUL.FTZ R47, R30, R10 ;  /* 0x0000000a1e2f7220 */ /* 0x000fe20000410000 */
[----:B------:R-:W-:Y:S01]  /*10090*/  FFMA.FTZ R45, R28, R34, -R45 ;  /* 0x000000221c2d7223 */ /* 0x000fe2000001082d */
[----:B------:R-:W-:Y:S01]  /*100a0*/  FFMA.FTZ R49, R30, R6, R49 ;  /* 0x000000061e317223 */ /* 0x000fe20000010031 */
[----:B------:R-:W-:Y:S01]  /*100b0*/  FFMA.FTZ R28, R51, R37, -R4 ;  /* 0x00000025331c7223 */ /* 0x000fe20000010804 */
[----:B------:R-:W-:Y:S01]  /*100c0*/  FFMA.FTZ R39, R48, R34, R39 ;  /* 0x0000002230277223 */ /* 0x000fe20000010027 */
[----:B------:R-:W-:Y:S01]  /*100d0*/  FFMA.FTZ R47, R26, R6, -R47 ;  /* 0x000000061a2f7223 */ /* 0x000fe2000001082f */
[----:B------:R-:W-:Y:S01]  /*100e0*/  FMUL.FTZ R4, R29, R9 ;  /* 0x000000091d047220 */ /* 0x000fe20000410000 */
        /* <DEDUP_REMOVED lines=20> */
.L_x_775:
[----:B------:R-:W-:Y:S05]  /*10230*/  BSYNC B1 ;  /* 0x0000000000017941 */ /* 0x000fea0003800000 */
.L_x_774:
[----:B------:R-:W-:Y:S05]  /*10240*/  @P2 BRA `(.L_x_750) ;  /* 0x0000000400582947 */ /* 0x000fea0003800000 */
[----:B------:R-:W-:Y:S01]  /*10250*/  LEA.HI R41, R41, R212, RZ, 0x1d ;  /* 0x000000d429297211 */ /* 0x000fe200078fe8ff */
[----:B------:R-:W-:Y:S01]  /*10260*/  IMAD.U32 R33, R0, 0x10000, RZ ;  /* 0x0001000000217824 */ /* 0x000fe200078e00ff */
[C---:B------:R-:W-:Y:S01]  /*10270*/  SHF.L.U32 R35, R14.reuse, 0x10, RZ ;  /* 0x000000100e237819 */ /* 0x040fe200000006ff */
[----:B-1----:R-:W-:Y:S01]  /*10280*/  IMAD.U32 R42, R15, 0x10000, RZ ;  /* 0x000100000f2a7824 */ /* 0x002fe200078e00ff */
[----:B--2---:R-:W-:Y:S01]  /*10290*/  SHF.R.S32.HI R6, RZ, 0x1f, R41 ;  /* 0x0000001fff067819 */ /* 0x004fe20000011429 */
[----:B------:R-:W-:Y:S01]  /*102a0*/  IMAD.SHL.U32 R4, R41, 0x8, RZ ;  /* 0x0000000829047824 */ /* 0x000fe200078e00ff */
[----:B------:R-:W-:Y:S01]  /*102b0*/  LOP3.LUT R40, R14, 0xffff0000, RZ, 0xc0, !PT ;  /* 0xffff00000e287812 */ /* 0x000fe200078ec0ff */
[----:B------:R-:W-:Y:S01]  /*102c0*/  IMAD.U32 R38, R3, 0x10000, RZ ;  /* 0x0001000003267824 */ /* 0x000fe200078e00ff */
[----:B------:R-:W-:Y:S01]  /*102d0*/  LEA.HI R6, R6, R41, RZ, 0x3 ;  /* 0x0000002906067211 */ /* 0x000fe200078f18ff */
[----:B------:R-:W-:Y:S01]  /*102e0*/  IMAD.U32 R39, R20, 0x10000, RZ ;  /* 0x0001000014277824 */ /* 0x000fe200078e00ff */
[----:B0-----:R-:W-:Y:S01]  /*102f0*/  LOP3.LUT R5, R185, 0x38, R4, 0xf8, !PT ;  /* 0x00000038b9057812 */ /* 0x001fe200078ef804 */
[----:B------:R-:W-:Y:S01]  /*10300*/  IMAD.U32 R37, R12, 0x10000, RZ ;  /* 0x000100000c257824 */ /* 0x000fe200078e00ff */
[----:B------:R-:W-:Y:S01]  /*10310*/  LOP3.LUT R0, R0, 0xffff0000, RZ, 0xc0, !PT ;  /* 0xffff000000007812 */ /* 0x000fe200078ec0ff */
[----:B------:R-:W-:Y:S01]  /*10320*/  IMAD.SHL.U32 R6, R6, 0x400, RZ ;  /* 0x0000040006067824 */ /* 0x000fe200078e00ff */
[----:B------:R-:W-:-:S02]  /*10330*/  LOP3.LUT R4, R5, R230, RZ, 0x3c, !PT ;  /* 0x000000e605047212 */ /* 0x000fc400078e3cff */
[----:B------:R-:W-:Y:S02]  /*10340*/  LOP3.LUT R12, R12, 0xffff0000, RZ, 0xc0, !PT ;  /* 0xffff00000c0c7812 */ /* 0x000fe400078ec0ff */
[----:B------:R-:W-:Y:S02]  /*10350*/  LOP3.LUT R6, R6, 0x7fffe000, RZ, 0xc0, !PT ;  /* 0x7fffe00006067812 */ /* 0x000fe400078ec0ff */
[----:B------:R-:W-:Y:S02]  /*10360*/  LOP3.LUT R20, R20, 0xffff0000, RZ, 0xc0, !PT ;  /* 0xffff000014147812 */ /* 0x000fe400078ec0ff */
[----:B------:R-:W-:Y:S02]  /*10370*/  IADD3 R9, R4, R6, R195 ;  /* 0x0000000604097210 */ /* 0x000fe40007ffe0c3 */
[----:B------:R-:W0:Y:S01]  /*10380*/  LDS.128 R4, [R225] ;  /* 0x00000000e1047984 */ /* 0x000e220000000c00 */
[----:B------:R-:W-:Y:S02]  /*10390*/  LOP3.LUT R15, R15, 0xffff0000, RZ, 0xc0, !PT ;  /* 0xffff00000f0f7812 */ /* 0x000fe400078ec0ff */
[----:B------:R-:W-:Y:S01]  /*103a0*/  IMAD R24, R9, 0x2, R2 ;  /* 0x0000000209187824 */ /* 0x000fe200078e0202 */
[----:B------:R-:W-:-:S04]  /*103b0*/  LOP3.LUT R3, R3, 0xffff0000, RZ, 0xc0, !PT ;  /* 0xffff000003037812 */ /* 0x000fc800078ec0ff */
        /* <DEDUP_REMOVED lines=20> */
[----:B------:R-:W-:Y:S01]  /*10500*/  FFMA.FTZ R29, R0, R4, -R29 ;  /* 0x00000004001d7223 */ /* 0x000fe2000001081d */
[-C--:B------:R-:W-:Y:S01]  /*10510*/  FMUL.FTZ R33, R42, R30.reuse ;  /* 0x0000001e2a217220 */ /* 0x080fe20000410000 */
[----:B------:R-:W-:Y:S01]  /*10520*/  FMUL.FTZ R35, R38, R30 ;  /* 0x0000001e26237220 */ /* 0x000fe20000410000 */
[-C--:B------:R-:W-:Y:S01]  /*10530*/  FMUL.FTZ R0, R39, R31.reuse ;  /* 0x0000001f27007220 */ /* 0x080fe20000410000 */
[----:B------:R-:W-:Y:S01]  /*10540*/  LOP3.LUT R10, R10, 0xffff0000, RZ, 0xc0, !PT ;  /* 0xffff00000a0a7812 */ /* 0x000fe200078ec0ff */
[----:B------:R-:W-:Y:S01]  /*10550*/  FFMA.FTZ R25, R40, R4, R25 ;  /* 0x0000000428197223 */ /* 0x000fe20000010019 */
[-C--:B------:R-:W-:Y:S01]  /*10560*/  FFMA.FTZ R33, R38, R26.reuse, -R33 ;  /* 0x0000001a26217223 */ /* 0x080fe20000010821 */
[----:B------:R-:W-:Y:S01]  /*10570*/  FFMA.FTZ R35, R42, R26, R35 ;  /* 0x0000001a2a237223 */ /* 0x000fe20000010023 */
[----:B------:R-:W-:Y:S01]  /*10580*/  FMUL.FTZ R4, R37, R31 ;  /* 0x0000001f25047220 */ /* 0x000fe20000410000 */
[----:B------:R-:W-:-:S02]  /*10590*/  IMAD.U32 R32, R11, 0x10000, RZ ;  /* 0x000100000b207824 */ /* 0x000fc400078e00ff */
[-C--:B------:R-:W-:Y:S01]  /*105a0*/  FFMA.FTZ R8, R37, R27.reuse, -R0 ;  /* 0x0000001b25087223 */ /* 0x080fe20000010800 */
[----:B------:R-:W-:Y:S02]  /*105b0*/  IMAD.U32 R26, R21, 0x10000, RZ ;  /* 0x00010000151a7824 */ /* 0x000fe400078e00ff */
[-C--:B------:R-:W-:Y:S01]  /*105c0*/  FMUL.FTZ R31, R20, R10.reuse ;  /* 0x0000000a141f7220 */ /* 0x080fe20000410000 */
[----:B------:R-:W-:Y:S02]  /*105d0*/  IMAD.U32 R0, R13, 0x10000, RZ ;  /* 0x000100000d007824 */ /* 0x000fe400078e00ff */
[----:B------:R-:W-:Y:S01]  /*105e0*/  FMUL.FTZ R37, R12, R10 ;  /* 0x0000000a0c257220 */ /* 0x000fe20000410000 */
[----:B------:R-:W-:Y:S01]  /*105f0*/  FFMA.FTZ R10, R39, R27, R4 ;  /* 0x0000001b270a7223 */ /* 0x000fe20000010004 */
[----:B------:R-:W-:Y:S01]  /*10600*/  LOP3.LUT R11, R11, 0xffff0000, RZ, 0xc0, !PT ;  /* 0xffff00000b0b7812 */ /* 0x000fe200078ec0ff */
[-C--:B------:R-:W-:Y:S01]  /*10610*/  FMUL.FTZ R27, R26, R32.reuse ;  /* 0x000000201a1b7220 */ /* 0x080fe20000410000 */
[----:B------:R-:W-:Y:S01]  /*10620*/  LOP3.LUT R21, R21, 0xffff0000, RZ, 0xc0, !PT ;  /* 0xffff000015157812 */ /* 0x000fe200078ec0ff */
[----:B------:R-:W-:Y:S01]  /*10630*/  FMUL.FTZ R39, R0, R32 ;  /* 0x0000002000277220 */ /* 0x000fe20000410000 */
[----:B------:R-:W-:Y:S01]  /*10640*/  LOP3.LUT R13, R13, 0xffff0000, RZ, 0xc0, !PT ;  /* 0xffff00000d0d7812 */ /* 0x000fe200078ec0ff */
[-C--:B------:R-:W-:Y:S01]  /*10650*/  FFMA.FTZ R31, R12, R6.reuse, -R31 ;  /* 0x000000060c1f7223 */ /* 0x080fe2000001081f */
[----:B------:R-:W-:Y:S01]  /*10660*/  FFMA.FTZ R37, R20, R6, R37 ;  /* 0x0000000614257223 */ /* 0x000fe20000010025 */
[-C--:B------:R-:W-:Y:S01]  /*10670*/  FFMA.FTZ R27, R0, R28.reuse, -R27 ;  /* 0x0000001c001b7223 */ /* 0x080fe2000001081b */
        /* <DEDUP_REMOVED lines=19> */
.L_x_750:
[----:B------:R-:W-:Y:S05]  /*107b0*/  BSYNC B0 ;  /* 0x0000000000007941 */ /* 0x000fea0003800000 */
.L_x_731:
[----:B------:R-:W-:Y:S01]  /*107c0*/  @!PT LDS RZ, [RZ] ;  /* 0x00000000fffff984 */ /* 0x000fe20000000800 */
[----:B------:R-:W-:Y:S01]  /*107d0*/  @!PT LDS RZ, [RZ] ;  /* 0x00000000fffff984 */ /* 0x000fe20000000800 */
[----:B------:R-:W-:Y:S01]  /*107e0*/  @!PT LDS RZ, [RZ] ;  /* 0x00000000fffff984 */ /* 0x000fe20000000800 */
[----:B------:R-:W-:Y:S01]  /*107f0*/  @!PT LDS RZ, [RZ] ;  /* 0x00000000fffff984 */ /* 0x000fe20000000800 */
[----:B------:R5:W-:Y:S06]  /*10800*/  MEMBAR.ALL.CTA ;  /* 0x0000000000007992 */ /* 0x000bec0000008000 */
[----:B-----5:R-:W5:Y:S01]  /*10810*/  FENCE.VIEW.ASYNC.S ;  /* 0x00000000000073c6 */ /* 0x020f620000000000 */
[----:B------:R-:W-:Y:S05]  /*10820*/  WARPSYNC.ALL ;  /* 0x0000000000007948 */ /* 0x000fea0003800000 */
[----:B-----5:R-:W-:Y:S06]  /*10830*/  BAR.SYNC.DEFER_BLOCKING 0xd, 0x100 ;  /* 0x0344000000007b1d */ /* 0x020fec0000010000 */
.L_x_729:
[----:B------:R-:W-:-:S05]  /*10840*/  IMAD.U32 R0, RZ, RZ, UR37 ;  /* 0x00000025ff007e24 */ /* 0x000fca000f8e00ff */
[----:B------:R-:W-:-:S13]  /*10850*/  ISETP.NE.AND P0, PT, R0, 0x3, PT ;  /* 0x000000030000780c */ /* 0x000fda0003f05270 */
[----:B------:R-:W-:Y:S05]  /*10860*/  @!P0 BRA `(.L_x_776) ;  /* 0x0000000000048947 */ /* 0x000fea0003800000 */
[----:B------:R-:W-:Y:S01]  /*10870*/  BPT.TRAP 0x1 ;  /* 0x000000040000795c */ /* 0x000fe20000300000 */
.L_x_776:
[----:B------:R-:W-:Y:S01]  /*10880*/  IMAD R0, R194, 0x8, R2 ;  /* 0x00000008c2007824 */ /* 0x000fe200078e0202 */
[----:B01----:R-:W-:-:S04]  /*10890*/  SHF.L.U32 R3, R196, 0x1f, RZ ;  /* 0x0000001fc4037819 */ /* 0x003fc800000006ff */
[----:B------:R0:W1:Y:S01]  /*108a0*/  SYNCS.PHASECHK.TRANS64.TRYWAIT P2, [R0+URZ+0x34830], R3 ;  /* 0x03483003000075a7 */ /* 0x000062000804017f */
[----:B------:R-:W-:Y:S05]  /*108b0*/  @!P0 BRA `(.L_x_777) ;  /* 0x0000000000048947 */ /* 0x000fea0003800000 */
[----:B------:R-:W-:Y:S01]  /*108c0*/  BPT.TRAP 0x1 ;  /* 0x000000040000795c */ /* 0x000fe20000300000 */
.L_x_777:
[----:B--234-:R-:W2:Y:S01]  /*108d0*/  S2R R4, SR_TID.X ;  /* 0x0000000000047919 */ /* 0x01cea20000002100 */
[----:B------:R-:W-:Y:S01]  /*108e0*/  IMAD.MOV.U32 R151, RZ, RZ, RZ ;  /* 0x000000ffff977224 */ /* 0x000fe200078e00ff */
[----:B--2---:R-:W-:-:S04]  /*108f0*/  LOP3.LUT R4, R4, 0x7f, RZ, 0xc0, !PT ;  /* 0x0000007f04047812 */ /* 0x004fc800078ec0ff */
[----:B------:R-:W-:Y:S01]  /*10900*/  ISETP.NE.AND P1, PT, R4, RZ, PT ;  /* 0x000000ff0400720c */ /* 0x000fe20003f25270 */
[----:B-1----:R-:W-:-:S12]  /*10910*/  @P2 BRA `(.L_x_778) ;  /* 0x0000000000082947 */ /* 0x002fd80003800000 */
[----:B------:R-:W1:Y:S02]  /*10920*/  SYNCS.PHASECHK.TRANS64.TRYWAIT P2, [R0+URZ+0x34830], R3 ;  /* 0x03483003000075a7 */ /* 0x000e64000804017f */
[----:B-1----:R-:W-:Y:S05]  /*10930*/  @!P2 BRA `(.L_x_779) ;  /* 0x000001080028a947 */ /* 0x002fea0003800000 */
.L_x_778:
[----:B------:R-:W-:Y:S05]  /*10940*/  WARPSYNC.ALL ;  /* 0x0000000000007948 */ /* 0x000fea0003800000 */
[----:B01----:R-:W-:Y:S01]  /*10950*/  VIADD R3, R2, 0x1c400 ;  /* 0x0001c40002037836 */ /* 0x003fe20000000000 */
[----:B------:R-:W-:Y:S01]  /*10960*/  R2UR UR4, R36 ;  /* 0x00000000240472ca */ /* 0x000fe200000e0000 */
[----:B------:R-:W-:Y:S01]  /*10970*/  IMAD.MOV.U32 R7, RZ, RZ, 0x40000040 ;  /* 0x40000040ff077424 */ /* 0x000fe200078e00ff */
[----:B------:R-:W-:Y:S01]  /*10980*/  WARPGROUP.ARRIVE ;  /* 0x00000000000079c5 */ /* 0x000fe20000000000 */
[----:B------:R-:W-:Y:S01]  /*10990*/  UMOV UR9, 0x40000040 ;  /* 0x4000004000097882 */ /* 0x000fe20000000000 */
[----:B------:R-:W-:Y:S01]  /*109a0*/  SHF.R.U32.HI R3, RZ, 0x4, R3 ;  /* 0x00000004ff037819 */ /* 0x000fe20000011603 */
[----:B------:R-:W-:Y:S01]  /*109b0*/  IMAD.MOV.U32 R9, RZ, RZ, 0x40000040 ;  /* 0x40000040ff097424 */ /* 0x000fe200078e00ff */
[----:B------:R-:W-:Y:S01]  /*109c0*/  R2UR UR11, R7 ;  /* 0x00000000070b72ca */ /* 0x000fe200000e0000 */
[----:B------:R-:W-:Y:S01]  /*109d0*/  IMAD.U32 R11, RZ, RZ, UR9 ;  /* 0x00000009ff0b7e24 */ /* 0x000fe2000f8e00ff */
[----:B------:R-:W-:Y:S01]  /*109e0*/  LOP3.LUT R3, R3, 0x3fff, RZ, 0xc0, !PT ;  /* 0x00003fff03037812 */ /* 0x000fe200078ec0ff */
[----:B------:R-:W-:Y:S01]  /*109f0*/  UMOV UR57, 0x40000040 ;  /* 0x4000004000397882 */ /* 0x000fe20000000000 */
[----:B------:R-:W-:Y:S01]  /*10a00*/  UMOV UR45, 0x40000040 ;  /* 0x40000040002d7882 */ /* 0x000fe20000000000 */
[----:B------:R-:W-:Y:S01]  /*10a10*/  UMOV UR49, 0x40000040 ;  /* 0x4000004000317882 */ /* 0x000fe20000000000 */
[----:B------:R-:W-:Y:S01]  /*10a20*/  LOP3.LUT R5, R3, 0x10000, RZ, 0xfc, !PT ;  /* 0x0001000003057812 */ /* 0x000fe200078efcff */
[----:B------:R-:W-:Y:S01]  /*10a30*/  ULOP3.LUT UR4, UR4, 0x10000, URZ, 0xfc, !UPT ;  /* 0x0001000004047892 */ /* 0x000fe2000f8efc3f */
[----:B------:R-:W-:Y:S01]  /*10a40*/  IMAD.MOV.U32 R7, RZ, RZ, 0x40000040 ;  /* 0x40000040ff077424 */ /* 0x000fe200078e00ff */
[----:B------:R-:W-:Y:S01]  /*10a50*/  UMOV UR53, 0x40000040 ;  /* 0x4000004000357882 */ /* 0x000fe20000000000 */
[----:B------:R-:W-:Y:S01]  /*10a60*/  IMAD.IADD R21, R233, 0x1, R150 ;  /* 0x00000001e9157824 */ /* 0x000fe200078e0296 */
[----:B------:R-:W-:Y:S01]  /*10a70*/  UIADD3 UR5, UR4, 0x2, URZ ;  /* 0x0000000204057890 */ /* 0x000fe2000fffe03f */
[----:B------:R-:W-:Y:S01]  /*10a80*/  IMAD R6, R194, 0xc00, R5 ;  /* 0x00000c00c2067824 */ /* 0x000fe200078e0205 */
[----:B------:R-:W-:Y:S01]  /*10a90*/  UIADD3 UR56, UR4, 0x406, URZ ;  /* 0x0000040604387890 */ /* 0x000fe2000fffe03f */
[----:B------:R-:W-:Y:S01]  /*10aa0*/  IMAD R21, R210, -0x80, R21 ;  /* 0xffffff80d2157824 */ /* 0x000fe200078e0215 */
[----:B------:R-:W-:Y:S01]  /*10ab0*/  UMOV UR8, UR4 ;  /* 0x0000000400087c82 */ /* 0x000fe20008000000 */
[C---:B------:R-:W-:Y:S01]  /*10ac0*/  VIADD R8, R6.reuse, 0x2 ;  /* 0x0000000206087836 */ /* 0x040fe20000000000 */
[----:B------:R-:W-:Y:S01]  /*10ad0*/  R2UR UR10, R6 ;  /* 0x00000000060a72ca */ /* 0x000fe200000e0000 */
[----:B------:R-:W-:Y:S01]  /*10ae0*/  IMAD.U32 R10, RZ, RZ, UR8 ;  /* 0x00000008ff0a7e24 */ /* 0x000fe2000f8e00ff */
[----:B------:R-:W-:Y:S01]  /*10af0*/  UIADD3 UR44, UR4, 0x800, URZ ;  /* 0x00000800042c7890 */ /* 0x000fe2000fffe03f */
[C---:B------:R-:W-:Y:S01]  /*10b00*/  ISETP.GT.AND P2, PT, R21.reuse, RZ, PT ;  /* 0x000000ff1500720c */ /* 0x040fe20003f44270 */
[----:B------:R-:W-:Y:S01]  /*10b10*/  UIADD3 UR48, UR4, 0x802, URZ ;  /* 0x0000080204307890 */ /* 0x000fe2000fffe03f */
[C---:B------:R-:W-:Y:S01]  /*10b20*/  ISETP.GT.AND P3, PT, R21.reuse, 0x1, PT ;  /* 0x000000011500780c */ /* 0x040fe20003f64270 */
[----:B------:R0:W-:Y:S01]  /*10b30*/  STL.64 [R1+0x40], R10 ;  /* 0x0000400a01007387 */ /* 0x0001e20000100a00 */
[----:B------:R-:W-:Y:S01]  /*10b40*/  UIADD3 UR52, UR4, 0x804, URZ ;  /* 0x0000080404347890 */ /* 0x000fe2000fffe03f */
[C---:B------:R-:W-:Y:S01]  /*10b50*/  ISETP.GT.AND P5, PT, R21.reuse, 0x9, PT ;  /* 0x000000091500780c */ /* 0x040fe20003fa4270 */
[----:B------:R-:W-:Y:S01]  /*10b60*/  ULDC UR36, c[0x0][0x9d8] ;  /* 0x0002760000247ab9 */ /* 0x000fe20000000800 */
[C---:B------:R-:W-:Y:S01]  /*10b70*/  ISETP.GT.AND P6, PT, R21.reuse, 0x8, PT ;  /* 0x000000081500780c */ /* 0x040fe20003fc4270 */
[----:B------:R-:W-:Y:S01]  /*10b80*/  BSSY B0, `(.L_x_780) ;  /* 0x00005b6000007945 */ /* 0x000fe20003800000 */
[----:B------:R-:W-:Y:S01]  /*10b90*/  ISETP.GT.AND P4, PT, R21, 0x10, PT ;  /* 0x000000101500780c */ /* 0x000fe20003f84270 */
[----:B------:R-:W-:Y:S01]  /*10ba0*/  HGMMA.64x128x16.F32.BF16 R24, gdesc[UR8], RZ, !UPT, gsb0 ;  /* 0x01e00000081879f0 */ /* 0x000fe2000c0018ff */
[----:B------:R-:W-:Y:S01]  /*10bb0*/  R2UR UR10, R8 ;  /* 0x00000000080a72ca */ /* 0x000fe200000e0000 */
[----:B------:R-:W-:Y:S01]  /*10bc0*/  UMOV UR8, UR5 ;  /* 0x0000000500087c82 */ /* 0x000fe20008000000 */
[----:B------:R-:W-:Y:S01]  /*10bd0*/  R2UR UR11, R9 ;  /* 0x00000000090b72ca */ /* 0x000fe200000e0000 */
[----:B------:R-:W-:Y:S01]  /*10be0*/  UMOV UR9, 0x40000040 ;  /* 0x4000004000097882 */ /* 0x000fe20000000000 */
[----:B------:R-:W-:Y:S01]  /*10bf0*/  VIADD R8, R6, 0x4 ;  /* 0x0000000406087836 */ /* 0x000fe20000000000 */
[----:B------:R-:W-:Y:S01]  /*10c00*/  UIADD3 UR5, UR4, 0x4, URZ ;  /* 0x0000000404057890 */ /* 0x000fe2000fffe03f */
[----:B------:R-:W-:Y:S01]  /*10c10*/  IMAD.MOV.U32 R9, RZ, RZ, 0x40000040 ;  /* 0x40000040ff097424 */ /* 0x000fe200078e00ff */
[----:B------:R-:W-:Y:S01]  /*10c20*/  P2R R89, PR, RZ, 0x1 ;  /* 0x00000001ff597803 */ /* 0x000fe20000000000 */
[----:B0-----:R-:W-:Y:S01]  /*10c30*/  IMAD.U32 R10, RZ, RZ, UR8 ;  /* 0x00000008ff0a7e24 */ /* 0x001fe2000f8e00ff */
[----:B------:R-:W-:Y:S01]  /*10c40*/  MOV R140, R151 ;  /* 0x00000097008c7202 */ /* 0x000fe20000000f00 */
[----:B------:R-:W-:-:S02]  /*10c50*/  IMAD.U32 R11, RZ, RZ, UR9 ;  /* 0x00000009ff0b7e24 */ /* 0x000fc4000f8e00ff */
[--C-:B------:R-:W-:Y:S02]  /*10c60*/  IMAD.MOV.U32 R149, RZ, RZ, R151.reuse ;  /* 0x000000ffff957224 */ /* 0x100fe400078e0097 */
[--C-:B------:R-:W-:Y:S01]  /*10c70*/  IMAD.MOV.U32 R148, RZ, RZ, R151.reuse ;  /* 0x000000ffff947224 */ /* 0x100fe200078e0097 */
[----:B------:R0:W-:Y:S01]  /*10c80*/  STL.64 [R1+0x38], R10 ;  /* 0x0000380a01007387 */ /* 0x0001e20000100a00 */
[--C-:B------:R-:W-:Y:S02]  /*10c90*/  IMAD.MOV.U32 R147, RZ, RZ, R151.reuse ;  /* 0x000000ffff937224 */ /* 0x100fe400078e0097 */
[--C-:B------:R-:W-:Y:S02]  /*10ca0*/  IMAD.MOV.U32 R146, RZ, RZ, R151.reuse ;  /* 0x000000ffff927224 */ /* 0x100fe400078e0097 */
[--C-:B------:R-:W-:Y:S02]  /*10cb0*/  IMAD.MOV.U32 R145, RZ, RZ, R151.reuse ;  /* 0x000000ffff917224 */ /* 0x100fe400078e0097 */
[----:B-----5:R-:W-:-:S02]  /*10cc0*/  IMAD.MOV.U32 R144, RZ, RZ, R151 ;  /* 0x000000ffff907224 */ /* 0x020fc400078e0097 */
        /* <DEDUP_REMOVED lines=36> */
[----:B------:R-:W-:Y:S01]  /*10f10*/  R2UR UR10, R8 ;  /* 0x00000000080a72ca */ /* 0x000fe200000e0000 */
[----:B------:R-:W-:Y:S01]  /*10f20*/  UMOV UR8, UR5 ;  /* 0x0000000500087c82 */ /* 0x000fe20008000000 */
[----:B------:R-:W-:Y:S01]  /*10f30*/  R2UR UR11, R9 ;  /* 0x00000000090b72ca */ /* 0x000fe200000e0000 */
[----:B------:R-:W-:Y:S01]  /*10f40*/  UMOV UR9, 0x40000040 ;  /* 0x4000004000097882 */ /* 0x000fe20000000000 */
[----:B------:R-:W-:Y:S01]  /*10f50*/  VIADD R8, R6, 0x6 ;  /* 0x0000000606087836 */ /* 0x000fe20000000000 */
[----:B------:R-:W-:Y:S01]  /*10f60*/  UIADD3 UR5, UR4, 0x6, URZ ;  /* 0x0000000604057890 */ /* 0x000fe2000fffe03f */
[----:B------:R-:W-:Y:S02]  /*10f70*/  IMAD.MOV.U32 R9, RZ, RZ, 0x40000040 ;  /* 0x40000040ff097424 */ /* 0x000fe400078e00ff */
[----:B0-----:R-:W-:Y:S02]  /*10f80*/  IMAD.U32 R10, RZ, RZ, UR8 ;  /* 0x00000008ff0a7e24 */ /* 0x001fe4000f8e00ff */
[----:B------:R-:W-:-:S05]  /*10f90*/  IMAD.U32 R11, RZ, RZ, UR9 ;  /* 0x00000009ff0b7e24 */ /* 0x000fca000f8e00ff */
[----:B------:R0:W-:Y:S01]  /*10fa0*/  STL.64 [R1+0x30], R10 ;  /* 0x0000300a01007387 */ /* 0x0001e20000100a00 */
        /* <DEDUP_REMOVED lines=21> */
[----:B------:R-:W-:Y:S01]  /*11100*/  MOV R9, 0x40000040 ;  /* 0x4000004000097802 */ /* 0x000fe20000000f00 */
[----:B------:R-:W-:Y:S01]  /*11110*/  UIADD3 UR5, UR4, 0x402, URZ ;  /* 0x0000040204057890 */ /* 0x000fe2000fffe03f */
        /* <DEDUP_REMOVED lines=12> */
[----:B------:R-:W-:Y:S01]  /*111e0*/  IMAD.MOV.U32 R9, RZ, RZ, 0x40000040 ;  /* 0x40000040ff097424 */ /* 0x000fe200078e00ff */
        /* <DEDUP_REMOVED lines=12> */
[----:B------:R-:W-:Y:S01]  /*112b0*/  ULDC UR5, c[0x0][0x988] ;  /* 0x0002620000057ab9 */ /* 0x000fe20000000800 */
[----:B------:R-:W-:Y:S02]  /*112c0*/  IMAD.MOV.U32 R9, RZ, RZ, 0x40000040 ;  /* 0x40000040ff097424 */ /* 0x000fe400078e00ff */
[----:B0-----:R-:W-:Y:S01]  /*112d0*/  IMAD.U32 R10, RZ, RZ, UR8 ;  /* 0x00000008ff0a7e24 */ /* 0x001fe2000f8e00ff */
[----:B------:R-:W-:Y:S01]  /*112e0*/  R2UR UR58, R8 ;  /* 0x00000000083a72ca */ /* 0x000fe200000e0000 */
[----:B------:R-:W-:Y:S01]  /*112f0*/  VIADD R8, R6, 0x800 ;  /* 0x0000080006087836 */ /* 0x000fe20000000000 */
[----:B------:R-:W-:Y:S01]  /*11300*/  R2UR UR59, R9 ;  /* 0x00000000093b72ca */ /* 0x000fe200000e0000 */
[----:B------:R-:W-:-:S02]  /*11310*/  IMAD.MOV.U32 R9, RZ, RZ, 0x40000040 ;  /* 0x40000040ff097424 */ /* 0x000fc400078e00ff */
[----:B------:R-:W-:Y:S01]  /*11320*/  IMAD.U32 R11, RZ, RZ, UR9 ;  /* 0x00000009ff0b7e24 */ /* 0x000fe2000f8e00ff */
[----:B------:R-:W-:Y:S01]  /*11330*/  R2UR UR46, R8 ;  /* 0x00000000082e72ca */ /* 0x000fe200000e0000 */
[----:B------:R-:W-:Y:S01]  /*11340*/  VIADD R8, R6, 0x802 ;  /* 0x0000080206087836 */ /* 0x000fe20000000000 */
[----:B------:R-:W-:Y:S01]  /*11350*/  R2UR UR47, R9 ;  /* 0x00000000092f72ca */ /* 0x000fe200000e0000 */
[----:B------:R-:W-:Y:S01]  /*11360*/  IMAD.MOV.U32 R9, RZ, RZ, 0x40000040 ;  /* 0x40000040ff097424 */ /* 0x000fe200078e00ff */
[----:B------:R-:W-:Y:S02]  /*11370*/  STL.64 [R1+0x8], R10 ;  /* 0x0000080a01007387 */ /* 0x000fe40000100a00 */
[----:B------:R-:W-:Y:S01]  /*11380*/  R2UR UR50, R8 ;  /* 0x00000000083272ca */ /* 0x000fe200000e0000 */
[----:B------:R-:W-:Y:S01]  /*11390*/  VIADD R8, R6, 0x804 ;  /* 0x0000080406087836 */ /* 0x000fe20000000000 */
[----:B------:R-:W-:Y:S01]  /*113a0*/  R2UR UR51, R9 ;  /* 0x00000000093372ca */ /* 0x000fe200000e0000 */
[----:B------:R-:W-:-:S02]  /*113b0*/  IMAD.MOV.U32 R9, RZ, RZ, 0x40000040 ;  /* 0x40000040ff097424 */ /* 0x000fc400078e00ff */
[----:B------:R-:W-:Y:S01]  /*113c0*/  VIADD R6, R6, 0x806 ;  /* 0x0000080606067836 */ /* 0x000fe20000000000 */
[----:B------:R-:W-:Y:S02]  /*113d0*/  R2UR UR54, R8 ;  /* 0x00000000083672ca */ /* 0x000fe400000e0000 */
[----:B------:R-:W-:Y:S01]  /*113e0*/  R2UR UR55, R9 ;  /* 0x00000000093772ca */ /* 0x000fe200000e0000 */
[----:B------:R-:W-:Y:S02]  /*113f0*/  WARPGROUP.DEPBAR.LE gsb0, 0x0 ;  /* 0x00008000000079c5 */ /* 0x000fe40000010000 */
[----:B------:R-:W-:-:S06]  /*11400*/  WARPGROUP.ARRIVE ;  /* 0x00000000000079c5 */ /* 0x000fcc0000000000 */
[----:B------:R-:W-:Y:S01]  /*11410*/  HGMMA.64x128x16.F32.BF16 R24, gdesc[UR8], R24, gsb0 ;  /* 0x01e00000081879f0 */ /* 0x000fe20008001818 */
[----:B------:R-:W-:Y:S01]  /*11420*/  R2UR UR10, R6 ;  /* 0x00000000060a72ca */ /* 0x000fe200000e0000 */
[----:B------:R-:W-:Y:S01]  /*11430*/  UMOV UR8, UR4 ;  /* 0x0000000400087c82 */ /* 0x000fe20008000000 */
[----:B------:R-:W-:Y:S01]  /*11440*/  R2UR UR11, R7 ;  /* 0x00000000070b72ca */ /* 0x000fe200000e0000 */
[----:B------:R-:W-:Y:S01]  /*11450*/  UMOV UR9, 0x40000040 ;  /* 0x4000004000097882 */ /* 0x000fe20000000000 */
[----:B------:R-:W-:Y:S01]  /*11460*/  IMAD.U32 R6, RZ, RZ, UR8 ;  /* 0x00000008ff067e24 */ /* 0x000fe2000f8e00ff */
[----:B------:R-:W-:Y:S01]  /*11470*/  ULDC UR4, c[0x0][0x9d8] ;  /* 0x0002760000047ab9 */ /* 0x000fe20000000800 */
[----:B------:R-:W-:-:S05]  /*11480*/  IMAD.U32 R7, RZ, RZ, UR9 ;  /* 0x00000009ff077e24 */ /* 0x000fca000f8e00ff */
[----:B------:R0:W-:Y:S01]  /*11490*/  STL.64 [R1], R6 ;  /* 0x0000000601007387 */ /* 0x0001e20000100a00 */
[----:B------:R-:W-:Y:S02]  /*114a0*/  WARPGROUP.DEPBAR.LE gsb0, 0x0 ;  /* 0x00008000000079c5 */ /* 0x000fe40000010000 */
[----:B------:R-:W-:-:S06]  /*114b0*/  WARPGROUP.ARRIVE ;  /* 0x00000000000079c5 */ /* 0x000fcc0000000000 */
[----:B------:R-:W-:Y:S01]  /*114c0*/  HGMMA.64x128x16.F32.BF16 R24, gdesc[UR56], R24, gsb0 ;  /* 0x01e00000381879f0 */ /* 0x000fe20008001818 */
[----:B------:R-:W-:Y:S02]  /*114d0*/  ULDC UR58, c[0x0][0x988] ;  /* 0x00026200003a7ab9 */ /* 0x000fe40000000800 */
        /* <DEDUP_REMOVED lines=14> */
[----:B0-----:R-:W-:Y:S01]  /*115c0*/  FMUL.FTZ R6, R25, UR4 ;  /* 0x0000000419067c20 */ /* 0x001fe20008410000 */
        /* <DEDUP_REMOVED lines=21> */
[----:B0-----:R-:W-:Y:S01]  /*11720*/  FSEL R14, R3, -INF , P2 ;  /* 0xff800000030e7808 */ /* 0x001fe20001000000 */
[----:B------:R-:W-:Y:S01]  /*11730*/  FMUL.FTZ R35, R35, UR4 ;  /* 0x0000000423237c20 */ /* 0x000fe20008410000 */
[----:B------:R-:W-:Y:S01]  /*11740*/  FMUL.FTZ R62, R62, UR4 ;  /* 0x000000043e3e7c20 */ /* 0x000fe20008410000 */
[----:B------:R-:W-:Y:S01]  /*11750*/  FMUL.FTZ R38, R38, UR4 ;  /* 0x0000000426267c20 */ /* 0x000fe20008410000 */
[----:B------:R-:W-:Y:S01]  /*11760*/  FMUL.FTZ R41, R57, UR4 ;  /* 0x0000000439297c20 */ /* 0x000fe20008410000 */
[----:B------:R-:W-:Y:S01]  /*11770*/  FMUL.FTZ R66, R66, UR4 ;  /* 0x0000000442427c20 */ /* 0x000fe20008410000 */
[----:B------:R-:W-:Y:S01]  /*11780*/  FMUL.FTZ R29, R45, UR4 ;  /* 0x000000042d1d7c20 */ /* 0x000fe20008410000 */
[----:B------:R-:W-:Y:S01]  /*11790*/  MUFU.TANH R7, R7 ;  /* 0x0000000700077308 */ /* 0x000fe20000002400 */
[----:B-1----:R-:W-:Y:S01]  /*117a0*/  FSEL R15, R6, -INF , P3 ;  /* 0xff800000060f7808 */ /* 0x002fe20001800000 */
        /* <DEDUP_REMOVED lines=23> */
[----:B0-----:R-:W-:Y:S01]  /*11920*/  FSEL R4, R4, -INF , P2 ;  /* 0xff80000004047808 */ /* 0x001fe20001000000 */
[----:B------:R-:W-:Y:S01]  /*11930*/  FMUL.FTZ R85, R85, UR4 ;  /* 0x0000000455557c20 */ /* 0x000fe20008410000 */
[----:B------:R-:W-:Y:S01]  /*11940*/  ISETP.GT.AND P2, PT, R21, 0x11, PT ;  /* 0x000000111500780c */ /* 0x000fe20003f44270 */
[----:B------:R-:W-:Y:S01]  /*11950*/  FMUL.FTZ R79, R79, UR4 ;  /* 0x000000044f4f7c20 */ /* 0x000fe20008410000 */
[----:B------:R-:W-:Y:S01]  /*11960*/  FMUL.FTZ R82, R82, UR4 ;  /* 0x0000000452527c20 */ /* 0x000fe20008410000 */
[----:B------:R-:W-:Y:S01]  /*11970*/  FMUL.FTZ R83, R83, UR4 ;  /* 0x0000000453537c20 */ /* 0x000fe20008410000 */
[----:B------:R-:W-:Y:S01]  /*11980*/  FMUL.FTZ R86, R86, UR4 ;  /* 0x0000000456567c20 */ /* 0x000fe20008410000 */
[----:B------:R-:W-:Y:S01]  /*11990*/  MUFU.TANH R13, R13 ;  /* 0x0000000d000d7308 */ /* 0x000fe20000002400 */
[----:B------:R-:W-:-:S07]  /*119a0*/  FMUL.FTZ R87, R87, UR4 ;  /* 0x0000000457577c20 */ /* 0x000fce0008410000 */
[----:B------:R0:W-:Y:S01]  /*119b0*/  MUFU.TANH R28, R43 ;  /* 0x0000002b001c7308 */ /* 0x0001e20000002400 */
[----:B-1----:R-:W-:Y:S02]  /*119c0*/  FSEL R3, R8, -INF , P3 ;  /* 0xff80000008037808 */ /* 0x002fe40001800000 */
[----:B------:R-:W-:-:S05]  /*119d0*/  ISETP.GT.AND P3, PT, R21, 0x18, PT ;  /* 0x000000181500780c */ /* 0x000fca0003f64270 */
[----:B------:R-:W1:Y:S01]  /*119e0*/  MUFU.TANH R30, R30 ;  /* 0x0000001e001e7308 */ /* 0x000e620000002400 */
[----:B0-----:R-:W-:-:S07]  /*119f0*/  FMUL.FTZ R43, R56, UR4 ;  /* 0x00000004382b7c20 */ /* 0x001fce0008410000 */
[----:B------:R-:W-:Y:S08]  /*11a00*/  MUFU.TANH R26, R42 ;  /* 0x0000002a001a7308 */ /* 0x000ff00000002400 */
[----:B------:R0:W-:Y:S01]  /*11a10*/  MUFU.TANH R56, R58 ;  /* 0x0000003a00387308 */ /* 0x0001e20000002400 */
[----:B-1----:R-:W-:-:S07]  /*11a20*/  FSEL R6, R30, -INF , P6 ;  /* 0xff8000001e067808 */ /* 0x002fce0003000000 */
[----:B------:R-:W-:Y:S01]  /*11a30*/  MUFU.TANH R36, R36 ;  /* 0x0000002400247308 */ /* 0x000fe20000002400 */
[----:B0-----:R-:W-:Y:S02]  /*11a40*/  FSEL R58, R9, -INF , P5 ;  /* 0xff800000093a7808 */ /* 0x001fe40002800000 */
[----:B------:R-:W-:-:S05]  /*11a50*/  FMNMX.FTZ R9, R14, R15, !PT ;  /* 0x0000000f0e097209 */ /* 0x000fca0007810000 */
[----:B------:R0:W-:Y:S08]  /*11a60*/  MUFU.TANH R42, R54 ;  /* 0x00000036002a7308 */ /* 0x0001f00000002400 */
[----:B------:R1:W2:Y:S01]  /*11a70*/  MUFU.TANH R10, R31 ;  /* 0x0000001f000a7308 */ /* 0x0002a20000002400 */
[----:B0-----:R-:W-:Y:S02]  /*11a80*/  FSEL R54, R7, -INF , P6 ;  /* 0xff80000007367808 */ /* 0x001fe40003000000 */
[----:B------:R-:W-:-:S02]  /*11a90*/  ISETP.GT.AND P6, PT, R21, 0x19, PT ;  /* 0x000000191500780c */ /* 0x000fc40003fc4270 */
[----:B------:R-:W-:-:S03]  /*11aa0*/  FMNMX.FTZ R9, R54, R9, !PT ;  /* 0x0000000936097209 */ /* 0x000fc60007810000 */
[----:B------:R-:W0:Y:S01]  /*11ab0*/  MUFU.TANH R25, R25 ;  /* 0x0000001900197308 */ /* 0x000e220000002400 */
[----:B------:R-:W-:Y:S01]  /*11ac0*/  FMNMX.FTZ R9, R58, R9, !PT ;  /* 0x000000093a097209 */ /* 0x000fe20007810000 */
[----:B-1----:R-:W-:-:S06]  /*11ad0*/  FMUL.FTZ R31, R44, UR4 ;  /* 0x000000042c1f7c20 */ /* 0x002fcc0008410000 */
[----:B------:R-:W1:Y:S01]  /*11ae0*/  MUFU.TANH R34, R34 ;  /* 0x0000002200227308 */ /* 0x000e620000002400 */
[----:B--2---:R-:W-:Y:S02]  /*11af0*/  FSEL R8, R10, -INF , P5 ;  /* 0xff8000000a087808 */ /* 0x004fe40002800000 */
[----:B------:R-:W-:-:S04]  /*11b00*/  ISETP.GT.AND P5, PT, R21, 0x20, PT ;  /* 0x000000201500780c */ /* 0x000fc80003fa4270 */
[----:B------:R-:W-:Y:S01]  /*11b10*/  FSEL R26, R26, -INF , P5 ;  /* 0xff8000001a1a7808 */ /* 0x000fe20002800000 */
[----:B------:R2:W-:Y:S01]  /*11b20*/  MUFU.TANH R32, R47 ;  /* 0x0000002f00207308 */ /* 0x0005e20000002400 */
[----:B0-----:R-:W-:-:S07]  /*11b30*/  FSEL R68, R25, -INF , P6 ;  /* 0xff80000019447808 */ /* 0x001fce0003000000 */
[----:B------:R-:W-:Y:S01]  /*11b40*/  MUFU.TANH R40, R40 ;  /* 0x0000002800287308 */ /* 0x000fe20000002400 */
[----:B--2---:R-:W-:Y:S01]  /*11b50*/  FMUL.FTZ R47, R60, UR4 ;  /* 0x000000043c2f7c20 */ /* 0x004fe20008410000 */
[----:B------:R-:W-:Y:S02]  /*11b60*/  FSEL R60, R11, -INF , P4 ;  /* 0xff8000000b3c7808 */ /* 0x000fe40002000000 */
[----:B-1----:R-:W-:Y:S02]  /*11b70*/  FSEL R10, R34, -INF , P4 ;  /* 0xff800000220a7808 */ /* 0x002fe40002000000 */
[----:B------:R-:W-:Y:S02]  /*11b80*/  FMNMX.FTZ R9, R60, R9, !PT ;  /* 0x000000093c097209 */ /* 0x000fe40007810000 */
[----:B------:R0:W1:Y:S01]  /*11b90*/  MUFU.TANH R12, R35 ;  /* 0x00000023000c7308 */ /* 0x0000620000002400 */
[----:B------:R-:W-:-:S04]  /*11ba0*/  ISETP.GT.AND P4, PT, R21, 0x21, PT ;  /* 0x000000211500780c */ /* 0x000fc80003f84270 */
[----:B------:R-:W-:-:S03]  /*11bb0*/  FSEL R28, R28, -INF , P4 ;  /* 0xff8000001c1c7808 */ /* 0x000fc60002000000 */
[----:B------:R-:W2:Y:S01]  /*11bc0*/  MUFU.TANH R27, R27 ;  /* 0x0000001b001b7308 */ /* 0x000ea20000002400 */
[----:B0-----:R-:W-:Y:S01]  /*11bd0*/  FMUL.FTZ R35, R48, UR4 ;  /* 0x0000000430237c20 */ /* 0x001fe20008410000 */
[----:B------:R-:W-:-:S06]  /*11be0*/  FMUL.FTZ R48, R63, UR4 ;  /* 0x000000043f307c20 */ /* 0x000fcc0008410000 */
[----:B------:R0:W-:Y:S01]  /*11bf0*/  MUFU.TANH R57, R62 ;  /* 0x0000003e00397308 */ /* 0x0001e20000002400 */
[----:B-1----:R-:W-:-:S07]  /*11c00*/  FSEL R12, R12, -INF , P2 ;  /* 0xff8000000c0c7808 */ /* 0x002fce0001000000 */
[----:B------:R-:W1:Y:S01]  /*11c10*/  MUFU.TANH R20, R38 ;  /* 0x0000002600147308 */ /* 0x000e620000002400 */
[----:B0-----:R-:W-:Y:S02]  /*11c20*/  FSEL R62, R13, -INF , P2 ;  /* 0xff8000000d3e7808 */ /* 0x001fe40001000000 */
[----:B------:R-:W-:Y:S02]  /*11c30*/  ISETP.GT.AND P2, PT, R21, 0x28, PT ;  /* 0x000000281500780c */ /* 0x000fe40003f44270 */
[----:B------:R-:W-:Y:S02]  /*11c40*/  FMNMX.FTZ R9, R62, R9, !PT ;  /* 0x000000093e097209 */ /* 0x000fe40007810000 */
[----:B--2---:R-:W-:Y:S01]  /*11c50*/  FSEL R88, R27, -INF , P4 ;  /* 0xff8000001b587808 */ /* 0x004fe20002000000 */
[----:B------:R-:W0:Y:S01]  /*11c60*/  MUFU.TANH R31, R31 ;  /* 0x0000001f001f7308 */ /* 0x000e220000002400 */
[----:B------:R-:W-:-:S07]  /*11c70*/  ISETP.GT.AND P4, PT, R21, 0x38, PT ;  /* 0x000000381500780c */ /* 0x000fce0003f84270 */
[----:B------:R2:W-:Y:S01]  /*11c80*/  MUFU.TANH R61, R66 ;  /* 0x00000042003d7308 */ /* 0x0005e20000002400 */
[----:B-1----:R-:W-:-:S07]  /*11c90*/  FSEL R20, R20, -INF , P3 ;  /* 0xff80000014147808 */ /* 0x002fce0001800000 */
[----:B------:R1:W3:Y:S01]  /*11ca0*/  MUFU.TANH R24, R39 ;  /* 0x0000002700187308 */ /* 0x0002e20000002400 */
[----:B--2---:R-:W-:Y:S02]  /*11cb0*/  FSEL R66, R36, -INF , P3 ;  /* 0xff80000024427808 */ /* 0x004fe40001800000 */
[----:B------:R-:W-:Y:S02]  /*11cc0*/  ISETP.GT.AND P3, PT, R21, 0x29, PT ;  /* 0x000000291500780c */ /* 0x000fe40003f64270 */
[----:B------:R-:W-:Y:S02]  /*11cd0*/  FMNMX.FTZ R9, R66, R9, !PT ;  /* 0x0000000942097209 */ /* 0x000fe40007810000 */
[----:B0-----:R-:W-:Y:S01]  /*11ce0*/  FSEL R90, R31, -INF , P2 ;  /* 0xff8000001f5a7808 */ /* 0x001fe20001000000 */
[----:B------:R-:W0:Y:S01]  /*11cf0*/  MUFU.TANH R29, R29 ;  /* 0x0000001d001d7308 */ /* 0x000e220000002400 */
[----:B------:R-:W-:Y:S01]  /*11d00*/  FMNMX.FTZ R9, R68, R9, !PT ;  /* 0x0000000944097209 */ /* 0x000fe20007810000 */
[----:B-1----:R-:W-:Y:S01]  /*11d10*/  FMUL.FTZ R39, R52, UR4 ;  /* 0x0000000434277c20 */ /* 0x002fe20008410000 */
[----:B------:R-:W-:Y:S01]  /*11d20*/  FSEL R32, R32, -INF , P3 ;  /* 0xff80000020207808 */ /* 0x000fe20001800000 */
[----:B------:R-:W-:-:S04]  /*11d30*/  FMUL.FTZ R52, R67, UR4 ;  /* 0x0000000443347c20 */ /* 0x000fc80008410000 */
[----:B------:R-:W1:Y:S01]  /*11d40*/  MUFU.TANH R35, R35 ;  /* 0x0000002300237308 */ /* 0x000e620000002400 */
[----:B---3--:R-:W-:Y:S02]  /*11d50*/  FSEL R24, R24, -INF , P6 ;  /* 0xff80000018187808 */ /* 0x008fe40003000000 */
[----:B------:R-:W-:-:S05]  /*11d60*/  ISETP.GT.AND P6, PT, R21, 0x30, PT ;  /* 0x000000301500780c */ /* 0x000fca0003fc4270 */
[----:B------:R2:W-:Y:S01]  /*11d70*/  MUFU.TANH R7, R70 ;  /* 0x0000004600077308 */ /* 0x0005e20000002400 */
[----:B0-----:R-:W-:Y:S02]  /*11d80*/  FSEL R92, R29, -INF , P3 ;  /* 0xff8000001d5c7808 */ /* 0x001fe40001800000 */
[----:B------:R-:W-:-:S05]  /*11d90*/  ISETP.GT.AND P3, PT, R21, 0x40, PT ;  /* 0x000000401500780c */ /* 0x000fca0003f64270 */
[----:B------:R-:W0:Y:S01]  /*11da0*/  MUFU.TANH R33, R33 ;  /* 0x0000002100217308 */ /* 0x000e220000002400 */
[----:B--2---:R-:W-:Y:S02]  /*11db0*/  FSEL R70, R40, -INF , P5 ;  /* 0xff80000028467808 */ /* 0x004fe40002800000 */
[----:B------:R-:W-:Y:S02]  /*11dc0*/  ISETP.GT.AND P5, PT, R21, 0x31, PT ;  /* 0x000000311500780c */ /* 0x000fe40003fa4270 */
[----:B------:R-:W-:Y:S02]  /*11dd0*/  FMNMX.FTZ R9, R70, R9, !PT ;  /* 0x0000000946097209 */ /* 0x000fe40007810000 */
[----:B-1----:R-:W-:Y:S01]  /*11de0*/  FSEL R94, R35, -INF , P6 ;  /* 0xff800000235e7808 */ /* 0x002fe20003000000 */
[----:B------:R-:W1:Y:S01]  /*11df0*/  MUFU.TANH R46, R46 ;  /* 0x0000002e002e7308 */ /* 0x000e620000002400 */
[----:B------:R-:W-:-:S04]  /*11e00*/  FMNMX.FTZ R9, R88, R9, !PT ;  /* 0x0000000958097209 */ /* 0x000fc80007810000 */
[----:B------:R-:W-:-:S03]  /*11e10*/  FMNMX.FTZ R9, R90, R9, !PT ;  /* 0x000000095a097209 */ /* 0x000fc60007810000 */
[----:B------:R-:W2:Y:S01]  /*11e20*/  MUFU.TANH R39, R39 ;  /* 0x0000002700277308 */ /* 0x000ea20000002400 */
[----:B------:R-:W-:Y:S02]  /*11e30*/  FMNMX.FTZ R9, R92, R9, !PT ;  /* 0x000000095c097209 */ /* 0x000fe40007810000 */
[----:B0-----:R-:W-:Y:S02]  /*11e40*/  FSEL R96, R33, -INF , P5 ;  /* 0xff80000021607808 */ /* 0x001fe40002800000 */
[----:B------:R-:W-:-:S03]  /*11e50*/  FMNMX.FTZ R9, R94, R9, !PT ;  /* 0x000000095e097209 */ /* 0x000fc60007810000 */
[----:B------:R-:W0:Y:S01]  /*11e60*/  MUFU.TANH R37, R37 ;  /* 0x0000002500257308 */ /* 0x000e220000002400 */
[----:B-1----:R-:W-:Y:S02]  /*11e70*/  FSEL R30, R46, -INF , P2 ;  /* 0xff8000002e1e7808 */ /* 0x002fe40001000000 */
[----:B------:R-:W-:Y:S02]  /*11e80*/  ISETP.GT.AND P2, PT, R21, 0x39, PT ;  /* 0x000000391500780c */ /* 0x000fe40003f44270 */
[----:B------:R-:W-:-:S03]  /*11e90*/  FMNMX.FTZ R9, R96, R9, !PT ;  /* 0x0000000960097209 */ /* 0x000fc60007810000 */
[----:B------:R-:W1:Y:S01]  /*11ea0*/  MUFU.TANH R50, R50 ;  /* 0x0000003200327308 */ /* 0x000e620000002400 */
[----:B--2---:R-:W-:-:S04]  /*11eb0*/  FSEL R98, R39, -INF , P4 ;  /* 0xff80000027627808 */ /* 0x004fc80002000000 */
[----:B------:R-:W-:-:S03]  /*11ec0*/  FMNMX.FTZ R9, R98, R9, !PT ;  /* 0x0000000962097209 */ /* 0x000fc60007810000 */
[----:B------:R-:W2:Y:S01]  /*11ed0*/  MUFU.TANH R43, R43 ;  /* 0x0000002b002b7308 */ /* 0x000ea20000002400 */
[----:B0-----:R-:W-:-:S04]  /*11ee0*/  FSEL R100, R37, -INF , P2 ;  /* 0xff80000025647808 */ /* 0x001fc80001000000 */
[----:B------:R-:W-:Y:S01]  /*11ef0*/  FMNMX.FTZ R11, R100, R9, !PT ;  /* 0x00000009640b7209 */ /* 0x000fe20007810000 */
[----:B------:R-:W-:Y:S02]  /*11f00*/  FMUL.FTZ R9, R78, UR4 ;  /* 0x000000044e097c20 */ /* 0x000fe40008410000 */
[----:B------:R0:W3:Y:S01]  /*11f10*/  MUFU.TANH R38, R51 ;  /* 0x0000003300267308 */ /* 0x0000e20000002400 */
[----:B-1----:R-:W-:Y:S02]  /*11f20*/  FSEL R34, R50, -INF , P6 ;  /* 0xff80000032227808 */ /* 0x002fe40003000000 */
[----:B------:R-:W-:-:S05]  /*11f30*/  ISETP.GT.AND P6, PT, R21, 0x41, PT ;  /* 0x000000411500780c */ /* 0x000fca0003fc4270 */
[----:B------:R-:W1:Y:S01]  /*11f40*/  MUFU.TANH R41, R41 ;  /* 0x0000002900297308 */ /* 0x000e620000002400 */
[----:B0-----:R-:W-:Y:S01]  /*11f50*/  FMUL.FTZ R51, R64, UR4 ;  /* 0x0000000440337c20 */ /* 0x001fe20008410000 */
[----:B--2---:R-:W-:-:S04]  /*11f60*/  FSEL R102, R43, -INF , P3 ;  /* 0xff8000002b667808 */ /* 0x004fc80001800000 */
[----:B------:R-:W-:Y:S02]  /*11f70*/  FMNMX.FTZ R11, R102, R11, !PT ;  /* 0x0000000b660b7209 */ /* 0x000fe40007810000 */
[----:B------:R-:W0:Y:S01]  /*11f80*/  MUFU.TANH R47, R47 ;  /* 0x0000002f002f7308 */ /* 0x000e220000002400 */
[----:B---3--:R-:W-:Y:S02]  /*11f90*/  FSEL R36, R38, -INF , P5 ;  /* 0xff80000026247808 */ /* 0x008fe40002800000 */
[C---:B------:R-:W-:Y:S02]  /*11fa0*/  ISETP.GT.AND P5, PT, R21.reuse, 0x48, PT ;  /* 0x000000481500780c */ /* 0x040fe40003fa4270 */
[----:B------:R-:W-:Y:S02]  /*11fb0*/  FSEL R38, R42, -INF , P4 ;  /* 0xff8000002a267808 */ /* 0x000fe40002000000 */
[----:B------:R-:W-:Y:S01]  /*11fc0*/  ISETP.GT.AND P4, PT, R21, 0x49, PT ;  /* 0x000000491500780c */ /* 0x000fe20003f84270 */
[----:B------:R2:W3:Y:S01]  /*11fd0*/  MUFU.TANH R44, R55 ;  /* 0x00000037002c7308 */ /* 0x0004e20000002400 */
[----:B-1----:R-:W-:-:S02]  /*11fe0*/  FSEL R104, R41, -INF , P6 ;  /* 0xff80000029687808 */ /* 0x002fc40003000000 */
[----:B------:R-:W-:Y:S02]  /*11ff0*/  FSEL R42, R56, -INF , P3 ;  /* 0xff800000382a7808 */ /* 0x000fe40001800000 */
[----:B------:R-:W-:Y:S02]  /*12000*/  FMNMX.FTZ R11, R104, R11, !PT ;  /* 0x0000000b680b7209 */ /* 0x000fe40007810000 */
[----:B------:R-:W-:Y:S01]  /*12010*/  ISETP.GT.AND P3, PT, R21, 0x51, PT ;  /* 0x000000511500780c */ /* 0x000fe20003f64270 */
[----:B------:R-:W1:Y:S01]  /*12020*/  MUFU.TANH R45, R45 ;  /* 0x0000002d002d7308 */ /* 0x000e620000002400 */
[----:B--2---:R-:W-:Y:S01]  /*12030*/  FMUL.FTZ R55, R69, UR4 ;  /* 0x0000000445377c20 */ /* 0x004fe20008410000 */
[----:B0-----:R-:W-:Y:S02]  /*12040*/  FSEL R78, R47, -INF , P5 ;  /* 0xff8000002f4e7808 */ /* 0x001fe40002800000 */
[----:B------:R-:W-:Y:S02]  /*12050*/  FSEL R46, R57, -INF , P5 ;  /* 0xff800000392e7808 */ /* 0x000fe40002800000 */
[----:B------:R-:W-:Y:S01]  /*12060*/  FMNMX.FTZ R13, R78, R11, !PT ;  /* 0x0000000b4e0d7209 */ /* 0x000fe20007810000 */
[----:B------:R-:W-:Y:S01]  /*12070*/  FMUL.FTZ R11, R80, UR4 ;  /* 0x00000004500b7c20 */ /* 0x000fe20008410000 */
[----:B------:R-:W0:Y:S01]  /*12080*/  MUFU.TANH R51, R51 ;  /* 0x0000003300337308 */ /* 0x000e220000002400 */
[----:B---3--:R-:W-:-:S02]  /*12090*/  FSEL R40, R44, -INF , P2 ;  /* 0xff8000002c287808 */ /* 0x008fc40001000000 */
[C---:B------:R-:W-:Y:S02]  /*120a0*/  ISETP.GT.AND P2, PT, R21.reuse, 0x50, PT ;  /* 0x000000501500780c */ /* 0x040fe40003f44270 */
[----:B------:R-:W-:Y:S02]  /*120b0*/  ISETP.GT.AND P5, PT, R21, 0x59, PT ;  /* 0x000000591500780c */ /* 0x000fe40003fa4270 */
[----:B------:R-:W-:Y:S01]  /*120c0*/  FSEL R50, R61, -INF , P2 ;  /* 0xff8000003d327808 */ /* 0x000fe20001000000 */
[----:B------:R-:W2:Y:S01]  /*120d0*/  MUFU.TANH R59, R59 ;  /* 0x0000003b003b7308 */ /* 0x000ea20000002400 */
[----:B-1----:R-:W-:-:S04]  /*120e0*/  FSEL R106, R45, -INF , P4 ;  /* 0xff8000002d6a7808 */ /* 0x002fc80002000000 */
[----:B------:R-:W-:-:S03]  /*120f0*/  FMNMX.FTZ R13, R106, R13, !PT ;  /* 0x0000000d6a0d7209 */ /* 0x000fc60007810000 */
[----:B------:R-:W1:Y:S01]  /*12100*/  MUFU.TANH R49, R49 ;  /* 0x0000003100317308 */ /* 0x000e620000002400 */
[----:B0-----:R-:W-:Y:S02]  /*12110*/  FSEL R80, R51, -INF , P2 ;  /* 0xff80000033507808 */ /* 0x001fe40001000000 */
[----:B------:R-:W-:Y:S02]  /*12120*/  ISETP.GT.AND P2, PT, R21, 0x68, PT ;  /* 0x000000681500780c */ /* 0x000fe40003f44270 */
[----:B------:R-:W-:-:S03]  /*12130*/  FMNMX.FTZ R13, R80, R13, !PT ;  /* 0x0000000d500d7209 */ /* 0x000fc60007810000 */
[----:B------:R-:W0:Y:S01]  /*12140*/  MUFU.TANH R53, R53 ;  /* 0x0000003500357308 */ /* 0x000e220000002400 */
[----:B--2---:R-:W-:Y:S02]  /*12150*/  FSEL R44, R59, -INF , P6 ;  /* 0xff8000003b2c7808 */ /* 0x004fe40003000000 */
[----:B------:R-:W-:-:S04]  /*12160*/  ISETP.GT.AND P6, PT, R21, 0x58, PT ;  /* 0x000000581500780c */ /* 0x000fc80003fc4270 */
[----:B------:R-:W-:Y:S01]  /*12170*/  FSEL R56, R7, -INF , P6 ;  /* 0xff80000007387808 */ /* 0x000fe20003000000 */
[----:B------:R-:W2:Y:S01]  /*12180*/  MUFU.TANH R48, R48 ;  /* 0x0000003000307308 */ /* 0x000ea20000002400 */
[----:B-1----:R-:W-:Y:S01]  /*12190*/  FSEL R108, R49, -INF , P3 ;  /* 0xff800000316c7808 */ /* 0x002fe20001800000 */
[----:B------:R-:W-:-:S03]  /*121a0*/  IMAD.U32 R7, RZ, RZ, UR5 ;  /* 0x00000005ff077e24 */ /* 0x000fc6000f8e00ff */
[----:B------:R-:W-:-:S03]  /*121b0*/  FMNMX.FTZ R13, R108, R13, !PT ;  /* 0x0000000d6c0d7209 */ /* 0x000fc60007810000 */
[----:B------:R-:W1:Y:S01]  /*121c0*/  MUFU.TANH R55, R55 ;  /* 0x0000003700377308 */ /* 0x000e620000002400 */
[----:B0-----:R-:W-:Y:S02]  /*121d0*/  FSEL R110, R53, -INF , P6 ;  /* 0xff800000356e7808 */ /* 0x001fe40003000000 */
[C---:B------:R-:W-:Y:S02]  /*121e0*/  ISETP.GT.AND P6, PT, R21.reuse, 0x69, PT ;  /* 0x000000691500780c */ /* 0x040fe40003fc4270 */
[----:B------:R-:W-:Y:S01]  /*121f0*/  FMNMX.FTZ R25, R110, R13, !PT ;  /* 0x0000000d6e197209 */ /* 0x000fe20007810000 */
[----:B------:R-:W-:Y:S02]  /*12200*/  FMUL.FTZ R13, R84, UR4 ;  /* 0x00000004540d7c20 */ /* 0x000fe40008410000 */
[----:B------:R-:W0:Y:S01]  /*12210*/  MUFU.TANH R52, R52 ;  /* 0x0000003400347308 */ /* 0x000e220000002400 */
[----:B--2---:R-:W-:Y:S02]  /*12220*/  FSEL R48, R48, -INF , P4 ;  /* 0xff80000030307808 */ /* 0x004fe40002000000 */
[----:B------:R-:W-:-:S05]  /*12230*/  ISETP.GT.AND P4, PT, R21, 0x60, PT ;  /* 0x000000601500780c */ /* 0x000fca0003f84270 */
[----:B------:R-:W2:Y:S01]  /*12240*/  MUFU.TANH R72, R72 ;  /* 0x0000004800487308 */ /* 0x000ea20000002400 */
[----:B-1----:R-:W-:-:S04]  /*12250*/  FSEL R112, R55, -INF , P5 ;  /* 0xff80000037707808 */ /* 0x002fc80002800000 */
[----:B------:R-:W-:-:S03]  /*12260*/  FMNMX.FTZ R25, R112, R25, !PT ;  /* 0x0000001970197209 */ /* 0x000fc60007810000 */
[----:B------:R-:W1:Y:S01]  /*12270*/  MUFU.TANH R73, R73 ;  /* 0x0000004900497308 */ /* 0x000e620000002400 */
[----:B0-----:R-:W-:Y:S02]  /*12280*/  FSEL R52, R52, -INF , P3 ;  /* 0xff80000034347808 */ /* 0x001fe40001800000 */
[----:B------:R-:W-:-:S05]  /*12290*/  ISETP.GT.AND P3, PT, R21, 0x61, PT ;  /* 0x000000611500780c */ /* 0x000fca0003f64270 */
[----:B------:R-:W0:Y:S01]  /*122a0*/  MUFU.TANH R76, R76 ;  /* 0x0000004c004c7308 */ /* 0x000e220000002400 */
[----:B--2---:R-:W-:-:S04]  /*122b0*/  FSEL R84, R72, -INF , P4 ;  /* 0xff80000048547808 */ /* 0x004fc80002000000 */
[----:B------:R-:W-:-:S03]  /*122c0*/  FMNMX.FTZ R25, R84, R25, !PT ;  /* 0x0000001954197209 */ /* 0x000fc60007810000 */
[----:B------:R-:W2:Y:S01]  /*122d0*/  MUFU.TANH R64, R71 ;  /* 0x0000004700407308 */ /* 0x000ea20000002400 */
[----:B-1----:R-:W-:-:S04]  /*122e0*/  FSEL R114, R73, -INF , P3 ;  /* 0xff80000049727808 */ /* 0x002fc80001800000 */
[----:B------:R-:W-:-:S03]  /*122f0*/  FMNMX.FTZ R25, R114, R25, !PT ;  /* 0x0000001972197209 */ /* 0x000fc60007810000 */
[----:B------:R-:W1:Y:S01]  /*12300*/  MUFU.TANH R77, R77 ;  /* 0x0000004d004d7308 */ /* 0x000e620000002400 */
[----:B0-----:R-:W-:-:S04]  /*12310*/  FSEL R116, R76, -INF , P2 ;  /* 0xff8000004c747808 */ /* 0x001fc80001000000 */
[----:B------:R-:W-:-:S03]  /*12320*/  FMNMX.FTZ R25, R116, R25, !PT ;  /* 0x0000001974197209 */ /* 0x000fc60007810000 */
        /* <DEDUP_REMOVED lines=13> */
[----:B-1----:R-:W-:Y:S02]  /*12400*/  FSEL R74, R75, -INF , P3 ;  /* 0xff8000004b4a7808 */ /* 0x002fe40001800000 */
[----:B------:R-:W-:-:S05]  /*12410*/  ISETP.GT.AND P3, PT, R21, 0x78, PT ;  /* 0x000000781500780c */ /* 0x000fca0003f64270 */
        /* <DEDUP_REMOVED lines=10> */
[----:B0-----:R-:W-:-:S04]  /*124c0*/  FSEL R126, R85, -INF , P2 ;  /* 0xff800000557e7808 */ /* 0x001fc80001000000 */
[----:B------:R-:W-:-:S03]  /*124d0*/  FMNMX.FTZ R25, R126, R25, !PT ;  /* 0x000000197e197209 */ /* 0x000fc60007810000 */
[----:B------:R-:W0:Y:S02]  /*124e0*/  MUFU.TANH R83, R83 ;  /* 0x0000005300537308 */ /* 0x000e240000002400 */
[----:B------:R-:W3:Y:S06]  /*124f0*/  SHFL.BFLY PT, R128, R25, 0x2, 0x1f ;  /* 0x0c401f0019807f89 */ /* 0x000eec00000e0000 */
[----:B------:R-:W-:Y:S08]  /*12500*/  MUFU.TANH R86, R86 ;  /* 0x0000005600567308 */ /* 0x000ff00000002400 */
[----:B------:R-:W4:Y:S01]  /*12510*/  MUFU.TANH R87, R87 ;  /* 0x0000005700577308 */ /* 0x000f220000002400 */
[----:B---3--:R-:W-:-:S05]  /*12520*/  FMNMX.FTZ R128, R25, R128, !PT ;  /* 0x0000008019807209 */ /* 0x008fca0007810000 */
[----:B------:R-:W3:Y:S02]  /*12530*/  SHFL.BFLY PT, R9, R128, 0x1, 0x1f ;  /* 0x0c201f0080097f89 */ /* 0x000ee400000e0000 */
[----:B---3--:R-:W-:Y:S01]  /*12540*/  FMNMX.FTZ R9, R128, R9, !PT ;  /* 0x0000000980097209 */ /* 0x008fe20007810000 */
[----:B------:R-:W-:-:S03]  /*12550*/  IMAD.MOV.U32 R128, RZ, RZ, R151 ;  /* 0x000000ffff807224 */ /* 0x000fc600078e0097 */
[C---:B------:R-:W-:Y:S01]  /*12560*/  FSETP.NEU.FTZ.AND P0, PT, R9.reuse, -INF , PT ;  /* 0xff8000000900780b */ /* 0x040fe20003f1d000 */
[----:B------:R-:W-:-:S05]  /*12570*/  FMUL.FTZ R21, R9, R7 ;  /* 0x0000000709157220 */ /* 0x000fca0000410000 */
[----:B------:R-:W-:Y:S02]  /*12580*/  FSEL R21, R21, RZ, P0 ;  /* 0x000000ff15157208 */ /* 0x000fe40000000000 */
[----:B------:R-:W-:Y:S01]  /*12590*/  ISETP.NE.AND P0, PT, R89, RZ, PT ;  /* 0x000000ff5900720c */ /* 0x000fe20003f05270 */
[----:B------:R-:W-:Y:S02]  /*125a0*/  IMAD.MOV.U32 R89, RZ, RZ, R151 ;  /* 0x000000ffff597224 */ /* 0x000fe400078e0097 */
[--C-:B------:R-:W-:Y:S01]  /*125b0*/  FFMA.FTZ R11, R15, R7, -R21.reuse ;  /* 0x000000070f0b7223 */ /* 0x100fe20000010815 */
[----:B------:R-:W-:Y:S01]  /*125c0*/  FMNMX.FTZ R15, R4, R3, !PT ;  /* 0x00000003040f7209 */ /* 0x000fe20007810000 */
[-CC-:B------:R-:W-:Y:S01]  /*125d0*/  FFMA.FTZ R182, R54, R7.reuse, -R21.reuse ;  /* 0x0000000736b67223 */ /* 0x180fe20000010815 */
[----:B--2---:R-:W-:Y:S01]  /*125e0*/  FSEL R54, R79, -INF , P6 ;  /* 0xff8000004f367808 */ /* 0x004fe20003000000 */
[--C-:B------:R-:W-:Y:S01]  /*125f0*/  FFMA.FTZ R13, R58, R7, -R21.reuse ;  /* 0x000000073a0d7223 */ /* 0x100fe20000010815 */
[----:B------:R-:W-:Y:S01]  /*12600*/  FMNMX.FTZ R15, R6, R15, !PT ;  /* 0x0000000f060f7209 */ /* 0x000fe20007810000 */
[-CC-:B------:R-:W-:Y:S01]  /*12610*/  FFMA.FTZ R176, R60, R7.reuse, -R21.reuse ;  /* 0x000000073cb07223 */ /* 0x180fe20000010815 */
[----:B-1----:R-:W-:Y:S01]  /*12620*/  FSEL R58, R82, -INF , P5 ;  /* 0xff800000523a7808 */ /* 0x002fe20002800000 */
[--C-:B------:R-:W-:Y:S01]  /*12630*/  FFMA.FTZ R62, R62, R7, -R21.reuse ;  /* 0x000000073e3e7223 */ /* 0x100fe20000010815 */
[----:B------:R-:W-:Y:S01]  /*12640*/  FMNMX.FTZ R15, R8, R15, !PT ;  /* 0x0000000f080f7209 */ /* 0x000fe20007810000 */
[-CC-:B------:R-:W-:Y:S01]  /*12650*/  FFMA.FTZ R178, R66, R7.reuse, -R21.reuse ;  /* 0x0000000742b27223 */ /* 0x180fe20000010815 */
[----:B0-----:R-:W-:Y:S01]  /*12660*/  FSEL R60, R83, -INF , P4 ;  /* 0xff800000533c7808 */ /* 0x001fe20002000000 */
[--C-:B------:R-:W-:Y:S01]  /*12670*/  FFMA.FTZ R180, R14, R7, -R21.reuse ;  /* 0x000000070eb47223 */ /* 0x100fe20000010815 */
[----:B------:R-:W-:Y:S01]  /*12680*/  FMNMX.FTZ R15, R10, R15, !PT ;  /* 0x0000000f0a0f7209 */ /* 0x000fe20007810000 */
[----:B------:R-:W-:Y:S01]  /*12690*/  MUFU.EX2 R11, R11 ;  /* 0x0000000b000b7308 */ /* 0x000fe20000000800 */
[----:B----4-:R-:W-:Y:S01]  /*126a0*/  FSEL R66, R87, -INF , P2 ;  /* 0xff80000057427808 */ /* 0x010fe20001000000 */
[--C-:B------:R-:W-:Y:S01]  /*126b0*/  FFMA.FTZ R68, R68, R7, -R21.reuse ;  /* 0x0000000744447223 */ /* 0x100fe20000010815 */
[----:B------:R-:W-:Y:S01]  /*126c0*/  FMNMX.FTZ R25, R12, R15, !PT ;  /* 0x0000000f0c197209 */ /* 0x000fe20007810000 */
[-CC-:B------:R-:W-:Y:S01]  /*126d0*/  FFMA.FTZ R172, R70, R7.reuse, -R21.reuse ;  /* 0x0000000746ac7223 */ /* 0x180fe20000010815 */
[-CC-:B------:R-:W-:Y:S01]  /*126e0*/  FFMA.FTZ R88, R88, R7.reuse, -R21.reuse ;  /* 0x0000000758587223 */ /* 0x180fe20000010815 */
[--C-:B------:R-:W-:Y:S01]  /*126f0*/  FFMA.FTZ R174, R90, R7, -R21.reuse ;  /* 0x000000075aae7223 */ /* 0x100fe20000010815 */
[----:B------:R-:W-:Y:S01]  /*12700*/  FMNMX.FTZ R25, R20, R25, !PT ;  /* 0x0000001914197209 */ /* 0x000fe20007810000 */
[----:B------:R0:W-:Y:S01]  /*12710*/  MUFU.EX2 R15, R62 ;  /* 0x0000003e000f7308 */ /* 0x0001e20000000800 */
        /* <DEDUP_REMOVED lines=8> */
[----:B0-----:R-:W-:Y:S01]  /*127a0*/  FSEL R62, R86, -INF , P3 ;  /* 0xff800000563e7808 */ /* 0x001fe20001800000 */
        /* <DEDUP_REMOVED lines=19> */
[----:B------:R-:W-:Y:S01]  /*128e0*/  FFMA.FTZ R166, R124, R7, -R21 ;  /* 0x000000077ca67223 */ /* 0x000fe20000010815 */
[--C-:B------:R-:W-:Y:S01]  /*128f0*/  IMAD.MOV.U32 R124, RZ, RZ, R151.reuse ;  /* 0x000000ffff7c7224 */ /* 0x100fe200078e0097 */
[----:B------:R-:W-:Y:S01]  /*12900*/  FMNMX.FTZ R29, R38, R29, !PT ;  /* 0x0000001d261d7209 */ /* 0x000fe20007810000 */
[----:B------:R-:W3:Y:S01]  /*12910*/  MUFU.EX2 R176, R176 ;  /* 0x000000b000b07308 */ /* 0x000ee20000000800 */
        /* <DEDUP_REMOVED lines=8> */
[--C-:B------:R-:W-:Y:S02]  /*129a0*/  IMAD.MOV.U32 R110, RZ, RZ, R151.reuse ;  /* 0x000000ffff6e7224 */ /* 0x100fe400078e0097 */
[--C-:B------:R-:W-:Y:S01]  /*129b0*/  IMAD.MOV.U32 R108, RZ, RZ, R151.reuse ;  /* 0x000000ffff6c7224 */ /* 0x100fe200078e0097 */
[----:B------:R-:W-:Y:S01]  /*129c0*/  FMNMX.FTZ R31, R46, R31, !PT ;  /* 0x0000001f2e1f7209 */ /* 0x000fe20007810000 */
[----:B------:R-:W4:Y:S01]  /*129d0*/  MUFU.EX2 R178, R178 ;  /* 0x000000b200b27308 */ /* 0x000f220000000800 */
[----:B------:R-:W-:-:S02]  /*129e0*/  IMAD.MOV.U32 R102, RZ, RZ, R151 ;  /* 0x000000ffff667224 */ /* 0x000fc400078e0097 */
[----:B------:R-:W-:Y:S01]  /*129f0*/  FMNMX.FTZ R31, R48, R31, !PT ;  /* 0x0000001f301f7209 */ /* 0x000fe20007810000 */
[--C-:B------:R-:W-:Y:S02]  /*12a00*/  IMAD.MOV.U32 R98, RZ, RZ, R151.reuse ;  /* 0x000000ffff627224 */ /* 0x100fe400078e0097 */
[--C-:B------:R-:W-:Y:S01]  /*12a10*/  IMAD.MOV.U32 R94, RZ, RZ, R151.reuse ;  /* 0x000000ffff5e7224 */ /* 0x100fe200078e0097 */
[----:B------:R-:W-:Y:S01]  /*12a20*/  FMNMX.FTZ R31, R50, R31, !PT ;  /* 0x0000001f321f7209 */ /* 0x000fe20007810000 */
[----:B------:R-:W4:Y:S01]  /*12a30*/  MUFU.EX2 R172, R172 ;  /* 0x000000ac00ac7308 */ /* 0x000f220000000800 */
[----:B------:R-:W-:Y:S02]  /*12a40*/  IMAD.MOV.U32 R90, RZ, RZ, R151 ;  /* 0x000000ffff5a7224 */ /* 0x000fe400078e0097 */
[----:B------:R-:W-:-:S04]  /*12a50*/  FMNMX.FTZ R33, R52, R31, !PT ;  /* 0x0000001f34217209 */ /* 0x000fc80007810000 */
[----:B------:R-:W-:Y:S01]  /*12a60*/  FMNMX.FTZ R33, R56, R33, !PT ;  /* 0x0000002138217209 */ /* 0x000fe20007810000 */
[----:B------:R1:W-:Y:S03]  /*12a70*/  MUFU.EX2 R27, R88 ;  /* 0x00000058001b7308 */ /* 0x0003e60000000800 */
[----:B------:R-:W-:-:S04]  /*12a80*/  FMNMX.FTZ R33, R64, R33, !PT ;  /* 0x0000002140217209 */ /* 0x000fc80007810000 */
[----:B------:R-:W-:Y:S01]  /*12a90*/  FMNMX.FTZ R33, R72, R33, !PT ;  /* 0x0000002148217209 */ /* 0x000fe20007810000 */
[----:B------:R-:W-:Y:S01]  /*12aa0*/  MUFU.EX2 R174, R174 ;  /* 0x000000ae00ae7308 */ /* 0x000fe20000000800 */
[----:B-1----:R-:W-:Y:S02]  /*12ab0*/  IMAD.MOV.U32 R88, RZ, RZ, R151 ;  /* 0x000000ffff587224 */ /* 0x002fe400078e0097 */
        /* <DEDUP_REMOVED lines=10> */
[----:B------:R-:W-:Y:S01]  /*12b60*/  FMNMX.FTZ R14, R66, R37, !PT ;  /* 0x00000025420e7209 */ /* 0x000fe20007810000 */
[----:B------:R-:W-:Y:S01]  /*12b70*/  FFMA.FTZ R37, R106, R7, -R21 ;  /* 0x000000076a257223 */ /* 0x000fe20000010815 */
[----:B------:R-:W-:-:S03]  /*12b80*/  MOV R106, R151 ;  /* 0x00000097006a7202 */ /* 0x000fc60000000f00 */
[----:B------:R-:W0:Y:S01]  /*12b90*/  SHFL.BFLY PT, R43, R14, 0x2, 0x1f ;  /* 0x0c401f000e2b7f89 */ /* 0x000e2200000e0000 */
[----:B------:R-:W-:Y:S01]  /*12ba0*/  MUFU.EX2 R170, R170 ;  /* 0x000000aa00aa7308 */ /* 0x000fe20000000800 */
[----:B-1----:R-:W-:-:S07]  /*12bb0*/  IMAD.MOV.U32 R96, RZ, RZ, R151 ;  /* 0x000000ffff607224 */ /* 0x002fce00078e0097 */
[----:B------:R1:W-:Y:S08]  /*12bc0*/  MUFU.EX2 R33, R100 ;  /* 0x0000006400217308 */ /* 0x0003f00000000800 */
[----:B------:R-:W-:Y:S01]  /*12bd0*/  MUFU.EX2 R152, R152 ;  /* 0x0000009800987308 */ /* 0x000fe20000000800 */
[----:B-1----:R-:W-:Y:S01]  /*12be0*/  IMAD.MOV.U32 R100, RZ, RZ, R151 ;  /* 0x000000ffff647224 */ /* 0x002fe200078e0097 */
[----:B0-----:R-:W-:-:S06]  /*12bf0*/  FMNMX.FTZ R47, R14, R43, !PT ;  /* 0x0000002b0e2f7209 */ /* 0x001fcc0007810000 */
[----:B------:R0:W-:Y:S01]  /*12c00*/  MUFU.EX2 R35, R104 ;  /* 0x0000006800237308 */ /* 0x0001e20000000800 */
[-CC-:B------:R-:W-:Y:S01]  /*12c10*/  FFMA.FTZ R43, R114, R7.reuse, -R21.reuse ;  /* 0x00000007722b7223 */ /* 0x180fe20000010815 */
[----:B------:R-:W-:Y:S01]  /*12c20*/  FFMA.FTZ R21, R126, R7, -R21 ;  /* 0x000000077e157223 */ /* 0x000fe20000010815 */
[--C-:B------:R-:W-:Y:S01]  /*12c30*/  IMAD.MOV.U32 R126, RZ, RZ, R151.reuse ;  /* 0x000000ffff7e7224 */ /* 0x100fe200078e0097 */
[----:B------:R-:W1:Y:S01]  /*12c40*/  SHFL.BFLY PT, R14, R47, 0x1, 0x1f ;  /* 0x0c201f002f0e7f89 */ /* 0x000e6200000e0000 */
[----:B------:R-:W-:-:S03]  /*12c50*/  IMAD.MOV.U32 R114, RZ, RZ, R151 ;  /* 0x000000ffff727224 */ /* 0x000fc600078e0097 */
[----:B------:R-:W-:Y:S01]  /*12c60*/  MUFU.EX2 R154, R154 ;  /* 0x0000009a009a7308 */ /* 0x000fe20000000800 */
[----:B0-----:R-:W-:-:S07]  /*12c70*/  IMAD.MOV.U32 R104, RZ, RZ, R151 ;  /* 0x000000ffff687224 */ /* 0x001fce00078e0097 */
[----:B------:R-:W-:Y:S08]  /*12c80*/  MUFU.EX2 R37, R37 ;  /* 0x0000002500257308 */ /* 0x000ff00000000800 */
[----:B------:R-:W-:Y:S01]  /*12c90*/  MUFU.EX2 R156, R156 ;  /* 0x0000009c009c7308 */ /* 0x000fe20000000800 */
[----:B-1----:R-:W-:-:S04]  /*12ca0*/  FMNMX.FTZ R14, R47, R14, !PT ;  /* 0x0000000e2f0e7209 */ /* 0x002fc80007810000 */
        /* <DEDUP_REMOVED lines=8> */
[-C--:B------:R-:W-:Y:S01]  /*12d30*/  FFMA.FTZ R68, R3, R7.reuse, -R49 ;  /* 0x0000000703447223 */ /* 0x080fe20000010831 */
[----:B------:R-:W-:Y:S01]  /*12d40*/  FADD.FTZ R3, R180, R11 ;  /* 0x0000000bb4037221 */ /* 0x000fe20000010000 */
[-CC-:B------:R-:W-:Y:S01]  /*12d50*/  FFMA.FTZ R183, R6, R7.reuse, -R49.reuse ;  /* 0x0000000706b77223 */ /* 0x180fe20000010831 */
[-CC-:B------:R-:W-:Y:S01]  /*12d60*/  FFMA.FTZ R6, R8, R7.reuse, -R49.reuse ;  /* 0x0000000708067223 */ /* 0x180fe20000010831 */
[-C--:B------:R-:W-:Y:S01]  /*12d70*/  FFMA.FTZ R177, R10, R7.reuse, -R49 ;  /* 0x000000070ab17223 */ /* 0x080fe20000010831 */
[----:B------:R-:W-:Y:S01]  /*12d80*/  FADD.FTZ R4, R182, R3 ;  /* 0x00000003b6047221 */ /* 0x000fe20000010000 */
[----:B------:R-:W-:Y:S01]  /*12d90*/  MUFU.EX2 R181, R181 ;  /* 0x000000b500b57308 */ /* 0x000fe20000000800 */
[-CC-:B------:R-:W-:Y:S01]  /*12da0*/  FFMA.FTZ R8, R12, R7.reuse, -R49.reuse ;  /* 0x000000070c087223 */ /* 0x180fe20000010831 */
[-CC-:B------:R-:W-:Y:S01]  /*12db0*/  FFMA.FTZ R179, R20, R7.reuse, -R49.reuse ;  /* 0x0000000714b37223 */ /* 0x180fe20000010831 */
[----:B--2---:R-:W-:Y:S01]  /*12dc0*/  FADD.FTZ R3, R13, R4 ;  /* 0x000000040d037221 */ /* 0x004fe20000010000 */
[-CC-:B------:R-:W-:Y:S01]  /*12dd0*/  FFMA.FTZ R175, R30, R7.reuse, -R49.reuse ;  /* 0x000000071eaf7223 */ /* 0x180fe20000010831 */
[-CC-:B------:R-:W-:Y:S01]  /*12de0*/  FFMA.FTZ R10, R24, R7.reuse, -R49.reuse ;  /* 0x00000007180a7223 */ /* 0x180fe20000010831 */
[-C--:B------:R-:W-:Y:S01]  /*12df0*/  FFMA.FTZ R173, R26, R7.reuse, -R49 ;  /* 0x000000071aad7223 */ /* 0x080fe20000010831 */
[----:B---3--:R-:W-:Y:S01]  /*12e00*/  FADD.FTZ R4, R176, R3 ;  /* 0x00000003b0047221 */ /* 0x008fe20000010000 */
[----:B------:R-:W0:Y:S01]  /*12e10*/  MUFU.EX2 R68, R68 ;  /* 0x0000004400447308 */ /* 0x000e220000000800 */
[-CC-:B------:R-:W-:Y:S01]  /*12e20*/  FFMA.FTZ R20, R32, R7.reuse, -R49.reuse ;  /* 0x0000000720147223 */ /* 0x180fe20000010831 */
[-CC-:B------:R-:W-:Y:S01]  /*12e30*/  FFMA.FTZ R12, R28, R7.reuse, -R49.reuse ;  /* 0x000000071c0c7223 */ /* 0x180fe20000010831 */
[----:B------:R-:W-:Y:S01]  /*12e40*/  FADD.FTZ R3, R15, R4 ;  /* 0x000000040f037221 */ /* 0x000fe20000010000 */
[-CC-:B------:R-:W-:Y:S01]  /*12e50*/  FFMA.FTZ R169, R34, R7.reuse, -R49.reuse ;  /* 0x0000000722a97223 */ /* 0x180fe20000010831 */
[-CC-:B------:R-:W-:Y:S01]  /*12e60*/  FFMA.FTZ R24, R36, R7.reuse, -R49.reuse ;  /* 0x0000000724187223 */ /* 0x180fe20000010831 */
[-C--:B------:R-:W-:Y:S01]  /*12e70*/  FFMA.FTZ R171, R38, R7.reuse, -R49 ;  /* 0x0000000726ab7223 */ /* 0x080fe20000010831 */
[----:B----4-:R-:W-:Y:S01]  /*12e80*/  FADD.FTZ R30, R178, R3 ;  /* 0x00000003b21e7221 */ /* 0x010fe20000010000 */
[----:B------:R-:W1:Y:S01]  /*12e90*/  MUFU.EX2 R183, R183 ;  /* 0x000000b700b77308 */ /* 0x000e620000000800 */
[-CC-:B------:R-:W-:Y:S01]  /*12ea0*/  FFMA.FTZ R26, R40, R7.reuse, -R49.reuse ;  /* 0x00000007281a7223 */ /* 0x180fe20000010831 */
[-CC-:B------:R-:W-:Y:S01]  /*12eb0*/  FFMA.FTZ R153, R42, R7.reuse, -R49.reuse ;  /* 0x000000072a997223 */ /* 0x180fe20000010831 */
[----:B------:R-:W-:Y:S01]  /*12ec0*/  FADD.FTZ R51, R25, R30 ;  /* 0x0000001e19337221 */ /* 0x000fe20000010000 */
[-CC-:B------:R-:W-:Y:S01]  /*12ed0*/  FFMA.FTZ R28, R44, R7.reuse, -R49.reuse ;  /* 0x000000072c1c7223 */ /* 0x180fe20000010831 */
[-CC-:B------:R-:W-:Y:S01]  /*12ee0*/  FFMA.FTZ R155, R46, R7.reuse, -R49.reuse ;  /* 0x000000072e9b7223 */ /* 0x180fe20000010831 */
[-C--:B------:R-:W-:Y:S01]  /*12ef0*/  FFMA.FTZ R30, R48, R7.reuse, -R49 ;  /* 0x00000007301e7223 */ /* 0x080fe20000010831 */
[----:B------:R-:W-:Y:S01]  /*12f00*/  FADD.FTZ R32, R172, R51 ;  /* 0x00000033ac207221 */ /* 0x000fe20000010000 */
[----:B------:R-:W2:Y:S01]  /*12f10*/  MUFU.EX2 R6, R6 ;  /* 0x0000000600067308 */ /* 0x000ea20000000800 */
[----:B0-----:R-:W-:Y:S01]  /*12f20*/  FADD.FTZ R4, R181, R68 ;  /* 0x00000044b5047221 */ /* 0x001fe20000010000 */
[-CC-:B------:R-:W-:Y:S01]  /*12f30*/  FFMA.FTZ R157, R50, R7.reuse, -R49.reuse ;  /* 0x00000007329d7223 */ /* 0x180fe20000010831 */
[----:B------:R-:W-:Y:S01]  /*12f40*/  FADD.FTZ R51, R27, R32 ;  /* 0x000000201b337221 */ /* 0x000fe20000010000 */
[-CC-:B------:R-:W-:Y:S01]  /*12f50*/  FFMA.FTZ R52, R52, R7.reuse, -R49.reuse ;  /* 0x0000000734347223 */ /* 0x180fe20000010831 */
[-C--:B------:R-:W-:Y:S01]  /*12f60*/  FFMA.FTZ R56, R56, R7.reuse, -R49 ;  /* 0x0000000738387223 */ /* 0x080fe20000010831 */
[----:B------:R-:W-:Y:S01]  /*12f70*/  F2FP.BF16.F32.PACK_AB R180, R11, R180 ;  /* 0x000000b40bb4723e */ /* 0x000fe200000010ff */
[----:B------:R-:W-:Y:S01]  /*12f80*/  FADD.FTZ R32, R174, R51 ;  /* 0x00000033ae207221 */ /* 0x000fe20000010000 */
[----:B------:R-:W0:Y:S01]  /*12f90*/  MUFU.EX2 R177, R177 ;  /* 0x000000b100b17308 */ /* 0x000e220000000800 */
[----:B-1----:R-:W-:Y:S01]  /*12fa0*/  FADD.FTZ R3, R183, R4 ;  /* 0x00000004b7037221 */ /* 0x002fe20000010000 */
[-CC-:B------:R-:W-:Y:S01]  /*12fb0*/  FFMA.FTZ R64, R64, R7.reuse, -R49.reuse ;  /* 0x0000000740407223 */ /* 0x180fe20000010831 */
[-CC-:B------:R-:W-:Y:S01]  /*12fc0*/  FFMA.FTZ R72, R72, R7.reuse, -R49.reuse ;  /* 0x0000000748487223 */ /* 0x180fe20000010831 */
[-CC-:B------:R-:W-:Y:S01]  /*12fd0*/  FFMA.FTZ R74, R74, R7.reuse, -R49.reuse ;  /* 0x000000074a4a7223 */ /* 0x180fe20000010831 */
[-CC-:B------:R-:W-:Y:S01]  /*12fe0*/  FFMA.FTZ R76, R76, R7.reuse, -R49.reuse ;  /* 0x000000074c4c7223 */ /* 0x180fe20000010831 */
[-CC-:B------:R-:W-:Y:S01]  /*12ff0*/  FFMA.FTZ R54, R54, R7.reuse, -R49.reuse ;  /* 0x0000000736367223 */ /* 0x180fe20000010831 */
[-C--:B------:R-:W-:Y:S01]  /*13000*/  FFMA.FTZ R58, R58, R7.reuse, -R49 ;  /* 0x000000073a3a7223 */ /* 0x080fe20000010831 */
[----:B------:R-:W1:Y:S01]  /*13010*/  MUFU.EX2 R8, R8 ;  /* 0x0000000800087308 */ /* 0x000e620000000800 */
[----:B--2---:R-:W-:Y:S01]  /*13020*/  FADD.FTZ R4, R6, R3 ;  /* 0x0000000306047221 */ /* 0x004fe20000010000 */
[-CC-:B------:R-:W-:Y:S01]  /*13030*/  FFMA.FTZ R60, R60, R7.reuse, -R49.reuse ;  /* 0x000000073c3c7223 */ /* 0x180fe20000010831 */
[-CC-:B------:R-:W-:Y:S01]  /*13040*/  FFMA.FTZ R62, R62, R7.reuse, -R49.reuse ;  /* 0x000000073e3e7223 */ /* 0x180fe20000010831 */
[----:B------:R-:W-:Y:S01]  /*13050*/  FFMA.FTZ R49, R66, R7, -R49 ;  /* 0x0000000742317223 */ /* 0x000fe20000010831 */
[----:B------:R-:W-:-:S02]  /*13060*/  F2FP.BF16.F32.PACK_AB R183, R6, R183 ;  /* 0x000000b706b7723e */ /* 0x000fc400000010ff */
[----:B------:R-:W-:Y:S01]  /*13070*/  F2FP.BF16.F32.PACK_AB R182, R13, R182 ;  /* 0x000000b60db6723e */ /* 0x000fe200000010ff */
[----:B------:R-:W2:Y:S01]  /*13080*/  MUFU.EX2 R179, R179 ;  /* 0x000000b300b37308 */ /* 0x000ea20000000800 */
[----:B0-----:R-:W-:Y:S01]  /*13090*/  FADD.FTZ R3, R177, R4 ;  /* 0x00000004b1037221 */ /* 0x001fe20000010000 */
[----:B------:R-:W-:Y:S02]  /*130a0*/  F2FP.BF16.F32.PACK_AB R176, R15, R176 ;  /* 0x000000b00fb0723e */ /* 0x000fe400000010ff */
[----:B------:R-:W-:Y:S02]  /*130b0*/  F2FP.BF16.F32.PACK_AB R178, R25, R178 ;  /* 0x000000b219b2723e */ /* 0x000fe400000010ff */
[----:B------:R-:W-:Y:S02]  /*130c0*/  F2FP.BF16.F32.PACK_AB R172, R27, R172 ;  /* 0x000000ac1bac723e */ /* 0x000fe400000010ff */
[----:B------:R-:W0:Y:S01]  /*130d0*/  MUFU.EX2 R10, R10 ;  /* 0x0000000a000a7308 */ /* 0x000e220000000800 */
[----:B-1----:R-:W-:Y:S01]  /*130e0*/  FADD.FTZ R4, R8, R3 ;  /* 0x0000000308047221 */ /* 0x002fe20000010000 */
[C---:B------:R-:W-:Y:S01]  /*130f0*/  FADD.FTZ R3, R29.reuse, R32 ;  /* 0x000000201d037221 */ /* 0x040fe20000010000 */
[----:B------:R-:W-:-:S02]  /*13100*/  F2FP.BF16.F32.PACK_AB R174, R29, R174 ;  /* 0x000000ae1dae723e */ /* 0x000fc400000010ff */
[----:B------:R-:W-:Y:S01]  /*13110*/  F2FP.BF16.F32.PACK_AB R181, R68, R181 ;  /* 0x000000b544b5723e */ /* 0x000fe200000010ff */
[----:B------:R-:W-:Y:S01]  /*13120*/  FADD.FTZ R32, R168, R3 ;  /* 0x00000003a8207221 */ /* 0x000fe20000010000 */
[----:B------:R-:W-:Y:S01]  /*13130*/  @!P1 VIADD R3, R0, 0x34840 ;  /* 0x0003484000039836 */ /* 0x000fe20000000000 */
[----:B------:R-:W1:Y:S01]  /*13140*/  MUFU.EX2 R173, R173 ;  /* 0x000000ad00ad7308 */ /* 0x000e620000000800 */
[----:B--2---:R-:W-:Y:S01]  /*13150*/  FADD.FTZ R51, R179, R4 ;  /* 0x00000004b3337221 */ /* 0x004fe20000010000 */
[C---:B------:R-:W-:Y:S01]  /*13160*/  FADD.FTZ R53, R31.reuse, R32 ;  /* 0x000000201f357221 */ /* 0x040fe20000010000 */
[----:B------:R-:W-:Y:S02]  /*13170*/  F2FP.BF16.F32.PACK_AB R168, R31, R168 ;  /* 0x000000a81fa8723e */ /* 0x000fe400000010ff */
[----:B------:R-:W-:Y:S01]  /*13180*/  @!P1 PRMT R3, RZ, 0x654, R3 ;  /* 0x00000654ff039816 */ /* 0x000fe20000000003 */
[----:B------:R-:W-:Y:S01]  /*13190*/  FADD.FTZ R32, R170, R53 ;  /* 0x00000035aa207221 */ /* 0x000fe20000010000 */
[----:B------:R-:W-:Y:S01]  /*131a0*/  F2FP.BF16.F32.PACK_AB R170, R33, R170 ;  /* 0x000000aa21aa723e */ /* 0x000fe200000010ff */
[----:B------:R-:W2:Y:S01]  /*131b0*/  MUFU.EX2 R12, R12 ;  /* 0x0000000c000c7308 */ /* 0x000ea20000000800 */
[----:B0-----:R-:W-:Y:S01]  /*131c0*/  FADD.FTZ R4, R10, R51 ;  /* 0x000000330a047221 */ /* 0x001fe20000010000 */
[----:B------:R0:W-:Y:S01]  /*131d0*/  @!P1 SYNCS.ARRIVE.TRANS64.RED.A1T0 RZ, [R3+URZ], RZ ;  /* 0x000000ff03ff99a7 */ /* 0x0001e2000810043f */
[----:B------:R-:W-:-:S02]  /*131e0*/  F2FP.BF16.F32.PACK_AB R177, R8, R177 ;  /* 0x000000b108b1723e */ /* 0x000fc400000010ff */
[----:B------:R-:W-:-:S03]  /*131f0*/  F2FP.BF16.F32.PACK_AB R179, R10, R179 ;  /* 0x000000b30ab3723e */ /* 0x000fc600000010ff */
[----:B------:R-:W0:Y:S01]  /*13200*/  MUFU.EX2 R175, R175 ;  /* 0x000000af00af7308 */ /* 0x000e220000000800 */
[----:B-1----:R-:W-:-:S07]  /*13210*/  FADD.FTZ R51, R173, R4 ;  /* 0x00000004ad337221 */ /* 0x002fce0000010000 */
[----:B------:R-:W1:Y:S01]  /*13220*/  MUFU.EX2 R20, R20 ;  /* 0x0000001400147308 */ /* 0x000e620000000800 */
[C---:B--2---:R-:W-:Y:S01]  /*13230*/  FADD.FTZ R4, R12.reuse, R51 ;  /* 0x000000330c047221 */ /* 0x044fe20000010000 */
[----:B------:R-:W-:Y:S01]  /*13240*/  FADD.FTZ R51, R33, R32 ;  /* 0x0000002021337221 */ /* 0x000fe20000010000 */
[----:B------:R-:W-:-:S03]  /*13250*/  F2FP.BF16.F32.PACK_AB R173, R12, R173 ;  /* 0x000000ad0cad723e */ /* 0x000fc600000010ff */
[----:B------:R-:W-:Y:S01]  /*13260*/  FADD.FTZ R32, R152, R51 ;  /* 0x0000003398207221 */ /* 0x000fe20000010000 */
[----:B------:R-:W-:Y:S01]  /*13270*/  F2FP.BF16.F32.PACK_AB R152, R35, R152 ;  /* 0x000000982398723e */ /* 0x000fe200000010ff */
[----:B------:R-:W2:Y:S01]  /*13280*/  MUFU.EX2 R169, R169 ;  /* 0x000000a900a97308 */ /* 0x000ea20000000800 */
[----:B0-----:R-:W-:Y:S01]  /*13290*/  FADD.FTZ R3, R175, R4 ;  /* 0x00000004af037221 */ /* 0x001fe20000010000 */
[----:B------:R-:W-:-:S04]  /*132a0*/  FADD.FTZ R51, R35, R32 ;  /* 0x0000002023337221 */ /* 0x000fc80000010000 */
[----:B------:R-:W-:Y:S01]  /*132b0*/  FADD.FTZ R32, R154, R51 ;  /* 0x000000339a207221 */ /* 0x000fe20000010000 */
[C---:B------:R-:W-:Y:S01]  /*132c0*/  F2FP.BF16.F32.PACK_AB R154, R37.reuse, R154 ;  /* 0x0000009a259a723e */ /* 0x040fe200000010ff */
[----:B------:R-:W0:Y:S01]  /*132d0*/  MUFU.EX2 R24, R24 ;  /* 0x0000001800187308 */ /* 0x000e220000000800 */
[C---:B-1----:R-:W-:Y:S01]  /*132e0*/  FADD.FTZ R4, R20.reuse, R3 ;  /* 0x0000000314047221 */ /* 0x042fe20000010000 */
[----:B------:R-:W-:Y:S01]  /*132f0*/  FADD.FTZ R51, R37, R32 ;  /* 0x0000002025337221 */ /* 0x000fe20000010000 */
[----:B------:R-:W-:-:S03]  /*13300*/  F2FP.BF16.F32.PACK_AB R175, R20, R175 ;  /* 0x000000af14af723e */ /* 0x000fc600000010ff */
[----:B------:R-:W-:Y:S01]  /*13310*/  FADD.FTZ R32, R156, R51 ;  /* 0x000000339c207221 */ /* 0x000fe20000010000 */
[----:B------:R-:W-:Y:S01]  /*13320*/  F2FP.BF16.F32.PACK_AB R156, R39, R156 ;  /* 0x0000009c279c723e */ /* 0x000fe200000010ff */
[----:B------:R-:W1:Y:S01]  /*13330*/  MUFU.EX2 R171, R171 ;  /* 0x000000ab00ab7308 */ /* 0x000e620000000800 */
[----:B--2---:R-:W-:Y:S01]  /*13340*/  FADD.FTZ R3, R169, R4 ;  /* 0x00000004a9037221 */ /* 0x004fe20000010000 */
[----:B------:R-:W-:-:S04]  /*13350*/  FADD.FTZ R51, R39, R32 ;  /* 0x0000002027337221 */ /* 0x000fc80000010000 */
[----:B------:R-:W-:Y:S02]  /*13360*/  FADD.FTZ R32, R158, R51 ;  /* 0x000000339e207221 */ /* 0x000fe40000010000 */
[----:B------:R-:W2:Y:S01]  /*13370*/  MUFU.EX2 R26, R26 ;  /* 0x0000001a001a7308 */ /* 0x000ea20000000800 */
[C---:B0-----:R-:W-:Y:S01]  /*13380*/  FADD.FTZ R4, R24.reuse, R3 ;  /* 0x0000000318047221 */ /* 0x041fe20000010000 */
[----:B------:R-:W-:-:S06]  /*13390*/  F2FP.BF16.F32.PACK_AB R169, R24, R169 ;  /* 0x000000a918a9723e */ /* 0x000fcc00000010ff */
        /* <DEDUP_REMOVED lines=21> */
[C---:B0-----:R-:W-:Y:S01]  /*134f0*/  FADD.FTZ R11, R43.reuse, R32 ;  /* 0x000000202b0b7221 */ /* 0x041fe20000010000 */
[----:B------:R-:W-:-:S06]  /*13500*/  F2FP.BF16.F32.PACK_AB R160, R43, R160 ;  /* 0x000000a02ba0723e */ /* 0x000fcc00000010ff */
[----:B------:R-:W0:Y:S01]  /*13510*/  MUFU.EX2 R0, R52 ;  /* 0x0000003400007308 */ /* 0x000e220000000800 */
[----:B-1----:R-:W-:-:S07]  /*13520*/  FADD.FTZ R3, R157, R4 ;  /* 0x000000049d037221 */ /* 0x002fce0000010000 */
[----:B------:R-:W1:Y:S01]  /*13530*/  MUFU.EX2 R45, R45 ;  /* 0x0000002d002d7308 */ /* 0x000e620000000800 */
[----:B--2---:R-:W-:-:S07]  /*13540*/  FADD.FTZ R4, R162, R11 ;  /* 0x0000000ba2047221 */ /* 0x004fce0000010000 */
[----:B------:R-:W2:Y:S01]  /*13550*/  MUFU.EX2 R56, R56 ;  /* 0x0000003800387308 */ /* 0x000ea20000000800 */
[C---:B0-----:R-:W-:Y:S01]  /*13560*/  FADD.FTZ R3, R0.reuse, R3 ;  /* 0x0000000300037221 */ /* 0x041fe20000010000 */
[----:B------:R-:W-:-:S06]  /*13570*/  F2FP.BF16.F32.PACK_AB R157, R0, R157 ;  /* 0x0000009d009d723e */ /* 0x000fcc00000010ff */
[----:B------:R-:W0:Y:S01]  /*13580*/  MUFU.EX2 R164, R164 ;  /* 0x000000a400a47308 */ /* 0x000e220000000800 */
[C---:B-1----:R-:W-:Y:S01]  /*13590*/  FADD.FTZ R11, R45.reuse, R4 ;  /* 0x000000042d0b7221 */ /* 0x042fe20000010000 */
[----:B------:R-:W-:-:S06]  /*135a0*/  F2FP.BF16.F32.PACK_AB R162, R45, R162 ;  /* 0x000000a22da2723e */ /* 0x000fcc00000010ff */
[----:B------:R-:W1:Y:S01]  /*135b0*/  MUFU.EX2 R159, R64 ;  /* 0x00000040009f7308 */ /* 0x000e620000000800 */
[----:B--2---:R-:W-:-:S07]  /*135c0*/  FADD.FTZ R4, R56, R3 ;  /* 0x0000000338047221 */ /* 0x004fce0000010000 */
[----:B------:R2:W3:Y:S01]  /*135d0*/  MUFU.EX2 R47, R122 ;  /* 0x0000007a002f7308 */ /* 0x0004e20000000800 */
[----:B0-----:R-:W-:-:S07]  /*135e0*/  FADD.FTZ R32, R164, R11 ;  /* 0x0000000ba4207221 */ /* 0x001fce0000010000 */
[----:B------:R-:W0:Y:S01]  /*135f0*/  MUFU.EX2 R72, R72 ;  /* 0x0000004800487308 */ /* 0x000e220000000800 */
[C---:B-1----:R-:W-:Y:S01]  /*13600*/  FADD.FTZ R3, R159.reuse, R4 ;  /* 0x000000049f037221 */ /* 0x042fe20000010000 */
[----:B------:R-:W-:Y:S01]  /*13610*/  F2FP.BF16.F32.PACK_AB R159, R159, R56 ;  /* 0x000000389f9f723e */ /* 0x000fe200000010ff */
[----:B--2---:R-:W-:-:S05]  /*13620*/  IMAD.MOV.U32 R122, RZ, RZ, R151 ;  /* 0x000000ffff7a7224 */ /* 0x004fca00078e0097 */
        /* <DEDUP_REMOVED lines=22> */
[----:B------:R-:W-:Y:S01]  /*13790*/  F2FP.BF16.F32.PACK_AB R165, R165, R58 ;  /* 0x0000003aa5a5723e */ /* 0x000fe200000010ff */
[----:B------:R-:W-:Y:S02]  /*137a0*/  IMAD.MOV.U32 R6, RZ, RZ, 0x3f800000 ;  /* 0x3f800000ff067424 */ /* 0x000fe400078e00ff */
[----:B--2---:R-:W-:-:S04]  /*137b0*/  FADD.FTZ R0, R62, R3 ;  /* 0x000000033e007221 */ /* 0x004fc80000010000 */
[C---:B0-----:R-:W-:Y:S01]  /*137c0*/  FADD.FTZ R3, R49.reuse, R0 ;  /* 0x0000000031037221 */ /* 0x041fe20000010000 */
[----:B------:R-:W-:Y:S01]  /*137d0*/  F2FP.BF16.F32.PACK_AB R167, R49, R62 ;  /* 0x0000003e31a7723e */ /* 0x000fe200000010ff */
[----:B------:R-:W-:Y:S01]  /*137e0*/  IMAD.MOV.U32 R0, RZ, RZ, 0x3f800000 ;  /* 0x3f800000ff007424 */ /* 0x000fe200078e00ff */
[----:B------:R-:W-:Y:S06]  /*137f0*/  @!P2 BRA `(.L_x_781) ;  /* 0x0000002c00b8a947 */ /* 0x000fec0003800000 */
[----:B------:R-:W-:Y:S01]  /*13800*/  VIADD R210, R210, 0xfffffffe ;  /* 0xfffffffed2d27836 */ /* 0x000fe20000000000 */
[----:B------:R-:W-:Y:S01]  /*13810*/  CS2R R150, SRZ ;  /* 0x0000000000967805 */ /* 0x000fe2000001ff00 */
[----:B------:R-:W-:Y:S01]  /*13820*/  IMAD.MOV.U32 R12, RZ, RZ, R14 ;  /* 0x000000ffff0c7224 */ /* 0x000fe200078e000e */
[----:B------:R-:W-:Y:S01]  /*13830*/  CS2R R146, SRZ ;  /* 0x0000000000927805 */ /* 0x000fe2000001ff00 */
[----:B------:R-:W-:Y:S01]  /*13840*/  IMAD.MOV.U32 R11, RZ, RZ, R9 ;  /* 0x000000ffff0b7224 */ /* 0x000fe200078e0009 */
[----:B------:R-:W-:Y:S01]  /*13850*/  CS2R R142, SRZ ;  /* 0x00000000008e7805 */ /* 0x000fe2000001ff00 */
[----:B------:R-:W-:Y:S01]  /*13860*/  IMAD.MOV.U32 R13, RZ, RZ, R196 ;  /* 0x000000ffff0d7224 */ /* 0x000fe200078e00c4 */
[----:B------:R-:W-:Y:S01]  /*13870*/  CS2R R138, SRZ ;  /* 0x00000000008a7805 */ /* 0x000fe2000001ff00 */
[----:B------:R-:W-:Y:S01]  /*13880*/  IMAD.MOV.U32 R15, RZ, RZ, R194 ;  /* 0x000000ffff0f7224 */ /* 0x000fe200078e00c2 */
[----:B------:R-:W-:Y:S01]  /*13890*/  CS2R R134, SRZ ;  /* 0x0000000000867805 */ /* 0x000fe2000001ff00 */
[----:B------:R-:W-:Y:S01]  /*138a0*/  IMAD.MOV.U32 R0, RZ, RZ, 0x3f800000 ;  /* 0x3f800000ff007424 */ /* 0x000fe200078e00ff */
        /* <DEDUP_REMOVED lines=26> */
[----:B------:R-:W-:-:S07]  /*13a50*/  CS2R R88, SRZ ;  /* 0x0000000000587805 */ /* 0x000fce000001ff00 */
.L_x_792:
[----:B------:R-:W-:-:S05]  /*13a60*/  VIADD R7, R15, 0x1 ;  /* 0x000000010f077836 */ /* 0x000fca0000000000 */
[----:B------:R-:W-:-:S04]  /*13a70*/  ISETP.NE.AND P2, PT, R7, 0x2, PT ;  /* 0x000000020700780c */ /* 0x000fc80003f45270 */
[----:B------:R-:W-:Y:S02]  /*13a80*/  SEL R196, RZ, 0x1, P2 ;  /* 0x00000001ffc47807 */ /* 0x000fe40001000000 */
[----:B------:R-:W-:Y:S02]  /*13a90*/  SEL R194, R7, RZ, P2 ;  /* 0x000000ff07c27207 */ /* 0x000fe40001000000 */
[----:B------:R-:W-:Y:S01]  /*13aa0*/  LOP3.LUT R196, R13, R196, RZ, 0x3c, !PT ;  /* 0x000000c40dc47212 */ /* 0x000fe200078e3cff */
[----:B------:R-:W-:Y:S06]  /*13ab0*/  @!P0 BRA `(.L_x_782) ;  /* 0x0000000000048947 */ /* 0x000fec0003800000 */
[----:B------:R-:W-:Y:S01]  /*13ac0*/  BPT.TRAP 0x1 ;  /* 0x000000040000795c */ /* 0x000fe20000300000 */
.L_x_782:
[----:B------:R-:W-:Y:S01]  /*13ad0*/  IMAD R10, R194, 0x8, R2 ;  /* 0x00000008c20a7824 */ /* 0x000fe200078e0202 */
[----:B------:R-:W-:-:S04]  /*13ae0*/  SHF.L.U32 R7, R196, 0x1f, RZ ;  /* 0x0000001fc4077819 */ /* 0x000fc800000006ff */
[----:B------:R0:W1:Y:S01]  /*13af0*/  SYNCS.PHASECHK.TRANS64.TRYWAIT P2, [R10+URZ+0x34830], R7 ;  /* 0x034830070a0075a7 */ /* 0x000062000804017f */
[----:B------:R-:W-:Y:S05]  /*13b00*/  @!P0 BRA `(.L_x_783) ;  /* 0x0000000000048947 */ /* 0x000fea0003800000 */
[----:B------:R-:W-:Y:S01]  /*13b10*/  BPT.TRAP 0x1 ;  /* 0x000000040000795c */ /* 0x000fe20000300000 */
.L_x_783:
[----:B------:R-:W-:Y:S01]  /*13b20*/  IMAD R8, R194, 0xc00, R5 ;  /* 0x00000c00c2087824 */ /* 0x000fe200078e0205 */
[----:B------:R-:W-:Y:S03]  /*13b30*/  BSSY B1, `(.L_x_784) ;  /* 0x0000006000017945 */ /* 0x000fe60003800000 */
[C---:B------:R-:W-:Y:S02]  /*13b40*/  VIADD R20, R8.reuse, 0x2 ;  /* 0x0000000208147836 */ /* 0x040fe40000000000 */
[----:B------:R-:W-:Y:S01]  /*13b50*/  VIADD R24, R8, 0x4 ;  /* 0x0000000408187836 */ /* 0x000fe20000000000 */
[----:B-1----:R-:W-:Y:S06]  /*13b60*/  @P2 BRA `(.L_x_785) ;  /* 0x0000000000082947 */ /* 0x002fec0003800000 */
[----:B------:R-:W1:Y:S02]  /*13b70*/  SYNCS.PHASECHK.TRANS64.TRYWAIT P2, [R10+URZ+0x34830], R7 ;  /* 0x034830070a0075a7 */ /* 0x000e64000804017f */
[----:B-1----:R-:W-:Y:S05]  /*13b80*/  @!P2 BRA `(.L_x_786) ;  /* 0x000000d400a8a947 */ /* 0x002fea0003800000 */
.L_x_785:
[----:B------:R-:W-:Y:S05]  /*13b90*/  BSYNC B1 ;  /* 0x0000000000017941 */ /* 0x000fea0003800000 */
.L_x_784:
[----:B------:R-:W2:Y:S04]  /*13ba0*/  LDL.64 R28, [R1+0x40] ;  /* 0x00004000011c7983 */ /* 0x000ea80000100a00 */
[----:B------:R3:W-:Y:S04]  /*13bb0*/  STL [R1+0x88], R15 ;  /* 0x0000880f01007387 */ /* 0x0007e80000100800 */
[----:B---3--:R-:W3:Y:S04]  /*13bc0*/  LDL.64 R14, [R1+0x38] ;  /* 0x00003800010e7983 */ /* 0x008ee80000100a00 */
[----:B------:R4:W-:Y:S04]  /*13bd0*/  STL.64 [R1+0x80], R12 ;  /* 0x0000800c01007387 */ /* 0x0009e80000100a00 */
[----:B----4-:R-:W4:Y:S01]  /*13be0*/  LDL.64 R12, [R1+0x30] ;  /* 0x00003000010c7983 */ /* 0x010f220000100a00 */
[----:B------:R-:W-:Y:S01]  /*13bf0*/  R2UR UR14, R24 ;  /* 0x00000000180e72ca */ /* 0x000fe200000e0000 */
[C---:B------:R-:W-:Y:S01]  /*13c00*/  VIADD R24, R8.reuse, 0x400 ;  /* 0x0000040008187836 */ /* 0x040fe20000000000 */
[C---:B------:R-:W-:Y:S01]  /*13c10*/  IADD3 R26, R8.reuse, 0x402, RZ ;  /* 0x00000402081a7810 */ /* 0x040fe20007ffe0ff */
[----:B------:R-:W-:Y:S01]  /*13c20*/  IMAD.MOV.U32 R9, RZ, RZ, 0x40000040 ;  /* 0x40000040ff097424 */ /* 0x000fe200078e00ff */
[----:B------:R-:W-:Y:S01]  /*13c30*/  R2UR UR6, R8 ;  /* 0x00000000080672ca */ /* 0x000fe200000e0000 */
[----:B------:R-:W-:Y:S01]  /*13c40*/  IMAD.MOV.U32 R25, RZ, RZ, 0x40000040 ;  /* 0x40000040ff197424 */ /* 0x000fe200078e00ff */
[----:B------:R-:W-:Y:S01]  /*13c50*/  R2UR UR22, R24 ;  /* 0x00000000181672ca */ /* 0x000fe200000e0000 */
[----:B------:R-:W-:Y:S01]  /*13c60*/  VIADD R24, R8, 0x406 ;  /* 0x0000040608187836 */ /* 0x000fe20000000000 */
[----:B------:R-:W-:Y:S01]  /*13c70*/  R2UR UR7, R9 ;  /* 0x00000000090772ca */ /* 0x000fe200000e0000 */
[----:B------:R-:W-:Y:S01]  /*13c80*/  IMAD.MOV.U32 R27, RZ, RZ, 0x40000040 ;  /* 0x40000040ff1b7424 */ /* 0x000fe200078e00ff */
[----:B------:R-:W-:Y:S01]  /*13c90*/  R2UR UR26, R26 ;  /* 0x000000001a1a72ca */ /* 0x000fe200000e0000 */
[----:B------:R-:W-:Y:S01]  /*13ca0*/  VIADD R26, R8, 0x800 ;  /* 0x00000800081a7836 */ /* 0x000fe20000000000 */
[----:B------:R-:W-:Y:S01]  /*13cb0*/  R2UR UR34, R24 ;  /* 0x00000000182272ca */ /* 0x000fe200000e0000 */
[----:B------:R-:W-:Y:S01]  /*13cc0*/  VIADD R24, R8, 0x804 ;  /* 0x0000080408187836 */ /* 0x000fe20000000000 */
[C---:B------:R-:W-:Y:S01]  /*13cd0*/  R2UR UR15, R25.reuse ;  /* 0x00000000190f72ca */ /* 0x040fe200000e0000 */
[----:B------:R0:W-:Y:S01]  /*13ce0*/  STL.64 [R1+0x78], R10 ;  /* 0x0000780a01007387 */ /* 0x0001e20000100a00 */
[----:B------:R-:W-:-:S02]  /*13cf0*/  R2UR UR23, R25 ;  /* 0x00000000191772ca */ /* 0x000fc400000e0000 */
[----:B------:R-:W-:Y:S02]  /*13d00*/  R2UR UR27, R27 ;  /* 0x000000001b1b72ca */ /* 0x000fe400000e0000 */
[----:B------:R-:W-:Y:S02]  /*13d10*/  R2UR UR35, R25 ;  /* 0x00000000192372ca */ /* 0x000fe400000e0000 */
[----:B------:R-:W-:Y:S02]  /*13d20*/  R2UR UR46, R26 ;  /* 0x000000001a2e72ca */ /* 0x000fe400000e0000 */
[----:B------:R-:W-:Y:S02]  /*13d30*/  R2UR UR47, R27 ;  /* 0x000000001b2f72ca */ /* 0x000fe400000e0000 */
[----:B------:R-:W-:Y:S01]  /*13d40*/  R2UR UR54, R24 ;  /* 0x00000000183672ca */ /* 0x000fe200000e0000 */
[----:B01----:R-:W4:Y:S01]  /*13d50*/  LDL.64 R10, [R1+0x28] ;  /* 0x00002800010a7983 */ /* 0x003f220000100a00 */
[----:B------:R-:W-:Y:S01]  /*13d60*/  R2UR UR55, R25 ;  /* 0x00000000193772ca */ /* 0x000fe200000e0000 */
[----:B------:R-:W-:Y:S01]  /*13d70*/  IMAD.MOV.U32 R21, RZ, RZ, 0x40000040 ;  /* 0x40000040ff157424 */ /* 0x000fe200078e00ff */
[----:B------:R-:W-:Y:S01]  /*13d80*/  R2UR UR10, R20 ;  /* 0x00000000140a72ca */ /* 0x000fe200000e0000 */
[----:B------:R0:W-:Y:S03]  /*13d90*/  STL.64 [R1+0x70], R4 ;  /* 0x0000700401007387 */ /* 0x0001e60000100a00 */
[C---:B------:R-:W-:Y:S01]  /*13da0*/  R2UR UR11, R21.reuse ;  /* 0x00000000150b72ca */ /* 0x040fe200000e0000 */
[----:B0-----:R-:W4:Y:S01]  /*13db0*/  LDL.64 R4, [R1+0x20] ;  /* 0x0000200001047983 */ /* 0x001f220000100a00 */
[----:B------:R-:W-:Y:S01]  /*13dc0*/  VIADD R20, R8, 0x6 ;  /* 0x0000000608147836 */ /* 0x000fe20000000000 */
[----:B------:R-:W-:-:S02]  /*13dd0*/  R2UR UR19, R21 ;  /* 0x00000000151372ca */ /* 0x000fc400000e0000 */
[----:B------:R0:W-:Y:S01]  /*13de0*/  STL.64 [R1+0x68], R2 ;  /* 0x0000680201007387 */ /* 0x0001e20000100a00 */
[C---:B------:R-:W-:Y:S02]  /*13df0*/  R2UR UR31, R21.reuse ;  /* 0x00000000151f72ca */ /* 0x040fe400000e0000 */
[----:B------:R-:W-:Y:S01]  /*13e00*/  R2UR UR18, R20 ;  /* 0x00000000141272ca */ /* 0x000fe200000e0000 */
[----:B------:R-:W-:Y:S01]  /*13e10*/  VIADD R20, R8, 0x404 ;  /* 0x0000040408147836 */ /* 0x000fe20000000000 */
[----:B------:R-:W-:-:S04]  /*13e20*/  R2UR UR51, R21 ;  /* 0x00000000153372ca */ /* 0x000fc800000e0000 */
[----:B------:R-:W-:Y:S01]  /*13e30*/  R2UR UR30, R20 ;  /* 0x00000000141e72ca */ /* 0x000fe200000e0000 */
[----:B------:R-:W-:Y:S01]  /*13e40*/  VIADD R20, R8, 0x802 ;  /* 0x0000080208147836 */ /* 0x000fe20000000000 */
[----:B0-----:R-:W4:Y:S04]  /*13e50*/  LDL.64 R2, [R1+0x8] ;  /* 0x0000080001027983 */ /* 0x001f280000100a00 */
[----:B------:R-:W-:Y:S02]  /*13e60*/  R2UR UR50, R20 ;  /* 0x00000000143272ca */ /* 0x000fe400000e0000 */
[----:B------:R-:W4:Y:S01]  /*13e70*/  LDL.64 R20, [R1+0x18] ;  /* 0x0000180001147983 */ /* 0x000f220000100a00 */
[----:B--2---:R-:W-:Y:S02]  /*13e80*/  R2UR UR4, R28 ;  /* 0x000000001c0472ca */ /* 0x004fe400000e0000 */
[----:B------:R-:W-:-:S02]  /*13e90*/  R2UR UR5, R29 ;  /* 0x000000001d0572ca */ /* 0x000fc400000e0000 */
[----:B------:R-:W-:-:S11]  /*13ea0*/  WARPGROUP.ARRIVE ;  /* 0x00000000000079c5 */ /* 0x000fd60000000000 */
[----:B------:R-:W-:Y:S01]  /*13eb0*/  HGMMA.64x128x16.F32.BF16 R24, gdesc[UR4], RZ, !UPT, gsb0 ;  /* 0x01e00000041879f0 */ /* 0x000fe2000c0018ff */
[----:B---3--:R-:W-:Y:S02]  /*13ec0*/  R2UR UR8, R14 ;  /* 0x000000000e0872ca */ /* 0x008fe400000e0000 */
[----:B------:R-:W-:Y:S01]  /*13ed0*/  R2UR UR9, R15 ;  /* 0x000000000f0972ca */ /* 0x000fe200000e0000 */
[----:B------:R-:W-:Y:S01]  /*13ee0*/  UMOV UR32, UR56 ;  /* 0x0000003800207c82 */ /* 0x000fe20008000000 */
[----:B------:R-:W-:Y:S01]  /*13ef0*/  UMOV UR33, UR57 ;  /* 0x0000003900217c82 */ /* 0x000fe20008000000 */
[----:B------:R0:W5:Y:S01]  /*13f00*/  LDL.LU R15, [R1+0x88] ;  /* 0x00008800010f7983 */ /* 0x0001620000300800 */
[----:B----4-:R-:W-:Y:S02]  /*13f10*/  R2UR UR12, R12 ;  /* 0x000000000c0c72ca */ /* 0x010fe400000e0000 */
[----:B------:R-:W-:Y:S02]  /*13f20*/  R2UR UR13, R13 ;  /* 0x000000000d0d72ca */ /* 0x000fe400000e0000 */
[----:B------:R0:W5:Y:S01]  /*13f30*/  LDL.LU.64 R12, [R1+0x80] ;  /* 0x00008000010c7983 */ /* 0x0001620000300a00 */
[----:B------:R-:W-:-:S02]  /*13f40*/  WARPGROUP.DEPBAR.LE gsb0, 0x0 ;  /* 0x00008000000079c5 */ /* 0x000fc40000010000 */
[----:B------:R-:W-:-:S06]  /*13f50*/  WARPGROUP.ARRIVE ;  /* 0x00000000000079c5 */ /* 0x000fcc0000000000 */
[----:B------:R-:W-:Y:S01]  /*13f60*/  HGMMA.64x128x16.F32.BF16 R24, gdesc[UR8], R24, gsb0 ;  /* 0x01e00000081879f0 */ /* 0x000fe20008001818 */
[----:B------:R-:W-:Y:S02]  /*13f70*/  R2UR UR16, R10 ;  /* 0x000000000a1072ca */ /* 0x000fe400000e0000 */
[----:B------:R-:W-:Y:S02]  /*13f80*/  R2UR UR17, R11 ;  /* 0x000000000b1172ca */ /* 0x000fe400000e0000 */
[----:B------:R-:W-:Y:S01]  /*13f90*/  R2UR UR20, R4 ;  /* 0x00000000041472ca */ /* 0x000fe200000e0000 */
[----:B------:R0:W5:Y:S01]  /*13fa0*/  LDL.LU.64 R10, [R1+0x78] ;  /* 0x00007800010a7983 */ /* 0x0001620000300a00 */
[----:B------:R-:W-:Y:S02]  /*13fb0*/  WARPGROUP.DEPBAR.LE gsb0, 0x0 ;  /* 0x00008000000079c5 */ /* 0x000fe40000010000 */
[----:B------:R-:W-:-:S06]  /*13fc0*/  WARPGROUP.ARRIVE ;  /* 0x00000000000079c5 */ /* 0x000fcc0000000000 */
[----:B------:R-:W-:Y:S01]  /*13fd0*/  HGMMA.64x128x16.F32.BF16 R24, gdesc[UR12], R24, gsb0 ;  /* 0x01e000000c1879f0 */ /* 0x000fe20008001818 */
        /* <DEDUP_REMOVED lines=8> */
[----:B------:R-:W2:Y:S01]  /*14060*/  LDL.64 R20, [R1] ;  /* 0x0000000001147983 */ /* 0x000ea20000100a00 */
[----:B------:R-:W-:Y:S02]  /*14070*/  WARPGROUP.DEPBAR.LE gsb0, 0x0 ;  /* 0x00008000000079c5 */ /* 0x000fe40000010000 */
[----:B------:R-:W-:-:S06]  /*14080*/  WARPGROUP.ARRIVE ;  /* 0x00000000000079c5 */ /* 0x000fcc0000000000 */
[----:B------:R-:W-:Y:S01]  /*14090*/  HGMMA.64x128x16.F32.BF16 R24, gdesc[UR20], R24, gsb0 ;  /* 0x01e00000141879f0 */ /* 0x000fe20008001818 */
[----:B------:R-:W-:Y:S02]  /*140a0*/  R2UR UR29, R3 ;  /* 0x00000000031d72ca */ /* 0x000fe400000e0000 */
[----:B------:R0:W5:Y:S01]  /*140b0*/  LDL.LU.64 R2, [R1+0x68] ;  /* 0x0000680001027983 */ /* 0x0001620000300a00 */
        /* <DEDUP_REMOVED lines=14> */
[----:B------:R-:W-:Y:S01]  /*141a0*/  HGMMA.64x128x16.F32.BF16 R24, gdesc[UR48], R24, gsb0 ;  /* 0x01e00000301879f0 */ /* 0x000fe20008001818 */
[----:B------:R-:W-:Y:S02]  /*141b0*/  VIADD R8, R8, 0x806 ;  /* 0x0000080608087836 */ /* 0x000fe40000000000 */
[----:B------:R-:W-:Y:S01]  /*141c0*/  IMAD.MOV.U32 R9, RZ, RZ, 0x40000040 ;  /* 0x40000040ff097424 */ /* 0x000fe200078e00ff */
[----:B--2---:R-:W-:Y:S02]  /*141d0*/  R2UR UR4, R20 ;  /* 0x00000000140472ca */ /* 0x004fe400000e0000 */
[----:B------:R-:W-:Y:S02]  /*141e0*/  R2UR UR6, R8 ;  /* 0x00000000080672ca */ /* 0x000fe400000e0000 */
[----:B------:R-:W-:Y:S02]  /*141f0*/  R2UR UR7, R9 ;  /* 0x00000000090772ca */ /* 0x000fe400000e0000 */
[----:B------:R-:W-:Y:S01]  /*14200*/  R2UR UR5, R21 ;  /* 0x00000000150572ca */ /* 0x000fe200000e0000 */
[----:B------:R-:W-:-:S02]  /*14210*/  WARPGROUP.DEPBAR.LE gsb0, 0x0 ;  /* 0x00008000000079c5 */ /* 0x000fc40000010000 */
[----:B------:R-:W-:-:S06]  /*14220*/  WARPGROUP.ARRIVE ;  /* 0x00000000000079c5 */ /* 0x000fcc0000000000 */
[----:B------:R-:W-:Y:S01]  /*14230*/  HGMMA.64x128x16.F32.BF16 R24, gdesc[UR52], R24, gsb0 ;  /* 0x01e00000341879f0 */ /* 0x000fe20008001818 */
        /* <DEDUP_REMOVED lines=68> */
[----:B0-----:R-:W-:Y:S05]  /*14680*/  @!P0 BRA `(.L_x_787) ;  /* 0x0000000000048947 */ /* 0x001fea0003800000 */
[----:B------:R-:W-:Y:S01]  /*14690*/  BPT.TRAP 0x1 ;  /* 0x000000040000795c */ /* 0x000fe20000300000 */
.L_x_787:
[----:B-----5:R-:W-:Y:S01]  /*146a0*/  SHF.L.U32 R0, R13, 0x1f, RZ ;  /* 0x0000001f0d007819 */ /* 0x020fe200000006ff */
[----:B------:R-:W-:-:S04]  /*146b0*/  IMAD R13, R15, 0x8, R2 ;  /* 0x000000080f0d7824 */ /* 0x000fc800078e0202 */
[----:B------:R0:W1:Y:S01]  /*146c0*/  SYNCS.PHASECHK.TRANS64.TRYWAIT P2, [R13+URZ+0x34850], R0 ;  /* 0x034850000d0075a7 */ /* 0x000062000804017f */
[----:B------:R-:W-:Y:S05]  /*146d0*/  @!P0 BRA `(.L_x_788) ;  /* 0x0000000000048947 */ /* 0x000fea0003800000 */
[----:B------:R-:W-:Y:S01]  /*146e0*/  BPT.TRAP 0x1 ;  /* 0x000000040000795c */ /* 0x000fe20000300000 */
.L_x_788:
[----:B------:R-:W-:Y:S04]  /*146f0*/  BSSY B1, `(.L_x_789) ;  /* 0x0000004000017945 */ /* 0x000fe80003800000 */
[----:B-1----:R-:W-:Y:S05]  /*14700*/  @P2 BRA `(.L_x_790) ;  /* 0x0000000000082947 */ /* 0x002fea0003800000 */
[----:B------:R-:W1:Y:S02]  /*14710*/  SYNCS.PHASECHK.TRANS64.TRYWAIT P2, [R13+URZ+0x34850], R0 ;  /* 0x034850000d0075a7 */ /* 0x000e64000804017f */
[----:B-1----:R-:W-:Y:S05]  /*14720*/  @!P2 BRA `(.L_x_791) ;  /* 0x000000c800d4a947 */ /* 0x002fea0003800000 */
.L_x_790:
[----:B------:R-:W-:Y:S05]  /*14730*/  BSYNC B1 ;  /* 0x0000000000017941 */ /* 0x000fea0003800000 */
.L_x_789:
[----:B01----:R-:W-:Y:S01]  /*14740*/  VIADD R0, R2, 0x400 ;  /* 0x0000040002007836 */ /* 0x003fe20000000000 */
[----:B------:R-:W-:Y:S01]  /*14750*/  WARPGROUP.ARRIVE ;  /* 0x00000000000079c5 */ /* 0x000fe20000000000 */
[----:B------:R-:W-:Y:S02]  /*14760*/  IMAD.MOV.U32 R9, RZ, RZ, 0x40000040 ;  /* 0x40000040ff097424 */ /* 0x000fe400078e00ff */
[----:B------:R-:W-:Y:S01]  /*14770*/  FMUL.FTZ R14, R25, UR36 ;  /* 0x00000024190e7c20 */ /* 0x000fe20008410000 */
[----:B------:R-:W-:Y:S01]  /*14780*/  IMAD.MOV.U32 R7, RZ, RZ, 0x40000040 ;  /* 0x40000040ff077424 */ /* 0x000fe200078e00ff */
[----:B------:R-:W-:Y:S01]  /*14790*/  SHF.R.U32.HI R0, RZ, 0x4, R0 ;  /* 0x00000004ff007819 */ /* 0x000fe20000011600 */
[----:B------:R-:W-:Y:S01]  /*147a0*/  FMUL.FTZ R20, R27, UR36 ;  /* 0x000000241b147c20 */ /* 0x000fe20008410000 */
[----:B------:R-:W-:Y:S01]  /*147b0*/  R2UR UR7, R9 ;  /* 0x00000000090772ca */ /* 0x000fe200000e0000 */
[----:B------:R-:W-:Y:S01]  /*147c0*/  FMUL.FTZ R27, R34, UR36 ;  /* 0x00000024221b7c20 */ /* 0x000fe20008410000 */
[----:B------:R-:W-:Y:S01]  /*147d0*/  LOP3.LUT R0, R0, 0x3fff, RZ, 0xc0, !PT ;  /* 0x00003fff00007812 */ /* 0x000fe200078ec0ff */
[----:B------:R-:W-:Y:S01]  /*147e0*/  MUFU.TANH R14, R14 ;  /* 0x0000000e000e7308 */ /* 0x000fe20000002400 */
[----:B------:R-:W-:Y:S01]  /*147f0*/  FMUL.FTZ R34, R37, UR36 ;  /* 0x0000002425227c20 */ /* 0x000fe20008410000 */
[----:B------:R-:W-:Y:S01]  /*14800*/  FMUL.FTZ R37, R41, UR36 ;  /* 0x0000002429257c20 */ /* 0x000fe20008410000 */
[----:B------:R-:W-:Y:S01]  /*14810*/  LOP3.LUT R0, R0, 0x4000000, RZ, 0xfc, !PT ;  /* 0x0400000000007812 */ /* 0x000fe200078efcff */
[----:B------:R-:W-:Y:S01]  /*14820*/  FMUL.FTZ R21, R30, UR36 ;  /* 0x000000241e157c20 */ /* 0x000fe20008410000 */
[----:B------:R-:W-:Y:S01]  /*14830*/  FMUL.FTZ R30, R35, UR36 ;  /* 0x00000024231e7c20 */ /* 0x000fe20008410000 */
[----:B------:R-:W-:Y:S01]  /*14840*/  FMUL.FTZ R35, R42, UR36 ;  /* 0x000000242a237c20 */ /* 0x000fe20008410000 */
[----:B------:R-:W-:Y:S01]  /*14850*/  FMUL.FTZ R42, R44, UR36 ;  /* 0x000000242c2a7c20 */ /* 0x000fe20008410000 */
[----:B------:R-:W-:-:S02]  /*14860*/  IMAD R8, R15, 0x800, R0 ;  /* 0x000008000f087824 */ /* 0x000fc400078e0200 */
[----:B------:R-:W-:Y:S01]  /*14870*/  FMUL.FTZ R0, R24, UR36 ;  /* 0x0000002418007c20 */ /* 0x000fe20008410000 */
[----:B------:R-:W-:Y:S01]  /*14880*/  FMUL.FTZ R24, R28, UR36 ;  /* 0x000000241c187c20 */ /* 0x000fe20008410000 */
[----:B------:R-:W-:Y:S01]  /*14890*/  FMUL.FTZ R15, R26, UR36 ;  /* 0x000000241a0f7c20 */ /* 0x000fe20008410000 */
[C---:B------:R-:W-:Y:S01]  /*148a0*/  VIADD R6, R8.reuse, 0x80 ;  /* 0x0000008008067836 */ /* 0x040fe20000000000 */
[----:B------:R-:W-:Y:S01]  /*148b0*/  R2UR UR6, R8 ;  /* 0x00000000080672ca */ /* 0x000fe200000e0000 */
        /* <DEDUP_REMOVED lines=12> */
[----:B------:R-:W-:Y:S01]  /*14980*/  HGMMA.64x128x16.F32.BF16 R88, R180, gdesc[UR4].tnspB, R88, gsb0 ;  /* 0x41e00004b4587df0 */ /* 0x000fe20008001858 */
[----:B------:R-:W-:Y:S01]  /*14990*/  R2UR UR6, R6 ;  /* 0x00000000060672ca */ /* 0x000fe200000e0000 */
[----:B------:R-:W-:Y:S01]  /*149a0*/  VIADD R6, R8, 0x100 ;  /* 0x0000010008067836 */ /* 0x000fe20000000000 */
[----:B------:R-:W-:Y:S01]  /*149b0*/  R2UR UR7, R7 ;  /* 0x00000000070772ca */ /* 0x000fe200000e0000 */
[----:B------:R-:W-:Y:S01]  /*149c0*/  IMAD.MOV.U32 R7, RZ, RZ, 0x40000040 ;  /* 0x40000040ff077424 */ /* 0x000fe200078e00ff */
[----:B------:R-:W2:Y:S01]  /*149d0*/  MUFU.TANH R26, R26 ;  /* 0x0000001a001a7308 */ /* 0x000ea20000002400 */
        /* <DEDUP_REMOVED lines=16> */
[----:B------:R-:W-:Y:S01]  /*14ae0*/  FMUL.FTZ R53, R58, UR36 ;  /* 0x000000243a357c20 */ /* 0x000fe20008410000 */
[----:B------:R-:W-:Y:S01]  /*14af0*/  FMUL.FTZ R58, R62, UR36 ;  /* 0x000000243e3a7c20 */ /* 0x000fe20008410000 */
[----:B------:R-:W-:Y:S01]  /*14b00*/  FMUL.FTZ R62, R68, UR36 ;  /* 0x00000024443e7c20 */ /* 0x000fe20008410000 */
[----:B------:R-:W-:Y:S01]  /*14b10*/  FMUL.FTZ R64, R69, UR36 ;  /* 0x0000002445407c20 */ /* 0x000fe20008410000 */
[----:B------:R-:W-:Y:S01]  /*14b20*/  FMUL.FTZ R65, R72, UR36 ;  /* 0x0000002448417c20 */ /* 0x000fe20008410000 */
[----:B------:R-:W-:Y:S01]  /*14b30*/  FMUL.FTZ R68, R73, UR36 ;  /* 0x0000002449447c20 */ /* 0x000fe20008410000 */
[----:B------:R-:W-:Y:S01]  /*14b40*/  FMUL.FTZ R69, R76, UR36 ;  /* 0x000000244c457c20 */ /* 0x000fe20008410000 */
[----:B------:R-:W5:Y:S01]  /*14b50*/  MUFU.TANH R32, R32 ;  /* 0x0000002000207308 */ /* 0x000f620000002400 */
        /* <DEDUP_REMOVED lines=9> */
[----:B------:R-:W-:-:S02]  /*14bf0*/  VIADD R38, R8, 0x200 ;  /* 0x0000020008267836 */ /* 0x000fc40000000000 */
[----:B------:R-:W-:Y:S01]  /*14c00*/  FMUL.FTZ R81, R82, UR36 ;  /* 0x0000002452517c20 */ /* 0x000fe20008410000 */
[----:B------:R-:W-:Y:S02]  /*14c10*/  IMAD.MOV.U32 R39, RZ, RZ, 0x40000040 ;  /* 0x40000040ff277424 */ /* 0x000fe400078e00ff */
        /* <DEDUP_REMOVED lines=14> */
[----:B------:R-:W-:Y:S01]  /*14d00*/  @!P1 VIADD R10, R10, 0x34840 ;  /* 0x000348400a0a9836 */ /* 0x000fe20000000000 */
[----:B------:R-:W-:Y:S01]  /*14d10*/  ISETP.GT.AND P2, PT, R210, RZ, PT ;  /* 0x000000ffd200720c */ /* 0x000fe20003f44270 */
[----:B------:R-:W-:-:S02]  /*14d20*/  @!P1 VIADD R13, R13, 0x34860 ;  /* 0x000348600d0d9836 */ /* 0x000fc40000000000 */
[----:B------:R-:W-:Y:S01]  /*14d30*/  VIADD R210, R210, 0xffffffff ;  /* 0xffffffffd2d27836 */ /* 0x000fe20000000000 */
[----:B------:R-:W5:Y:S02]  /*14d40*/  MUFU.TANH R42, R42 ;  /* 0x0000002a002a7308 */ /* 0x000f640000002400 */
[----:B------:R-:W-:-:S06]  /*14d50*/  @!P1 PRMT R13, RZ, 0x654, R13 ;  /* 0x00000654ff0d9816 */ /* 0x000fcc000000000d */
[----:B------:R-:W5:Y:S08]  /*14d60*/  MUFU.TANH R44, R44 ;  /* 0x0000002c002c7308 */ /* 0x000f700000002400 */
        /* <DEDUP_REMOVED lines=8> */
[----:B------:R-:W5:Y:S01]  /*14df0*/  MUFU.TANH R60, R60 ;  /* 0x0000003c003c7308 */ /* 0x000f620000002400 */
[----:B------:R-:W-:-:S02]  /*14e00*/  WARPGROUP.DEPBAR.LE gsb0, 0x0 ;  /* 0x00008000000079c5 */ /* 0x000fc40000010000 */
[----:B------:R-:W-:-:S05]  /*14e10*/  WARPGROUP.ARRIVE ;  /* 0x00000000000079c5 */ /* 0x000fca0000000000 */
[----:B------:R-:W5:Y:S01]  /*14e20*/  MUFU.TANH R61, R61 ;  /* 0x0000003d003d7308 */ /* 0x000f620000002400 */
[----:B------:R-:W-:Y:S01]  /*14e30*/  HGMMA.64x128x16.F32.BF16 R88, R176, gdesc[UR4].tnspB, R88, gsb0 ;  /* 0x41e00004b0587df0 */ /* 0x000fe20008001858 */
[----:B------:R-:W-:Y:S01]  /*14e40*/  R2UR UR6, R6 ;  /* 0x00000000060672ca */ /* 0x000fe200000e0000 */
[----:B------:R-:W-:Y:S01]  /*14e50*/  VIADD R6, R8, 0x180 ;  /* 0x0000018008067836 */ /* 0x000fe20000000000 */
[----:B------:R-:W-:Y:S01]  /*14e60*/  R2UR UR7, R7 ;  /* 0x00000000070772ca */ /* 0x000fe200000e0000 */
[----:B------:R-:W-:-:S03]  /*14e70*/  IMAD.MOV.U32 R7, RZ, RZ, 0x40000040 ;  /* 0x40000040ff077424 */ /* 0x000fc600078e00ff */
        /* <DEDUP_REMOVED lines=21> */
[----:B------:R-:W-:Y:S02]  /*14fd0*/  R2UR UR6, R6 ;  /* 0x00000000060672ca */ /* 0x000fe400000e0000 */
[----:B0-----:R-:W-:-:S04]  /*14fe0*/  FMNMX.FTZ R6, R0, R11, !PT ;  /* 0x0000000b00067209 */ /* 0x001fc80007810000 */
[----:B------:R-:W0:Y:S01]  /*14ff0*/  MUFU.TANH R35, R35 ;  /* 0x0000002300237308 */ /* 0x000e220000002400 */
[----:B------:R-:W-:Y:S01]  /*15000*/  R2UR UR7, R7 ;  /* 0x00000000070772ca */ /* 0x000fe200000e0000 */
[----:B------:R-:W-:Y:S01]  /*15010*/  IMAD.U32 R7, RZ, RZ, UR58 ;  /* 0x0000003aff077e24 */ /* 0x000fe2000f8e00ff */
[----:B------:R-:W-:-:S04]  /*15020*/  FMNMX.FTZ R6, R14, R6, !PT ;  /* 0x000000060e067209 */ /* 0x000fc80007810000 */
[----:B-1----:R-:W-:Y:S01]  /*15030*/  FMNMX.FTZ R6, R24, R6, !PT ;  /* 0x0000000618067209 */ /* 0x002fe20007810000 */
[----:B------:R-:W-:Y:S03]  /*15040*/  MUFU.TANH R40, R40 ;  /* 0x0000002800287308 */ /* 0x000fe60000002400 */
[----:B--2---:R-:W-:-:S04]  /*15050*/  FMNMX.FTZ R6, R26, R6, !PT ;  /* 0x000000061a067209 */ /* 0x004fc80007810000 */
[----:B---3--:R-:W-:Y:S01]  /*15060*/  FMNMX.FTZ R6, R28, R6, !PT ;  /* 0x000000061c067209 */ /* 0x008fe20007810000 */
[----:B------:R-:W-:Y:S03]  /*15070*/  MUFU.TANH R41, R41 ;  /* 0x0000002900297308 */ /* 0x000fe60000002400 */
[----:B----4-:R-:W-:-:S04]  /*15080*/  FMNMX.FTZ R6, R29, R6, !PT ;  /* 0x000000061d067209 */ /* 0x010fc80007810000 */
[----:B-----5:R-:W-:Y:S01]  /*15090*/  FMNMX.FTZ R6, R32, R6, !PT ;  /* 0x0000000620067209 */ /* 0x020fe20007810000 */
[----:B------:R-:W-:Y:S03]  /*150a0*/  MUFU.TANH R43, R43 ;  /* 0x0000002b002b7308 */ /* 0x000fe60000002400 */
[----:B------:R-:W-:-:S04]  /*150b0*/  FMNMX.FTZ R6, R34, R6, !PT ;  /* 0x0000000622067209 */ /* 0x000fc80007810000 */
[----:B------:R-:W-:Y:S01]  /*150c0*/  FMNMX.FTZ R6, R36, R6, !PT ;  /* 0x0000000624067209 */ /* 0x000fe20007810000 */
        /* <DEDUP_REMOVED lines=34> */
[----:B------:R-:W-:-:S05]  /*152f0*/  FMNMX.FTZ R9, R76, R6, !PT ;  /* 0x000000064c097209 */ /* 0x000fca0007810000 */
[----:B------:R-:W1:Y:S01]  /*15300*/  SHFL.BFLY PT, R6, R9, 0x2, 0x1f ;  /* 0x0c401f0009067f89 */ /* 0x000e6200000e0000 */
[----:B------:R-:W-:Y:S08]  /*15310*/  MUFU.TANH R74, R74 ;  /* 0x0000004a004a7308 */ /* 0x000ff00000002400 */
[----:B------:R-:W-:Y:S01]  /*15320*/  MUFU.TANH R75, R75 ;  /* 0x0000004b004b7308 */ /* 0x000fe20000002400 */
[----:B------:R-:W-:-:S02]  /*15330*/  WARPGROUP.DEPBAR.LE gsb0, 0x0 ;  /* 0x00008000000079c5 */ /* 0x000fc40000010000 */
[----:B------:R-:W-:-:S05]  /*15340*/  WARPGROUP.ARRIVE ;  /* 0x00000000000079c5 */ /* 0x000fca0000000000 */
[----:B------:R-:W-:Y:S01]  /*15350*/  MUFU.TANH R78, R78 ;  /* 0x0000004e004e7308 */ /* 0x000fe20000002400 */
[----:B------:R-:W-:Y:S01]  /*15360*/  HGMMA.64x128x16.F32.BF16 R88, R168, gdesc[UR4].tnspB, R88, gsb0 ;  /* 0x41e00004a8587df0 */ /* 0x000fe20008001858 */
[----:B------:R-:W-:Y:S02]  /*15370*/  R2UR UR6, R38 ;  /* 0x00000000260672ca */ /* 0x000fe400000e0000 */
[----:B------:R-:W-:Y:S02]  /*15380*/  R2UR UR7, R39 ;  /* 0x00000000270772ca */ /* 0x000fe400000e0000 */
[----:B-1----:R-:W-:Y:S02]  /*15390*/  FMNMX.FTZ R9, R9, R6, !PT ;  /* 0x0000000609097209 */ /* 0x002fe40007810000 */
[----:B------:R-:W-:Y:S03]  /*153a0*/  MUFU.TANH R79, R79 ;  /* 0x0000004f004f7308 */ /* 0x000fe60000002400 */
[----:B------:R-:W1:Y:S05]  /*153b0*/  SHFL.BFLY PT, R6, R9, 0x1, 0x1f ;  /* 0x0c201f0009067f89 */ /* 0x000e6a00000e0000 */
[----:B------:R-:W-:Y:S08]  /*153c0*/  MUFU.TANH R81, R81 ;  /* 0x0000005100517308 */ /* 0x000ff00000002400 */
[----:B------:R-:W-:Y:S08]  /*153d0*/  MUFU.TANH R82, R82 ;  /* 0x0000005200527308 */ /* 0x000ff00000002400 */
[----:B------:R-:W-:Y:S01]  /*153e0*/  MUFU.TANH R83, R83 ;  /* 0x0000005300537308 */ /* 0x000fe20000002400 */
[----:B-1----:R-:W-:-:S07]  /*153f0*/  FMNMX.FTZ R9, R9, R6, !PT ;  /* 0x0000000609097209 */ /* 0x002fce0007810000 */
[----:B------:R-:W-:Y:S01]  /*15400*/  MUFU.TANH R84, R84 ;  /* 0x0000005400547308 */ /* 0x000fe20000002400 */
[C---:B------:R-:W-:Y:S01]  /*15410*/  FMUL.FTZ R86, R9.reuse, R7 ;  /* 0x0000000709567220 */ /* 0x040fe20000410000 */
[----:B------:R-:W-:-:S03]  /*15420*/  FADD.FTZ R6, -R9, R11 ;  /* 0x0000000b09067221 */ /* 0x000fc60000010100 */
[-CC-:B------:R-:W-:Y:S01]  /*15430*/  FFMA.FTZ R180, R0, R7.reuse, -R86.reuse ;  /* 0x0000000700b47223 */ /* 0x180fe20000010856 */
[----:B------:R-:W-:Y:S01]  /*15440*/  FMNMX.FTZ R0, R15, R12, !PT ;  /* 0x0000000c0f007209 */ /* 0x000fe20007810000 */
[-CC-:B------:R-:W-:Y:S01]  /*15450*/  FFMA.FTZ R38, R29, R7.reuse, -R86.reuse ;  /* 0x000000071d267223 */ /* 0x180fe20000010856 */
[-CC-:B------:R-:W-:Y:S01]  /*15460*/  FFMA.FTZ R176, R28, R7.reuse, -R86.reuse ;  /* 0x000000071cb07223 */ /* 0x180fe20000010856 */
[----:B------:R-:W-:Y:S01]  /*15470*/  VIADD R28, R8, 0x280 ;  /* 0x00000280081c7836 */ /* 0x000fe20000000000 */
[----:B------:R-:W-:Y:S01]  /*15480*/  FMNMX.FTZ R0, R20, R0, !PT ;  /* 0x0000000014007209 */ /* 0x000fe20007810000 */
[-CC-:B------:R-:W-:Y:S01]  /*15490*/  FFMA.FTZ R11, R14, R7.reuse, -R86.reuse ;  /* 0x000000070e0b7223 */ /* 0x180fe20000010856 */
[-C--:B------:R-:W-:Y:S01]  /*154a0*/  FMUL.FTZ R6, R6, R7.reuse ;  /* 0x0000000706067220 */ /* 0x080fe20000410000 */
[----:B------:R-:W-:Y:S01]  /*154b0*/  MUFU.EX2 R180, R180 ;  /* 0x000000b400b47308 */ /* 0x000fe20000000800 */
[----:B------:R-:W-:Y:S01]  /*154c0*/  FMNMX.FTZ R0, R21, R0, !PT ;  /* 0x0000000015007209 */ /* 0x000fe20007810000 */
[-CC-:B------:R-:W-:Y:S01]  /*154d0*/  FFMA.FTZ R182, R24, R7.reuse, -R86.reuse ;  /* 0x0000000718b67223 */ /* 0x180fe20000010856 */
[-CC-:B------:R-:W-:Y:S01]  /*154e0*/  FFMA.FTZ R24, R26, R7.reuse, -R86.reuse ;  /* 0x000000071a187223 */ /* 0x180fe20000010856 */
[-CC-:B------:R-:W-:Y:S01]  /*154f0*/  FFMA.FTZ R178, R32, R7.reuse, -R86.reuse ;  /* 0x0000000720b27223 */ /* 0x180fe20000010856 */
[----:B------:R-:W-:Y:S01]  /*15500*/  FMNMX.FTZ R0, R25, R0, !PT ;  /* 0x0000000019007209 */ /* 0x000fe20007810000 */
[-CC-:B------:R-:W-:Y:S01]  /*15510*/  FFMA.FTZ R39, R34, R7.reuse, -R86.reuse ;  /* 0x0000000722277223 */ /* 0x180fe20000010856 */
[-CC-:B------:R-:W-:Y:S01]  /*15520*/  FFMA.FTZ R172, R36, R7.reuse, -R86.reuse ;  /* 0x0000000724ac7223 */ /* 0x180fe20000010856 */
[----:B------:R-:W1:Y:S01]  /*15530*/  MUFU.EX2 R6, R6 ;  /* 0x0000000600067308 */ /* 0x000e620000000800 */
[----:B------:R-:W-:Y:S01]  /*15540*/  FMNMX.FTZ R29, R27, R0, !PT ;  /* 0x000000001b1d7209 */ /* 0x000fe20007810000 */
[-CC-:B------:R-:W-:Y:S01]  /*15550*/  FFMA.FTZ R26, R37, R7.reuse, -R86.reuse ;  /* 0x00000007251a7223 */ /* 0x180fe20000010856 */
[-CC-:B------:R-:W-:Y:S01]  /*15560*/  FFMA.FTZ R174, R42, R7.reuse, -R86.reuse ;  /* 0x000000072aae7223 */ /* 0x180fe20000010856 */
[--C-:B------:R-:W-:Y:S01]  /*15570*/  FFMA.FTZ R32, R44, R7, -R86.reuse ;  /* 0x000000072c207223 */ /* 0x100fe20000010856 */
[----:B------:R-:W-:Y:S01]  /*15580*/  FMNMX.FTZ R0, R30, R29, !PT ;  /* 0x0000001d1e007209 */ /* 0x000fe20007810000 */
[-CC-:B------:R-:W-:Y:S01]  /*15590*/  FFMA.FTZ R34, R48, R7.reuse, -R86.reuse ;  /* 0x0000000730227223 */ /* 0x180fe20000010856 */
[-CC-:B------:R-:W-:Y:S01]  /*155a0*/  FFMA.FTZ R36, R51, R7.reuse, -R86.reuse ;  /* 0x0000000733247223 */ /* 0x180fe20000010856 */
[----:B------:R-:W2:Y:S01]  /*155b0*/  MUFU.EX2 R11, R11 ;  /* 0x0000000b000b7308 */ /* 0x000ea20000000800 */
[----:B------:R-:W-:Y:S01]  /*155c0*/  FMNMX.FTZ R0, R31, R0, !PT ;  /* 0x000000001f007209 */ /* 0x000fe20007810000 */
[-CC-:B------:R-:W-:Y:S01]  /*155d0*/  FFMA.FTZ R44, R55, R7.reuse, -R86.reuse ;  /* 0x00000007372c7223 */ /* 0x180fe20000010856 */
[-CC-:B------:R-:W-:Y:S01]  /*155e0*/  FFMA.FTZ R42, R61, R7.reuse, -R86.reuse ;  /* 0x000000073d2a7223 */ /* 0x180fe20000010856 */
[-CC-:B------:R-:W-:Y:S01]  /*155f0*/  FFMA.FTZ R37, R65, R7.reuse, -R86.reuse ;  /* 0x0000000741257223 */ /* 0x180fe20000010856 */
[----:B------:R-:W-:Y:S01]  /*15600*/  FMNMX.FTZ R0, R33, R0, !PT ;  /* 0x0000000021007209 */ /* 0x000fe20007810000 */
[-CC-:B------:R-:W-:Y:S01]  /*15610*/  FFMA.FTZ R48, R68, R7.reuse, -R86.reuse ;  /* 0x0000000744307223 */ /* 0x180fe20000010856 */
[-C--:B------:R-:W-:Y:S01]  /*15620*/  FFMA.FTZ R51, R69, R7.reuse, -R86 ;  /* 0x0000000745337223 */ /* 0x080fe20000010856 */
[----:B------:R-:W-:Y:S01]  /*15630*/  MUFU.EX2 R182, R182 ;  /* 0x000000b600b67308 */ /* 0x000fe20000000800 */
[----:B0-----:R-:W-:Y:S01]  /*15640*/  FMNMX.FTZ R29, R35, R0, !PT ;  /* 0x00000000231d7209 */ /* 0x001fe20007810000 */
[----:B-1----:R-:W-:Y:S01]  /*15650*/  FFMA.FTZ R4, R6, R4, R180 ;  /* 0x0000000406047223 */ /* 0x002fe200000100b4 */
[-CC-:B------:R-:W-:Y:S01]  /*15660*/  FFMA.FTZ R55, R77, R7.reuse, -R86.reuse ;  /* 0x000000074d377223 */ /* 0x180fe20000010856 */
[----:B------:R-:W-:Y:S01]  /*15670*/  FFMA.FTZ R76, R76, R7, -R86 ;  /* 0x000000074c4c7223 */ /* 0x000fe20000010856 */
[----:B------:R-:W-:-:S03]  /*15680*/  FMNMX.FTZ R0, R40, R29, !PT ;  /* 0x0000001d28007209 */ /* 0x000fc60007810000 */
[----:B------:R-:W-:Y:S01]  /*15690*/  MUFU.EX2 R24, R24 ;  /* 0x0000001800187308 */ /* 0x000fe20000000800 */
[----:B------:R-:W-:Y:S02]  /*156a0*/  FMNMX.FTZ R0, R41, R0, !PT ;  /* 0x0000000029007209 */ /* 0x000fe40007810000 */
[----:B--2---:R-:W-:Y:S02]  /*156b0*/  F2FP.BF16.F32.PACK_AB R180, R11, R180 ;  /* 0x000000b40bb4723e */ /* 0x004fe400000010ff */
        /* <DEDUP_REMOVED lines=15> */
[----:B------:R-:W-:-:S03]  /*157b0*/  IMAD.MOV.U32 R29, RZ, RZ, 0x40000040 ;  /* 0x40000040ff1d7424 */ /* 0x000fc600078e00ff */
[----:B------:R-:W-:-:S03]  /*157c0*/  FMNMX.FTZ R0, R67, R0, !PT ;  /* 0x0000000043007209 */ /* 0x000fc60007810000 */
[----:B------:R-:W-:Y:S01]  /*157d0*/  MUFU.EX2 R26, R26 ;  /* 0x0000001a001a7308 */ /* 0x000fe20000000800 */
[----:B------:R-:W-:-:S07]  /*157e0*/  FMNMX.FTZ R0, R70, R0, !PT ;  /* 0x0000000046007209 */ /* 0x000fce0007810000 */
[----:B------:R-:W-:Y:S01]  /*157f0*/  MUFU.EX2 R174, R174 ;  /* 0x000000ae00ae7308 */ /* 0x000fe20000000800 */
[----:B------:R-:W-:Y:S02]  /*15800*/  WARPGROUP.DEPBAR.LE gsb0, 0x0 ;  /* 0x00008000000079c5 */ /* 0x000fe40000010000 */
[----:B------:R-:W-:Y:S01]  /*15810*/  WARPGROUP.ARRIVE ;  /* 0x00000000000079c5 */ /* 0x000fe20000000000 */
[-CC-:B------:R-:W-:Y:S01]  /*15820*/  FFMA.FTZ R168, R46, R7.reuse, -R86.reuse ;  /* 0x000000072ea87223 */ /* 0x180fe20000010856 */
[-CC-:B------:R-:W-:Y:S01]  /*15830*/  FFMA.FTZ R170, R50, R7.reuse, -R86.reuse ;  /* 0x0000000732aa7223 */ /* 0x180fe20000010856 */
[-CC-:B------:R-:W-:Y:S02]  /*15840*/  FFMA.FTZ R50, R59, R7.reuse, -R86.reuse ;  /* 0x000000073b327223 */ /* 0x180fe40000010856 */
[----:B------:R-:W-:Y:S01]  /*15850*/  MUFU.EX2 R32, R32 ;  /* 0x0000002000207308 */ /* 0x000fe20000000800 */
[-CC-:B------:R-:W-:Y:S01]  /*15860*/  FFMA.FTZ R46, R64, R7.reuse, -R86.reuse ;  /* 0x00000007402e7223 */ /* 0x180fe20000010856 */
[----:B------:R-:W-:Y:S01]  /*15870*/  HGMMA.64x128x16.F32.BF16 R88, R152, gdesc[UR4].tnspB, R88, gsb0 ;  /* 0x41e0000498587df0 */ /* 0x000fe20008001858 */
[----:B------:R-:W-:Y:S01]  /*15880*/  R2UR UR6, R28 ;  /* 0x000000001c0672ca */ /* 0x000fe200000e0000 */
[----:B------:R-:W-:Y:S01]  /*15890*/  VIADD R28, R8, 0x300 ;  /* 0x00000300081c7836 */ /* 0x000fe20000000000 */
[----:B------:R-:W-:Y:S01]  /*158a0*/  R2UR UR7, R29 ;  /* 0x000000001d0772ca */ /* 0x000fe200000e0000 */
[----:B------:R-:W-:Y:S01]  /*158b0*/  FFMA.FTZ R59, R73, R7, -R86 ;  /* 0x00000007493b7223 */ /* 0x000fe20000010856 */
        /* <DEDUP_REMOVED lines=13> */
[----:B------:R-:W-:Y:S04]  /*15990*/  MUFU.EX2 R44, R44 ;  /* 0x0000002c002c7308 */ /* 0x000fe80000000800 */
[----:B------:R-:W0:Y:S04]  /*159a0*/  SHFL.BFLY PT, R29, R0, 0x2, 0x1f ;  /* 0x0c401f00001d7f89 */ /* 0x000e2800000e0000 */
[----:B------:R-:W-:Y:S08]  /*159b0*/  MUFU.EX2 R50, R50 ;  /* 0x0000003200327308 */ /* 0x000ff00000000800 */
[----:B------:R-:W-:Y:S08]  /*159c0*/  MUFU.EX2 R42, R42 ;  /* 0x0000002a002a7308 */ /* 0x000ff00000000800 */
[----:B------:R-:W-:Y:S01]  /*159d0*/  MUFU.EX2 R46, R46 ;  /* 0x0000002e002e7308 */ /* 0x000fe20000000800 */
[----:B0-----:R-:W-:Y:S01]  /*159e0*/  FMNMX.FTZ R14, R0, R29, !PT ;  /* 0x0000001d000e7209 */ /* 0x001fe20007810000 */
[----:B------:R-:W-:-:S06]  /*159f0*/  IMAD.MOV.U32 R29, RZ, RZ, 0x40000040 ;  /* 0x40000040ff1d7424 */ /* 0x000fcc00078e00ff */
[----:B------:R-:W-:Y:S01]  /*15a00*/  MUFU.EX2 R37, R37 ;  /* 0x0000002500257308 */ /* 0x000fe20000000800 */
[----:B------:R-:W0:Y:S07]  /*15a10*/  SHFL.BFLY PT, R0, R14, 0x1, 0x1f ;  /* 0x0c201f000e007f89 */ /* 0x000e2e00000e0000 */
[----:B------:R-:W1:Y:S08]  /*15a20*/  MUFU.EX2 R48, R48 ;  /* 0x0000003000307308 */ /* 0x000e700000000800 */
[----:B------:R-:W-:Y:S08]  /*15a30*/  MUFU.EX2 R51, R51 ;  /* 0x0000003300337308 */ /* 0x000ff00000000800 */
[----:B------:R-:W-:Y:S01]  /*15a40*/  MUFU.EX2 R55, R55 ;  /* 0x0000003700377308 */ /* 0x000fe20000000800 */
[----:B0-----:R-:W-:-:S05]  /*15a50*/  FMNMX.FTZ R14, R14, R0, !PT ;  /* 0x000000000e0e7209 */ /* 0x001fca0007810000 */
[----:B------:R-:W-:Y:S02]  /*15a60*/  FADD.FTZ R0, -R14, R12 ;  /* 0x0000000c0e007221 */ /* 0x000fe40000010100 */
[----:B------:R-:W-:Y:S02]  /*15a70*/  MUFU.EX2 R59, R59 ;  /* 0x0000003b003b7308 */ /* 0x000fe40000000800 */
[----:B------:R-:W-:-:S06]  /*15a80*/  FMUL.FTZ R0, R0, R7 ;  /* 0x0000000700007220 */ /* 0x000fcc0000410000 */
[----:B------:R-:W-:Y:S08]  /*15a90*/  MUFU.EX2 R0, R0 ;  /* 0x0000000000007308 */ /* 0x000ff00000000800 */
[----:B------:R-:W-:Y:S01]  /*15aa0*/  MUFU.EX2 R12, R76 ;  /* 0x0000004c000c7308 */ /* 0x000fe20000000800 */
[----:B------:R-:W-:Y:S02]  /*15ab0*/  WARPGROUP.DEPBAR.LE gsb0, 0x0 ;  /* 0x00008000000079c5 */ /* 0x000fe40000010000 */
[----:B------:R-:W-:Y:S01]  /*15ac0*/  WARPGROUP.ARRIVE ;  /* 0x00000000000079c5 */ /* 0x000fe20000000000 */
[-CC-:B------:R-:W-:Y:S01]  /*15ad0*/  FFMA.FTZ R152, R54, R7.reuse, -R86.reuse ;  /* 0x0000000736987223 */ /* 0x180fe20000010856 */
[-CC-:B------:R-:W-:Y:S01]  /*15ae0*/  FFMA.FTZ R154, R57, R7.reuse, -R86.reuse ;  /* 0x00000007399a7223 */ /* 0x180fe20000010856 */
[-CC-:B------:R-:W-:Y:S01]  /*15af0*/  FFMA.FTZ R54, R72, R7.reuse, -R86.reuse ;  /* 0x0000000748367223 */ /* 0x180fe20000010856 */
[----:B------:R-:W-:-:S02]  /*15b00*/  FFMA.FTZ R57, R80, R7, -R86 ;  /* 0x0000000750397223 */ /* 0x000fc40000010856 */
[----:B------:R-:W-:Y:S01]  /*15b10*/  HGMMA.64x128x16.F32.BF16 R88, R156, gdesc[UR4].tnspB, R88, gsb0 ;  /* 0x41e000049c587df0 */ /* 0x000fe20008001858 */
[----:B------:R-:W-:Y:S01]  /*15b20*/  R2UR UR6, R28 ;  /* 0x000000001c0672ca */ /* 0x000fe200000e0000 */
[-C--:B------:R-:W-:Y:S01]  /*15b30*/  FMUL.FTZ R28, R14, R7.reuse ;  /* 0x000000070e1c7220 */ /* 0x080fe20000410000 */
[----:B------:R-:W-:Y:S01]  /*15b40*/  R2UR UR7, R29 ;  /* 0x000000001d0772ca */ /* 0x000fe200000e0000 */
[----:B------:R-:W-:Y:S02]  /*15b50*/  MUFU.EX2 R152, R152 ;  /* 0x0000009800987308 */ /* 0x000fe40000000800 */
[-CC-:B------:R-:W-:Y:S01]  /*15b60*/  FFMA.FTZ R181, R15, R7.reuse, -R28.reuse ;  /* 0x000000070fb57223 */ /* 0x180fe2000001081c */
[-CC-:B------:R-:W-:Y:S01]  /*15b70*/  FFMA.FTZ R15, R20, R7.reuse, -R28.reuse ;  /* 0x00000007140f7223 */ /* 0x180fe2000001081c */
[-CC-:B------:R-:W-:Y:S01]  /*15b80*/  FFMA.FTZ R183, R21, R7.reuse, -R28.reuse ;  /* 0x0000000715b77223 */ /* 0x180fe2000001081c */
[----:B------:R-:W-:Y:S02]  /*15b90*/  VIADD R20, R8, 0x380 ;  /* 0x0000038008147836 */ /* 0x000fe40000000000 */
[-CC-:B------:R-:W-:Y:S01]  /*15ba0*/  FFMA.FTZ R25, R25, R7.reuse, -R28.reuse ;  /* 0x0000000719197223 */ /* 0x180fe2000001081c */
[----:B------:R-:W-:Y:S01]  /*15bb0*/  IMAD.MOV.U32 R21, RZ, RZ, 0x40000040 ;  /* 0x40000040ff157424 */ /* 0x000fe200078e00ff */
        /* <DEDUP_REMOVED lines=40> */
[-C--:B------:R-:W-:Y:S01]  /*15e40*/  FFMA.FTZ R156, R60, R7.reuse, -R86 ;  /* 0x000000073c9c7223 */ /* 0x080fe20000010856 */
[-C--:B------:R-:W-:Y:S01]  /*15e50*/  FFMA.FTZ R157, R66, R7.reuse, -R28 ;  /* 0x00000007429d7223 */ /* 0x080fe2000001081c */
[-C--:B------:R-:W-:Y:S02]  /*15e60*/  FFMA.FTZ R158, R62, R7.reuse, -R86 ;  /* 0x000000073e9e7223 */ /* 0x080fe40000010856 */
[----:B------:R-:W-:Y:S01]  /*15e70*/  MUFU.EX2 R154, R154 ;  /* 0x0000009a009a7308 */ /* 0x000fe20000000800 */
[----:B------:R-:W-:Y:S01]  /*15e80*/  FFMA.FTZ R159, R70, R7, -R28 ;  /* 0x00000007469f7223 */ /* 0x000fe2000001081c */
[----:B------:R-:W-:Y:S01]  /*15e90*/  HGMMA.64x128x16.F32.BF16 R88, R160, gdesc[UR4].tnspB, R88, gsb0 ;  /* 0x41e00004a0587df0 */ /* 0x000fe20008001858 */
[----:B------:R-:W-:Y:S02]  /*15ea0*/  R2UR UR6, R20 ;  /* 0x00000000140672ca */ /* 0x000fe400000e0000 */
[----:B------:R-:W-:-:S02]  /*15eb0*/  R2UR UR7, R21 ;  /* 0x00000000150772ca */ /* 0x000fc400000e0000 */
[----:B------:R-:W-:Y:S01]  /*15ec0*/  @!P1 PRMT R20, RZ, 0x654, R10 ;  /* 0x00000654ff149816 */ /* 0x000fe2000000000a */
        /* <DEDUP_REMOVED lines=8> */
[----:B------:R-:W2:Y:S08]  /*15f50*/  MUFU.EX2 R79, R79 ;  /* 0x0000004f004f7308 */ /* 0x000eb00000000800 */
[----:B------:R-:W-:Y:S08]  /*15f60*/  MUFU.EX2 R81, R81 ;  /* 0x0000005100517308 */ /* 0x000ff00000000800 */
[----:B------:R-:W3:Y:S08]  /*15f70*/  MUFU.EX2 R57, R57 ;  /* 0x0000003900397308 */ /* 0x000ef00000000800 */
[----:B------:R-:W4:Y:S08]  /*15f80*/  MUFU.EX2 R82, R82 ;  /* 0x0000005200527308 */ /* 0x000f300000000800 */
[----:B------:R-:W-:Y:S01]  /*15f90*/  MUFU.EX2 R83, R83 ;  /* 0x0000005300537308 */ /* 0x000fe20000000800 */
[----:B------:R-:W-:-:S02]  /*15fa0*/  WARPGROUP.DEPBAR.LE gsb0, 0x0 ;  /* 0x00008000000079c5 */ /* 0x000fc40000010000 */
[----:B------:R-:W-:Y:S01]  /*15fb0*/  WARPGROUP.ARRIVE ;  /* 0x00000000000079c5 */ /* 0x000fe20000000000 */
[----:B------:R-:W-:Y:S01]  /*15fc0*/  FFMA.FTZ R161, R74, R7, -R28 ;  /* 0x000000074aa17223 */ /* 0x000fe2000001081c */
[----:B-1----:R-:W-:Y:S02]  /*15fd0*/  F2FP.BF16.F32.PACK_AB R160, R48, R37 ;  /* 0x0000002530a0723e */ /* 0x002fe400000010ff */
[----:B0-----:R-:W-:Y:S02]  /*15fe0*/  F2FP.BF16.F32.PACK_AB R162, R54, R51 ;  /* 0x0000003336a2723e */ /* 0x001fe400000010ff */
[----:B------:R-:W-:Y:S01]  /*15ff0*/  HGMMA.64x128x16.F32.BF16 R88, R164, gdesc[UR4].tnspB, R88, gsb0 ;  /* 0x41e00004a4587df0 */ /* 0x000fe20008001858 */
[----:B------:R-:W-:Y:S01]  /*16000*/  MUFU.EX2 R161, R161 ;  /* 0x000000a100a17308 */ /* 0x000fe20000000800 */
[----:B--2---:R-:W-:Y:S01]  /*16010*/  F2FP.BF16.F32.PACK_AB R163, R79, R78 ;  /* 0x0000004e4fa3723e */ /* 0x004fe200000010ff */
[----:B------:R-:W-:Y:S02]  /*16020*/  WARPGROUP.DEPBAR.LE gsb0, 0x0 ;  /* 0x00008000000079c5 */ /* 0x000fe40000010000 */
[----:B------:R0:W-:Y:S01]  /*16030*/  @!P1 SYNCS.ARRIVE.TRANS64.RED.A1T0 RZ, [R20+URZ], RZ ;  /* 0x000000ff14ff99a7 */ /* 0x0001e2000810043f */
[----:B------:R-:W-:-:S02]  /*16040*/  F2FP.BF16.F32.PACK_AB R166, R12, R59 ;  /* 0x0000003b0ca6723e */ /* 0x000fc400000010ff */
[----:B---3--:R-:W-:Y:S02]  /*16050*/  F2FP.BF16.F32.PACK_AB R164, R57, R55 ;  /* 0x0000003739a4723e */ /* 0x008fe400000010ff */
[----:B----4-:R-:W-:Y:S01]  /*16060*/  F2FP.BF16.F32.PACK_AB R165, R82, R81 ;  /* 0x0000005152a5723e */ /* 0x010fe200000010ff */
[----:B0-----:R-:W-:Y:S01]  /*16070*/  FFMA.FTZ R20, R0, R3, R181 ;  /* 0x0000000300147223 */ /* 0x001fe200000100b5 */
[----:B------:R-:W-:Y:S01]  /*16080*/  FADD.FTZ R3, R11, R4 ;  /* 0x000000040b037221 */ /* 0x000fe20000010000 */
[----:B------:R0:W-:Y:S01]  /*16090*/  @!P1 SYNCS.ARRIVE.TRANS64.RED.A1T0 RZ, [R13+URZ], RZ ;  /* 0x000000ff0dff99a7 */ /* 0x0001e2000810043f */
[----:B------:R-:W-:Y:S01]  /*160a0*/  FFMA.FTZ R4, R63, R7, -R28 ;  /* 0x000000073f047223 */ /* 0x000fe2000001081c */
[----:B------:R-:W-:Y:S01]  /*160b0*/  FADD.FTZ R20, R15, R20 ;  /* 0x000000140f147221 */ /* 0x000fe20000010000 */
[----:B------:R-:W-:Y:S01]  /*160c0*/  FADD.FTZ R3, R182, R3 ;  /* 0x00000003b6037221 */ /* 0x000fe20000010000 */
[C---:B------:R-:W-:Y:S02]  /*160d0*/  F2FP.BF16.F32.PACK_AB R182, R24.reuse, R182 ;  /* 0x000000b618b6723e */ /* 0x040fe400000010ff */
[----:B------:R-:W-:Y:S01]  /*160e0*/  FADD.FTZ R20, R183, R20 ;  /* 0x00000014b7147221 */ /* 0x000fe20000010000 */
[----:B------:R-:W-:Y:S01]  /*160f0*/  FADD.FTZ R3, R24, R3 ;  /* 0x0000000318037221 */ /* 0x000fe20000010000 */
[----:B------:R-:W1:Y:S01]  /*16100*/  MUFU.EX2 R4, R4 ;  /* 0x0000000400047308 */ /* 0x000e620000000800 */
[----:B------:R-:W-:Y:S01]  /*16110*/  F2FP.BF16.F32.PACK_AB R181, R15, R181 ;  /* 0x000000b50fb5723e */ /* 0x000fe200000010ff */
[----:B------:R-:W-:Y:S01]  /*16120*/  FADD.FTZ R40, R25, R20 ;  /* 0x0000001419287221 */ /* 0x000fe20000010000 */
[----:B------:R-:W-:Y:S01]  /*16130*/  FADD.FTZ R3, R176, R3 ;  /* 0x00000003b0037221 */ /* 0x000fe20000010000 */
[C---:B------:R-:W-:Y:S01]  /*16140*/  F2FP.BF16.F32.PACK_AB R176, R38.reuse, R176 ;  /* 0x000000b026b0723e */ /* 0x040fe200000010ff */
[----:B------:R-:W-:Y:S01]  /*16150*/  FFMA.FTZ R20, R67, R7, -R28 ;  /* 0x0000000743147223 */ /* 0x000fe2000001081c */
[----:B------:R-:W-:Y:S01]  /*16160*/  FADD.FTZ R40, R177, R40 ;  /* 0x00000028b1287221 */ /* 0x000fe20000010000 */
[----:B------:R-:W-:Y:S01]  /*16170*/  FADD.FTZ R3, R38, R3 ;  /* 0x0000000326037221 */ /* 0x000fe20000010000 */
[----:B------:R-:W-:Y:S01]  /*16180*/  MUFU.EX2 R24, R75 ;  /* 0x0000004b00187308 */ /* 0x000fe20000000800 */
[----:B------:R-:W-:Y:S01]  /*16190*/  F2FP.BF16.F32.PACK_AB R183, R25, R183 ;  /* 0x000000b719b7723e */ /* 0x000fe200000010ff */
[----:B------:R-:W-:Y:S01]  /*161a0*/  FADD.FTZ R52, R27, R40 ;  /* 0x000000281b347221 */ /* 0x000fe20000010000 */
[----:B------:R-:W-:Y:S01]  /*161b0*/  FADD.FTZ R56, R178, R3 ;  /* 0x00000003b2387221 */ /* 0x000fe20000010000 */
[-CC-:B------:R-:W-:Y:S01]  /*161c0*/  FFMA.FTZ R40, R71, R7.reuse, -R28.reuse ;  /* 0x0000000747287223 */ /* 0x180fe2000001081c */
[----:B------:R-:W-:Y:S01]  /*161d0*/  FFMA.FTZ R28, R84, R7, -R28 ;  /* 0x00000007541c7223 */ /* 0x000fe2000001081c */
[----:B------:R-:W-:Y:S01]  /*161e0*/  FADD.FTZ R52, R179, R52 ;  /* 0x00000034b3347221 */ /* 0x000fe20000010000 */
[----:B------:R-:W-:Y:S01]  /*161f0*/  FADD.FTZ R3, R39, R56 ;  /* 0x0000003827037221 */ /* 0x000fe20000010000 */
[----:B------:R-:W2:Y:S01]  /*16200*/  MUFU.EX2 R20, R20 ;  /* 0x0000001400147308 */ /* 0x000ea20000000800 */
[----:B------:R-:W-:Y:S01]  /*16210*/  F2FP.BF16.F32.PACK_AB R177, R27, R177 ;  /* 0x000000b11bb1723e */ /* 0x000fe200000010ff */
[----:B------:R-:W-:Y:S01]  /*16220*/  FADD.FTZ R52, R29, R52 ;  /* 0x000000341d347221 */ /* 0x000fe20000010000 */
[----:B------:R-:W-:Y:S01]  /*16230*/  FADD.FTZ R3, R172, R3 ;  /* 0x00000003ac037221 */ /* 0x000fe20000010000 */
[----:B------:R-:W-:Y:S01]  /*16240*/  F2FP.BF16.F32.PACK_AB R172, R26, R172 ;  /* 0x000000ac1aac723e */ /* 0x000fe200000010ff */
[----:B------:R-:W-:-:S02]  /*16250*/  IMAD.MOV.U32 R15, RZ, RZ, R194 ;  /* 0x000000ffff0f7224 */ /* 0x000fc400078e00c2 */
[----:B0-----:R-:W-:Y:S01]  /*16260*/  FADD.FTZ R13, R173, R52 ;  /* 0x00000034ad0d7221 */ /* 0x001fe20000010000 */
[----:B------:R-:W-:Y:S01]  /*16270*/  FADD.FTZ R3, R26, R3 ;  /* 0x000000031a037221 */ /* 0x000fe20000010000 */
[----:B------:R-:W0:Y:S01]  /*16280*/  MUFU.EX2 R40, R40 ;  /* 0x0000002800287308 */ /* 0x000e220000000800 */
[----:B------:R-:W-:Y:S01]  /*16290*/  F2FP.BF16.F32.PACK_AB R178, R39, R178 ;  /* 0x000000b227b2723e */ /* 0x000fe200000010ff */
[----:B------:R-:W-:Y:S01]  /*162a0*/  FADD.FTZ R52, R30, R13 ;  /* 0x0000000d1e347221 */ /* 0x000fe20000010000 */
[----:B------:R-:W-:Y:S01]  /*162b0*/  FADD.FTZ R3, R174, R3 ;  /* 0x00000003ae037221 */ /* 0x000fe20000010000 */
[----:B------:R-:W-:Y:S01]  /*162c0*/  F2FP.BF16.F32.PACK_AB R179, R29, R179 ;  /* 0x000000b31db3723e */ /* 0x000fe200000010ff */
[----:B------:R-:W-:Y:S02]  /*162d0*/  IMAD.MOV.U32 R13, RZ, RZ, R196 ;  /* 0x000000ffff0d7224 */ /* 0x000fe400078e00c4 */
[----:B------:R-:W-:Y:S01]  /*162e0*/  FADD.FTZ R52, R175, R52 ;  /* 0x00000034af347221 */ /* 0x000fe20000010000 */
[----:B------:R-:W-:Y:S01]  /*162f0*/  FADD.FTZ R3, R32, R3 ;  /* 0x0000000320037221 */ /* 0x000fe20000010000 */
[----:B------:R-:W3:Y:S01]  /*16300*/  MUFU.EX2 R28, R28 ;  /* 0x0000001c001c7308 */ /* 0x000ee20000000800 */
        /* <DEDUP_REMOVED lines=9> */
[----:B------:R-:W-:Y:S02]  /*163a0*/  F2FP.BF16.F32.PACK_AB R168, R34, R168 ;  /* 0x000000a822a8723e */ /* 0x000fe400000010ff */
        /* <DEDUP_REMOVED lines=14> */
[C---:B-1----:R-:W-:Y:S02]  /*16490*/  F2FP.BF16.F32.PACK_AB R155, R4.reuse, R155 ;  /* 0x0000009b049b723e */ /* 0x042fe400000010ff */
[----:B------:R-:W-:Y:S01]  /*164a0*/  FADD.FTZ R26, R4, R11 ;  /* 0x0000000b041a7221 */ /* 0x000fe20000010000 */
[----:B------:R-:W-:Y:S01]  /*164b0*/  FADD.FTZ R3, R156, R3 ;  /* 0x000000039c037221 */ /* 0x000fe20000010000 */
[----:B------:R-:W-:Y:S02]  /*164c0*/  F2FP.BF16.F32.PACK_AB R152, R44, R152 ;  /* 0x000000982c98723e */ /* 0x000fe400000010ff */
[----:B------:R-:W-:Y:S01]  /*164d0*/  FADD.FTZ R11, R157, R26 ;  /* 0x0000001a9d0b7221 */ /* 0x000fe20000010000 */
[----:B------:R-:W-:Y:S01]  /*164e0*/  FADD.FTZ R3, R42, R3 ;  /* 0x000000032a037221 */ /* 0x000fe20000010000 */
[----:B------:R-:W-:-:S02]  /*164f0*/  F2FP.BF16.F32.PACK_AB R154, R50, R154 ;  /* 0x0000009a329a723e */ /* 0x000fc400000010ff */
[----:B--2---:R-:W-:Y:S01]  /*16500*/  FADD.FTZ R26, R20, R11 ;  /* 0x0000000b141a7221 */ /* 0x004fe20000010000 */
[----:B------:R-:W-:Y:S01]  /*16510*/  FADD.FTZ R3, R158, R3 ;  /* 0x000000039e037221 */ /* 0x000fe20000010000 */
[----:B------:R-:W-:Y:S02]  /*16520*/  F2FP.BF16.F32.PACK_AB R156, R42, R156 ;  /* 0x0000009c2a9c723e */ /* 0x000fe400000010ff */
[----:B------:R-:W-:Y:S01]  /*16530*/  FADD.FTZ R11, R159, R26 ;  /* 0x0000001a9f0b7221 */ /* 0x000fe20000010000 */
[----:B------:R-:W-:Y:S01]  /*16540*/  FADD.FTZ R8, R46, R3 ;  /* 0x000000032e087221 */ /* 0x000fe20000010000 */
[----:B------:R-:W-:Y:S02]  /*16550*/  F2FP.BF16.F32.PACK_AB R157, R20, R157 ;  /* 0x0000009d149d723e */ /* 0x000fe400000010ff */
[----:B0-----:R-:W-:Y:S01]  /*16560*/  FADD.FTZ R10, R40, R11 ;  /* 0x0000000b280a7221 */ /* 0x001fe20000010000 */
[----:B------:R-:W-:Y:S01]  /*16570*/  FADD.FTZ R3, R37, R8 ;  /* 0x0000000825037221 */ /* 0x000fe20000010000 */
[----:B------:R-:W-:-:S02]  /*16580*/  F2FP.BF16.F32.PACK_AB R158, R46, R158 ;  /* 0x0000009e2e9e723e */ /* 0x000fc400000010ff */
[----:B------:R-:W-:Y:S01]  /*16590*/  FADD.FTZ R11, R161, R10 ;  /* 0x0000000aa10b7221 */ /* 0x000fe20000010000 */
[----:B------:R-:W-:Y:S01]  /*165a0*/  FADD.FTZ R4, R48, R3 ;  /* 0x0000000330047221 */ /* 0x000fe20000010000 */
[----:B------:R-:W-:Y:S02]  /*165b0*/  F2FP.BF16.F32.PACK_AB R159, R40, R159 ;  /* 0x0000009f289f723e */ /* 0x000fe400000010ff */
[C---:B------:R-:W-:Y:S01]  /*165c0*/  FADD.FTZ R11, R24.reuse, R11 ;  /* 0x0000000b180b7221 */ /* 0x040fe20000010000 */
[----:B------:R-:W-:Y:S01]  /*165d0*/  FADD.FTZ R3, R51, R4 ;  /* 0x0000000433037221 */ /* 0x000fe20000010000 */
[----:B------:R-:W-:Y:S02]  /*165e0*/  F2FP.BF16.F32.PACK_AB R161, R24, R161 ;  /* 0x000000a118a1723e */ /* 0x000fe400000010ff */
[----:B------:R-:W-:Y:S01]  /*165f0*/  FADD.FTZ R4, R78, R11 ;  /* 0x0000000b4e047221 */ /* 0x000fe20000010000 */
[----:B------:R-:W-:Y:S01]  /*16600*/  FADD.FTZ R8, R54, R3 ;  /* 0x0000000336087221 */ /* 0x000fe20000010000 */
[----:B---3--:R-:W-:-:S02]  /*16610*/  F2FP.BF16.F32.PACK_AB R167, R28, R83 ;  /* 0x000000531ca7723e */ /* 0x008fc400000010ff */
[----:B------:R-:W-:Y:S01]  /*16620*/  FADD.FTZ R4, R79, R4 ;  /* 0x000000044f047221 */ /* 0x000fe20000010000 */
[----:B------:R-:W-:Y:S01]  /*16630*/  FADD.FTZ R8, R55, R8 ;  /* 0x0000000837087221 */ /* 0x000fe20000010000 */
[----:B------:R-:W-:Y:S02]  /*16640*/  MOV R11, R9 ;  /* 0x00000009000b7202 */ /* 0x000fe40000000f00 */
        /* <DEDUP_REMOVED lines=8> */
[----:B------:R-:W-:Y:S06]  /*166d0*/  @P2 BRA `(.L_x_792) ;  /* 0xffffffd000e02947 */ /* 0x000fec000383ffff */
.L_x_781:
[----:B------:R-:W-:Y:S05]  /*166e0*/  BSYNC B0 ;  /* 0x0000000000007941 */ /* 0x000fea0003800000 */
.L_x_780:
        /* <DEDUP_REMOVED lines=67> */
.L_x_793:
[----:B------:R-:W-:Y:S01]  /*16b20*/  IMAD R8, R194, 0x8, R2 ;  /* 0x00000008c2087824 */ /* 0x000fe200078e0202 */
[----:B------:R-:W-:-:S04]  /*16b30*/  SHF.L.U32 R5, R196, 0x1f, RZ ;  /* 0x0000001fc4057819 */ /* 0x000fc800000006ff */
[----:B------:R0:W1:Y:S01]  /*16b40*/  SYNCS.PHASECHK.TRANS64.TRYWAIT P2, [R8+URZ+0x34850], R5 ;  /* 0x03485005080075a7 */ /* 0x000062000804017f */
[----:B------:R-:W-:Y:S05]  /*16b50*/  @!P0 BRA `(.L_x_794) ;  /* 0x0000000000048947 */ /* 0x000fea0003800000 */
[----:B------:R-:W-:Y:S01]  /*16b60*/  BPT.TRAP 0x1 ;  /* 0x000000040000795c */ /* 0x000fe20000300000 */
.L_x_794:
[----:B------:R-:W-:Y:S01]  /*16b70*/  VIADD R2, R2, 0x400 ;  /* 0x0000040002027836 */ /* 0x000fe20000000000 */
[----:B------:R-:W-:Y:S04]  /*16b80*/  BSSY B0, `(.L_x_795) ;  /* 0x0000008000007945 */ /* 0x000fe80003800000 */
[----:B------:R-:W-:-:S04]  /*16b90*/  SHF.R.U32.HI R2, RZ, 0x4, R2 ;  /* 0x00000004ff027819 */ /* 0x000fc80000011602 */
[----:B------:R-:W-:-:S04]  /*16ba0*/  LOP3.LUT R2, R2, 0x3fff, RZ, 0xc0, !PT ;  /* 0x00003fff02027812 */ /* 0x000fc800078ec0ff */
[----:B------:R-:W-:-:S05]  /*16bb0*/  LOP3.LUT R11, R2, 0x4000000, RZ, 0xfc, !PT ;  /* 0x04000000020b7812 */ /* 0x000fca00078efcff */
[----:B------:R-:W-:Y:S01]  /*16bc0*/  IMAD R0, R194, 0x800, R11 ;  /* 0x00000800c2007824 */ /* 0x000fe200078e020b */
[----:B-1----:R-:W-:Y:S06]  /*16bd0*/  @P2 BRA `(.L_x_796) ;  /* 0x0000000000082947 */ /* 0x002fec0003800000 */
[----:B------:R-:W1:Y:S02]  /*16be0*/  SYNCS.PHASECHK.TRANS64.TRYWAIT P0, [R8+URZ+0x34850], R5 ;  /* 0x03485005080075a7 */ /* 0x000e64000800017f */
[----:B-1----:R-:W-:Y:S05]  /*16bf0*/  @!P0 BRA `(.L_x_797) ;  /* 0x000000a400b48947 */ /* 0x002fea0003800000 */
.L_x_796:
[----:B------:R-:W-:Y:S05]  /*16c00*/  BSYNC B0 ;  /* 0x0000000000007941 */ /* 0x000fea0003800000 */
.L_x_795:
[----:B------:R-:W-:Y:S01]  /*16c10*/  IMAD.MOV.U32 R10, RZ, RZ, R0 ;  /* 0x000000ffff0a7224 */ /* 0x000fe200078e0000 */
[----:B------:R-:W-:Y:S01]  /*16c20*/  WARPGROUP.ARRIVE ;  /* 0x00000000000079c5 */ /* 0x000fe20000000000 */
[----:B------:R-:W-:Y:S01]  /*16c30*/  IMAD.MOV.U32 R11, RZ, RZ, 0x40000040 ;  /* 0x40000040ff0b7424 */ /* 0x000fe200078e00ff */
[----:B01----:R-:W0:Y:S01]  /*16c40*/  SHFL.BFLY PT, R5, R4, 0x2, 0x1f ;  /* 0x0c401f0004057f89 */ /* 0x003e2200000e0000 */
[----:B------:R-:W-:Y:S01]  /*16c50*/  VIADD R194, R194, 0x1 ;  /* 0x00000001c2c27836 */ /* 0x000fe20000000000 */
[----:B------:R-:W-:Y:S01]  /*16c60*/  R2UR UR6, R10 ;  /* 0x000000000a0672ca */ /* 0x000fe200000e0000 */
[----:B------:R-:W-:Y:S01]  /*16c70*/  VIADD R10, R0, 0x80 ;  /* 0x00000080000a7836 */ /* 0x000fe20000000000 */
[----:B------:R-:W-:Y:S01]  /*16c80*/  R2UR UR7, R11 ;  /* 0x000000000b0772ca */ /* 0x000fe200000e0000 */
[----:B------:R-:W-:Y:S01]  /*16c90*/  IMAD.MOV.U32 R11, RZ, RZ, 0x40000040 ;  /* 0x40000040ff0b7424 */ /* 0x000fe200078e00ff */
[----:B------:R-:W-:Y:S01]  /*16ca0*/  ISETP.NE.AND P2, PT, R194, 0x2, PT ;  /* 0x00000002c200780c */ /* 0x000fe20003f45270 */
[----:B------:R-:W-:-:S03]  /*16cb0*/  VIADD R204, R204, 0x1 ;  /* 0x00000001cccc7836 */ /* 0x000fc60000000000 */
[----:B------:R-:W-:-:S07]  /*16cc0*/  SEL R194, R194, RZ, P2 ;  /* 0x000000ffc2c27207 */ /* 0x000fce0001000000 */
[----:B------:R-:W-:Y:S01]  /*16cd0*/  HGMMA.64x128x16.F32.BF16 R24, R180, gdesc[UR4].tnspB, R24, gsb0 ;  /* 0x41e00004b4187df0 */ /* 0x000fe20008001818 */
[----:B------:R-:W-:Y:S01]  /*16ce0*/  R2UR UR6, R10 ;  /* 0x000000000a0672ca */ /* 0x000fe200000e0000 */
[----:B------:R-:W-:Y:S01]  /*16cf0*/  VIADD R10, R0, 0x100 ;  /* 0x00000100000a7836 */ /* 0x000fe20000000000 */
[----:B------:R-:W-:Y:S01]  /*16d00*/  R2UR UR7, R11 ;  /* 0x000000000b0772ca */ /* 0x000fe200000e0000 */
[----:B------:R-:W-:Y:S02]  /*16d10*/  IMAD.MOV.U32 R11, RZ, RZ, 0x40000040 ;  /* 0x40000040ff0b7424 */ /* 0x000fe400078e00ff */
[----:B0-----:R-:W-:Y:S01]  /*16d20*/  FADD.FTZ R5, R5, R4 ;  /* 0x0000000405057221 */ /* 0x001fe20000010000 */
[----:B------:R-:W-:Y:S01]  /*16d30*/  IMAD.MOV.U32 R4, RZ, RZ, RZ ;  /* 0x000000ffff047224 */ /* 0x000fe200078e00ff */
[----:B------:R-:W-:Y:S02]  /*16d40*/  WARPGROUP.DEPBAR.LE gsb0, 0x0 ;  /* 0x00008000000079c5 */ /* 0x000fe40000010000 */
        /* <DEDUP_REMOVED lines=34> */
[----:B------:R-:W0:Y:S02]  /*16f70*/  SHFL.BFLY PT, R0, R3, 0x2, 0x1f ;  /* 0x0c401f0003007f89 */ /* 0x000e2400000e0000 */
[----:B0-----:R-:W-:Y:S01]  /*16f80*/  FADD.FTZ R2, R0, R3 ;  /* 0x0000000300027221 */ /* 0x001fe20000010000 */
[----:B------:R-:W-:Y:S01]  /*16f90*/  SEL R3, RZ, 0x1, P2 ;  /* 0x00000001ff037807 */ /* 0x000fe20001000000 */
[----:B------:R-:W0:Y:S03]  /*16fa0*/  SHFL.BFLY PT, R0, R5, 0x1, 0x1f ;  /* 0x0c201f0005007f89 */ /* 0x000e2600000e0000 */
[----:B------:R-:W-:Y:S01]  /*16fb0*/  LOP3.LUT R196, R196, R3, RZ, 0x3c, !PT ;  /* 0x00000003c4c47212 */ /* 0x000fe200078e3cff */
[----:B------:R-:W-:-:S02]  /*16fc0*/  IMAD.MOV.U32 R3, RZ, RZ, -0x800000 ;  /* 0xff800000ff037424 */ /* 0x000fc400078e00ff */
[----:B0-----:R-:W-:Y:S01]  /*16fd0*/  FADD.FTZ R12, R5, R0 ;  /* 0x00000000050c7221 */ /* 0x001fe20000010000 */
[----:B------:R-:W-:-:S04]  /*16fe0*/  IMAD.MOV.U32 R0, RZ, RZ, -0x800000 ;  /* 0xff800000ff007424 */ /* 0x000fc800078e00ff */
[----:B------:R-:W-:-:S13]  /*16ff0*/  FSETP.NE.FTZ.AND P0, PT, R12, RZ, PT ;  /* 0x000000ff0c00720b */ /* 0x000fda0003f15000 */
[----:B------:R-:W0:Y:S08]  /*17000*/  @P0 MUFU.LG2 R6, R12 ;  /* 0x0000000c00060308 */ /* 0x000e300000000c00 */
[----:B------:R-:W-:Y:S01]  /*17010*/  @P0 MUFU.RCP R4, R12 ;  /* 0x0000000c00040308 */ /* 0x000fe20000001000 */
[----:B0-----:R-:W-:Y:S01]  /*17020*/  @P0 FMUL.FTZ R5, R6, 0.69314718246459960938 ;  /* 0x3f31721806050820 */ /* 0x001fe20000410000 */
[----:B------:R-:W-:-:S02]  /*17030*/  WARPGROUP.DEPBAR.LE gsb0, 0x0 ;  /* 0x00008000000079c5 */ /* 0x000fc40000010000 */
[----:B------:R-:W-:-:S06]  /*17040*/  WARPGROUP.ARRIVE ;  /* 0x00000000000079c5 */ /* 0x000fcc0000000000 */
[----:B------:R-:W-:Y:S01]  /*17050*/  HGMMA.64x128x16.F32.BF16 R24, R160, gdesc[UR4].tnspB, R24, gsb0 ;  /* 0x41e00004a0187df0 */ /* 0x000fe20008001818 */
[----:B------:R-:W-:Y:S02]  /*17060*/  R2UR UR6, R10 ;  /* 0x000000000a0672ca */ /* 0x000fe400000e0000 */
[----:B------:R-:W-:Y:S02]  /*17070*/  R2UR UR7, R11 ;  /* 0x000000000b0772ca */ /* 0x000fe400000e0000 */
[----:B------:R-:W0:Y:S02]  /*17080*/  SHFL.BFLY PT, R11, R2, 0x1, 0x1f ;  /* 0x0c201f00020b7f89 */ /* 0x000e2400000e0000 */
[----:B0-----:R-:W-:Y:S01]  /*17090*/  FADD.FTZ R13, R2, R11 ;  /* 0x0000000b020d7221 */ /* 0x001fe20000010000 */
[----:B------:R-:W-:Y:S02]  /*170a0*/  @!P1 VIADD R11, R8, 0x34860 ;  /* 0x00034860080b9836 */ /* 0x000fe40000000000 */
[----:B------:R-:W-:Y:S01]  /*170b0*/  @P0 FMUL.FTZ R2, R7, 0.69314718246459960938 ;  /* 0x3f31721807020820 */ /* 0x000fe20000410000 */
[----:B------:R-:W-:Y:S01]  /*170c0*/  IMAD.MOV.U32 R8, RZ, RZ, RZ ;  /* 0x000000ffff087224 */ /* 0x000fe200078e00ff */
[----:B------:R-:W-:-:S02]  /*170d0*/  FSETP.NE.FTZ.AND P3, PT, R13, RZ, PT ;  /* 0x000000ff0d00720b */ /* 0x000fc40003f75000 */
[----:B------:R-:W-:Y:S01]  /*170e0*/  @P0 FFMA.FTZ R0, R2, R9, R5 ;  /* 0x0000000902000223 */ /* 0x000fe20000010005 */
[----:B------:R-:W-:Y:S02]  /*170f0*/  @!P1 PRMT R11, RZ, 0x654, R11 ;  /* 0x00000654ff0b9816 */ /* 0x000fe4000000000b */
[----:B------:R-:W-:-:S08]  /*17100*/  PLOP3.LUT P0, PT, PT, PT, PT, 0x8, 0x0 ;  /* 0x000000000000781c */ /* 0x000fd00003f0e170 */
[----:B------:R-:W0:Y:S01]  /*17110*/  @P3 MUFU.LG2 R10, R13 ;  /* 0x0000000d000a3308 */ /* 0x000e220000000c00 */
[----:B------:R-:W-:-:S07]  /*17120*/  @P3 FMUL.FTZ R20, R7, 0.69314718246459960938 ;  /* 0x3f31721807143820 */ /* 0x000fce0000410000 */
[----:B------:R-:W1:Y:S01]  /*17130*/  @P3 MUFU.RCP R8, R13 ;  /* 0x0000000d00083308 */ /* 0x000e620000001000 */
[----:B0-----:R-:W-:-:S04]  /*17140*/  @P3 FMUL.FTZ R7, R10, 0.69314718246459960938 ;  /* 0x3f3172180a073820 */ /* 0x001fc80000410000 */
[----:B------:R-:W-:Y:S01]  /*17150*/  @P3 FFMA.FTZ R3, R20, R14, R7 ;  /* 0x0000000e14033223 */ /* 0x000fe20000010007 */
[----:B------:R-:W-:Y:S02]  /*17160*/  WARPGROUP.DEPBAR.LE gsb0, 0x0 ;  /* 0x00008000000079c5 */ /* 0x000fe40000010000 */
[----:B------:R-:W-:-:S06]  /*17170*/  WARPGROUP.ARRIVE ;  /* 0x00000000000079c5 */ /* 0x000fcc0000000000 */
[----:B------:R-:W-:Y:S03]  /*17180*/  HGMMA.64x128x16.F32.BF16 R24, R164, gdesc[UR4].tnspB, R24, gsb0 ;  /* 0x41e00004a4187df0 */ /* 0x000fe60008001818 */
[----:B------:R-:W-:Y:S02]  /*17190*/  WARPGROUP.DEPBAR.LE gsb0, 0x0 ;  /* 0x00008000000079c5 */ /* 0x000fe40000010000 */
[-C--:B-1----:R-:W-:Y:S01]  /*171a0*/  FMUL.FTZ R95, R26, R8.reuse ;  /* 0x000000081a5f7220 */ /* 0x082fe20000410000 */
[----:B------:R-:W-:Y:S01]  /*171b0*/  FMUL.FTZ R93, R30, R8 ;  /* 0x000000081e5d7220 */ /* 0x000fe20000410000 */
[----:B------:R0:W-:Y:S01]  /*171c0*/  @!P1 SYNCS.ARRIVE.TRANS64.RED.A1T0 RZ, [R11+URZ], RZ ;  /* 0x000000ff0bff99a7 */ /* 0x0001e2000810043f */
[----:B------:R-:W-:Y:S01]  /*171d0*/  FMUL.FTZ R10, R28, R4 ;  /* 0x000000041c0a7220 */ /* 0x000fe20000410000 */
[-C--:B------:R-:W-:Y:S01]  /*171e0*/  FMUL.FTZ R26, R31, R8.reuse ;  /* 0x000000081f1a7220 */ /* 0x080fe20000410000 */
[-C--:B------:R-:W-:Y:S01]  /*171f0*/  FMUL.FTZ R88, R34, R8.reuse ;  /* 0x0000000822587220 */ /* 0x080fe20000410000 */
[-C--:B------:R-:W-:Y:S01]  /*17200*/  FMUL.FTZ R91, R35, R8.reuse ;  /* 0x00000008235b7220 */ /* 0x080fe20000410000 */
[----:B------:R-:W-:Y:S01]  /*17210*/  FMUL.FTZ R30, R38, R8 ;  /* 0x00000008261e7220 */ /* 0x000fe20000410000 */
        /* <DEDUP_REMOVED lines=56> */
[----:B------:R-:W-:-:S07]  /*175a0*/  FMUL.FTZ R87, R87, R8 ;  /* 0x0000000857577220 */ /* 0x000fce0000410000 */
.L_x_723:
[----:B------:R-:W0:Y:S08]  /*175b0*/  S2UR UR5, SR_CgaCtaId ;  /* 0x00000000000579c3 */ /* 0x000e300000008800 */
[----:B------:R-:W-:Y:S06]  /*175c0*/  BAR.SYNC.DEFER_BLOCKING 0x5, 0x180 ;  /* 0x0146000000007b1d */ /* 0x000fec0000010000 */
[----:B------:R-:W-:Y:S01]  /*175d0*/  UMOV UR4, 0x400 ;  /* 0x0000040000047882 */ /* 0x000fe20000000000 */
[----:B------:R-:W-:Y:S01]  /*175e0*/  BSSY B0, `(.L_x_798) ;  /* 0x00001f3000007945 */ /* 0x000fe20003800000 */
[----:B0-----:R-:W-:-:S06]  /*175f0*/  ULEA UR4, UR5, UR4, 0x18 ;  /* 0x0000000405047291 */ /* 0x001fcc000f8ec03f */
[----:B------:R-:W-:-:S05]  /*17600*/  IMAD.U32 R2, RZ, RZ, UR4 ;  /* 0x00000004ff027e24 */ /* 0x000fca000f8e00ff */
[----:B------:R0:W1:Y:S01]  /*17610*/  LDS.128 R124, [R2+0x348d0] ;  /* 0x0348d000027c7984 */ /* 0x0000620000000c00 */
[----:B------:R-:W-:Y:S06]  /*17620*/  BAR.ARV 0x4, 0x180 ;  /* 0x0106000000007b1d */ /* 0x000fec0000002000 */
[----:B------:R-:W-:Y:S05]  /*17630*/  @P0 BRA `(.L_x_799) ;  /* 0x0000001000fc0947 */ /* 0x000fea0003800000 */
[----:B------:R-:W2:Y:S01]  /*17640*/  S2R R5, SR_SWINHI ;  /* 0x0000000000057919 */ /* 0x000ea20000002f00 */
[----:B------:R-:W-:Y:S01]  /*17650*/  F2FP.BF16.F32.PACK_AB R10, R11, R10 ;  /* 0x0000000a0b0a723e */ /* 0x000fe200000010ff */
[----:B------:R-:W-:Y:S01]  /*17660*/  ULDC.64 UR4, c[0x0][0xc00] ;  /* 0x0003000000047ab9 */ /* 0x000fe20000000a00 */
[----:B------:R-:W-:Y:S02]  /*17670*/  F2FP.BF16.F32.PACK_AB R11, R26, R93 ;  /* 0x0000005d1a0b723e */ /* 0x000fe400000010ff */
[----:B------:R-:W-:Y:S02]  /*17680*/  F2FP.BF16.F32.PACK_AB R31, R34, R31 ;  /* 0x0000001f221f723e */ /* 0x000fe400000010ff */
[----:B------:R-:W-:Y:S02]  /*17690*/  F2FP.BF16.F32.PACK_AB R34, R77, R76 ;  /* 0x0000004c4d22723e */ /* 0x000fe400000010ff */
[----:B------:R-:W-:Y:S02]  /*176a0*/  F2FP.BF16.F32.PACK_AB R35, R38, R35 ;  /* 0x000000232623723e */ /* 0x000fe400000010ff */
[----:B------:R-:W-:-:S02]  /*176b0*/  MOV R20, R2 ;  /* 0x0000000200147202 */ /* 0x000fc40000000f00 */
[----:B--2---:R-:W-:-:S03]  /*176c0*/  MOV R21, R5 ;  /* 0x0000000500157202 */ /* 0x004fc60000000f00 */
[----:B------:R-:W-:-:S03]  /*176d0*/  IMAD.WIDE R8, R235, 0x2, R20 ;  /* 0x00000002eb087825 */ /* 0x000fc600078e0214 */
[C---:B------:R-:W-:Y:S02]  /*176e0*/  LOP3.LUT R15, R8.reuse, 0x380, RZ, 0xc0, !PT ;  /* 0x00000380080f7812 */ /* 0x040fe400078ec0ff */
[C---:B------:R-:W-:Y:S02]  /*176f0*/  IADD3 R71, P6, R8.reuse, 0x20, RZ ;  /* 0x0000002008477810 */ /* 0x040fe40007fde0ff */
[C---:B------:R-:W-:Y:S02]  /*17700*/  IADD3 R79, P5, R8.reuse, 0x40, RZ ;  /* 0x00000040084f7810 */ /* 0x040fe40007fbe0ff */
[----:B------:R-:W-:Y:S01]  /*17710*/  SHF.R.U64 R15, R15, 0x3, RZ ;  /* 0x000000030f0f7819 */ /* 0x000fe200000012ff */
[--C-:B------:R-:W-:Y:S01]  /*17720*/  IMAD.X R5, RZ, RZ, R9.reuse, P6 ;  /* 0x000000ffff057224 */ /* 0x100fe200030e0609 */
[C---:B------:R-:W-:Y:S01]  /*17730*/  IADD3 R97, P4, R8.reuse, 0x60, RZ ;  /* 0x0000006008617810 */ /* 0x040fe20007f9e0ff */
[----:B------:R-:W-:Y:S01]  /*17740*/  IMAD.X R7, RZ, RZ, R9, P5 ;  /* 0x000000ffff077224 */ /* 0x000fe200028e0609 */
[----:B------:R-:W-:-:S02]  /*17750*/  IADD3 R99, P3, R8, 0x4000, RZ ;  /* 0x0000400008637810 */ /* 0x000fc40007f7e0ff */
[C---:B------:R-:W-:Y:S01]  /*17760*/  IADD3 R101, P2, R8.reuse, 0x4020, RZ ;  /* 0x0000402008657810 */ /* 0x040fe20007f5e0ff */
[--C-:B------:R-:W-:Y:S01]  /*17770*/  IMAD.X R13, RZ, RZ, R9.reuse, P4 ;  /* 0x000000ffff0d7224 */ /* 0x100fe200020e0609 */
[----:B------:R-:W-:Y:S01]  /*17780*/  BAR.SYNC.DEFER_BLOCKING 0x1, 0x100 ;  /* 0x0044000000007b1d */ /* 0x000fe20000010000 */
[C---:B------:R-:W-:Y:S02]  /*17790*/  IADD3 R103, P1, R8.reuse, 0x4040, RZ ;  /* 0x0000404008677810 */ /* 0x040fe40007f3e0ff */
[----:B------:R-:W-:Y:S01]  /*177a0*/  IADD3 R105, P0, R8, 0x4060, RZ ;  /* 0x0000406008697810 */ /* 0x000fe20007f1e0ff */
[--C-:B------:R-:W-:Y:S01]  /*177b0*/  IMAD.X R25, RZ, RZ, R9.reuse, P2 ;  /* 0x000000ffff197224 */ /* 0x100fe200010e0609 */
[----:B------:R-:W-:Y:S01]  /*177c0*/  LOP3.LUT R4, R71, 0x380, RZ, 0xc0, !PT ;  /* 0x0000038047047812 */ /* 0x000fe200078ec0ff */
[--C-:B------:R-:W-:Y:S01]  /*177d0*/  IMAD.X R27, RZ, RZ, R9.reuse, P1 ;  /* 0x000000ffff1b7224 */ /* 0x100fe200008e0609 */
[----:B------:R-:W-:Y:S02]  /*177e0*/  LOP3.LUT R6, R79, 0x380, RZ, 0xc0, !PT ;  /* 0x000003804f067812 */ /* 0x000fe400078ec0ff */
[----:B------:R-:W-:Y:S01]  /*177f0*/  LOP3.LUT R8, R15, R8, RZ, 0x3c, !PT ;  /* 0x000000080f087212 */ /* 0x000fe200078e3cff */
[----:B------:R-:W-:Y:S01]  /*17800*/  IMAD.X R15, RZ, RZ, R9, P3 ;  /* 0x000000ffff0f7224 */ /* 0x000fe200018e0609 */
[----:B------:R-:W-:-:S02]  /*17810*/  SHF.R.U64 R4, R4, 0x3, RZ ;  /* 0x0000000304047819 */ /* 0x000fc400000012ff */
[----:B------:R-:W-:Y:S02]  /*17820*/  SHF.R.U64 R6, R6, 0x3, RZ ;  /* 0x0000000306067819 */ /* 0x000fe400000012ff */
[-C--:B------:R-:W-:Y:S02]  /*17830*/  IADD3.X R29, RZ, R9.reuse, RZ, P0, !PT ;  /* 0x00000009ff1d7210 */ /* 0x080fe400007fe4ff */
[----:B------:R-:W-:Y:S02]  /*17840*/  MOV R92, R8 ;  /* 0x00000008005c7202 */ /* 0x000fe40000000f00 */
[----:B------:R-:W-:Y:S02]  /*17850*/  LOP3.LUT R12, R97, 0x380, RZ, 0xc0, !PT ;  /* 0x00000380610c7812 */ /* 0x000fe400078ec0ff */
[----:B------:R-:W-:Y:S02]  /*17860*/  LOP3.LUT R14, R99, 0x380, RZ, 0xc0, !PT ;  /* 0x00000380630e7812 */ /* 0x000fe400078ec0ff */
[----:B------:R-:W-:-:S02]  /*17870*/  F2FP.BF16.F32.PACK_AB R8, R89, R24 ;  /* 0x000000185908723e */ /* 0x000fc400000010ff */
[----:B------:R-:W-:Y:S02]  /*17880*/  F2FP.BF16.F32.PACK_AB R9, R28, R95 ;  /* 0x0000005f1c09723e */ /* 0x000fe400000010ff */
[----:B------:R-:W-:Y:S02]  /*17890*/  LOP3.LUT R24, R101, 0x380, RZ, 0xc0, !PT ;  /* 0x0000038065187812 */ /* 0x000fe400078ec0ff */
[----:B------:R-:W-:Y:S01]  /*178a0*/  LOP3.LUT R28, R103, 0x380, RZ, 0xc0, !PT ;  /* 0x00000380671c7812 */ /* 0x000fe200078ec0ff */
[----:B------:R2:W-:Y:S01]  /*178b0*/  STSM.16.M88.4 [R92], R8 ;  /* 0x000000085c007844 */ /* 0x0005e20000000200 */
[----:B------:R-:W-:Y:S02]  /*178c0*/  LOP3.LUT R4, R4, R71, RZ, 0x3c, !PT ;  /* 0x0000004704047212 */ /* 0x000fe400078e3cff */
[----:B------:R-:W-:Y:S02]  /*178d0*/  LOP3.LUT R6, R6, R79, RZ, 0x3c, !PT ;  /* 0x0000004f06067212 */ /* 0x000fe400078e3cff */
[----:B------:R-:W-:-:S02]  /*178e0*/  LOP3.LUT R70, R105, 0x380, RZ, 0xc0, !PT ;  /* 0x0000038069467812 */ /* 0x000fc400078ec0ff */
[----:B------:R-:W-:Y:S02]  /*178f0*/  SHF.R.U64 R12, R12, 0x3, RZ ;  /* 0x000000030c0c7819 */ /* 0x000fe400000012ff */
[----:B------:R-:W-:Y:S02]  /*17900*/  SHF.R.U64 R14, R14, 0x3, RZ ;  /* 0x000000030e0e7819 */ /* 0x000fe400000012ff */
[----:B------:R-:W-:Y:S02]  /*17910*/  SHF.R.U64 R24, R24, 0x3, RZ ;  /* 0x0000000318187819 */ /* 0x000fe400000012ff */
[----:B------:R-:W-:Y:S02]  /*17920*/  SHF.R.U64 R28, R28, 0x3, RZ ;  /* 0x000000031c1c7819 */ /* 0x000fe400000012ff */
[----:B------:R-:W-:Y:S02]  /*17930*/  SHF.R.U64 R70, R70, 0x3, RZ ;  /* 0x0000000346467819 */ /* 0x000fe400000012ff */
[----:B------:R-:W-:-:S02]  /*17940*/  MOV R90, R4 ;  /* 0x00000004005a7202 */ /* 0x000fc40000000f00 */
[----:B------:R-:W-:Y:S02]  /*17950*/  MOV R89, R6 ;  /* 0x0000000600597202 */ /* 0x000fe40000000f00 */
[----:B------:R-:W-:Y:S02]  /*17960*/  F2FP.BF16.F32.PACK_AB R4, R33, R32 ;  /* 0x000000202104723e */ /* 0x000fe400000010ff */
[----:B------:R-:W-:Y:S02]  /*17970*/  F2FP.BF16.F32.PACK_AB R5, R91, R88 ;  /* 0x000000585b05723e */ /* 0x000fe400000010ff */
[----:B------:R-:W-:Y:S02]  /*17980*/  F2FP.BF16.F32.PACK_AB R6, R37, R36 ;  /* 0x000000242506723e */ /* 0x000fe400000010ff */
[----:B------:R-:W-:Y:S02]  /*17990*/  F2FP.BF16.F32.PACK_AB R7, R39, R30 ;  /* 0x0000001e2707723e */ /* 0x000fe400000010ff */
[----:B------:R-:W-:-:S02]  /*179a0*/  LOP3.LUT R12, R12, R97, RZ, 0x3c, !PT ;  /* 0x000000610c0c7212 */ /* 0x000fc400078e3cff */
[----:B------:R-:W-:Y:S01]  /*179b0*/  LOP3.LUT R14, R14, R99, RZ, 0x3c, !PT ;  /* 0x000000630e0e7212 */ /* 0x000fe200078e3cff */
[----:B------:R-:W-:Y:S01]  /*179c0*/  STSM.16.M88.4 [R90], R4 ;  /* 0x000000045a007844 */ /* 0x000fe20000000200 */
[----:B--2---:R-:W-:Y:S02]  /*179d0*/  F2FP.BF16.F32.PACK_AB R8, R41, R40 ;  /* 0x000000282908723e */ /* 0x004fe400000010ff */
[----:B------:R-:W-:Y:S02]  /*179e0*/  F2FP.BF16.F32.PACK_AB R9, R43, R42 ;  /* 0x0000002a2b09723e */ /* 0x000fe400000010ff */
[----:B------:R-:W-:Y:S01]  /*179f0*/  F2FP.BF16.F32.PACK_AB R10, R45, R44 ;  /* 0x0000002c2d0a723e */ /* 0x000fe200000010ff */
[----:B------:R-:W-:Y:S01]  /*17a00*/  IMAD.MOV.U32 R44, RZ, RZ, RZ ;  /* 0x000000ffff2c7224 */ /* 0x000fe200078e00ff */
[----:B------:R-:W-:Y:S02]  /*17a10*/  F2FP.BF16.F32.PACK_AB R11, R47, R46 ;  /* 0x0000002e2f0b723e */ /* 0x000fe400000010ff */
[----:B------:R-:W-:Y:S01]  /*17a20*/  LOP3.LUT R24, R24, R101, RZ, 0x3c, !PT ;  /* 0x0000006518187212 */ /* 0x000fe200078e3cff */
[----:B------:R-:W2:Y:S01]  /*17a30*/  LDC R46, c[0x0][0xbe8] ;  /* 0x0002fa00ff2e7b82 */ /* 0x000ea20000000800 */
[----:B------:R-:W-:Y:S01]  /*17a40*/  LOP3.LUT R26, R28, R103, RZ, 0x3c, !PT ;  /* 0x000000671c1a7212 */ /* 0x000fe200078e3cff */
[----:B------:R3:W-:Y:S01]  /*17a50*/  STSM.16.M88.4 [R89], R8 ;  /* 0x0000000859007844 */ /* 0x0007e20000000200 */
[----:B------:R-:W-:-:S02]  /*17a60*/  LOP3.LUT R28, R70, R105, RZ, 0x3c, !PT ;  /* 0x00000069461c7212 */ /* 0x000fc400078e3cff */
[----:B------:R-:W-:Y:S02]  /*17a70*/  MOV R79, R12 ;  /* 0x0000000c004f7202 */ /* 0x000fe40000000f00 */
[----:B------:R-:W-:Y:S02]  /*17a80*/  MOV R78, R14 ;  /* 0x0000000e004e7202 */ /* 0x000fe40000000f00 */
[----:B------:R-:W-:Y:S02]  /*17a90*/  MOV R71, R24 ;  /* 0x0000001800477202 */ /* 0x000fe40000000f00 */
[----:B------:R-:W-:Y:S02]  /*17aa0*/  MOV R70, R26 ;  /* 0x0000001a00467202 */ /* 0x000fe40000000f00 */
[----:B------:R-:W-:Y:S02]  /*17ab0*/  F2FP.BF16.F32.PACK_AB R12, R49, R48 ;  /* 0x00000030310c723e */ /* 0x000fe400000010ff */
[----:B------:R-:W-:-:S02]  /*17ac0*/  F2FP.BF16.F32.PACK_AB R13, R51, R50 ;  /* 0x00000032330d723e */ /* 0x000fc400000010ff */
[----:B------:R-:W-:Y:S02]  /*17ad0*/  F2FP.BF16.F32.PACK_AB R14, R53, R52 ;  /* 0x00000034350e723e */ /* 0x000fe400000010ff */
[----:B------:R-:W-:Y:S02]  /*17ae0*/  F2FP.BF16.F32.PACK_AB R15, R55, R54 ;  /* 0x00000036370f723e */ /* 0x000fe400000010ff */
[----:B------:R-:W-:Y:S02]  /*17af0*/  F2FP.BF16.F32.PACK_AB R24, R57, R56 ;  /* 0x000000383918723e */ /* 0x000fe400000010ff */
[----:B------:R-:W-:Y:S01]  /*17b00*/  F2FP.BF16.F32.PACK_AB R25, R59, R58 ;  /* 0x0000003a3b19723e */ /* 0x000fe200000010ff */
[----:B------:R-:W-:Y:S01]  /*17b10*/  STSM.16.M88.4 [R79], R12 ;  /* 0x0000000c4f007844 */ /* 0x000fe20000000200 */
[----:B------:R-:W-:Y:S02]  /*17b20*/  F2FP.BF16.F32.PACK_AB R26, R61, R60 ;  /* 0x0000003c3d1a723e */ /* 0x000fe400000010ff */
[----:B------:R-:W-:-:S02]  /*17b30*/  F2FP.BF16.F32.PACK_AB R27, R63, R62 ;  /* 0x0000003e3f1b723e */ /* 0x000fc400000010ff */
[----:B------:R-:W-:Y:S02]  /*17b40*/  MOV R36, R28 ;  /* 0x0000001c00247202 */ /* 0x000fe40000000f00 */
[----:B------:R-:W-:Y:S01]  /*17b50*/  ISETP.NE.U32.AND P0, PT, RZ, UR4, PT ;  /* 0x00000004ff007c0c */ /* 0x000fe2000bf05070 */
[----:B------:R-:W-:Y:S01]  /*17b60*/  STSM.16.M88.4 [R78], R24 ;  /* 0x000000184e007844 */ /* 0x000fe20000000200 */
[----:B---3--:R-:W-:Y:S02]  /*17b70*/  IADD3 R10, P1, R201, UR4, RZ ;  /* 0x00000004c90a7c10 */ /* 0x008fe4000ff3e0ff */
[----:B------:R-:W-:Y:S02]  /*17b80*/  F2FP.BF16.F32.PACK_AB R28, R65, R64 ;  /* 0x00000040411c723e */ /* 0x000fe400000010ff */
[----:B------:R-:W-:Y:S02]  /*17b90*/  F2FP.BF16.F32.PACK_AB R29, R67, R66 ;  /* 0x00000042431d723e */ /* 0x000fe400000010ff */
[----:B------:R-:W-:-:S02]  /*17ba0*/  F2FP.BF16.F32.PACK_AB R30, R69, R68 ;  /* 0x00000044451e723e */ /* 0x000fc400000010ff */
[----:B------:R-:W-:Y:S02]  /*17bb0*/  F2FP.BF16.F32.PACK_AB R32, R73, R72 ;  /* 0x000000484920723e */ /* 0x000fe400000010ff */
[----:B------:R-:W-:Y:S01]  /*17bc0*/  F2FP.BF16.F32.PACK_AB R33, R75, R74 ;  /* 0x0000004a4b21723e */ /* 0x000fe200000010ff */
[----:B------:R-:W-:Y:S01]  /*17bd0*/  STSM.16.M88.4 [R71], R28 ;  /* 0x0000001c47007844 */ /* 0x000fe20000000200 */
[----:B------:R-:W-:Y:S02]  /*17be0*/  F2FP.BF16.F32.PACK_AB R4, R81, R80 ;  /* 0x000000505104723e */ /* 0x000fe400000010ff */
[----:B------:R-:W-:Y:S01]  /*17bf0*/  F2FP.BF16.F32.PACK_AB R5, R83, R82 ;  /* 0x000000525305723e */ /* 0x000fe200000010ff */
[----:B------:R-:W-:Y:S01]  /*17c00*/  STSM.16.M88.4 [R70], R32 ;  /* 0x0000002046007844 */ /* 0x000fe20000000200 */
[----:B------:R-:W-:Y:S02]  /*17c10*/  F2FP.BF16.F32.PACK_AB R6, R85, R84 ;  /* 0x000000545506723e */ /* 0x000fe400000010ff */
[----:B------:R-:W-:-:S02]  /*17c20*/  F2FP.BF16.F32.PACK_AB R7, R87, R86 ;  /* 0x000000565707723e */ /* 0x000fc400000010ff */
[----:B------:R-:W-:Y:S02]  /*17c30*/  ISETP.NE.AND.EX P0, PT, RZ, UR5, PT, P0 ;  /* 0x00000005ff007c0c */ /* 0x000fe4000bf05300 */
[----:B------:R-:W-:Y:S01]  /*17c40*/  IADD3.X R11, R202, UR5, RZ, P1, !PT ;  /* 0x00000005ca0b7c10 */ /* 0x000fe20008ffe4ff */
[----:B------:R-:W-:Y:S01]  /*17c50*/  ULDC.64 UR4, c[0x0][0xc08] ;  /* 0x0003020000047ab9 */ /* 0x000fe20000000a00 */
[----:B------:R3:W-:Y:S01]  /*17c60*/  STSM.16.M88.4 [R36], R4 ;  /* 0x0000000424007844 */ /* 0x0007e20000000200 */
[----:B------:R-:W-:Y:S01]  /*17c70*/  BAR.SYNC.DEFER_BLOCKING 0x1, 0x100 ;  /* 0x0044000000007b1d */ /* 0x000fe20000010000 */
[----:B------:R-:W-:-:S04]  /*17c80*/  ISETP.NE.U32.AND P2, PT, RZ, UR4, PT ;  /* 0x00000004ff007c0c */ /* 0x000fc8000bf45070 */
[----:B------:R-:W-:-:S13]  /*17c90*/  ISETP.NE.AND.EX P2, PT, RZ, UR5, PT, P2 ;  /* 0x00000005ff007c0c */ /* 0x000fda000bf45320 */
[----:B------:R-:W-:Y:S01]  /*17ca0*/  @P2 IADD3 R8, P3, R201, UR4, RZ ;  /* 0x00000004c9082c10 */ /* 0x000fe2000ff7e0ff */
[----:B------:R-:W-:Y:S02]  /*17cb0*/  ULDC UR4, c[0x0][0xa88] ;  /* 0x0002a20000047ab9 */ /* 0x000fe40000000800 */
[----:B---3--:R-:W-:Y:S01]  /*17cc0*/  IMAD.U32 R7, RZ, RZ, UR4 ;  /* 0x00000004ff077e24 */ /* 0x008fe2000f8e00ff */
[----:B------:R-:W-:Y:S01]  /*17cd0*/  @P2 IADD3.X R9, R202, UR5, RZ, P3, !PT ;  /* 0x00000005ca092c10 */ /* 0x000fe20009ffe4ff */
[----:B------:R3:W5:Y:S01]  /*17ce0*/  @P0 LDG.E R44, desc[UR42][R10.64] ;  /* 0x0000002a0a2c0981 */ /* 0x000762000c1e1900 */
[----:B--2---:R-:W-:-:S03]  /*17cf0*/  ISETP.NE.AND P1, PT, R46, 0x1, PT ;  /* 0x000000012e00780c */ /* 0x004fc60003f25270 */
[----:B------:R3:W5:Y:S10]  /*17d00*/  @P2 LDG.E R7, desc[UR42][R8.64] ;  /* 0x0000002a08072981 */ /* 0x000774000c1e1900 */
[----:B------:R-:W2:Y:S08]  /*17d10*/  @P1 LDC R12, c[0x0][0xbec] ;  /* 0x0002fb00ff0c1b82 */ /* 0x000eb00000000800 */
[----:B------:R-:W4:Y:S01]  /*17d20*/  @P1 LDC R15, c[0x0][0xbf0] ;  /* 0x0002fc00ff0f1b82 */ /* 0x000f220000000800 */
[----:B---3--:R-:W-:Y:S05]  /*17d30*/  @P2 BRA `(.L_x_800) ;  /* 0x0000000000102947 */ /* 0x008fea0003800000 */
[----:B------:R-:W-:Y:S05]  /*17d40*/  @!P0 BRA `(.L_x_800) ;  /* 0x00000000000c8947 */ /* 0x000fea0003800000 */
[----:B------:R-:W3:Y:S04]  /*17d50*/  LDG.E R4, desc[UR42][R10.64] ;  /* 0x0000002a0a047981 */ /* 0x000ee8000c1e1900 */
[----:B-----5:R-:W3:Y:S02]  /*17d60*/  LDG.E R7, desc[UR42][R10.64+0x4] ;  /* 0x0000042a0a077981 */ /* 0x020ee4000c1e1900 */
[----:B---3--:R-:W-:-:S07]  /*17d70*/  IMAD.IADD R7, R7, 0x1, -R4 ;  /* 0x0000000107077824 */ /* 0x008fce00078e0a04 */
.L_x_800:
[----:B------:R-:W-:Y:S01]  /*17d80*/  SHF.R.S32.HI R47, RZ, 0x1f, R200 ;  /* 0x0000001fff2f7819 */ /* 0x000fe200000114c8 */
[----:B------:R-:W-:Y:S01]  /*17d90*/  IMAD R25, R206, 0x80, R234 ;  /* 0x00000080ce197824 */ /* 0x000fe200078e02ea */
[----:B------:R-:W-:Y:S01]  /*17da0*/  ULDC.64 UR4, c[0x0][0xb90] ;  /* 0x0002e40000047ab9 */ /* 0x000fe20000000a00 */
[----:B-----5:R-:W-:Y:S01]  /*17db0*/  SHF.R.S32.HI R45, RZ, 0x1f, R44 ;  /* 0x0000001fff2d7819 */ /* 0x020fe2000001142c */
[----:B------:R-:W-:Y:S01]  /*17dc0*/  IMAD R11, R207, 0x40, R197 ;  /* 0x00000040cf0b7824 */ /* 0x000fe200078e02c5 */
[----:B------:R-:W-:Y:S01]  /*17dd0*/  SEL R208, R208, RZ, !P0 ;  /* 0x000000ffd0d07207 */ /* 0x000fe20004000000 */
[----:B------:R-:W-:Y:S01]  /*17de0*/  IMAD R5, R47, UR4, RZ ;  /* 0x000000042f057c24 */ /* 0x000fe2000f8e02ff */
[----:B------:R-:W-:Y:S01]  /*17df0*/  SEL R203, R203, RZ, !P0 ;  /* 0x000000ffcbcb7207 */ /* 0x000fe20004000000 */
[----:B--2---:R-:W-:-:S04]  /*17e00*/  @P1 IMAD.HI.U32 R6, R25, R12, RZ ;  /* 0x0000000c19061227 */ /* 0x004fc800078e00ff */
[----:B------:R-:W-:Y:S01]  /*17e10*/  IMAD.MOV.U32 R9, RZ, RZ, R25 ;  /* 0x000000ffff097224 */ /* 0x000fe200078e0019 */
[----:B----4-:R-:W-:Y:S01]  /*17e20*/  @P1 SHF.R.U32.HI R9, RZ, R15, R6 ;  /* 0x0000000fff091219 */ /* 0x010fe20000011606 */
[C---:B------:R-:W-:Y:S02]  /*17e30*/  IMAD R13, R200.reuse, UR5, R5 ;  /* 0x00000005c80d7c24 */ /* 0x040fe4000f8e0205 */
[----:B------:R-:W-:Y:S01]  /*17e40*/  IMAD.WIDE.U32 R4, R200, UR4, R44 ;  /* 0x00000004c8047c25 */ /* 0x000fe2000f8e002c */
[----:B------:R-:W-:-:S03]  /*17e50*/  ULDC.64 UR4, c[0x0][0xb98] ;  /* 0x0002e60000047ab9 */ /* 0x000fc60000000a00 */
[----:B------:R-:W-:Y:S02]  /*17e60*/  IMAD.IADD R5, R5, 0x1, R13 ;  /* 0x0000000105057824 */ /* 0x000fe400078e020d */
[----:B------:R-:W-:Y:S02]  /*17e70*/  IMAD.MOV R13, RZ, RZ, -R9 ;  /* 0x000000ffff0d7224 */ /* 0x000fe400078e0a09 */
[----:B------:R-:W-:-:S04]  /*17e80*/  IMAD.WIDE R20, R11, 0x2, R20 ;  /* 0x000000020b147825 */ /* 0x000fc800078e0214 */
[----:B------:R-:W-:Y:S01]  /*17e90*/  IMAD R6, R208, UR4, RZ ;  /* 0x00000004d0067c24 */ /* 0x000fe2000f8e02ff */
[C---:B------:R-:W-:Y:S01]  /*17ea0*/  IADD3 R15, P0, R20.reuse, 0x1000, RZ ;  /* 0x00001000140f7810 */ /* 0x040fe20007f1e0ff */
[C---:B------:R-:W-:Y:S01]  /*17eb0*/  IMAD.WIDE.U32 R4, R203.reuse, UR4, R4 ;  /* 0x00000004cb047c25 */ /* 0x040fe2000f8e0004 */
[C---:B------:R-:W-:Y:S02]  /*17ec0*/  IADD3 R29, P6, R20.reuse, 0x4000, RZ ;  /* 0x00004000141d7810 */ /* 0x040fe40007fde0ff */
[----:B------:R-:W-:Y:S01]  /*17ed0*/  IADD3 R33, P5, R20, 0x5000, RZ ;  /* 0x0000500014217810 */ /* 0x000fe20007fbe0ff */
[----:B------:R-:W-:Y:S01]  /*17ee0*/  IMAD R11, R46, R13, R25 ;  /* 0x0000000d2e0b7224 */ /* 0x000fe200078e0219 */
[----:B------:R-:W-:Y:S01]  /*17ef0*/  SHF.R.S32.HI R13, RZ, 0x1f, R9 ;  /* 0x0000001fff0d7819 */ /* 0x000fe20000011409 */
[----:B------:R-:W-:Y:S01]  /*17f00*/  IMAD R8, R203, UR5, R6 ;  /* 0x00000005cb087c24 */ /* 0x000fe2000f8e0206 */
[----:B------:R-:W-:Y:S01]  /*17f10*/  IADD3 R4, P2, R9, R4, RZ ;  /* 0x0000000409047210 */ /* 0x000fe20007f5e0ff */
[----:B------:R-:W-:Y:S01]  /*17f20*/  ULDC.64 UR4, c[0x0][0xb88] ;  /* 0x0002e20000047ab9 */ /* 0x000fe20000000a00 */
[----:B------:R-:W-:Y:S01]  /*17f30*/  SHF.R.S32.HI R6, RZ, 0x1f, R11 ;  /* 0x0000001fff067819 */ /* 0x000fe2000001140b */
[----:B------:R-:W-:Y:S01]  /*17f40*/  IMAD R14, R206, 0x80, R232 ;  /* 0x00000080ce0e7824 */ /* 0x000fe200078e02e8 */
[----:B------:R-:W-:Y:S01]  /*17f50*/  IADD3.X R5, R13, R5, R8, P2, !PT ;  /* 0x000000050d057210 */ /* 0x000fe200017fe408 */
[----:B------:R-:W-:Y:S01]  /*17f60*/  IMAD R53, R7, R46, RZ ;  /* 0x0000002e07357224 */ /* 0x000fe200078e02ff */
[----:B------:R-:W-:Y:S01]  /*17f70*/  IADD3 R9, P3, R20, 0x2000, RZ ;  /* 0x0000200014097810 */ /* 0x000fe20007f7e0ff */
[----:B------:R-:W-:Y:S01]  /*17f80*/  IMAD R6, R6, UR4, RZ ;  /* 0x0000000406067c24 */ /* 0x000fe2000f8e02ff */
[----:B------:R-:W-:Y:S01]  /*17f90*/  IADD3 R25, P2, R20, 0x3000, RZ ;  /* 0x0000300014197810 */ /* 0x000fe20007f5e0ff */
[----:B------:R-:W-:Y:S01]  /*17fa0*/  IMAD.WIDE.U32 R4, R11, UR4, R4 ;  /* 0x000000040b047c25 */ /* 0x000fe2000f8e0004 */
[----:B------:R-:W-:-:S02]  /*17fb0*/  LOP3.LUT R12, R9, 0x380, RZ, 0xc0, !PT ;  /* 0x00000380090c7812 */ /* 0x000fc400078ec0ff */
[----:B------:R-:W-:Y:S01]  /*17fc0*/  LOP3.LUT R24, R25, 0x380, RZ, 0xc0, !PT ;  /* 0x0000038019187812 */ /* 0x000fe200078ec0ff */
[----:B------:R-:W-:Y:S01]  /*17fd0*/  IMAD R13, R11, UR5, R6 ;  /* 0x000000050b0d7c24 */ /* 0x000fe2000f8e0206 */
[----:B------:R-:W-:Y:S01]  /*17fe0*/  ULDC.64 UR4, c[0x0][0xb50] ;  /* 0x0002d40000047ab9 */ /* 0x000fe20000000a00 */
[----:B------:R-:W-:Y:S02]  /*17ff0*/  SHF.R.U64 R12, R12, 0x3, RZ ;  /* 0x000000030c0c7819 */ /* 0x000fe400000012ff */
[----:B------:R-:W-:Y:S01]  /*18000*/  IMAD.IADD R5, R5, 0x1, R13 ;  /* 0x0000000105057824 */ /* 0x000fe200078e020d */
[----:B------:R-:W-:Y:S01]  /*18010*/  LEA R6, P4, R4, UR4, 0x2 ;  /* 0x0000000404067c11 */ /* 0x000fe2000f8810ff */
[--C-:B------:R-:W-:Y:S01]  /*18020*/  IMAD.X R13, RZ, RZ, R21.reuse, P3 ;  /* 0x000000ffff0d7224 */ /* 0x100fe200018e0615 */
[----:B------:R-:W-:Y:S01]  /*18030*/  LOP3.LUT R12, R12, R9, RZ, 0x3c, !PT ;  /* 0x000000090c0c7212 */ /* 0x000fe200078e3cff */
[----:B------:R-:W-:Y:S01]  /*18040*/  IMAD.X R9, RZ, RZ, R21, P0 ;  /* 0x000000ffff097224 */ /* 0x000fe200000e0615 */
[----:B------:R-:W-:Y:S01]  /*18050*/  LEA.HI.X R10, R4, UR5, R5, 0x2, P4 ;  /* 0x00000005040a7c11 */ /* 0x000fe2000a0f1405 */
[----:B------:R-:W-:Y:S01]  /*18060*/  SHFL.IDX PT, R48, R6, RZ, 0x1c1f ;  /* 0x001c1fff06307589 */ /* 0x000fe200000e0000 */
[----:B------:R-:W-:Y:S01]  /*18070*/  SHF.R.U64 R24, R24, 0x3, RZ ;  /* 0x0000000318187819 */ /* 0x000fe200000012ff */
[----:B------:R-:W-:Y:S01]  /*18080*/  VIADD R4, R14, 0x8 ;  /* 0x000000080e047836 */ /* 0x000fe20000000000 */
[----:B------:R-:W-:Y:S01]  /*18090*/  LOP3.LUT P0, RZ, R214, 0x3, RZ, 0xc0, !PT ;  /* 0x00000003d6ff7812 */ /* 0x000fe2000780c0ff */
[----:B------:R-:W2:Y:S01]  /*180a0*/  SHFL.IDX PT, R49, R10, RZ, 0x1c1f ;  /* 0x001c1fff0a317589 */ /* 0x000ea200000e0000 */
[----:B------:R-:W-:Y:S01]  /*180b0*/  LOP3.LUT R24, R24, R25, RZ, 0x3c, !PT ;  /* 0x0000001918187212 */ /* 0x000fe200078e3cff */
[----:B------:R-:W-:Y:S01]  /*180c0*/  IMAD.X R25, RZ, RZ, R21, P2 ;  /* 0x000000ffff197224 */ /* 0x000fe200010e0615 */
[-C--:B------:R-:W-:Y:S01]  /*180d0*/  ISETP.GE.OR P2, PT, R14, R53.reuse, P0 ;  /* 0x000000350e00720c */ /* 0x080fe20000746670 */
[----:B------:R-:W-:Y:S01]  /*180e0*/  SHFL.IDX PT, R50, R6, 0x1, 0x1c1f ;  /* 0x003c1f0006327f89 */ /* 0x000fe200000e0000 */
[----:B------:R-:W-:Y:S01]  /*180f0*/  ISETP.GE.OR P0, PT, R4, R53, P0 ;  /* 0x000000350400720c */ /* 0x000fe20000706670 */
[----:B------:R-:W-:Y:S01]  /*18100*/  ULDC.64 UR4, c[0x0][0xaa0] ;  /* 0x0002a80000047ab9 */ /* 0x000fe20000000a00 */
[C---:B------:R-:W-:Y:S01]  /*18110*/  IADD3 R5, P3, R20.reuse, 0x7000, RZ ;  /* 0x0000700014057810 */ /* 0x040fe20007f7e0ff */
[----:B------:R-:W3:Y:S01]  /*18120*/  SHFL.IDX PT, R51, R10, 0x1, 0x1c1f ;  /* 0x003c1f000a337f89 */ /* 0x000ee200000e0000 */
[----:B------:R-:W-:-:S02]  /*18130*/  IADD3 R37, P4, R20, 0x6000, RZ ;  /* 0x0000600014257810 */ /* 0x000fc40007f9e0ff */
[----:B------:R-:W-:Y:S01]  /*18140*/  LOP3.LUT R7, R20, 0x380, RZ, 0xc0, !PT ;  /* 0x0000038014077812 */ /* 0x000fe200078ec0ff */
[----:B------:R-:W-:Y:S01]  /*18150*/  IMAD.X R41, RZ, RZ, R21, P3 ;  /* 0x000000ffff297224 */ /* 0x000fe200018e0615 */
[----:B------:R-:W-:Y:S02]  /*18160*/  LOP3.LUT R4, R5, 0x380, RZ, 0xc0, !PT ;  /* 0x0000038005047812 */ /* 0x000fe400078ec0ff */
[----:B------:R-:W-:Y:S02]  /*18170*/  LOP3.LUT R28, R29, 0x380, RZ, 0xc0, !PT ;  /* 0x000003801d1c7812 */ /* 0x000fe400078ec0ff */
[----:B------:R-:W-:Y:S02]  /*18180*/  LOP3.LUT R32, R33, 0x380, RZ, 0xc0, !PT ;  /* 0x0000038021207812 */ /* 0x000fe400078ec0ff */
[----:B------:R-:W-:Y:S02]  /*18190*/  LOP3.LUT R36, R37, 0x380, RZ, 0xc0, !PT ;  /* 0x0000038025247812 */ /* 0x000fe400078ec0ff */
[----:B------:R-:W-:-:S02]  /*181a0*/  SHF.R.U64 R7, R7, 0x3, RZ ;  /* 0x0000000307077819 */ /* 0x000fc400000012ff */
[----:B------:R-:W-:Y:S01]  /*181b0*/  SHF.R.U64 R4, R4, 0x3, RZ ;  /* 0x0000000304047819 */ /* 0x000fe200000012ff */
[----:B--2---:R2:W-:Y:S01]  /*181c0*/  @!P2 ST.E desc[UR42][R48.64], R0 ;  /* 0x000000003000a985 */ /* 0x0045e2000c10192a */
[----:B------:R-:W-:Y:S02]  /*181d0*/  SHF.R.U64 R28, R28, 0x3, RZ ;  /* 0x000000031c1c7819 */ /* 0x000fe400000012ff */
[----:B------:R-:W-:Y:S02]  /*181e0*/  SHF.R.U64 R32, R32, 0x3, RZ ;  /* 0x0000000320207819 */ /* 0x000fe400000012ff */
[----:B------:R-:W-:Y:S02]  /*181f0*/  SHF.R.U64 R36, R36, 0x3, RZ ;  /* 0x0000000324247819 */ /* 0x000fe400000012ff */
[----:B------:R-:W-:Y:S01]  /*18200*/  LOP3.LUT R20, R7, R20, RZ, 0x3c, !PT ;  /* 0x0000001407147212 */ /* 0x000fe200078e3cff */
[----:B---3--:R3:W-:Y:S01]  /*18210*/  @!P0 ST.E desc[UR42][R50.64], R3 ;  /* 0x0000000332008985 */ /* 0x0087e2000c10192a */
[----:B------:R-:W-:Y:S01]  /*18220*/  LOP3.LUT R28, R28, R29, RZ, 0x3c, !PT ;  /* 0x0000001d1c1c7212 */ /* 0x000fe200078e3cff */
[--C-:B------:R-:W-:Y:S01]  /*18230*/  IMAD.X R29, RZ, RZ, R21.reuse, P6 ;  /* 0x000000ffff1d7224 */ /* 0x100fe200030e0615 */
[----:B------:R-:W-:Y:S01]  /*18240*/  LOP3.LUT R32, R32, R33, RZ, 0x3c, !PT ;  /* 0x0000002120207212 */ /* 0x000fe200078e3cff */
[----:B--2---:R-:W2:Y:S01]  /*18250*/  @P1 LDC R49, c[0x0][0xbec] ;  /* 0x0002fb00ff311b82 */ /* 0x004ea20000000800 */
[----:B------:R-:W-:Y:S01]  /*18260*/  LOP3.LUT R36, R36, R37, RZ, 0x3c, !PT ;  /* 0x0000002524247212 */ /* 0x000fe200078e3cff */
[--C-:B------:R-:W-:Y:S01]  /*18270*/  IMAD.X R33, RZ, RZ, R21.reuse, P5 ;  /* 0x000000ffff217224 */ /* 0x100fe200028e0615 */
[----:B------:R-:W-:Y:S01]  /*18280*/  LOP3.LUT R40, R4, R5, RZ, 0x3c, !PT ;  /* 0x0000000504287212 */ /* 0x000fe200078e3cff */
[----:B------:R-:W-:Y:S01]  /*18290*/  IMAD.X R37, RZ, RZ, R21, P4 ;  /* 0x000000ffff257224 */ /* 0x000fe200020e0615 */
[----:B------:R4:W5:Y:S01]  /*182a0*/  LD.E.128 R4, desc[UR42][R20.64] ;  /* 0x0000002a14047980 */ /* 0x000962000c101d00 */
[----:B------:R-:W-:-:S02]  /*182b0*/  LOP3.LUT R8, R15, 0x380, RZ, 0xc0, !PT ;  /* 0x000003800f087812 */ /* 0x000fc400078ec0ff */
[----:B---3--:R-:W3:Y:S01]  /*182c0*/  @P1 LDC R51, c[0x0][0xbf0] ;  /* 0x0002fc00ff331b82 */ /* 0x008ee20000000800 */
[----:B------:R-:W-:Y:S01]  /*182d0*/  IMAD R3, R45, UR4, RZ ;  /* 0x000000042d037c24 */ /* 0x000fe2000f8e02ff */
[----:B------:R-:W-:Y:S01]  /*182e0*/  SHF.R.U64 R8, R8, 0x3, RZ ;  /* 0x0000000308087819 */ /* 0x000fe200000012ff */
[----:B------:R-:W5:Y:S02]  /*182f0*/  LD.E.128 R24, desc[UR42][R24.64] ;  /* 0x0000002a18187980 */ /* 0x000f64000c101d00 */
[----:B------:R-:W-:Y:S01]  /*18300*/  IMAD R3, R44, UR5, R3 ;  /* 0x000000052c037c24 */ /* 0x000fe2000f8e0203 */
[----:B------:R-:W-:Y:S01]  /*18310*/  LOP3.LUT R8, R8, R15, RZ, 0x3c, !PT ;  /* 0x0000000f08087212 */ /* 0x000fe200078e3cff */
[----:B----4-:R-:W-:Y:S01]  /*18320*/  IMAD.WIDE.U32 R20, R44, UR4, RZ ;  /* 0x000000042c147c25 */ /* 0x010fe2000f8e00ff */
[----:B------:R-:W-:Y:S01]  /*18330*/  ULDC.64 UR4, c[0x0][0xae8] ;  /* 0x0002ba0000047ab9 */ /* 0x000fe20000000a00 */
[----:B------:R-:W5:Y:S02]  /*18340*/  LD.E.128 R12, desc[UR42][R12.64] ;  /* 0x0000002a0c0c7980 */ /* 0x000f64000c101d00 */
[----:B------:R-:W-:-:S02]  /*18350*/  IMAD.IADD R21, R21, 0x1, R3 ;  /* 0x0000000115157824 */ /* 0x000fc400078e0203 */
[----:B------:R-:W-:Y:S01]  /*18360*/  IMAD R3, R199, 0x20, R207 ;  /* 0x00000020c7037824 */ /* 0x000fe200078e02cf */
[----:B------:R-:W5:Y:S01]  /*18370*/  LD.E.128 R8, desc[UR42][R8.64] ;  /* 0x0000002a08087980 */ /* 0x000f62000c101d00 */
[----:B------:R-:W-:Y:S02]  /*18380*/  IMAD R45, R47, UR4, RZ ;  /* 0x000000042f2d7c24 */ /* 0x000fe4000f8e02ff */
[----:B------:R-:W-:Y:S01]  /*18390*/  IMAD R48, R206, 0x80, R3 ;  /* 0x00000080ce307824 */ /* 0x000fe200078e0203 */
[----:B------:R-:W5:Y:S01]  /*183a0*/  LD.E.128 R28, desc[UR42][R28.64] ;  /* 0x0000002a1c1c7980 */ /* 0x000f62000c101d00 */
[----:B------:R-:W-:Y:S02]  /*183b0*/  IMAD R45, R200, UR5, R45 ;  /* 0x00000005c82d7c24 */ /* 0x000fe4000f8e022d */
[----:B--2---:R-:W-:Y:S01]  /*183c0*/  @P1 IMAD.HI.U32 R0, R48, R49, RZ ;  /* 0x0000003130001227 */ /* 0x004fe200078e00ff */
[----:B------:R-:W5:Y:S03]  /*183d0*/  LD.E.128 R32, desc[UR42][R32.64] ;  /* 0x0000002a20207980 */ /* 0x000f66000c101d00 */
[----:B------:R-:W-:Y:S01]  /*183e0*/  IMAD.WIDE.U32 R20, R200, UR4, R20 ;  /* 0x00000004c8147c25 */ /* 0x000fe2000f8e0014 */
[----:B------:R-:W-:Y:S01]  /*183f0*/  ULDC.64 UR4, c[0x0][0xaf0] ;  /* 0x0002bc0000047ab9 */ /* 0x000fe20000000a00 */
[----:B------:R-:W5:Y:S02]  /*18400*/  LD.E.128 R36, desc[UR42][R36.64] ;  /* 0x0000002a24247980 */ /* 0x000f64000c101d00 */
[----:B------:R-:W-:Y:S01]  /*18410*/  IMAD.MOV.U32 R3, RZ, RZ, R48 ;  /* 0x000000ffff037224 */ /* 0x000fe200078e0030 */
[----:B---3--:R-:W-:Y:S01]  /*18420*/  @P1 SHF.R.U32.HI R3, RZ, R51, R0 ;  /* 0x00000033ff031219 */ /* 0x008fe20000011600 */
[----:B------:R-:W-:Y:S01]  /*18430*/  IMAD.IADD R21, R21, 0x1, R45 ;  /* 0x0000000115157824 */ /* 0x000fe200078e022d */
[----:B------:R-:W5:Y:S01]  /*18440*/  LD.E.128 R40, desc[UR42][R40.64] ;  /* 0x0000002a28287980 */ /* 0x000f62000c101d00 */
[----:B------:R-:W-:Y:S01]  /*18450*/  IMAD R44, R208, UR4, RZ ;  /* 0x00000004d02c7c24 */ /* 0x000fe2000f8e02ff */
[----:B------:R-:W-:Y:S01]  /*18460*/  SHF.R.S32.HI R0, RZ, 0x1f, R3 ;  /* 0x0000001fff007819 */ /* 0x000fe20000011403 */
[C---:B------:R-:W-:Y:S01]  /*18470*/  IMAD.WIDE.U32 R20, R203.reuse, UR4, R20 ;  /* 0x00000004cb147c25 */ /* 0x040fe2000f8e0014 */
[----:B------:R-:W-:Y:S01]  /*18480*/  @!PT LDS RZ, [RZ] ;  /* 0x00000000fffff984 */ /* 0x000fe20000000800 */
[----:B------:R-:W-:Y:S01]  /*18490*/  @!PT LDS RZ, [RZ] ;  /* 0x00000000fffff984 */ /* 0x000fe20000000800 */
[----:B------:R-:W-:Y:S01]  /*184a0*/  @!PT LDS RZ, [RZ] ;  /* 0x00000000fffff984 */ /* 0x000fe20000000800 */
[----:B------:R-:W-:Y:S01]  /*184b0*/  @!PT LDS RZ, [RZ] ;  /* 0x00000000fffff984 */ /* 0x000fe20000000800 */
[----:B------:R2:W-:Y:S06]  /*184c0*/  MEMBAR.ALL.CTA ;  /* 0x0000000000007992 */ /* 0x0005ec0000008000 */
[----:B--2---:R-:W2:Y:S01]  /*184d0*/  FENCE.VIEW.ASYNC.S ;  /* 0x00000000000073c6 */ /* 0x004ea20000000000 */
[----:B------:R-:W-:Y:S01]  /*184e0*/  IMAD R45, R203, UR5, R44 ;  /* 0x00000005cb2d7c24 */ /* 0x000fe2000f8e022c */
[----:B------:R-:W-:Y:S01]  /*184f0*/  ULDC.64 UR4, c[0x0][0xae0] ;  /* 0x0002b80000047ab9 */ /* 0x000fe20000000a00 */
[----:B------:R-:W-:-:S02]  /*18500*/  IMAD.MOV R47, RZ, RZ, -R3 ;  /* 0x000000ffff2f7224 */ /* 0x000fc400078e0a03 */
[----:B------:R-:W-:Y:S02]  /*18510*/  IMAD.IADD R21, R21, 0x1, R45 ;  /* 0x0000000115157824 */ /* 0x000fe400078e022d */
[----:B------:R-:W-:Y:S02]  /*18520*/  IMAD R0, R0, UR4, RZ ;  /* 0x0000000400007c24 */ /* 0x000fe4000f8e02ff */
[----:B------:R-:W-:Y:S02]  /*18530*/  IMAD R45, R46, R47, R48 ;  /* 0x0000002f2e2d7224 */ /* 0x000fe400078e0230 */
[C---:B------:R-:W-:Y:S02]  /*18540*/  IMAD R47, R3.reuse, UR5, R0 ;  /* 0x00000005032f7c24 */ /* 0x040fe4000f8e0200 */
[----:B------:R-:W-:Y:S01]  /*18550*/  IMAD.WIDE.U32 R20, R3, UR4, R20 ;  /* 0x0000000403147c25 */ /* 0x000fe2000f8e0014 */
[----:B------:R-:W-:Y:S01]  /*18560*/  SHF.R.S32.HI R0, RZ, 0x1f, R45 ;  /* 0x0000001fff007819 */ /* 0x000fe2000001142d */
[----:B------:R-:W-:-:S02]  /*18570*/  ULDC.64 UR4, c[0x0][0xad8] ;  /* 0x0002b60000047ab9 */ /* 0x000fc40000000a00 */
[----:B------:R-:W-:Y:S02]  /*18580*/  IMAD R48, R206, 0x80, R207 ;  /* 0x00000080ce307824 */ /* 0x000fe400078e02cf */
[----:B------:R-:W-:Y:S02]  /*18590*/  IMAD.IADD R21, R21, 0x1, R47 ;  /* 0x0000000115157824 */ /* 0x000fe400078e022f */
[----:B------:R-:W-:Y:S02]  /*185a0*/  IMAD R44, R0, UR4, RZ ;  /* 0x00000004002c7c24 */ /* 0x000fe4000f8e02ff */
[----:B------:R-:W-:Y:S02]  /*185b0*/  VIADD R0, R48, 0x20 ;  /* 0x0000002030007836 */ /* 0x000fe40000000000 */
[C---:B------:R-:W-:Y:S02]  /*185c0*/  IMAD R47, R45.reuse, UR5, R44 ;  /* 0x000000052d2f7c24 */ /* 0x040fe4000f8e022c */
[----:B------:R-:W-:Y:S01]  /*185d0*/  IMAD.WIDE.U32 R20, R45, UR4, R20 ;  /* 0x000000042d147c25 */ /* 0x000fe2000f8e0014 */
[-C--:B------:R-:W-:Y:S01]  /*185e0*/  ISETP.GE.AND P0, PT, R0, R53.reuse, PT ;  /* 0x000000350000720c */ /* 0x080fe20003f06270 */
[----:B------:R-:W-:Y:S01]  /*185f0*/  ULDC.64 UR4, c[0x0][0xa80] ;  /* 0x0002a00000047ab9 */ /* 0x000fe20000000a00 */
[----:B------:R-:W-:Y:S01]  /*18600*/  ISETP.GE.AND P2, PT, R48, R53, PT ;  /* 0x000000353000720c */ /* 0x000fe20003f46270 */
[----:B------:R-:W-:-:S02]  /*18610*/  VIADD R0, R2, 0x34820 ;  /* 0x0003482002007836 */ /* 0x000fc40000000000 */
[----:B------:R-:W-:Y:S01]  /*18620*/  VIADD R3, R48, 0x40 ;  /* 0x0000004030037836 */ /* 0x000fe20000000000 */
[C---:B------:R-:W-:Y:S01]  /*18630*/  LEA R46, P3, R20.reuse, UR4, 0x1 ;  /* 0x00000004142e7c11 */ /* 0x040fe2000f8608ff */
[----:B------:R-:W-:Y:S01]  /*18640*/  IMAD.IADD R21, R21, 0x1, R47 ;  /* 0x0000000115157824 */ /* 0x000fe200078e022f */
[----:B------:R-:W-:Y:S02]  /*18650*/  PRMT R0, RZ, 0x654, R0 ;  /* 0x00000654ff007816 */ /* 0x000fe40000000000 */
[----:B------:R-:W-:Y:S02]  /*18660*/  ISETP.GE.AND P1, PT, R3, R53, PT ;  /* 0x000000350300720c */ /* 0x000fe40003f26270 */
[----:B------:R-:W-:Y:S01]  /*18670*/  LEA.HI.X R3, R20, UR5, R21, 0x1, P3 ;  /* 0x0000000514037c11 */ /* 0x000fe200098f0c15 */
[----:B--2---:R2:W-:Y:S01]  /*18680*/  SYNCS.ARRIVE.TRANS64.RED.A1T0 RZ, [R0+URZ], RZ ;  /* 0x000000ff00ff79a7 */ /* 0x0045e2000810043f */
[----:B------:R3:W4:Y:S01]  /*18690*/  SHFL.IDX PT, R44, R46, RZ, 0x181f ;  /* 0x00181fff2e2c7589 */ /* 0x00072200000e0000 */
[----:B------:R-:W-:Y:S03]  /*186a0*/  BSSY B1, `(.L_x_801) ;  /* 0x000000c000017945 */ /* 0x000fe60003800000 */
[----:B--2---:R3:W2:Y:S01]  /*186b0*/  SHFL.IDX PT, R0, R3, RZ, 0x181f ;  /* 0x00181fff03007589 */ /* 0x0046a200000e0000 */
[----:B------:R-:W-:Y:S05]  /*186c0*/  @P2 BRA `(.L_x_802) ;  /* 0x0000000000242947 */ /* 0x000fea0003800000 */
[----:B------:R-:W-:Y:S02]  /*186d0*/  ULDC UR4, c[0x0][0xac8] ;  /* 0x0002b20000047ab9 */ /* 0x000fe40000000800 */
[----:B------:R-:W-:Y:S02]  /*186e0*/  ISETP.GE.AND P2, PT, R197, UR4, PT ;  /* 0x00000004c5007c0c */ /* 0x000fe4000bf46270 */
[----:B------:R-:W-:-:S11]  /*186f0*/  ISETP.GE.AND P3, PT, R198, UR4, PT ;  /* 0x00000004c6007c0c */ /* 0x000fd6000bf66270 */
[CC--:B----4-:R-:W-:Y:S02]  /*18700*/  @!P2 LEA R20, P4, R197.reuse, R44.reuse, 0x1 ;  /* 0x0000002cc514a211 */ /* 0x0d0fe400078808ff */
[C---:B------:R-:W-:Y:S02]  /*18710*/  @!P3 LEA R44, P5, R198.reuse, R44, 0x1 ;  /* 0x0000002cc62cb211 */ /* 0x040fe400078a08ff */
[-C--:B--2---:R-:W-:Y:S02]  /*18720*/  @!P2 LEA.HI.X R21, R197, R0.reuse, R237, 0x1, P4 ;  /* 0x00000000c515a211 */ /* 0x084fe400020f0ced */
[----:B------:R-:W-:-:S03]  /*18730*/  @!P3 LEA.HI.X R45, R198, R0, R236, 0x1, P5 ;  /* 0x00000000c62db211 */ /* 0x000fc600028f0cec */
[----:B-----5:R2:W-:Y:S04]  /*18740*/  @!P2 ST.E.128 desc[UR42][R20.64], R4 ;  /* 0x000000041400a985 */ /* 0x0205e8000c101d2a */
[----:B------:R2:W-:Y:S02]  /*18750*/  @!P3 ST.E.128 desc[UR42][R44.64], R28 ;  /* 0x0000001c2c00b985 */ /* 0x0005e4000c101d2a */
.L_x_802:
[----:B------:R-:W-:Y:S05]  /*18760*/  BSYNC B1 ;  /* 0x0000000000017941 */ /* 0x000fea0003800000 */
.L_x_801:
[----:B--2---:R2:W0:Y:S01]  /*18770*/  SHFL.IDX PT, R0, R3, 0x1, 0x181f ;  /* 0x00381f0003007f89 */ /* 0x00442200000e0000 */
[----:B------:R-:W-:Y:S03]  /*18780*/  BSSY B1, `(.L_x_803) ;  /* 0x000000c000017945 */ /* 0x000fe60003800000 */
[----:B-----5:R2:W0:Y:S01]  /*18790*/  SHFL.IDX PT, R6, R46, 0x1, 0x181f ;  /* 0x00381f002e067f89 */ /* 0x02042200000e0000 */
[----:B------:R-:W-:Y:S05]  /*187a0*/  @P0 BRA `(.L_x_804) ;  /* 0x0000000000240947 */ /* 0x000fea0003800000 */
[----:B------:R-:W-:Y:S02]  /*187b0*/  ULDC UR4, c[0x0][0xac8] ;  /* 0x0002b20000047ab9 */ /* 0x000fe40000000800 */
[----:B------:R-:W-:Y:S02]  /*187c0*/  ISETP.GE.AND P3, PT, R197, UR4, PT ;  /* 0x00000004c5007c0c */ /* 0x000fe4000bf66270 */
[----:B------:R-:W-:-:S11]  /*187d0*/  ISETP.GE.AND P4, PT, R198, UR4, PT ;  /* 0x00000004c6007c0c */ /* 0x000fd6000bf86270 */
[CC--:B0-----:R-:W-:Y:S02]  /*187e0*/  @!P3 LEA R4, P0, R197.reuse, R6.reuse, 0x1 ;  /* 0x00000006c504b211 */ /* 0x0c1fe400078008ff */
[C---:B------:R-:W-:Y:S02]  /*187f0*/  @!P4 LEA R6, P2, R198.reuse, R6, 0x1 ;  /* 0x00000006c606c211 */ /* 0x040fe400078408ff */
[-C--:B------:R-:W-:Y:S02]  /*18800*/  @!P3 LEA.HI.X R5, R197, R0.reuse, R237, 0x1, P0 ;  /* 0x00000000c505b211 */ /* 0x080fe400000f0ced */
[----:B------:R-:W-:-:S03]  /*18810*/  @!P4 LEA.HI.X R7, R198, R0, R236, 0x1, P2 ;  /* 0x00000000c607c211 */ /* 0x000fc600010f0cec */
[----:B------:R0:W-:Y:S04]  /*18820*/  @!P3 ST.E.128 desc[UR42][R4.64], R8 ;  /* 0x000000080400b985 */ /* 0x0001e8000c101d2a */
[----:B------:R0:W-:Y:S02]  /*18830*/  @!P4 ST.E.128 desc[UR42][R6.64], R32 ;  /* 0x000000200600c985 */ /* 0x0001e4000c101d2a */
.L_x_804:
[----:B------:R-:W-:Y:S05]  /*18840*/  BSYNC B1 ;  /* 0x0000000000017941 */ /* 0x000fea0003800000 */
.L_x_803:
[----:B0-----:R0:W0:Y:S01]  /*18850*/  SHFL.IDX PT, R0, R3, 0x2, 0x181f ;  /* 0x00581f0003007f89 */ /* 0x00102200000e0000 */
[----:B------:R-:W-:Y:S03]  /*18860*/  BSSY B1, `(.L_x_805) ;  /* 0x000000c000017945 */ /* 0x000fe60003800000 */
[----:B------:R0:W0:Y:S01]  /*18870*/  SHFL.IDX PT, R6, R46, 0x2, 0x181f ;  /* 0x00581f002e067f89 */ /* 0x00002200000e0000 */
        /* <DEDUP_REMOVED lines=10> */
.L_x_806:
[----:B------:R-:W-:Y:S05]  /*18920*/  BSYNC B1 ;  /* 0x0000000000017941 */ /* 0x000fea0003800000 */
.L_x_805:
[----:B0-----:R-:W-:Y:S01]  /*18930*/  VIADD R0, R48, 0x60 ;  /* 0x0000006030007836 */ /* 0x001fe20000000000 */
[----:B--23--:R-:W0:Y:S04]  /*18940*/  SHFL.IDX PT, R3, R3, 0x3, 0x181f ;  /* 0x00781f0003037f89 */ /* 0x00ce2800000e0000 */
[----:B------:R-:W-:Y:S01]  /*18950*/  ISETP.GE.AND P0, PT, R0, R53, PT ;  /* 0x000000350000720c */ /* 0x000fe20003f06270 */
[----:B------:R-:W2:-:S12]  /*18960*/  SHFL.IDX PT, R46, R46, 0x3, 0x181f ;  /* 0x00781f002e2e7f89 */ /* 0x000e9800000e0000 */
[----:B------:R-:W-:Y:S05]  /*18970*/  @P0 BRA `(.L_x_807) ;  /* 0x0000000800e40947 */ /* 0x000fea0003800000 */
[----:B------:R-:W-:Y:S02]  /*18980*/  ULDC UR4, c[0x0][0xac8] ;  /* 0x0002b20000047ab9 */ /* 0x000fe40000000800 */
[----:B------:R-:W-:-:S13]  /*18990*/  ISETP.GE.AND P1, PT, R197, UR4, PT ;  /* 0x00000004c5007c0c */ /* 0x000fda000bf26270 */
[----:B--2---:R-:W-:-:S04]  /*189a0*/  @!P1 LEA R4, P0, R197, R46, 0x1 ;  /* 0x0000002ec5049211 */ /* 0x004fc800078008ff */
[----:B0-----:R-:W-:Y:S02]  /*189b0*/  @!P1 LEA.HI.X R5, R197, R3, R237, 0x1, P0 ;  /* 0x00000003c5059211 */ /* 0x001fe400000f0ced */
[----:B------:R-:W-:-:S03]  /*189c0*/  ISETP.GE.AND P0, PT, R198, UR4, PT ;  /* 0x00000004c6007c0c */ /* 0x000fc6000bf06270 */
[----:B------:R3:W-:Y:S10]  /*189d0*/  @!P1 ST.E.128 desc[UR42][R4.64], R24 ;  /* 0x0000001804009985 */ /* 0x0007f4000c101d2a */
[----:B------:R-:W-:Y:S05]  /*189e0*/  @P0 BRA `(.L_x_807) ;  /* 0x0000000800c80947 */ /* 0x000fea0003800000 */
[----:B---3--:R-:W-:-:S04]  /*189f0*/  LEA R4, P0, R198, R46, 0x1 ;  /* 0x0000002ec6047211 */ /* 0x008fc800078008ff */
[----:B------:R-:W-:-:S05]  /*18a00*/  LEA.HI.X R5, R198, R3, R236, 0x1, P0 ;  /* 0x00000003c6057211 */ /* 0x000fca00000f0cec */
[----:B------:R0:W-:Y:S01]  /*18a10*/  ST.E.128 desc[UR42][R4.64], R40 ;  /* 0x0000002804007985 */ /* 0x0001e2000c101d2a */
[----:B------:R-:W-:Y:S05]  /*18a20*/  BRA `(.L_x_807) ;  /* 0x0000000800b87947 */ /* 0x000fea0003800000 */
.L_x_799:
[----:B------:R-:W-:Y:S01]  /*18a30*/  ULDC.64 UR4, c[0x0][0xc00] ;  /* 0x0003000000047ab9 */ /* 0x000fe20000000a00 */
[----:B------:R-:W-:Y:S01]  /*18a40*/  IMAD.MOV.U32 R3, RZ, RZ, RZ ;  /* 0x000000ffff037224 */ /* 0x000fe200078e00ff */
[----:B------:R-:W-:Y:S01]  /*18a50*/  ISETP.NE.U32.AND P0, PT, RZ, UR4, PT ;  /* 0x00000004ff007c0c */ /* 0x000fe2000bf05070 */
[----:B------:R-:W2:Y:S01]  /*18a60*/  LDC R21, c[0x0][0xbe8] ;  /* 0x0002fa00ff157b82 */ /* 0x000ea20000000800 */
[----:B------:R-:W-:Y:S02]  /*18a70*/  IADD3 R4, P1, R201, UR4, RZ ;  /* 0x00000004c9047c10 */ /* 0x000fe4000ff3e0ff */
[----:B------:R-:W-:Y:S02]  /*18a80*/  ISETP.NE.AND.EX P0, PT, RZ, UR5, PT, P0 ;  /* 0x00000005ff007c0c */ /* 0x000fe4000bf05300 */
[----:B------:R-:W-:Y:S01]  /*18a90*/  IADD3.X R5, R202, UR5, RZ, P1, !PT ;  /* 0x00000005ca057c10 */ /* 0x000fe20008ffe4ff */
[----:B------:R-:W-:Y:S02]  /*18aa0*/  ULDC.64 UR4, c[0x0][0xc08] ;  /* 0x0003020000047ab9 */ /* 0x000fe40000000a00 */
[----:B------:R-:W-:-:S04]  /*18ab0*/  ISETP.NE.U32.AND P1, PT, RZ, UR4, PT ;  /* 0x00000004ff007c0c */ /* 0x000fc8000bf25070 */
[----:B------:R-:W-:-:S04]  /*18ac0*/  ISETP.NE.AND.EX P1, PT, RZ, UR5, PT, P1 ;  /* 0x00000005ff007c0c */ /* 0x000fc8000bf25310 */
[----:B------:R3:W5:Y:S09]  /*18ad0*/  @P0 LDG.E R3, desc[UR42][R4.64] ;  /* 0x0000002a04030981 */ /* 0x000772000c1e1900 */
[----:B------:R-:W-:Y:S01]  /*18ae0*/  @P1 IADD3 R6, P2, R201, UR4, RZ ;  /* 0x00000004c9061c10 */ /* 0x000fe2000ff5e0ff */
[----:B------:R-:W-:-:S02]  /*18af0*/  ULDC UR4, c[0x0][0xa88] ;  /* 0x0002a20000047ab9 */ /* 0x000fc40000000800 */
[----:B------:R-:W-:Y:S02]  /*18b00*/  MOV R0, UR4 ;  /* 0x0000000400007c02 */ /* 0x000fe40008000f00 */
[----:B------:R-:W-:-:S05]  /*18b10*/  @P1 IADD3.X R7, R202, UR5, RZ, P2, !PT ;  /* 0x00000005ca071c10 */ /* 0x000fca00097fe4ff */
[----:B------:R3:W5:Y:S01]  /*18b20*/  @P1 LDG.E R0, desc[UR42][R6.64] ;  /* 0x0000002a06001981 */ /* 0x000762000c1e1900 */
[----:B--2---:R-:W-:Y:S01]  /*18b30*/  ISETP.NE.AND P2, PT, R21, 0x1, PT ;  /* 0x000000011500780c */ /* 0x004fe20003f45270 */
[----:B------:R-:W2:-:S12]  /*18b40*/  S2R R8, SR_TID.X ;  /* 0x0000000000087919 */ /* 0x000e980000002100 */
[----:B------:R-:W4:Y:S08]  /*18b50*/  @P2 LDC R14, c[0x0][0xbec] ;  /* 0x0002fb00ff0e2b82 */ /* 0x000f300000000800 */
[----:B------:R-:W0:Y:S01]  /*18b60*/  @P2 LDC R25, c[0x0][0xbf0] ;  /* 0x0002fc00ff192b82 */ /* 0x000e220000000800 */
[----:B--2---:R-:W-:-:S05]  /*18b70*/  VIADD R8, R8, 0xffffff80 ;  /* 0xffffff8008087836 */ /* 0x004fca0000000000 */
[----:B------:R-:W-:Y:S01]  /*18b80*/  ISETP.GE.AND P3, PT, R8, 0x80, PT ;  /* 0x000000800800780c */ /* 0x000fe20003f66270 */
[----:B---3--:R-:W-:-:S12]  /*18b90*/  @P1 BRA `(.L_x_808) ;  /* 0x0000000000101947 */ /* 0x008fd80003800000 */
[----:B------:R-:W-:Y:S05]  /*18ba0*/  @!P0 BRA `(.L_x_808) ;  /* 0x00000000000c8947 */ /* 0x000fea0003800000 */
[----:B------:R-:W2:Y:S04]  /*18bb0*/  LDG.E R7, desc[UR42][R4.64] ;  /* 0x0000002a04077981 */ /* 0x000ea8000c1e1900 */
[----:B-----5:R-:W2:Y:S02]  /*18bc0*/  LDG.E R0, desc[UR42][R4.64+0x4] ;  /* 0x0000042a04007981 */ /* 0x020ea4000c1e1900 */
[----:B--2---:R-:W-:-:S07]  /*18bd0*/  IMAD.IADD R0, R0, 0x1, -R7 ;  /* 0x0000000100007824 */ /* 0x004fce00078e0a07 */
.L_x_808:
[----:B------:R-:W-:Y:S01]  /*18be0*/  BSSY B1, `(.L_x_809) ;  /* 0x000002e000017945 */ /* 0x000fe20003800000 */
[----:B------:R-:W-:Y:S02]  /*18bf0*/  SHF.R.S32.HI R12, RZ, 0x1f, R200 ;  /* 0x0000001fff0c7819 */ /* 0x000fe400000114c8 */
[----:B------:R-:W-:Y:S02]  /*18c00*/  SEL R203, R203, RZ, !P0 ;  /* 0x000000ffcbcb7207 */ /* 0x000fe40004000000 */
[----:B------:R-:W-:Y:S02]  /*18c10*/  SEL R208, R208, RZ, !P0 ;  /* 0x000000ffd0d07207 */ /* 0x000fe40004000000 */
[----:B-----5:R-:W-:Y:S01]  /*18c20*/  SHF.R.S32.HI R10, RZ, 0x1f, R3 ;  /* 0x0000001fff0a7819 */ /* 0x020fe20000011403 */
[----:B------:R-:W-:Y:S06]  /*18c30*/  @P3 BRA `(.L_x_810) ;  /* 0x0000000000a03947 */ /* 0x000fec0003800000 */
[----:B------:R-:W2:Y:S01]  /*18c40*/  S2R R5, SR_TID.X ;  /* 0x0000000000057919 */ /* 0x000ea20000002100 */
[----:B------:R-:W3:Y:S01]  /*18c50*/  LDC R11, c[0x0][0xbe8] ;  /* 0x0002fa00ff0b7b82 */ /* 0x000ee20000000800 */
[----:B--2---:R-:W-:Y:S02]  /*18c60*/  IMAD R4, R206, 0x80, R5 ;  /* 0x00000080ce047824 */ /* 0x004fe400078e0205 */
[----:B---3--:R-:W-:Y:S02]  /*18c70*/  IMAD R5, R0, R11, RZ ;  /* 0x0000000b00057224 */ /* 0x008fe400078e02ff */
[----:B------:R-:W-:-:S05]  /*18c80*/  VIADD R8, R4, 0xffffff80 ;  /* 0xffffff8004087836 */ /* 0x000fca0000000000 */
[----:B------:R-:W-:-:S13]  /*18c90*/  ISETP.GE.AND P0, PT, R8, R5, PT ;  /* 0x000000050800720c */ /* 0x000fda0003f06270 */
[----:B------:R-:W-:Y:S05]  /*18ca0*/  @P0 BRA `(.L_x_810) ;  /* 0x0000000000840947 */ /* 0x000fea0003800000 */
[----:B------:R-:W-:Y:S01]  /*18cb0*/  ISETP.NE.AND P0, PT, R11, 0x1, PT ;  /* 0x000000010b00780c */ /* 0x000fe20003f05270 */
[----:B------:R-:W-:Y:S01]  /*18cc0*/  ULDC.64 UR4, c[0x0][0xb90] ;  /* 0x0002e40000047ab9 */ /* 0x000fe20000000a00 */
[----:B------:R-:W-:Y:S02]  /*18cd0*/  IMAD.MOV.U32 R4, RZ, RZ, R3 ;  /* 0x000000ffff047224 */ /* 0x000fe400078e0003 */
[----:B------:R-:W-:Y:S02]  /*18ce0*/  IMAD R9, R12, UR4, RZ ;  /* 0x000000040c097c24 */ /* 0x000fe4000f8e02ff */
[----:B------:R-:W-:Y:S02]  /*18cf0*/  IMAD.MOV.U32 R5, RZ, RZ, R10 ;  /* 0x000000ffff057224 */ /* 0x000fe400078e000a */
[----:B------:R-:W-:Y:S02]  /*18d00*/  IMAD.MOV.U32 R7, RZ, RZ, R8 ;  /* 0x000000ffff077224 */ /* 0x000fe400078e0008 */
[----:B------:R-:W-:-:S03]  /*18d10*/  IMAD.WIDE.U32 R4, R200, UR4, R4 ;  /* 0x00000004c8047c25 */ /* 0x000fc6000f8e0004 */
[----:B------:R-:W2:Y:S01]  /*18d20*/  @P0 LDC R13, c[0x0][0xbec] ;  /* 0x0002fb00ff0d0b82 */ /* 0x000ea20000000800 */
[----:B------:R-:W-:Y:S01]  /*18d30*/  IMAD R9, R200, UR5, R9 ;  /* 0x00000005c8097c24 */ /* 0x000fe2000f8e0209 */
[----:B------:R-:W-:-:S03]  /*18d40*/  ULDC.64 UR4, c[0x0][0xb98] ;  /* 0x0002e60000047ab9 */ /* 0x000fc60000000a00 */
[----:B------:R-:W-:-:S03]  /*18d50*/  IMAD.IADD R5, R5, 0x1, R9 ;  /* 0x0000000105057824 */ /* 0x000fc600078e0209 */
[----:B------:R-:W3:Y:S01]  /*18d60*/  @P0 LDC R15, c[0x0][0xbf0] ;  /* 0x0002fc00ff0f0b82 */ /* 0x000ee20000000800 */
[----:B------:R-:W-:-:S04]  /*18d70*/  IMAD.WIDE.U32 R4, R203, UR4, R4 ;  /* 0x00000004cb047c25 */ /* 0x000fc8000f8e0004 */
[----:B--2---:R-:W-:-:S05]  /*18d80*/  @P0 IMAD.HI.U32 R6, R8, R13, RZ ;  /* 0x0000000d08060227 */ /* 0x004fca00078e00ff */
[----:B---3--:R-:W-:Y:S01]  /*18d90*/  @P0 SHF.R.U32.HI R7, RZ, R15, R6 ;  /* 0x0000000fff070219 */ /* 0x008fe20000011606 */
[----:B------:R-:W-:-:S03]  /*18da0*/  IMAD R6, R208, UR4, RZ ;  /* 0x00000004d0067c24 */ /* 0x000fc6000f8e02ff */
[----:B------:R-:W-:Y:S01]  /*18db0*/  IADD3 R4, P0, R7, R4, RZ ;  /* 0x0000000407047210 */ /* 0x000fe20007f1e0ff */
[----:B------:R-:W-:-:S04]  /*18dc0*/  IMAD.MOV R9, RZ, RZ, -R7 ;  /* 0x000000ffff097224 */ /* 0x000fc800078e0a07 */
[----:B------:R-:W-:Y:S01]  /*18dd0*/  IMAD R9, R11, R9, R8 ;  /* 0x000000090b097224 */ /* 0x000fe200078e0208 */
[----:B------:R-:W-:Y:S01]  /*18de0*/  SHF.R.S32.HI R11, RZ, 0x1f, R7 ;  /* 0x0000001fff0b7819 */ /* 0x000fe20000011407 */
[----:B------:R-:W-:Y:S01]  /*18df0*/  IMAD R8, R203, UR5, R6 ;  /* 0x00000005cb087c24 */ /* 0x000fe2000f8e0206 */
[----:B------:R-:W-:Y:S02]  /*18e00*/  ULDC.64 UR4, c[0x0][0xb88] ;  /* 0x0002e20000047ab9 */ /* 0x000fe40000000a00 */
[----:B------:R-:W-:Y:S02]  /*18e10*/  SHF.R.S32.HI R6, RZ, 0x1f, R9 ;  /* 0x0000001fff067819 */ /* 0x000fe40000011409 */
[----:B------:R-:W-:-:S03]  /*18e20*/  IADD3.X R5, R11, R5, R8, P0, !PT ;  /* 0x000000050b057210 */ /* 0x000fc600007fe408 */
[----:B------:R-:W-:Y:S02]  /*18e30*/  IMAD R6, R6, UR4, RZ ;  /* 0x0000000406067c24 */ /* 0x000fe4000f8e02ff */
[----:B------:R-:W-:-:S04]  /*18e40*/  IMAD.WIDE.U32 R4, R9, UR4, R4 ;  /* 0x0000000409047c25 */ /* 0x000fc8000f8e0004 */
[----:B------:R-:W-:Y:S01]  /*18e50*/  IMAD R7, R9, UR5, R6 ;  /* 0x0000000509077c24 */ /* 0x000fe2000f8e0206 */
[----:B------:R-:W-:Y:S02]  /*18e60*/  ULDC.64 UR4, c[0x0][0xb50] ;  /* 0x0002d40000047ab9 */ /* 0x000fe40000000a00 */
[----:B------:R-:W-:Y:S01]  /*18e70*/  LEA R6, P0, R4, UR4, 0x2 ;  /* 0x0000000404067c11 */ /* 0x000fe2000f8010ff */
[----:B------:R-:W-:-:S05]  /*18e80*/  IMAD.IADD R5, R5, 0x1, R7 ;  /* 0x0000000105057824 */ /* 0x000fca00078e0207 */
[----:B------:R-:W-:Y:S01]  /*18e90*/  LEA.HI.X R7, R4, UR5, R5, 0x2, P0 ;  /* 0x0000000504077c11 */ /* 0x000fe200080f1405 */
[----:B------:R-:W-:-:S05]  /*18ea0*/  IMAD.MOV.U32 R5, RZ, RZ, -0x800000 ;  /* 0xff800000ff057424 */ /* 0x000fca00078e00ff */
[----:B------:R2:W-:Y:S02]  /*18eb0*/  STG.E desc[UR42][R6.64], R5 ;  /* 0x0000000506007986 */ /* 0x0005e4000c10192a */
.L_x_810:
[----:B------:R-:W-:Y:S05]  /*18ec0*/  BSYNC B1 ;  /* 0x0000000000017941 */ /* 0x000fea0003800000 */
.L_x_809:
[----:B------:R-:W-:Y:S01]  /*18ed0*/  ULDC.64 UR4, c[0x0][0xaa0] ;  /* 0x0002a80000047ab9 */ /* 0x000fe20000000a00 */
[----:B------:R-:W-:Y:S01]  /*18ee0*/  BSSY B1, `(.L_x_811) ;  /* 0x0000038000017945 */ /* 0x000fe20003800000 */
[----:B------:R-:W-:-:S04]  /*18ef0*/  IMAD R4, R10, UR4, RZ ;  /* 0x000000040a047c24 */ /* 0x000fc8000f8e02ff */
[C---:B--2---:R-:W-:Y:S02]  /*18f00*/  IMAD R7, R3.reuse, UR5, R4 ;  /* 0x0000000503077c24 */ /* 0x044fe4000f8e0204 */
[----:B------:R-:W-:Y:S01]  /*18f10*/  IMAD.WIDE.U32 R4, R3, UR4, RZ ;  /* 0x0000000403047c25 */ /* 0x000fe2000f8e00ff */
[----:B------:R-:W-:-:S03]  /*18f20*/  ULDC.64 UR4, c[0x0][0xae8] ;  /* 0x0002ba0000047ab9 */ /* 0x000fc60000000a00 */
[----:B------:R-:W-:Y:S02]  /*18f30*/  IMAD R3, R199, 0x20, R207 ;  /* 0x00000020c7037824 */ /* 0x000fe400078e02cf */
[----:B------:R-:W-:Y:S02]  /*18f40*/  IMAD.IADD R5, R5, 0x1, R7 ;  /* 0x0000000105057824 */ /* 0x000fe400078e0207 */
[----:B------:R-:W-:Y:S02]  /*18f50*/  IMAD R9, R206, 0x80, R3 ;  /* 0x00000080ce097824 */ /* 0x000fe400078e0203 */
[----:B------:R-:W-:Y:S02]  /*18f60*/  IMAD R7, R12, UR4, RZ ;  /* 0x000000040c077c24 */ /* 0x000fe4000f8e02ff */
[----:B----4-:R-:W-:-:S04]  /*18f70*/  @P2 IMAD.HI.U32 R6, R9, R14, RZ ;  /* 0x0000000e09062227 */ /* 0x010fc800078e00ff */
[C---:B------:R-:W-:Y:S02]  /*18f80*/  IMAD R7, R200.reuse, UR5, R7 ;  /* 0x00000005c8077c24 */ /* 0x040fe4000f8e0207 */
[----:B------:R-:W-:Y:S01]  /*18f90*/  IMAD.WIDE.U32 R4, R200, UR4, R4 ;  /* 0x00000004c8047c25 */ /* 0x000fe2000f8e0004 */
[----:B------:R-:W-:-:S03]  /*18fa0*/  ULDC.64 UR4, c[0x0][0xaf0] ;  /* 0x0002bc0000047ab9 */ /* 0x000fc60000000a00 */
[----:B------:R-:W-:Y:S01]  /*18fb0*/  IMAD.MOV.U32 R3, RZ, RZ, R9 ;  /* 0x000000ffff037224 */ /* 0x000fe200078e0009 */
[----:B0-----:R-:W-:Y:S01]  /*18fc0*/  @P2 SHF.R.U32.HI R3, RZ, R25, R6 ;  /* 0x00000019ff032219 */ /* 0x001fe20000011606 */
[----:B------:R-:W-:Y:S02]  /*18fd0*/  IMAD R8, R208, UR4, RZ ;  /* 0x00000004d0087c24 */ /* 0x000fe4000f8e02ff */
[----:B------:R-:W-:Y:S01]  /*18fe0*/  IMAD.IADD R5, R5, 0x1, R7 ;  /* 0x0000000105057824 */ /* 0x000fe200078e0207 */
[----:B------:R-:W-:Y:S01]  /*18ff0*/  SHF.R.S32.HI R6, RZ, 0x1f, R3 ;  /* 0x0000001fff067819 */ /* 0x000fe20000011403 */
[C---:B------:R-:W-:Y:S02]  /*19000*/  IMAD R7, R203.reuse, UR5, R8 ;  /* 0x00000005cb077c24 */ /* 0x040fe4000f8e0208 */
[----:B------:R-:W-:Y:S01]  /*19010*/  IMAD.WIDE.U32 R4, R203, UR4, R4 ;  /* 0x00000004cb047c25 */ /* 0x000fe2000f8e0004 */
[----:B------:R-:W-:-:S03]  /*19020*/  ULDC.64 UR4, c[0x0][0xae0] ;  /* 0x0002b80000047ab9 */ /* 0x000fc60000000a00 */
[----:B------:R-:W-:Y:S02]  /*19030*/  IMAD.MOV R8, RZ, RZ, -R3 ;  /* 0x000000ffff087224 */ /* 0x000fe400078e0a03 */
[----:B------:R-:W-:Y:S02]  /*19040*/  IMAD.IADD R5, R5, 0x1, R7 ;  /* 0x0000000105057824 */ /* 0x000fe400078e0207 */
[----:B------:R-:W-:Y:S02]  /*19050*/  IMAD R6, R6, UR4, RZ ;  /* 0x0000000406067c24 */ /* 0x000fe4000f8e02ff */
[----:B------:R-:W-:Y:S02]  /*19060*/  IMAD R7, R21, R8, R9 ;  /* 0x0000000815077224 */ /* 0x000fe400078e0209 */
[C---:B------:R-:W-:Y:S02]  /*19070*/  IMAD R9, R3.reuse, UR5, R6 ;  /* 0x0000000503097c24 */ /* 0x040fe4000f8e0206 */
[----:B------:R-:W-:Y:S01]  /*19080*/  IMAD.WIDE.U32 R4, R3, UR4, R4 ;  /* 0x0000000403047c25 */ /* 0x000fe2000f8e0004 */
[----:B------:R-:W-:Y:S01]  /*19090*/  SHF.R.S32.HI R3, RZ, 0x1f, R7 ;  /* 0x0000001fff037819 */ /* 0x000fe20000011407 */
[----:B------:R-:W-:-:S02]  /*190a0*/  ULDC.64 UR4, c[0x0][0xad8] ;  /* 0x0002b60000047ab9 */ /* 0x000fc40000000a00 */
[----:B------:R-:W-:Y:S02]  /*190b0*/  IMAD.IADD R5, R5, 0x1, R9 ;  /* 0x0000000105057824 */ /* 0x000fe400078e0209 */
[----:B------:R-:W-:Y:S02]  /*190c0*/  IMAD R6, R3, UR4, RZ ;  /* 0x0000000403067c24 */ /* 0x000fe4000f8e02ff */
[----:B------:R-:W-:Y:S02]  /*190d0*/  IMAD R8, R206, 0x80, R207 ;  /* 0x00000080ce087824 */ /* 0x000fe400078e02cf */
[----:B------:R-:W-:Y:S02]  /*190e0*/  IMAD R21, R0, R21, RZ ;  /* 0x0000001500157224 */ /* 0x000fe400078e02ff */
        /* <DEDUP_REMOVED lines=10> */
[----:B------:R0:W2:Y:S02]  /*19190*/  SHFL.IDX PT, R4, R6, RZ, 0x181f ;  /* 0x00181fff06047589 */ /* 0x0000a400000e0000 */
[----:B------:R-:W-:Y:S02]  /*191a0*/  ISETP.GE.AND P0, PT, R0, R21, PT ;  /* 0x000000150000720c */ /* 0x000fe40003f06270 */
[----:B------:R0:W3:Y:S01]  /*191b0*/  SHFL.IDX PT, R0, R3, RZ, 0x181f ;  /* 0x00181fff03007589 */ /* 0x0000e200000e0000 */
[----:B------:R-:W-:Y:S10]  /*191c0*/  @P2 BRA `(.L_x_812) ;  /* 0x0000000000242947 */ /* 0x000ff40003800000 */
[----:B------:R-:W-:Y:S02]  /*191d0*/  ULDC UR4, c[0x0][0xac8] ;  /* 0x0002b20000047ab9 */ /* 0x000fe40000000800 */
[----:B------:R-:W-:Y:S02]  /*191e0*/  ISETP.GE.AND P4, PT, R197, UR4, PT ;  /* 0x00000004c5007c0c */ /* 0x000fe4000bf86270 */
[----:B------:R-:W-:-:S11]  /*191f0*/  ISETP.GE.AND P5, PT, R198, UR4, PT ;  /* 0x00000004c6007c0c */ /* 0x000fd6000bfa6270 */
[CC--:B--2---:R-:W-:Y:S02]  /*19200*/  @!P4 LEA R10, P2, R197.reuse, R4.reuse, 0x1 ;  /* 0x00000004c50ac211 */ /* 0x0c4fe400078408ff */
[C---:B------:R-:W-:Y:S02]  /*19210*/  @!P5 LEA R4, P3, R198.reuse, R4, 0x1 ;  /* 0x00000004c604d211 */ /* 0x040fe400078608ff */
[-C--:B---3--:R-:W-:Y:S02]  /*19220*/  @!P4 LEA.HI.X R11, R197, R0.reuse, R237, 0x1, P2 ;  /* 0x00000000c50bc211 */ /* 0x088fe400010f0ced */
[----:B------:R-:W-:-:S03]  /*19230*/  @!P5 LEA.HI.X R5, R198, R0, R236, 0x1, P3 ;  /* 0x00000000c605d211 */ /* 0x000fc600018f0cec */
[----:B------:R4:W-:Y:S04]  /*19240*/  @!P4 ST.E.128 desc[UR42][R10.64], RZ ;  /* 0x000000ff0a00c985 */ /* 0x0009e8000c101d2a */
[----:B------:R4:W-:Y:S02]  /*19250*/  @!P5 ST.E.128 desc[UR42][R4.64], RZ ;  /* 0x000000ff0400d985 */ /* 0x0009e4000c101d2a */
.L_x_812:
[----:B------:R-:W-:Y:S05]  /*19260*/  BSYNC B1 ;  /* 0x0000000000017941 */ /* 0x000fea0003800000 */
.L_x_811:
[----:B---3--:R3:W0:Y:S01]  /*19270*/  SHFL.IDX PT, R0, R3, 0x1, 0x181f ;  /* 0x00381f0003007f89 */ /* 0x00862200000e0000 */
[----:B------:R-:W-:Y:S03]  /*19280*/  BSSY B1, `(.L_x_813) ;  /* 0x000000c000017945 */ /* 0x000fe60003800000 */
[----:B--2-4-:R3:W2:Y:S01]  /*19290*/  SHFL.IDX PT, R4, R6, 0x1, 0x181f ;  /* 0x00381f0006047f89 */ /* 0x0146a200000e0000 */
[----:B------:R-:W-:Y:S05]  /*192a0*/  @P1 BRA `(.L_x_814) ;  /* 0x0000000000241947 */ /* 0x000fea0003800000 */
[----:B------:R-:W-:Y:S02]  /*192b0*/  ULDC UR4, c[0x0][0xac8] ;  /* 0x0002b20000047ab9 */ /* 0x000fe40000000800 */
        /* <DEDUP_REMOVED lines=8> */
.L_x_814:
[----:B------:R-:W-:Y:S05]  /*19340*/  BSYNC B1 ;  /* 0x0000000000017941 */ /* 0x000fea0003800000 */
.L_x_813:
[----:B0-----:R0:W0:Y:S01]  /*19350*/  SHFL.IDX PT, R0, R3, 0x2, 0x181f ;  /* 0x00581f0003007f89 */ /* 0x00102200000e0000 */
[----:B------:R-:W-:Y:S03]  /*19360*/  BSSY B1, `(.L_x_815) ;  /* 0x000000c000017945 */ /* 0x000fe60003800000 */
[----:B--2-4-:R2:W4:Y:S01]  /*19370*/  SHFL.IDX PT, R4, R6, 0x2, 0x181f ;  /* 0x00581f0006047f89 */ /* 0x01452200000e0000 */
[----:B------:R-:W-:Y:S05]  /*19380*/  @P0 BRA `(.L_x_816) ;  /* 0x0000000000240947 */ /* 0x000fea0003800000 */
[----:B------:R-:W-:Y:S02]  /*19390*/  ULDC UR4, c[0x0][0xac8] ;  /* 0x0002b20000047ab9 */ /* 0x000fe40000000800 */
[----:B------:R-:W-:Y:S02]  /*193a0*/  ISETP.GE.AND P2, PT, R197, UR4, PT ;  /* 0x00000004c5007c0c */ /* 0x000fe4000bf46270 */
[----:B------:R-:W-:-:S11]  /*193b0*/  ISETP.GE.AND P3, PT, R198, UR4, PT ;  /* 0x00000004c6007c0c */ /* 0x000fd6000bf66270 */
[CC--:B----4-:R-:W-:Y:S02]  /*193c0*/  @!P2 LEA R10, P0, R197.reuse, R4.reuse, 0x1 ;  /* 0x00000004c50aa211 */ /* 0x0d0fe400078008ff */
[C---:B------:R-:W-:Y:S02]  /*193d0*/  @!P3 LEA R4, P1, R198.reuse, R4, 0x1 ;  /* 0x00000004c604b211 */ /* 0x040fe400078208ff */
[-C--:B0-----:R-:W-:Y:S02]  /*193e0*/  @!P2 LEA.HI.X R11, R197, R0.reuse, R237, 0x1, P0 ;  /* 0x00000000c50ba211 */ /* 0x081fe400000f0ced */
[----:B------:R-:W-:-:S03]  /*193f0*/  @!P3 LEA.HI.X R5, R198, R0, R236, 0x1, P1 ;  /* 0x00000000c605b211 */ /* 0x000fc600008f0cec */
[----:B------:R0:W-:Y:S04]  /*19400*/  @!P2 ST.E.128 desc[UR42][R10.64], RZ ;  /* 0x000000ff0a00a985 */ /* 0x0001e8000c101d2a */
[----:B------:R0:W-:Y:S02]  /*19410*/  @!P3 ST.E.128 desc[UR42][R4.64], RZ ;  /* 0x000000ff0400b985 */ /* 0x0001e4000c101d2a */
.L_x_816:
[----:B------:R-:W-:Y:S05]  /*19420*/  BSYNC B1 ;  /* 0x0000000000017941 */ /* 0x000fea0003800000 */
.L_x_815:
[----:B0-----:R-:W-:Y:S01]  /*19430*/  VIADD R0, R8, 0x60 ;  /* 0x0000006008007836 */ /* 0x001fe20000000000 */
[----:B---3--:R-:W0:Y:S04]  /*19440*/  SHFL.IDX PT, R3, R3, 0x3, 0x181f ;  /* 0x00781f0003037f89 */ /* 0x008e2800000e0000 */
[----:B------:R-:W-:Y:S01]  /*19450*/  ISETP.GE.AND P0, PT, R0, R21, PT ;  /* 0x000000150000720c */ /* 0x000fe20003f06270 */
[----:B----4-:R3:W4:-:S12]  /*19460*/  SHFL.IDX PT, R4, R6, 0x3, 0x181f ;  /* 0x00781f0006047f89 */ /* 0x01071800000e0000 */
[----:B---3--:R-:W-:Y:S05]  /*19470*/  @P0 BRA `(.L_x_807) ;  /* 0x0000000000240947 */ /* 0x008fea0003800000 */
[----:B------:R-:W-:Y:S02]  /*19480*/  ULDC UR4, c[0x0][0xac8] ;  /* 0x0002b20000047ab9 */ /* 0x000fe40000000800 */
[----:B------:R-:W-:Y:S02]  /*19490*/  ISETP.GE.AND P2, PT, R197, UR4, PT ;  /* 0x00000004c5007c0c */ /* 0x000fe4000bf46270 */
[----:B------:R-:W-:-:S11]  /*194a0*/  ISETP.GE.AND P3, PT, R198, UR4, PT ;  /* 0x00000004c6007c0c */ /* 0x000fd6000bf66270 */
[CC--:B--2-4-:R-:W-:Y:S02]  /*194b0*/  @!P2 LEA R6, P0, R197.reuse, R4.reuse, 0x1 ;  /* 0x00000004c506a211 */ /* 0x0d4fe400078008ff */
[C---:B------:R-:W-:Y:S02]  /*194c0*/  @!P3 LEA R4, P1, R198.reuse, R4, 0x1 ;  /* 0x00000004c604b211 */ /* 0x040fe400078208ff */
[-C--:B0-----:R-:W-:Y:S02]  /*194d0*/  @!P2 LEA.HI.X R7, R197, R3.reuse, R237, 0x1, P0 ;  /* 0x00000003c507a211 */ /* 0x081fe400000f0ced */
[----:B------:R-:W-:-:S03]  /*194e0*/  @!P3 LEA.HI.X R5, R198, R3, R236, 0x1, P1 ;  /* 0x00000003c605b211 */ /* 0x000fc600008f0cec */
[----:B------:R0:W-:Y:S04]  /*194f0*/  @!P2 ST.E.128 desc[UR42][R6.64], RZ ;  /* 0x000000ff0600a985 */ /* 0x0001e8000c101d2a */
[----:B------:R0:W-:Y:S02]  /*19500*/  @!P3 ST.E.128 desc[UR42][R4.64], RZ ;  /* 0x000000ff0400b985 */ /* 0x0001e4000c101d2a */
.L_x_807:
[----:B------:R-:W-:Y:S05]  /*19510*/  BSYNC B0 ;  /* 0x0000000000007941 */ /* 0x000fea0003800000 */
.L_x_798:
[----:B------:R-:W-:Y:S02]  /*19520*/  ULDC UR4, c[0x0][0xc3c] ;  /* 0x00030f0000047ab9 */ /* 0x000fe40000000800 */
[----:B-1----:R-:W-:-:S13]  /*19530*/  ISETP.GE.AND P0, PT, R127, UR4, PT ;  /* 0x000000047f007c0c */ /* 0x002fda000bf06270 */
[----:B------:R-:W-:Y:S05]  /*19540*/  @!P0 BRA `(.L_x_817) ;  /* 0xfffffe7c00808947 */ /* 0x000fea000383ffff */
[----:B------:R-:W-:Y:S05]  /*19550*/  BRA `(.L_x_612) ;  /* 0x0000007400b47947 */ /* 0x000fea0003800000 */
.L_x_610:
[----:B------:R-:W-:-:S08]  /*19560*/  NOP ;  /* 0x0000000000007918 */ /* 0x000fd00000000000 */
[----:B0-----:R-:W0:-:S00]  /*19570*/  USETMAXREG.DEALLOC.CTAPOOL 0x18 ;  /* 0x00000018000079c8 */ /* 0x001e0000080e0500 */
[----:B0-----:R-:W2:Y:S01]  /*19580*/  LDL.LU R3, [R1+0x10] ;  /* 0x0000100001037983 */ /* 0x001ea20000300800 */
[----:B------:R-:W-:Y:S01]  /*19590*/  LOP3.LUT R2, R2, 0x3, RZ, 0xc0, !PT ;  /* 0x0000000302027812 */ /* 0x000fe200078ec0ff */
[----:B------:R-:W-:-:S05]  /*195a0*/  IMAD.MOV.U32 R4, RZ, RZ, RZ ;  /* 0x000000ffff047224 */ /* 0x000fca00078e00ff */
[----:B------:R-:W0:Y:S02]  /*195b0*/  SHFL.IDX PT, R2, R2, RZ, 0x1f ;  /* 0x00001fff02027589 */ /* 0x000e2400000e0000 */
[----:B0-----:R-:W-:Y:S02]  /*195c0*/  ISETP.NE.AND P0, PT, R2, RZ, PT ;  /* 0x000000ff0200720c */ /* 0x001fe40003f05270 */
[----:B--2---:R-:W-:-:S11]  /*195d0*/  LOP3.LUT R3, R3, 0xfffffffd, RZ, 0xc0, !PT ;  /* 0xfffffffd03037812 */ /* 0x004fd600078ec0ff */
[----:B------:R-:W-:-:S05]  /*195e0*/  @P0 LOP3.LUT R3, R3, 0x2, RZ, 0xfc, !PT ;  /* 0x0000000203030812 */ /* 0x000fca00078efcff */
[----:B------:R0:W-:Y:S01]  /*195f0*/  STL [R1+0x10], R3 ;  /* 0x0000100301007387 */ /* 0x0001e20000100800 */
        /* <DEDUP_REMOVED lines=8> */
.L_x_818:
[----:B------:R-:W-:Y:S01]  /*19680*/  LOP3.LUT R5, R0, 0x1f, RZ, 0xc0, !PT ;  /* 0x0000001f00057812 */ /* 0x000fe200078ec0ff */
[----:B------:R-:W-:Y:S01]  /*19690*/  ULDC UR4, c[0x0][0xc3c] ;  /* 0x00030f0000047ab9 */ /* 0x000fe20000000800 */
[----:B------:R-:W1:Y:S01]  /*196a0*/  S2UR UR6, SR_CTAID.X ;  /* 0x00000000000679c3 */ /* 0x000e620000002500 */
[----:B------:R-:W-:Y:S01]  /*196b0*/  ULDC UR5, c[0x0][0xc38] ;  /* 0x00030e0000057ab9 */ /* 0x000fe20000000800 */
[----:B------:R-:W-:-:S04]  /*196c0*/  ISETP.NE.AND P0, PT, R5, 0x1f, PT ;  /* 0x0000001f0500780c */ /* 0x000fc80003f05270 */
[----:B------:R-:W-:-:S13]  /*196d0*/  ISETP.GE.OR P1, PT, R5, UR4, !P0 ;  /* 0x0000000405007c0c */ /* 0x000fda000c726670 */
[----:B0-----:R-:W0:Y:S02]  /*196e0*/  @!P1 LDC.64 R2, c[0x0][0xc80] ;  /* 0x00032000ff029b82 */ /* 0x001e240000000a00 */
[----:B0-----:R-:W-:-:S05]  /*196f0*/  @!P1 IMAD.WIDE.U32 R2, R5, 0x4, R2 ;  /* 0x0000000405029825 */ /* 0x001fca00078e0002 */
[----:B------:R-:W2:Y:S01]  /*19700*/  @!P1 LDG.E R4, desc[UR42][R2.64] ;  /* 0x0000002a02049981 */ /* 0x000ea2000c1e1900 */
[C---:B------:R-:W-:Y:S01]  /*19710*/  ISETP.NE.AND P1, PT, R5.reuse, RZ, PT ;  /* 0x000000ff0500720c */ /* 0x040fe20003f25270 */
[----:B------:R-:W-:Y:S01]  /*19720*/  UMOV UR4, URZ ;  /* 0x0000003f00047c82 */ /* 0x000fe20008000000 */
[C---:B------:R-:W-:Y:S01]  /*19730*/  ISETP.GE.U32.AND P2, PT, R5.reuse, 0x2, PT ;  /* 0x000000020500780c */ /* 0x040fe20003f46070 */
[----:B------:R-:W-:Y:S01]  /*19740*/  IMAD.MOV.U32 R16, RZ, RZ, RZ ;  /* 0x000000ffff107224 */ /* 0x000fe200078e00ff */
[C---:B------:R-:W-:Y:S02]  /*19750*/  ISETP.GE.U32.AND P3, PT, R5.reuse, 0x4, PT ;  /* 0x000000040500780c */ /* 0x040fe40003f66070 */
[C---:B------:R-:W-:Y:S02]  /*19760*/  ISETP.GE.U32.AND P4, PT, R5.reuse, 0x8, PT ;  /* 0x000000080500780c */ /* 0x040fe40003f86070 */
[----:B------:R-:W-:Y:S01]  /*19770*/  ISETP.GE.U32.AND P5, PT, R5, 0x10, PT ;  /* 0x000000100500780c */ /* 0x000fe20003fa6070 */
[----:B--2---:R-:W0:Y:S02]  /*19780*/  SHFL.UP PT, R6, R4, 0x1, RZ ;  /* 0x0420000004067989 */ /* 0x004e2400000e00ff */
        /* <DEDUP_REMOVED lines=16> */
[----:B------:R-:W-:Y:S01]  /*19890*/  IMAD.MOV.U32 R3, RZ, RZ, R6 ;  /* 0x000000ffff037224 */ /* 0x000fe200078e0006 */
[----:B-1----:R-:W-:-:S13]  /*198a0*/  ISETP.GT.AND P6, PT, R6, UR6, PT ;  /* 0x0000000606007c0c */ /* 0x002fda000bfc4270 */
[----:B------:R-:W-:Y:S05]  /*198b0*/  @P6 BRA `(.L_x_820) ;  /* 0x00000000009c6947 */ /* 0x000fea0003800000 */
[----:B------:R-:W0:Y:S01]  /*198c0*/  LDC R7, c[0x0][0xc3c] ;  /* 0x00030f00ff077b82 */ /* 0x000e220000000800 */
[----:B------:R-:W-:Y:S01]  /*198d0*/  IMAD.MOV.U32 R6, RZ, RZ, R3 ;  /* 0x000000ffff067224 */ /* 0x000fe200078e0003 */
[----:B------:R-:W-:Y:S01]  /*198e0*/  UMOV UR4, URZ ;  /* 0x0000003f00047c82 */ /* 0x000fe20008000000 */
[----:B------:R-:W-:Y:S01]  /*198f0*/  ULDC UR7, c[0x0][0xc3c] ;  /* 0x00030f0000077ab9 */ /* 0x000fe20000000800 */
[----:B------:R-:W-:-:S05]  /*19900*/  ULDC UR5, c[0x0][0xc38] ;  /* 0x00030e0000057ab9 */ /* 0x000fca0000000800 */
.L_x_824:
[----:B------:R-:W-:Y:S01]  /*19910*/  UIADD3 UR4, UR4, 0x1f, URZ ;  /* 0x0000001f04047890 */ /* 0x000fe2000fffe03f */
[----:B------:R-:W-:-:S05]  /*19920*/  MOV R19, UR7 ;  /* 0x0000000700137c02 */ /* 0x000fca0008000f00 */
[----:B0-----:R-:W-:-:S13]  /*19930*/  ISETP.LE.AND P6, PT, R7, UR4, PT ;  /* 0x0000000407007c0c */ /* 0x001fda000bfc3270 */
[----:B------:R-:W-:Y:S05]  /*19940*/  @P6 BRA `(.L_x_821) ;  /* 0x00000004001c6947 */ /* 0x000fea0003800000 */
[----:B------:R-:W-:Y:S01]  /*19950*/  VIADD R8, R5, UR4 ;  /* 0x0000000405087c36 */ /* 0x000fe20008000000 */
[----:B------:R-:W-:Y:S01]  /*19960*/  BSSY B0, `(.L_x_822) ;  /* 0x0000007000007945 */ /* 0x000fe20003800000 */
[----:B------:R-:W-:-:S03]  /*19970*/  IMAD.MOV.U32 R4, RZ, RZ, RZ ;  /* 0x000000ffff047224 */ /* 0x000fc600078e00ff */
[----:B------:R-:W-:-:S13]  /*19980*/  ISETP.GE.OR P6, PT, R8, R7, !P0 ;  /* 0x000000070800720c */ /* 0x000fda00047c6670 */
[----:B------:R-:W-:Y:S05]  /*19990*/  @P6 BRA `(.L_x_823) ;  /* 0x00000000000c6947 */ /* 0x000fea0003800000 */
[----:B------:R-:W0:Y:S02]  /*199a0*/  LDC.64 R2, c[0x0][0xc80] ;  /* 0x00032000ff027b82 */ /* 0x000e240000000a00 */
[----:B0-----:R-:W-:-:S05]  /*199b0*/  IMAD.WIDE R2, R8, 0x4, R2 ;  /* 0x0000000408027825 */ /* 0x001fca00078e0202 */
[----:B------:R0:W5:Y:S02]  /*199c0*/  LDG.E R4, desc[UR42][R2.64] ;  /* 0x0000002a02047981 */ /* 0x000164000c1e1900 */
.L_x_823:
[----:B------:R-:W-:Y:S05]  /*199d0*/  BSYNC B0 ;  /* 0x0000000000007941 */ /* 0x000fea0003800000 */
.L_x_822:
        /* <DEDUP_REMOVED lines=20> */
[----:B------:R-:W-:-:S07]  /*19b20*/  IMAD.MOV.U32 R2, RZ, RZ, R11 ;  /* 0x000000ffff027224 */ /* 0x000fce00078e000b */
.L_x_820:
[----:B------:R-:W-:-:S04]  /*19b30*/  IMAD.IADD R7, R6, 0x1, -R3 ;  /* 0x0000000106077824 */ /* 0x000fc800078e0a03 */
        /* <DEDUP_REMOVED lines=15> */
.L_x_825:
[----:B-1----:R-:W-:Y:S02]  /*19c30*/  IMAD R16, R16, UR5, R7 ;  /* 0x0000000510107c24 */ /* 0x002fe4000f8e0207 */
[----:B------:R-:W-:Y:S02]  /*19c40*/  IMAD R7, R11, R6, RZ ;  /* 0x000000060b077224 */ /* 0x000fe400078e02ff */
[----:B0-----:R-:W-:Y:S01]  /*19c50*/  IMAD.MOV.U32 R2, RZ, RZ, RZ ;  /* 0x000000ffff027224 */ /* 0x001fe200078e00ff */
[----:B------:R-:W-:Y:S01]  /*19c60*/  IADD3 R17, -R16, UR6, RZ ;  /* 0x0000000610117c10 */ /* 0x000fe2000fffe1ff */
[----:B------:R-:W-:Y:S02]  /*19c70*/  VIADD R19, R19, UR4 ;  /* 0x0000000413137c36 */ /* 0x000fe40008000000 */
        /* <DEDUP_REMOVED lines=15> */
[----:B------:R-:W-:-:S05]  /*19d70*/  @!P1 LOP3.LUT R2, RZ, R4, RZ, 0x33, !PT ;  /* 0x00000004ff029212 */ /* 0x000fca00078e33ff */
[--C-:B------:R-:W-:Y:S02]  /*19d80*/  IMAD.MOV R3, RZ, RZ, -R2.reuse ;  /* 0x000000ffff037224 */ /* 0x100fe400078e0a02 */
[----:B------:R-:W-:Y:S02]  /*19d90*/  IMAD.MOV.U32 R18, RZ, RZ, R2 ;  /* 0x000000ffff127224 */ /* 0x000fe400078e0002 */
[----:B------:R-:W-:Y:S01]  /*19da0*/  IMAD R17, R4, R3, R17 ;  /* 0x0000000304117224 */ /* 0x000fe200078e0211 */
[----:B------:R-:W-:Y:S06]  /*19db0*/  BRA `(.L_x_826) ;  /* 0x00000000000c7947 */ /* 0x000fec0003800000 */
.L_x_821:
[----:B------:R-:W-:Y:S02]  /*19dc0*/  IMAD.MOV.U32 R17, RZ, RZ, RZ ;  /* 0x000000ffff117224 */ /* 0x000fe400078e00ff */
[----:B------:R-:W-:Y:S02]  /*19dd0*/  IMAD.U32 R16, RZ, RZ, UR6 ;  /* 0x00000006ff107e24 */ /* 0x000fe4000f8e00ff */
[----:B------:R-:W-:-:S07]  /*19de0*/  IMAD.MOV.U32 R18, RZ, RZ, RZ ;  /* 0x000000ffff127224 */ /* 0x000fce00078e00ff */
.L_x_826:
[----:B------:R-:W-:-:S13]  /*19df0*/  ISETP.NE.AND P0, PT, R5, RZ, PT ;  /* 0x000000ff0500720c */ /* 0x000fda0003f05270 */
[----:B------:R-:W0:Y:S01]  /*19e00*/  @!P0 S2R R3, SR_CgaCtaId ;  /* 0x0000000000038919 */ /* 0x000e220000008800 */
[----:B------:R-:W-:-:S04]  /*19e10*/  @!P0 MOV R2, 0x400 ;  /* 0x0000040000028802 */ /* 0x000fc80000000f00 */
[----:B0-----:R-:W-:-:S05]  /*19e20*/  @!P0 LEA R2, R3, R2, 0x18 ;  /* 0x0000000203028211 */ /* 0x001fca00078ec0ff */
[----:B------:R2:W-:Y:S01]  /*19e30*/  @!P0 STS.128 [R2+0x348d0], R16 ;  /* 0x0348d01002008388 */ /* 0x0005e20000000c00 */
[----:B------:R-:W-:Y:S06]  /*19e40*/  BAR.ARV 0x5, 0x180 ;  /* 0x0146000000007b1d */ /* 0x000fec0000002000 */
.L_x_819:
[----:B--2---:R-:W-:Y:S01]  /*19e50*/  IMAD.MOV.U32 R2, RZ, RZ, 0x1 ;  /* 0x00000001ff027424 */ /* 0x004fe200078e00ff */
[----:B------:R2:W-:Y:S01]  /*19e60*/  STL [R1+0x58], RZ ;  /* 0x000058ff01007387 */ /* 0x0005e20000100800 */
[----:B------:R-:W-:Y:S02]  /*19e70*/  ULDC UR4, c[0x0][0xc3c] ;  /* 0x00030f0000047ab9 */ /* 0x000fe40000000800 */
[----:B-1----:R-:W-:Y:S01]  /*19e80*/  ISETP.GE.AND P0, PT, R19, UR4, PT ;  /* 0x0000000413007c0c */ /* 0x002fe2000bf06270 */
[----:B------:R2:W-:Y:S04]  /*19e90*/  STL [R1+0x18], R2 ;  /* 0x0000180201007387 */ /* 0x0005e80000100800 */
[----:B------:R2:W-:Y:S08]  /*19ea0*/  STL [R1+0x8], RZ ;  /* 0x000008ff01007387 */ /* 0x0005f00000100800 */
[----:B--2---:R-:W-:Y:S05]  /*19eb0*/  @P0 BRA `(.L_x_827) ;  /* 0x00000068006c0947 */ /* 0x004fea0003800000 */
[----:B------:R-:W1:Y:S01]  /*19ec0*/  S2UR UR5, SR_CgaCtaId ;  /* 0x00000000000579c3 */ /* 0x000e620000008800 */
[C---:B------:R-:W-:Y:S01]  /*19ed0*/  IMAD.SHL.U32 R2, R0.reuse, 0x8, RZ ;  /* 0x0000000800027824 */ /* 0x040fe200078e00ff */
[----:B------:R-:W-:Y:S01]  /*19ee0*/  LOP3.LUT R5, R0, 0x7f, RZ, 0xc0, !PT ;  /* 0x0000007f00057812 */ /* 0x000fe200078ec0ff */
[----:B------:R-:W-:Y:S01]  /*19ef0*/  UMOV UR4, 0x400 ;  /* 0x0000040000047882 */ /* 0x000fe20000000000 */
[----:B------:R-:W-:Y:S01]  /*19f00*/  BSSY B8, `(.L_x_827) ;  /* 0x0000696000087945 */ /* 0x000fe20003800000 */
[----:B------:R-:W-:Y:S01]  /*19f10*/  ULDC.64 UR36, c[0x0][0x198] ;  /* 0x0000660000247ab9 */ /* 0x000fe20000000a00 */
[C---:B0-----:R-:W-:Y:S01]  /*19f20*/  LOP3.LUT R3, R2.reuse, 0x1f8, RZ, 0xc0, !PT ;  /* 0x000001f802037812 */ /* 0x041fe200078ec0ff */
[----:B------:R-:W-:Y:S01]  /*19f30*/  ULDC UR38, c[0x0][0xc] ;  /* 0x0000030000267ab9 */ /* 0x000fe20000000800 */
[----:B------:R-:W-:Y:S02]  /*19f40*/  LOP3.LUT R2, R2, 0x38, RZ, 0xc0, !PT ;  /* 0x0000003802027812 */ /* 0x000fe400078ec0ff */
[----:B------:R-:W-:Y:S01]  /*19f50*/  LOP3.LUT R4, R3, 0x38, R0, 0x78, !PT ;  /* 0x0000003803047812 */ /* 0x000fe200078e7800 */
[----:B------:R-:W-:Y:S01]  /*19f60*/  IMAD.SHL.U32 R3, R5, 0x8, RZ ;  /* 0x0000000805037824 */ /* 0x000fe200078e00ff */
[----:B------:R-:W-:Y:S01]  /*19f70*/  SHF.R.U32.HI R5, RZ, 0x3, R5 ;  /* 0x00000003ff057819 */ /* 0x000fe20000011605 */
[----:B------:R-:W-:-:S03]  /*19f80*/  IMAD.SHL.U32 R0, R0, 0x10, RZ ;  /* 0x0000001000007824 */ /* 0x000fc600078e00ff */
[----:B------:R-:W-:Y:S02]  /*19f90*/  LOP3.LUT R3, R4, 0x200, R3, 0xf8, !PT ;  /* 0x0000020004037812 */ /* 0x000fe400078ef803 */
[----:B------:R-:W-:Y:S01]  /*19fa0*/  LOP3.LUT R0, R5, 0x70, R0, 0xf8, !PT ;  /* 0x0000007005007812 */ /* 0x000fe200078ef800 */
[----:B------:R-:W-:Y:S01]  /*19fb0*/  IMAD.MOV.U32 R0, RZ, RZ, 0x1 ;  /* 0x00000001ff007424 */ /* 0x000fe200078e00ff */
[----:B-1----:R-:W-:-:S06]  /*19fc0*/  ULEA UR4, UR5, UR4, 0x18 ;  /* 0x0000000405047291 */ /* 0x002fcc000f8ec03f */
[----:B------:R-:W-:-:S04]  /*19fd0*/  IMAD.U32 R4, RZ, RZ, UR4 ;  /* 0x00000004ff047e24 */ /* 0x000fc8000f8e00ff */
[----:B------:R-:W-:Y:S01]  /*19fe0*/  IMAD R3, R3, 0x2, R4 ;  /* 0x0000000203037824 */ /* 0x000fe200078e0204 */
[----:B------:R-:W-:Y:S04]  /*19ff0*/  STL [R1+0x4], R4 ;  /* 0x0000040401007387 */ /* 0x000fe80000100800 */
[----:B------:R0:W-:Y:S04]  /*1a000*/  STL [R1+0x2c], R3 ;  /* 0x00002c0301007387 */ /* 0x0001e80000100800 */
[----:B------:R-:W-:Y:S04]  /*1a010*/  STL [R1+0x8], RZ ;  /* 0x000008ff01007387 */ /* 0x000fe80000100800 */
[----:B------:R-:W-:Y:S01]  /*1a020*/  STL [R1+0x18], R0 ;  /* 0x0000180001007387 */ /* 0x000fe20000100800 */
[----:B0-----:R-:W-:-:S03]  /*1a030*/  LOP3.LUT R3, R2, 0x40, RZ, 0xfc, !PT ;  /* 0x0000004002037812 */ /* 0x001fc600078efcff */
[----:B------:R-:W-:Y:S04]  /*1a040*/  STL [R1+0xc], RZ ;  /* 0x00000cff01007387 */ /* 0x000fe80000100800 */
[----:B------:R0:W-:Y:S04]  /*1a050*/  STL [R1+0x24], R0 ;  /* 0x0000240001007387 */ /* 0x0001e80000100800 */
[----:B------:R1:W-:Y:S01]  /*1a060*/  STL [R1+0x58], RZ ;  /* 0x000058ff01007387 */ /* 0x0003e20000100800 */
[----:B0-----:R-:W-:-:S07]  /*1a070*/  LOP3.LUT R0, R2, 0x80, RZ, 0xfc, !PT ;  /* 0x0000008002007812 */ /* 0x001fce00078efcff */
.L_x_967:
[----:B--2---:R-:W0:Y:S02]  /*1a080*/  LDC.64 R2, c[0x0][0xc88] ;  /* 0x00032200ff027b82 */ /* 0x004e240000000a00 */
[----:B0-----:R-:W-:-:S05]  /*1a090*/  IMAD.WIDE R2, R19, 0x4, R2 ;  /* 0x0000000413027825 */ /* 0x001fca00078e0202 */
[----:B------:R-:W2:Y:S01]  /*1a0a0*/  LDG.E R15, desc[UR42][R2.64] ;  /* 0x0000002a020f7981 */ /* 0x000ea2000c1e1900 */
[----:B------:R-:W-:Y:S05]  /*1a0b0*/  YIELD ;  /* 0x0000000000007946 */ /* 0x000fea0003800000 */
[----:B------:R-:W-:Y:S01]  /*1a0c0*/  ULDC.64 UR4, c[0x0][0xa28] ;  /* 0x00028a0000047ab9 */ /* 0x000fe20000000a00 */
[----:B---3--:R-:W-:Y:S01]  /*1a0d0*/  IMAD.MOV.U32 R0, RZ, RZ, RZ ;  /* 0x000000ffff007224 */ /* 0x008fe200078e00ff */
[----:B------:R-:W-:Y:S01]  /*1a0e0*/  ISETP.NE.U32.AND P0, PT, RZ, UR4, PT ;  /* 0x00000004ff007c0c */ /* 0x000fe2000bf05070 */
[----:B----45:R-:W-:Y:S01]  /*1a0f0*/  IMAD.MOV.U32 R8, RZ, RZ, RZ ;  /* 0x000000ffff087224 */ /* 0x030fe200078e00ff */
[----:B------:R-:W-:Y:S01]  /*1a100*/  ULDC.64 UR10, c[0x0][0xa18] ;  /* 0x00028600000a7ab9 */ /* 0x000fe20000000a00 */
[----:B------:R-:W-:Y:S01]  /*1a110*/  ULDC.64 UR8, c[0x0][0xa10] ;  /* 0x0002840000087ab9 */ /* 0x000fe20000000a00 */
[----:B------:R-:W-:Y:S01]  /*1a120*/  ISETP.NE.AND.EX P0, PT, RZ, UR5, PT, P0 ;  /* 0x00000005ff007c0c */ /* 0x000fe2000bf05300 */
[----:B------:R-:W-:Y:S01]  /*1a130*/  ULDC.64 UR6, c[0x0][0xa08] ;  /* 0x0002820000067ab9 */ /* 0x000fe20000000a00 */
[----:B--2---:R-:W-:Y:S01]  /*1a140*/  SHF.R.S32.HI R4, RZ, 0x1f, R15 ;  /* 0x0000001fff047819 */ /* 0x004fe2000001140f */
[----:B------:R-:W-:Y:S10]  /*1a150*/  STL [R1+0x30], R15 ;  /* 0x0000300f01007387 */ /* 0x000ff40000100800 */
[----:B------:R-:W-:-:S02]  /*1a160*/  @P0 LEA R2, P1, R15, UR4, 0x2 ;  /* 0x000000040f020c11 */ /* 0x000fc4000f8210ff */
[C---:B------:R-:W-:Y:S01]  /*1a170*/  SHF.L.U32 R14, R15.reuse, 0x2, RZ ;  /* 0x000000020f0e7819 */ /* 0x040fe200000006ff */
[----:B------:R0:W-:Y:S01]  /*1a180*/  STL [R1+0x44], R4 ;  /* 0x0000440401007387 */ /* 0x0001e20000100800 */
[C-C-:B------:R-:W-:Y:S01]  /*1a190*/  @P0 LEA.HI.X R3, R15.reuse, UR5, R4.reuse, 0x2, P1 ;  /* 0x000000050f030c11 */ /* 0x140fe200088f1404 */
[----:B------:R-:W-:Y:S02]  /*1a1a0*/  ULDC.64 UR4, c[0x0][0xa00] ;  /* 0x0002800000047ab9 */ /* 0x000fe40000000a00 */
[----:B------:R-:W-:Y:S02]  /*1a1b0*/  ISETP.NE.U32.AND P2, PT, RZ, UR4, PT ;  /* 0x00000004ff007c0c */ /* 0x000fe4000bf45070 */
[----:B------:R2:W5:Y:S01]  /*1a1c0*/  @P0 LDG.E R0, desc[UR42][R2.64] ;  /* 0x0000002a02000981 */ /* 0x000562000c1e1900 */
[----:B------:R-:W-:Y:S02]  /*1a1d0*/  SHF.L.U64.HI R13, R15, 0x2, R4 ;  /* 0x000000020f0d7819 */ /* 0x000fe40000010204 */
[----:B------:R-:W-:-:S02]  /*1a1e0*/  CS2R R10, SRZ ;  /* 0x00000000000a7805 */ /* 0x000fc4000001ff00 */
[----:B------:R-:W-:Y:S01]  /*1a1f0*/  ISETP.NE.AND.EX P2, PT, RZ, UR5, PT, P2 ;  /* 0x00000005ff007c0c */ /* 0x000fe2000bf45320 */
[----:B------:R-:W-:Y:S01]  /*1a200*/  STL [R1], R14 ;  /* 0x0000000e01007387 */ /* 0x000fe20000100800 */
[----:B------:R-:W-:Y:S02]  /*1a210*/  ISETP.NE.U32.AND P3, PT, RZ, UR10, PT ;  /* 0x0000000aff007c0c */ /* 0x000fe4000bf65070 */
[----:B------:R-:W-:Y:S01]  /*1a220*/  ISETP.NE.U32.AND P0, PT, RZ, UR6, PT ;  /* 0x00000006ff007c0c */ /* 0x000fe2000bf05070 */
[----:B------:R-:W-:Y:S01]  /*1a230*/  STL [R1+0x28], R13 ;  /* 0x0000280d01007387 */ /* 0x000fe20000100800 */
[----:B------:R-:W-:Y:S02]  /*1a240*/  ISETP.NE.AND.EX P3, PT, RZ, UR11, PT, P3 ;  /* 0x0000000bff007c0c */ /* 0x000fe4000bf65330 */
[----:B--2---:R-:W-:Y:S02]  /*1a250*/  IADD3 R2, P4, R14, UR4, RZ ;  /* 0x000000040e027c10 */ /* 0x004fe4000ff9e0ff */
[----:B------:R-:W-:-:S02]  /*1a260*/  ISETP.NE.U32.AND P1, PT, RZ, UR8, PT ;  /* 0x00000008ff007c0c */ /* 0x000fc4000bf25070 */
[C---:B------:R-:W-:Y:S02]  /*1a270*/  IADD3.X R3, R13.reuse, UR5, RZ, P4, !PT ;  /* 0x000000050d037c10 */ /* 0x040fe4000a7fe4ff */
[C---:B0-----:R-:W-:Y:S01]  /*1a280*/  IADD3 R4, P4, R14.reuse, UR8, RZ ;  /* 0x000000080e047c10 */ /* 0x041fe2000ff9e0ff */
[----:B------:R-:W-:Y:S01]  /*1a290*/  ULDC UR4, c[0x0][0x288] ;  /* 0x0000a20000047ab9 */ /* 0x000fe20000000800 */
[----:B------:R-:W-:Y:S01]  /*1a2a0*/  ISETP.NE.AND.EX P0, PT, RZ, UR7, PT, P0 ;  /* 0x00000007ff007c0c */ /* 0x000fe2000bf05300 */
[----:B------:R-:W2:Y:S01]  /*1a2b0*/  @P2 LDG.E R8, desc[UR42][R2.64] ;  /* 0x0000002a02082981 */ /* 0x000ea2000c1e1900 */
[----:B------:R-:W-:Y:S01]  /*1a2c0*/  IADD3.X R5, R13, UR9, RZ, P4, !PT ;  /* 0x000000090d057c10 */ /* 0x000fe2000a7fe4ff */
[----:B------:R-:W-:Y:S01]  /*1a2d0*/  IMAD.U32 R12, RZ, RZ, UR4 ;  /* 0x00000004ff0c7e24 */ /* 0x000fe2000f8e00ff */
[----:B------:R-:W-:Y:S01]  /*1a2e0*/  ISETP.NE.AND.EX P1, PT, RZ, UR9, PT, P1 ;  /* 0x00000009ff007c0c */ /* 0x000fe2000bf25310 */
[----:B------:R-:W-:Y:S01]  /*1a2f0*/  ULDC.64 UR4, c[0x0][0x418] ;  /* 0x0001060000047ab9 */ /* 0x000fe20000000a00 */
[----:B------:R-:W-:-:S04]  /*1a300*/  IADD3 R6, P5, R14, UR6, RZ ;  /* 0x000000060e067c10 */ /* 0x000fc8000ffbe0ff */
[----:B------:R-:W-:-:S05]  /*1a310*/  IADD3.X R7, R13, UR7, RZ, P5, !PT ;  /* 0x000000070d077c10 */ /* 0x000fca000affe4ff */
[----:B------:R-:W5:Y:S04]  /*1a320*/  @P0 LDG.E R11, desc[UR42][R6.64] ;  /* 0x0000002a060b0981 */ /* 0x000f68000c1e1900 */
        /* <DEDUP_REMOVED lines=10> */
[----:B------:R-:W-:-:S03]  /*1a3d0*/  UIMAD UR4, UR4, UR5, URZ ;  /* 0x00000005040472a4 */ /* 0x000fc6000f8e023f */
[----:B------:R-:W-:Y:S02]  /*1a3e0*/  ULDC UR5, c[0x0][0x348] ;  /* 0x0000d20000057ab9 */ /* 0x000fe40000000800 */
[----:B0-----:R-:W-:Y:S02]  /*1a3f0*/  IMAD.U32 R9, RZ, RZ, UR5 ;  /* 0x00000005ff097e24 */ /* 0x001fe4000f8e00ff */
[----:B------:R-:W-:Y:S01]  /*1a400*/  IMAD.U32 R8, RZ, RZ, UR4 ;  /* 0x00000004ff087e24 */ /* 0x000fe2000f8e00ff */
[----:B--2---:R0:W-:Y:S01]  /*1a410*/  STL [R1+0x54], R12 ;  /* 0x0000540c01007387 */ /* 0x0041e20000100800 */
[----:B------:R-:W-:Y:S05]  /*1a420*/  @P3 BRA `(.L_x_828) ;  /* 0x0000000000143947 */ /* 0x000fea0003800000 */
[----:B------:R-:W-:Y:S05]  /*1a430*/  @!P2 BRA `(.L_x_828) ;  /* 0x000000000010a947 */ /* 0x000fea0003800000 */
[----:B0-----:R-:W2:Y:S04]  /*1a440*/  LDG.E R12, desc[UR42][R2.64] ;  /* 0x0000002a020c7981 */ /* 0x001ea8000c1e1900 */
[----:B------:R-:W2:Y:S02]  /*1a450*/  LDG.E R2, desc[UR42][R2.64+0x4] ;  /* 0x0000042a02027981 */ /* 0x000ea4000c1e1900 */
[----:B--2---:R-:W-:-:S05]  /*1a460*/  IMAD.IADD R2, R2, 0x1, -R12 ;  /* 0x0000000102027824 */ /* 0x004fca00078e0a0c */
[----:B------:R2:W-:Y:S02]  /*1a470*/  STL [R1+0x54], R2 ;  /* 0x0000540201007387 */ /* 0x0005e40000100800 */
.L_x_828:
[----:B0-----:R-:W-:Y:S01]  /*1a480*/  IMAD.MOV.U32 R12, RZ, RZ, R15 ;  /* 0x000000ffff0c7224 */ /* 0x001fe200078e000f */
[----:B------:R-:W-:Y:S01]  /*1a490*/  ULDC.64 UR4, c[0x0][0xa20] ;  /* 0x0002880000047ab9 */ /* 0x000fe20000000a00 */
[----:B--2--5:R-:W-:Y:S01]  /*1a4a0*/  IMAD.IADD R2, R11, 0x1, R0 ;  /* 0x000000010b027824 */ /* 0x024fe200078e0200 */
[----:B------:R-:W-:Y:S02]  /*1a4b0*/  ISETP.NE.U32.AND P2, PT, RZ, UR4, PT ;  /* 0x00000004ff007c0c */ /* 0x000fe4000bf45070 */
[----:B------:R0:W-:Y:S02]  /*1a4c0*/  STL [R1+0x14], R12 ;  /* 0x0000140c01007387 */ /* 0x0001e40000100800 */
[----:B------:R-:W-:Y:S02]  /*1a4d0*/  ISETP.NE.AND.EX P2, PT, RZ, UR5, PT, P2 ;  /* 0x00000005ff007c0c */ /* 0x000fe4000bf45320 */
[----:B------:R0:W-:Y:S11]  /*1a4e0*/  STL [R1+0x20], R2 ;  /* 0x0000200201007387 */ /* 0x0001f60000100800 */
[----:B0-----:R-:W-:Y:S05]  /*1a4f0*/  @!P2 BRA `(.L_x_829) ;  /* 0x000000000010a947 */ /* 0x001fea0003800000 */
[----:B------:R-:W-:-:S04]  /*1a500*/  IADD3 R2, P0, R14, UR4, RZ ;  /* 0x000000040e027c10 */ /* 0x000fc8000ff1e0ff */
[----:B------:R-:W-:-:S05]  /*1a510*/  IADD3.X R3, R13, UR5, RZ, P0, !PT ;  /* 0x000000050d037c10 */ /* 0x000fca00087fe4ff */
[----:B------:R0:W5:Y:S01]  /*1a520*/  LDG.E R8, desc[UR42][R2.64] ;  /* 0x0000002a02087981 */ /* 0x000162000c1e1900 */
[----:B------:R-:W-:Y:S05]  /*1a530*/  BRA `(.L_x_830) ;  /* 0x0000000000107947 */ /* 0x000fea0003800000 */
.L_x_829:
[----:B------:R-:W-:Y:S05]  /*1a540*/  @!P0 BRA `(.L_x_830) ;  /* 0x00000000000c8947 */ /* 0x000fea0003800000 */
[----:B------:R-:W2:Y:S04]  /*1a550*/  LDG.E R8, desc[UR42][R6.64] ;  /* 0x0000002a06087981 */ /* 0x000ea8000c1e1900 */
[----:B------:R-:W2:Y:S02]  /*1a560*/  LDG.E R6, desc[UR42][R6.64+0x4] ;  /* 0x0000042a06067981 */ /* 0x000ea4000c1e1900 */
[----:B--2---:R-:W-:-:S07]  /*1a570*/  IMAD.IADD R8, R6, 0x1, -R8 ;  /* 0x0000000106087824 */ /* 0x004fce00078e0a08 */
.L_x_830:
[----:B0-----:R-:W2:Y:S01]  /*1a580*/  @P1 LDG.E R2, desc[UR42][R4.64] ;  /* 0x0000002a04021981 */ /* 0x001ea2000c1e1900 */
[----:B-----5:R-:W-:-:S03]  /*1a590*/  IMAD.IADD R0, R8, 0x1, -R0 ;  /* 0x0000000108007824 */ /* 0x020fc600078e0a00 */
[----:B------:R-:W2:Y:S01]  /*1a5a0*/  @P1 LDG.E R4, desc[UR42][R4.64+0x4] ;  /* 0x0000042a04041981 */ /* 0x000ea2000c1e1900 */
[----:B------:R-:W-:Y:S01]  /*1a5b0*/  BSSY B0, `(.L_x_831) ;  /* 0x0000154000007945 */ /* 0x000fe20003800000 */
[----:B--2---:R-:W-:-:S04]  /*1a5c0*/  @P1 IMAD.IADD R9, R4, 0x1, -R2 ;  /* 0x0000000104091824 */ /* 0x004fc800078e0a02 */
[----:B------:R-:W-:-:S04]  /*1a5d0*/  IMAD.IADD R3, R0, 0x1, R9 ;  /* 0x0000000100037824 */ /* 0x000fc800078e0209 */
[----:B------:R-:W-:Y:S01]  /*1a5e0*/  VIADD R2, R3, 0x7f ;  /* 0x0000007f03027836 */ /* 0x000fe20000000000 */
[----:B------:R0:W-:Y:S04]  /*1a5f0*/  STL [R1+0x50], R3 ;  /* 0x0000500301007387 */ /* 0x0001e80000100800 */
[----:B0-----:R-:W-:-:S04]  /*1a600*/  SHF.R.S32.HI R3, RZ, 0x1f, R2 ;  /* 0x0000001fff037819 */ /* 0x001fc80000011402 */
[----:B------:R-:W-:-:S04]  /*1a610*/  LEA.HI R2, R3, R2, RZ, 0x7 ;  /* 0x0000000203027211 */ /* 0x000fc800078f38ff */
[----:B------:R-:W-:-:S04]  /*1a620*/  LOP3.LUT R3, R2, 0xffffff80, RZ, 0xc0, !PT ;  /* 0xffffff8002037812 */ /* 0x000fc800078ec0ff */
[----:B------:R-:W-:Y:S01]  /*1a630*/  VIADDMNMX R9, R3, -R0, R9, PT ;  /* 0x8000000003097246 */ /* 0x000fe20003800109 */
[----:B------:R-:W-:-:S05]  /*1a640*/  IMAD.MOV R3, RZ, RZ, -R0 ;  /* 0x000000ffff037224 */ /* 0x000fca00078e0a00 */
[----:B------:R-:W-:-:S04]  /*1a650*/  VIMNMX R3, RZ, R3, !PT ;  /* 0x00000003ff037248 */ /* 0x000fc80007fe0100 */
[----:B------:R-:W-:-:S13]  /*1a660*/  ISETP.GT.AND P0, PT, R9, R3, PT ;  /* 0x000000030900720c */ /* 0x000fda0003f04270 */
[----:B------:R-:W-:Y:S01]  /*1a670*/  @P0 VIADD R0, R9, 0x7f ;  /* 0x0000007f09000836 */ /* 0x000fe20000000000 */
[----:B------:R-:W-:-:S04]  /*1a680*/  SHF.R.U32.HI R9, RZ, 0x7, R3 ;  /* 0x00000007ff097819 */ /* 0x000fc80000011603 */
[----:B------:R-:W-:Y:S01]  /*1a690*/  @P0 SHF.R.S32.HI R3, RZ, 0x1f, R0 ;  /* 0x0000001fff030819 */ /* 0x000fe20000011400 */
[----:B------:R-:W-:-:S03]  /*1a6a0*/  IMAD.MOV.U32 R6, RZ, RZ, R9 ;  /* 0x000000ffff067224 */ /* 0x000fc600078e0009 */
[----:B------:R-:W-:-:S04]  /*1a6b0*/  @P0 LEA.HI R0, R3, R0, RZ, 0x7 ;  /* 0x0000000003000211 */ /* 0x000fc800078f38ff */
[----:B------:R-:W-:Y:S02]  /*1a6c0*/  @P0 SHF.R.S32.HI R6, RZ, 0x7, R0 ;  /* 0x00000007ff060819 */ /* 0x000fe40000011400 */
[----:B------:R-:W-:-:S05]  /*1a6d0*/  SHF.R.S32.HI R0, RZ, 0x7, R2 ;  /* 0x00000007ff007819 */ /* 0x000fca0000011402 */
[----:B------:R0:W-:Y:S01]  /*1a6e0*/  STL [R1+0x3c], R0 ;  /* 0x00003c0001007387 */ /* 0x0001e20000100800 */
[----:B------:R-:W-:Y:S02]  /*1a6f0*/  ISETP.GT.AND P2, PT, R6, R9, PT ;  /* 0x000000090600720c */ /* 0x000fe40003f44270 */
[----:B------:R-:W-:-:S11]  /*1a700*/  PLOP3.LUT P0, PT, PT, PT, PT, 0x80, 0x0 ;  /* 0x000000000000781c */ /* 0x000fd60003f0f070 */
[----:B0-----:R-:W-:Y:S05]  /*1a710*/  @!P2 BRA `(.L_x_832) ;  /* 0x0000001000f4a947 */ /* 0x001fea0003800000 */
[----:B------:R-:W-:Y:S01]  /*1a720*/  UMOV UR4, 0xffffffff ;  /* 0xffffffff00047882 */ /* 0x000fe20000000000 */
[----:B------:R-:W-:Y:S02]  /*1a730*/  SEL R0, R12, RZ, !P1 ;  /* 0x000000ff0c007207 */ /* 0x000fe40004800000 */
[----:B------:R-:W-:Y:S05]  /*1a740*/  BRA.DIV UR4, `(.L_x_833) ;  /* 0x0000006a04f47947 */ /* 0x000fea000b800000 */
[----:B------:R-:W0:Y:S02]  /*1a750*/  S2R R2, SR_TID.X ;  /* 0x0000000000027919 */ /* 0x000e240000002100 */
[----:B0-----:R-:W-:-:S04]  /*1a760*/  SHF.R.U32.HI R2, RZ, 0x5, R2 ;  /* 0x00000005ff027819 */ /* 0x001fc80000011602 */
[----:B------:R-:W-:-:S05]  /*1a770*/  LOP3.LUT R2, R2, 0x3, RZ, 0xc0, !PT ;  /* 0x0000000302027812 */ /* 0x000fca00078ec0ff */
[----:B------:R0:W2:Y:S02]  /*1a780*/  SHFL.IDX PT, R14, R2, RZ, 0x1f ;  /* 0x00001fff020e7589 */ /* 0x0000a400000e0000 */
.L_x_998:
[----:B--2---:R-:W-:Y:S02]  /*1a790*/  ISETP.NE.AND P0, PT, R14, RZ, PT ;  /* 0x000000ff0e00720c */ /* 0x004fe40003f05270 */
[----:B------:R-:W-:-:S11]  /*1a7a0*/  PLOP3.LUT P6, PT, PT, PT, PT, 0x8, 0x0 ;  /* 0x000000000000781c */ /* 0x000fd60003fce170 */
[----:B------:R-:W-:Y:S05]  /*1a7b0*/  @P0 BRA `(.L_x_834) ;  /* 0x00000000000c0947 */ /* 0x000fea0003800000 */
[----:B------:R-:W-:-:S03]  /*1a7c0*/  UMOV UR4, 0xffffffff ;  /* 0xffffffff00047882 */ /* 0x000fc60000000000 */
[----:B------:R-:W-:Y:S05]  /*1a7d0*/  BRA.DIV UR4, `(.L_x_835) ;  /* 0x0000006e04047947 */ /* 0x000fea000b800000 */
[----:B------:R-:W-:-:S13]  /*1a7e0*/  ELECT P6, URZ, PT ;  /* 0x00000000003f782f */ /* 0x000fda00038c0000 */
.L_x_834:
[----:B0-----:R-:W2:Y:S04]  /*1a7f0*/  LDL R2, [R1+0x58] ;  /* 0x0000580001027983 */ /* 0x001ea80000100800 */
[----:B------:R-:W3:Y:S01]  /*1a800*/  LDL R4, [R1+0x4] ;  /* 0x0000040001047983 */ /* 0x000ee20000100800 */
[----:B------:R-:W-:Y:S01]  /*1a810*/  BSSY B1, `(.L_x_836) ;  /* 0x0000008000017945 */ /* 0x000fe20003800000 */
[----:B--2---:R-:W-:-:S05]  /*1a820*/  VIADD R2, R2, 0x1 ;  /* 0x0000000102027836 */ /* 0x004fca0000000000 */
[----:B------:R-:W-:-:S04]  /*1a830*/  LEA.HI R3, R2, R2, RZ, 0x1 ;  /* 0x0000000202037211 */ /* 0x000fc800078f08ff */
[----:B------:R-:W-:-:S05]  /*1a840*/  LOP3.LUT R3, R3, 0xfffffffe, RZ, 0xc0, !PT ;  /* 0xfffffffe03037812 */ /* 0x000fca00078ec0ff */
[----:B------:R-:W-:-:S05]  /*1a850*/  IMAD.IADD R2, R2, 0x1, -R3 ;  /* 0x0000000102027824 */ /* 0x000fca00078e0a03 */
[----:B------:R-:W-:-:S04]  /*1a860*/  SHF.L.U32 R2, R2, 0x1f, RZ ;  /* 0x0000001f02027819 */ /* 0x000fc800000006ff */
[----:B---3--:R-:W0:Y:S02]  /*1a870*/  SYNCS.PHASECHK.TRANS64.TRYWAIT P0, [R4+URZ+0x34820], R2 ;  /* 0x03482002040075a7 */ /* 0x008e24000800017f */
[----:B0-----:R-:W-:Y:S05]  /*1a880*/  @!P0 BRA `(.L_x_837) ;  /* 0x0000006800f88947 */ /* 0x001fea0003800000 */
.L_x_1001:
[----:B------:R-:W-:Y:S05]  /*1a890*/  BSYNC B1 ;  /* 0x0000000000017941 */ /* 0x000fea0003800000 */
.L_x_836:
[----:B------:R-:W-:Y:S04]  /*1a8a0*/  BSSY B1, `(.L_x_838) ;  /* 0x0000087000017945 */ /* 0x000fe80003800000 */
[----:B------:R-:W-:Y:S05]  /*1a8b0*/  @!P6 BRA `(.L_x_839) ;  /* 0x000000080014e947 */ /* 0x000fea0003800000 */
[----:B------:R-:W2:Y:S04]  /*1a8c0*/  LDL R7, [R1+0x4] ;  /* 0x0000040001077983 */ /* 0x000ea80000100800 */
[----:B------:R-:W2:Y:S04]  /*1a8d0*/  LDL R4, [R1+0xc] ;  /* 0x00000c0001047983 */ /* 0x000ea80000100800 */
[----:B------:R-:W3:Y:S01]  /*1a8e0*/  LDL R5, [R1+0x24] ;  /* 0x0000240001057983 */ /* 0x000ee20000100800 */
[----:B------:R-:W-:Y:S01]  /*1a8f0*/  BSSY B2, `(.L_x_840) ;  /* 0x0000008000027945 */ /* 0x000fe20003800000 */
[----:B0-----:R-:W0:Y:S02]  /*1a900*/  S2R R3, SR_TID.X ;  /* 0x0000000000037919 */ /* 0x001e240000002100 */
[----:B0-----:R-:W-:-:S04]  /*1a910*/  LOP3.LUT R3, R3, 0x7f, RZ, 0xc0, !PT ;  /* 0x0000007f03037812 */ /* 0x001fc800078ec0ff */
[----:B------:R-:W-:Y:S01]  /*1a920*/  ISETP.NE.AND P1, PT, R3, RZ, PT ;  /* 0x000000ff0300720c */ /* 0x000fe20003f25270 */
[----:B--2---:R-:W-:Y:S01]  /*1a930*/  IMAD R4, R4, 0x8, R7 ;  /* 0x0000000804047824 */ /* 0x004fe200078e0207 */
[----:B---3--:R-:W-:-:S04]  /*1a940*/  SHF.L.U32 R8, R5, 0x1f, RZ ;  /* 0x0000001f05087819 */ /* 0x008fc800000006ff */
[----:B------:R-:W0:Y:S02]  /*1a950*/  SYNCS.PHASECHK.TRANS64.TRYWAIT P0, [R4+URZ+0x348a0], R8 ;  /* 0x0348a008040075a7 */ /* 0x000e24000800017f */
[----:B0-----:R-:W-:Y:S05]  /*1a960*/  @!P0 BRA `(.L_x_841) ;  /* 0x0000006800d88947 */ /* 0x001fea0003800000 */
.L_x_1002:
[----:B------:R-:W-:Y:S05]  /*1a970*/  BSYNC B2 ;  /* 0x0000000000027941 */ /* 0x000fea0003800000 */
.L_x_840:
[----:B------:R-:W-:Y:S04]  /*1a980*/  BSSY B2, `(.L_x_842) ;  /* 0x0000009000027945 */ /* 0x000fe80003800000 */
[----:B------:R-:W-:Y:S05]  /*1a990*/  @P1 BRA `(.L_x_843) ;  /* 0x00000000001c1947 */ /* 0x000fea0003800000 */
[----:B------:R-:W2:Y:S01]  /*1a9a0*/  S2R R3, SR_TID.X ;  /* 0x0000000000037919 */ /* 0x000ea20000002100 */
[----:B------:R-:W-:-:S04]  /*1a9b0*/  IMAD.MOV.U32 R2, RZ, RZ, 0xc000 ;  /* 0x0000c000ff027424 */ /* 0x000fc800078e00ff */
[----:B------:R3:W-:Y:S01]  /*1a9c0*/  SYNCS.ARRIVE.TRANS64 RZ, [R4+URZ+0x34890], R2 ;  /* 0x0348900204ff79a7 */ /* 0x0007e2000800003f */
[----:B--2---:R-:W-:-:S04]  /*1a9d0*/  LOP3.LUT R3, R3, 0x1f, RZ, 0xc0, !PT ;  /* 0x0000001f03037812 */ /* 0x004fc800078ec0ff */
[----:B------:R-:W-:-:S13]  /*1a9e0*/  ISETP.NE.AND P0, PT, R3, RZ, PT ;  /* 0x000000ff0300720c */ /* 0x000fda0003f05270 */
[----:B---3--:R-:W-:Y:S05]  /*1a9f0*/  @!P0 BRA `(.L_x_843) ;  /* 0x0000000000048947 */ /* 0x008fea0003800000 */
[----:B------:R-:W-:Y:S01]  /*1aa00*/  BPT.TRAP 0x1 ;  /* 0x000000040000795c */ /* 0x000fe20000300000 */
.L_x_843:
[----:B------:R-:W-:Y:S05]  /*1aa10*/  BSYNC B2 ;  /* 0x0000000000027941 */ /* 0x000fea0003800000 */
.L_x_842:
[----:B------:R-:W2:Y:S04]  /*1aa20*/  LDL R5, [R1+0x4] ;  /* 0x0000040001057983 */ /* 0x000ea80000100800 */
[----:B------:R-:W2:Y:S01]  /*1aa30*/  LDL R2, [R1+0xc] ;  /* 0x00000c0001027983 */ /* 0x000ea20000100800 */
[----:B------:R-:W-:Y:S01]  /*1aa40*/  IMAD.MOV.U32 R11, RZ, RZ, RZ ;  /* 0x000000ffff0b7224 */ /* 0x000fe200078e00ff */
[----:B------:R-:W-:Y:S01]  /*1aa50*/  UIADD3 UR4, UP0, UR36, 0x570, URZ ;  /* 0x0000057024047890 */ /* 0x000fe2000ff1e03f */
[----:B------:R-:W-:Y:S01]  /*1aa60*/  IMAD R3, R6, 0x80, R10 ;  /* 0x0000008006037824 */ /* 0x000fe200078e020a */
[----:B------:R-:W-:Y:S01]  /*1aa70*/  PLOP3.LUT P0, PT, PT, PT, PT, 0x80, 0x0 ;  /* 0x000000000000781c */ /* 0x000fe20003f0f070 */
[----:B------:R-:W-:Y:S01]  /*1aa80*/  UMOV UR6, 0x0 ;  /* 0x0000000000067882 */ /* 0x000fe20000000000 */
[----:B------:R-:W-:Y:S01]  /*1aa90*/  R2UR UR10, R11 ;  /* 0x000000000b0a72ca */ /* 0x000fe200000e0000 */
[----:B------:R-:W-:Y:S01]  /*1aaa0*/  VIADD R3, R3, 0xffffff80 ;  /* 0xffffff8003037836 */ /* 0x000fe20000000000 */
[----:B------:R-:W-:Y:S01]  /*1aab0*/  UIADD3.X UR5, URZ, UR37, URZ, UP0, !UPT ;  /* 0x000000253f057290 */ /* 0x000fe200087fe43f */
[----:B------:R-:W-:Y:S01]  /*1aac0*/  UMOV UR7, 0x12f00000 ;  /* 0x12f0000000077882 */ /* 0x000fe20000000000 */
[----:B--2---:R-:W-:-:S02]  /*1aad0*/  IMAD R7, R2, 0xc000, R5 ;  /* 0x0000c00002077824 */ /* 0x004fc400078e0205 */
[----:B------:R-:W-:Y:S02]  /*1aae0*/  VIADD R2, R4, 0x34890 ;  /* 0x0003489004027836 */ /* 0x000fe40000000000 */
[----:B------:R-:W-:-:S07]  /*1aaf0*/  VIADD R5, R7, 0x1c400 ;  /* 0x0001c40007057836 */ /* 0x000fce0000000000 */
.L_x_844:
        /* <DEDUP_REMOVED lines=16> */
.L_x_845:
        /* <DEDUP_REMOVED lines=15> */
.L_x_846:
        /* <DEDUP_REMOVED lines=10> */
[----:B------:R-:W2:Y:S01]  /*1ad90*/  SYNCS.PHASECHK.TRANS64.TRYWAIT P0, [R4+URZ+0x348c0], R8 ;  /* 0x0348c008040075a7 */ /* 0x000ea2000800017f */
[----:B------:R-:W-:Y:S04]  /*1ada0*/  BSSY B2, `(.L_x_847) ;  /* 0x0000002000027945 */ /* 0x000fe80003800000 */
[----:B--2---:R-:W-:Y:S05]  /*1adb0*/  @!P0 BRA `(.L_x_848) ;  /* 0x0000006400d88947 */ /* 0x004fea0003800000 */
.L_x_1003:
[----:B------:R-:W-:Y:S05]  /*1adc0*/  BSYNC B2 ;  /* 0x0000000000027941 */ /* 0x000fea0003800000 */
.L_x_847:
[----:B------:R-:W-:Y:S01]  /*1add0*/  BSSY B2, `(.L_x_849) ;  /* 0x000000b000027945 */ /* 0x000fe20003800000 */
[----:B------:R-:W-:Y:S02]  /*1ade0*/  IMAD.MOV.U32 R12, RZ, RZ, 0x0 ;  /* 0x00000000ff0c7424 */ /* 0x000fe400078e00ff */
[----:B------:R-:W-:Y:S01]  /*1adf0*/  IMAD.MOV.U32 R13, RZ, RZ, 0x12f00000 ;  /* 0x12f00000ff0d7424 */ /* 0x000fe200078e00ff */
[----:B------:R-:W-:Y:S06]  /*1ae00*/  @P1 BRA `(.L_x_850) ;  /* 0x00000000001c1947 */ /* 0x000fec0003800000 */
[----:B------:R-:W3:Y:S01]  /*1ae10*/  S2R R5, SR_TID.X ;  /* 0x0000000000057919 */ /* 0x000ee20000002100 */
[----:B------:R-:W-:-:S04]  /*1ae20*/  IMAD.MOV.U32 R2, RZ, RZ, 0x8000 ;  /* 0x00008000ff027424 */ /* 0x000fc800078e00ff */
[----:B------:R4:W-:Y:S01]  /*1ae30*/  SYNCS.ARRIVE.TRANS64 RZ, [R4+URZ+0x348b0], R2 ;  /* 0x0348b00204ff79a7 */ /* 0x0009e2000800003f */
[----:B---3--:R-:W-:-:S04]  /*1ae40*/  LOP3.LUT R5, R5, 0x1f, RZ, 0xc0, !PT ;  /* 0x0000001f05057812 */ /* 0x008fc800078ec0ff */
[----:B------:R-:W-:-:S13]  /*1ae50*/  ISETP.NE.AND P0, PT, R5, RZ, PT ;  /* 0x000000ff0500720c */ /* 0x000fda0003f05270 */
[----:B----4-:R-:W-:Y:S05]  /*1ae60*/  @!P0 BRA `(.L_x_850) ;  /* 0x0000000000048947 */ /* 0x010fea0003800000 */
[----:B------:R-:W-:Y:S01]  /*1ae70*/  BPT.TRAP 0x1 ;  /* 0x000000040000795c */ /* 0x000fe20000300000 */
.L_x_850:
[----:B------:R-:W-:Y:S05]  /*1ae80*/  BSYNC B2 ;  /* 0x0000000000027941 */ /* 0x000fea0003800000 */
.L_x_849:
[----:B------:R-:W3:Y:S04]  /*1ae90*/  LDL R5, [R1+0x4] ;  /* 0x0000040001057983 */ /* 0x000ee80000100800 */
[----:B------:R-:W4:Y:S01]  /*1aea0*/  LDL R2, [R1+0xc] ;  /* 0x00000c0001027983 */ /* 0x000f220000100800 */
[----:B------:R-:W-:Y:S01]  /*1aeb0*/  R2UR UR10, R11 ;  /* 0x000000000b0a72ca */ /* 0x000fe200000e0000 */
[----:B------:R-:W-:Y:S01]  /*1aec0*/  UIADD3 UR4, UP0, UR36, 0x670, URZ ;  /* 0x0000067024047890 */ /* 0x000fe2000ff1e03f */
[----:B------:R-:W-:Y:S01]  /*1aed0*/  R2UR UR6, R12 ;  /* 0x000000000c0672ca */ /* 0x000fe200000e0000 */
[----:B0-2---:R-:W-:Y:S01]  /*1aee0*/  VIADD R4, R4, 0x348b0 ;  /* 0x000348b004047836 */ /* 0x005fe20000000000 */
[----:B------:R-:W-:Y:S01]  /*1aef0*/  R2UR UR7, R13 ;  /* 0x000000000d0772ca */ /* 0x000fe200000e0000 */
[----:B------:R-:W-:Y:S01]  /*1af00*/  UIADD3.X UR5, URZ, UR37, URZ, UP0, !UPT ;  /* 0x000000253f057290 */ /* 0x000fe200087fe43f */
[----:B------:R-:W-:Y:S01]  /*1af10*/  PLOP3.LUT P0, PT, PT, PT, PT, 0x80, 0x0 ;  /* 0x000000000000781c */ /* 0x000fe20003f0f070 */
[----:B---3--:R-:W-:-:S04]  /*1af20*/  VIADD R5, R5, 0x400 ;  /* 0x0000040005057836 */ /* 0x008fc80000000000 */
[----:B----4-:R-:W-:-:S08]  /*1af30*/  IMAD R2, R2, 0x8000, R5 ;  /* 0x0000800002027824 */ /* 0x010fd000078e0205 */
.L_x_851:
        /* <DEDUP_REMOVED lines=10> */
[----:B------:R-:W2:Y:S01]  /*1afe0*/  LDL R7, [R1+0xc] ;  /* 0x00000c0001077983 */ /* 0x000ea20000100800 */
[----:B------:R-:W-:Y:S02]  /*1aff0*/  MOV R2, 0x6000 ;  /* 0x0000600000027802 */ /* 0x000fe40000000f00 */
[----:B------:R-:W-:Y:S02]  /*1b000*/  R2UR UR10, R14 ;  /* 0x000000000e0a72ca */ /* 0x000fe400000e0000 */
[----:B------:R-:W-:Y:S02]  /*1b010*/  R2UR UR6, R12 ;  /* 0x000000000c0672ca */ /* 0x000fe400000e0000 */
[----:B------:R-:W-:Y:S02]  /*1b020*/  R2UR UR7, R13 ;  /* 0x000000000d0772ca */ /* 0x000fe400000e0000 */
[----:B------:R-:W-:Y:S01]  /*1b030*/  PLOP3.LUT P0, PT, PT, PT, PT, 0x80, 0x0 ;  /* 0x000000000000781c */ /* 0x000fe20003f0f070 */
[----:B--2---:R-:W-:-:S04]  /*1b040*/  IMAD R2, R7, R2, 0x2000 ;  /* 0x0000200007027424 */ /* 0x004fc800078e0202 */
[----:B------:R-:W-:-:S04]  /*1b050*/  IMAD R2, R7, -0x2000, R2 ;  /* 0xffffe00007027824 */ /* 0x000fc800078e0202 */
[----:B------:R-:W-:-:S07]  /*1b060*/  IMAD R2, R2, 0x2, R5 ;  /* 0x0000000202027824 */ /* 0x000fce00078e0205 */
.L_x_852:
        /* <DEDUP_REMOVED lines=10> */
.L_x_839:
[----:B------:R-:W-:Y:S05]  /*1b110*/  BSYNC B1 ;  /* 0x0000000000017941 */ /* 0x000fea0003800000 */
.L_x_838:
[----:B------:R-:W0:Y:S04]  /*1b120*/  LDL.LU R7, [R1+0xc] ;  /* 0x00000c0001077983 */ /* 0x000e280000300800 */
[----:B------:R-:W2:Y:S01]  /*1b130*/  LDL.LU R5, [R1+0x24] ;  /* 0x0000240001057983 */ /* 0x000ea20000300800 */
[----:B------:R-:W-:Y:S01]  /*1b140*/  PLOP3.LUT P0, PT, PT, PT, PT, 0x8, 0x0 ;  /* 0x000000000000781c */ /* 0x000fe20003f0e170 */
[----:B0-----:R-:W-:Y:S02]  /*1b150*/  VIADD R2, R7, 0x1 ;  /* 0x0000000107027836 */ /* 0x001fe40000000000 */
[----:B------:R-:W-:-:S03]  /*1b160*/  VIADD R7, R6, 0xfffffffe ;  /* 0xfffffffe06077836 */ /* 0x000fc60000000000 */
[C---:B------:R-:W-:Y:S02]  /*1b170*/  ISETP.NE.AND P1, PT, R2.reuse, 0x2, PT ;  /* 0x000000020200780c */ /* 0x040fe40003f25270 */
[----:B------:R-:W-:Y:S02]  /*1b180*/  ISETP.GE.AND P2, PT, R7, R9, PT ;  /* 0x000000090700720c */ /* 0x000fe40003f46270 */
[----:B------:R-:W-:Y:S02]  /*1b190*/  SEL R3, RZ, 0x1, P1 ;  /* 0x00000001ff037807 */ /* 0x000fe40000800000 */
[----:B------:R-:W-:Y:S02]  /*1b1a0*/  SEL R2, R2, RZ, P1 ;  /* 0x000000ff02027207 */ /* 0x000fe40000800000 */
[----:B--2---:R-:W-:-:S03]  /*1b1b0*/  LOP3.LUT R5, R5, R3, RZ, 0x3c, !PT ;  /* 0x0000000305057212 */ /* 0x004fc600078e3cff */
[----:B------:R0:W-:Y:S04]  /*1b1c0*/  STL [R1+0xc], R2 ;  /* 0x00000c0201007387 */ /* 0x0001e80000100800 */
[----:B------:R0:W-:Y:S01]  /*1b1d0*/  STL [R1+0x24], R5 ;  /* 0x0000240501007387 */ /* 0x0001e20000100800 */
[----:B------:R-:W-:Y:S05]  /*1b1e0*/  @!P2 BRA `(.L_x_832) ;  /* 0x000000080040a947 */ /* 0x000fea0003800000 */
.L_x_868:
[----:B------:R-:W-:Y:S05]  /*1b1f0*/  YIELD ;  /* 0x0000000000007946 */ /* 0x000fea0003800000 */
[----:B------:R-:W-:Y:S04]  /*1b200*/  BSSY B1, `(.L_x_853) ;  /* 0x0000082000017945 */ /* 0x000fe80003800000 */
[----:B--2---:R-:W-:Y:S05]  /*1b210*/  @!P6 BRA `(.L_x_854) ;  /* 0x000000080000e947 */ /* 0x004fea0003800000 */
[----:B0-----:R-:W2:Y:S04]  /*1b220*/  LDL R5, [R1+0x4] ;  /* 0x0000040001057983 */ /* 0x001ea80000100800 */
[----:B------:R-:W2:Y:S04]  /*1b230*/  LDL R4, [R1+0xc] ;  /* 0x00000c0001047983 */ /* 0x000ea80000100800 */
[----:B------:R-:W3:Y:S01]  /*1b240*/  LDL R3, [R1+0x24] ;  /* 0x0000240001037983 */ /* 0x000ee20000100800 */
[----:B------:R-:W-:Y:S01]  /*1b250*/  BSSY B2, `(.L_x_855) ;  /* 0x0000008000027945 */ /* 0x000fe20003800000 */
[----:B------:R-:W0:Y:S02]  /*1b260*/  S2R R2, SR_TID.X ;  /* 0x0000000000027919 */ /* 0x000e240000002100 */
[----:B0-----:R-:W-:-:S04]  /*1b270*/  LOP3.LUT R2, R2, 0x7f, RZ, 0xc0, !PT ;  /* 0x0000007f02027812 */ /* 0x001fc800078ec0ff */
[----:B------:R-:W-:Y:S01]  /*1b280*/  ISETP.NE.AND P2, PT, R2, RZ, PT ;  /* 0x000000ff0200720c */ /* 0x000fe20003f45270 */
[----:B--2---:R-:W-:Y:S01]  /*1b290*/  IMAD R6, R4, 0x8, R5 ;  /* 0x0000000804067824 */ /* 0x004fe200078e0205 */
[----:B---3--:R-:W-:-:S04]  /*1b2a0*/  SHF.L.U32 R5, R3, 0x1f, RZ ;  /* 0x0000001f03057819 */ /* 0x008fc800000006ff */
[----:B------:R-:W0:Y:S02]  /*1b2b0*/  SYNCS.PHASECHK.TRANS64.TRYWAIT P1, [R6+URZ+0x348a0], R5 ;  /* 0x0348a005060075a7 */ /* 0x000e24000802017f */
[----:B0-----:R-:W-:Y:S05]  /*1b2c0*/  @!P1 BRA `(.L_x_856) ;  /* 0x0000006000a89947 */ /* 0x001fea0003800000 */
.L_x_1004:
[----:B------:R-:W-:Y:S05]  /*1b2d0*/  BSYNC B2 ;  /* 0x0000000000027941 */ /* 0x000fea0003800000 */
.L_x_855:
        /* <DEDUP_REMOVED lines=9> */
.L_x_858:
[----:B------:R-:W-:Y:S05]  /*1b370*/  BSYNC B2 ;  /* 0x0000000000027941 */ /* 0x000fea0003800000 */
.L_x_857:
[----:B------:R-:W2:Y:S04]  /*1b380*/  LDL R3, [R1+0x4] ;  /* 0x0000040001037983 */ /* 0x000ea80000100800 */
[----:B------:R-:W2:Y:S01]  /*1b390*/  LDL R2, [R1+0xc] ;  /* 0x00000c0001027983 */ /* 0x000ea20000100800 */
[----:B------:R-:W-:Y:S01]  /*1b3a0*/  IMAD.MOV.U32 R11, RZ, RZ, RZ ;  /* 0x000000ffff0b7224 */ /* 0x000fe200078e00ff */
[----:B------:R-:W-:Y:S01]  /*1b3b0*/  UIADD3 UR4, UP0, UR36, 0x570, URZ ;  /* 0x0000057024047890 */ /* 0x000fe2000ff1e03f */
[----:B------:R-:W-:Y:S01]  /*1b3c0*/  PLOP3.LUT P1, PT, PT, PT, PT, 0x80, 0x0 ;  /* 0x000000000000781c */ /* 0x000fe20003f2f070 */
[----:B------:R-:W-:Y:S01]  /*1b3d0*/  UMOV UR6, 0x0 ;  /* 0x0000000000067882 */ /* 0x000fe20000000000 */
[----:B------:R-:W-:Y:S01]  /*1b3e0*/  UMOV UR7, 0x12f00000 ;  /* 0x12f0000000077882 */ /* 0x000fe20000000000 */
[----:B------:R-:W-:Y:S01]  /*1b3f0*/  R2UR UR10, R11 ;  /* 0x000000000b0a72ca */ /* 0x000fe200000e0000 */
[----:B------:R-:W-:Y:S01]  /*1b400*/  UIADD3.X UR5, URZ, UR37, URZ, UP0, !UPT ;  /* 0x000000253f057290 */ /* 0x000fe200087fe43f */
[----:B--2---:R-:W-:-:S02]  /*1b410*/  IMAD R4, R2, 0xc000, R3 ;  /* 0x0000c00002047824 */ /* 0x004fc400078e0203 */
[----:B------:R-:W-:Y:S02]  /*1b420*/  IMAD R3, R7, 0x80, R10 ;  /* 0x0000008007037824 */ /* 0x000fe400078e020a */
[----:B------:R-:W-:Y:S02]  /*1b430*/  VIADD R2, R6, 0x34890 ;  /* 0x0003489006027836 */ /* 0x000fe40000000000 */
[----:B------:R-:W-:-:S07]  /*1b440*/  VIADD R8, R4, 0x1c400 ;  /* 0x0001c40004087836 */ /* 0x000fce0000000000 */
.L_x_859:
        /* <DEDUP_REMOVED lines=16> */
.L_x_860:
        /* <DEDUP_REMOVED lines=15> */
.L_x_861:
        /* <DEDUP_REMOVED lines=13> */
.L_x_1005:
[----:B------:R-:W-:Y:S05]  /*1b710*/  BSYNC B2 ;  /* 0x0000000000027941 */ /* 0x000fea0003800000 */
.L_x_862:
[----:B------:R-:W-:Y:S01]  /*1b720*/  BSSY B2, `(.L_x_864) ;  /* 0x000000b000027945 */ /* 0x000fe20003800000 */
[----:B------:R-:W-:Y:S02]  /*1b730*/  IMAD.MOV.U32 R4, RZ, RZ, 0x0 ;  /* 0x00000000ff047424 */ /* 0x000fe400078e00ff */
[----:B0-2---:R-:W-:Y:S01]  /*1b740*/  IMAD.MOV.U32 R5, RZ, RZ, 0x12f00000 ;  /* 0x12f00000ff057424 */ /* 0x005fe200078e00ff */
[----:B------:R-:W-:Y:S06]  /*1b750*/  @P2 BRA `(.L_x_865) ;  /* 0x00000000001c2947 */ /* 0x000fec0003800000 */
[----:B------:R-:W0:Y:S01]  /*1b760*/  S2R R8, SR_TID.X ;  /* 0x0000000000087919 */ /* 0x000e220000002100 */
[----:B------:R-:W-:-:S04]  /*1b770*/  IMAD.MOV.U32 R2, RZ, RZ, 0x8000 ;  /* 0x00008000ff027424 */ /* 0x000fc800078e00ff */
[----:B------:R2:W-:Y:S01]  /*1b780*/  SYNCS.ARRIVE.TRANS64 RZ, [R6+URZ+0x348b0], R2 ;  /* 0x0348b00206ff79a7 */ /* 0x0005e2000800003f */
[----:B0-----:R-:W-:-:S04]  /*1b790*/  LOP3.LUT R8, R8, 0x1f, RZ, 0xc0, !PT ;  /* 0x0000001f08087812 */ /* 0x001fc800078ec0ff */
[----:B------:R-:W-:-:S13]  /*1b7a0*/  ISETP.NE.AND P1, PT, R8, RZ, PT ;  /* 0x000000ff0800720c */ /* 0x000fda0003f25270 */
[----:B--2---:R-:W-:Y:S05]  /*1b7b0*/  @!P1 BRA `(.L_x_865) ;  /* 0x0000000000049947 */ /* 0x004fea0003800000 */
[----:B------:R-:W-:Y:S01]  /*1b7c0*/  BPT.TRAP 0x1 ;  /* 0x000000040000795c */ /* 0x000fe20000300000 */
.L_x_865:
[----:B------:R-:W-:Y:S05]  /*1b7d0*/  BSYNC B2 ;  /* 0x0000000000027941 */ /* 0x000fea0003800000 */
.L_x_864:
[----:B------:R-:W2:Y:S04]  /*1b7e0*/  LDL R2, [R1+0x4] ;  /* 0x0000040001027983 */ /* 0x000ea80000100800 */
[----:B------:R-:W3:Y:S01]  /*1b7f0*/  LDL R8, [R1+0xc] ;  /* 0x00000c0001087983 */ /* 0x000ee20000100800 */
[----:B------:R-:W-:Y:S01]  /*1b800*/  R2UR UR10, R11 ;  /* 0x000000000b0a72ca */ /* 0x000fe200000e0000 */
[----:B------:R-:W-:Y:S01]  /*1b810*/  UIADD3 UR4, UP0, UR36, 0x670, URZ ;  /* 0x0000067024047890 */ /* 0x000fe2000ff1e03f */
[----:B------:R-:W-:Y:S01]  /*1b820*/  R2UR UR6, R4 ;  /* 0x00000000040672ca */ /* 0x000fe200000e0000 */
[----:B------:R-:W-:Y:S01]  /*1b830*/  VIADD R6, R6, 0x348b0 ;  /* 0x000348b006067836 */ /* 0x000fe20000000000 */
[----:B------:R-:W-:Y:S01]  /*1b840*/  R2UR UR7, R5 ;  /* 0x00000000050772ca */ /* 0x000fe200000e0000 */
[----:B------:R-:W-:Y:S01]  /*1b850*/  UIADD3.X UR5, URZ, UR37, URZ, UP0, !UPT ;  /* 0x000000253f057290 */ /* 0x000fe200087fe43f */
[----:B------:R-:W-:Y:S01]  /*1b860*/  PLOP3.LUT P1, PT, PT, PT, PT, 0x80, 0x0 ;  /* 0x000000000000781c */ /* 0x000fe20003f2f070 */
[----:B--2---:R-:W-:-:S04]  /*1b870*/  VIADD R2, R2, 0x400 ;  /* 0x0000040002027836 */ /* 0x004fc80000000000 */
[----:B---3--:R-:W-:-:S08]  /*1b880*/  IMAD R2, R8, 0x8000, R2 ;  /* 0x0000800008027824 */ /* 0x008fd000078e0202 */
.L_x_866:
        /* <DEDUP_REMOVED lines=15> */
.L_x_867:
        /* <DEDUP_REMOVED lines=10> */
.L_x_854:
[----:B------:R-:W-:Y:S05]  /*1ba20*/  BSYNC B1 ;  /* 0x0000000000017941 */ /* 0x000fea0003800000 */
.L_x_853:
[----:B0-----:R-:W2:Y:S04]  /*1ba30*/  LDL.LU R5, [R1+0xc] ;  /* 0x00000c0001057983 */ /* 0x001ea80000300800 */
[----:B------:R-:W3:Y:S01]  /*1ba40*/  LDL.LU R4, [R1+0x24] ;  /* 0x0000240001047983 */ /* 0x000ee20000300800 */
[C---:B------:R-:W-:Y:S01]  /*1ba50*/  ISETP.GT.AND P2, PT, R7.reuse, R9, PT ;  /* 0x000000090700720c */ /* 0x040fe20003f44270 */
[----:B------:R-:W-:Y:S02]  /*1ba60*/  VIADD R7, R7, 0xffffffff ;  /* 0xffffffff07077836 */ /* 0x000fe40000000000 */
[----:B--2---:R-:W-:-:S05]  /*1ba70*/  VIADD R2, R5, 0x1 ;  /* 0x0000000105027836 */ /* 0x004fca0000000000 */
[----:B------:R-:W-:-:S04]  /*1ba80*/  ISETP.NE.AND P1, PT, R2, 0x2, PT ;  /* 0x000000020200780c */ /* 0x000fc80003f25270 */
[----:B------:R-:W-:Y:S02]  /*1ba90*/  SEL R3, RZ, 0x1, P1 ;  /* 0x00000001ff037807 */ /* 0x000fe40000800000 */
[----:B------:R-:W-:Y:S02]  /*1baa0*/  SEL R2, R2, RZ, P1 ;  /* 0x000000ff02027207 */ /* 0x000fe40000800000 */
[----:B---3--:R-:W-:-:S05]  /*1bab0*/  LOP3.LUT R4, R4, R3, RZ, 0x3c, !PT ;  /* 0x0000000304047212 */ /* 0x008fca00078e3cff */
[----:B------:R2:W-:Y:S04]  /*1bac0*/  STL [R1+0x24], R4 ;  /* 0x0000240401007387 */ /* 0x0005e80000100800 */
[----:B------:R2:W-:Y:S01]  /*1bad0*/  STL [R1+0xc], R2 ;  /* 0x00000c0201007387 */ /* 0x0005e20000100800 */
[----:B------:R-:W-:Y:S05]  /*1bae0*/  @P2 BRA `(.L_x_868) ;  /* 0xfffffff400c02947 */ /* 0x000fea000383ffff */
.L_x_832:
[----:B------:R-:W-:Y:S05]  /*1baf0*/  BSYNC B0 ;  /* 0x0000000000007941 */ /* 0x000fea0003800000 */
.L_x_831:
[----:B0-2---:R-:W2:Y:S01]  /*1bb00*/  LDL R2, [R1+0x50] ;  /* 0x0000500001027983 */ /* 0x005ea20000100800 */
[----:B------:R-:W-:Y:S05]  /*1bb10*/  @!P0 WARPSYNC.ALL ;  /* 0x0000000000008948 */ /* 0x000fea0003800000 */
[----:B------:R-:W-:Y:S06]  /*1bb20*/  @!P0 BAR.SYNC.DEFER_BLOCKING 0xc, 0x180 ;  /* 0x0306000000008b1d */ /* 0x000fec0000010000 */
[----:B------:R-:W-:Y:S01]  /*1bb30*/  BSSY B7, `(.L_x_869) ;  /* 0x0000430000077945 */ /* 0x000fe20003800000 */
[----:B--2---:R-:W-:-:S13]  /*1bb40*/  ISETP.GT.AND P0, PT, R2, RZ, PT ;  /* 0x000000ff0200720c */ /* 0x004fda0003f04270 */
[----:B------:R-:W-:Y:S05]  /*1bb50*/  @P0 BRA `(.L_x_870) ;  /* 0x0000000000440947 */ /* 0x000fea0003800000 */
[----:B------:R-:W0:Y:S02]  /*1bb60*/  S2R R2, SR_TID.X ;  /* 0x0000000000027919 */ /* 0x000e240000002100 */
[----:B0-----:R-:W-:-:S04]  /*1bb70*/  LOP3.LUT R2, R2, 0x7f, RZ, 0xc0, !PT ;  /* 0x0000007f02027812 */ /* 0x001fc800078ec0ff */
[----:B------:R-:W-:-:S13]  /*1bb80*/  ISETP.NE.AND P0, PT, R2, RZ, PT ;  /* 0x000000ff0200720c */ /* 0x000fda0003f05270 */
[----:B------:R-:W-:Y:S05]  /*1bb90*/  @P0 BRA `(.L_x_871) ;  /* 0x0000004000a40947 */ /* 0x000fea0003800000 */
[----:B------:R-:W0:Y:S01]  /*1bba0*/  S2R R3, SR_LANEID ;  /* 0x0000000000037919 */ /* 0x000e220000000000 */
[----:B------:R-:W-:Y:S01]  /*1bbb0*/  VOTEU.ANY UR4, UPT, PT ;  /* 0x0000000000047886 */ /* 0x000fe200038e0100 */
[----:B------:R-:W2:Y:S01]  /*1bbc0*/  LDC.64 R4, c[0x0][0xc60] ;  /* 0x00031800ff047b82 */ /* 0x000ea20000000a00 */
[----:B------:R-:W0:Y:S08]  /*1bbd0*/  FLO.U32 R0, UR4 ;  /* 0x0000000400007d00 */ /* 0x000e3000080e0000 */
[----:B------:R-:W2:Y:S01]  /*1bbe0*/  POPC R2, UR4 ;  /* 0x0000000400027d09 */ /* 0x000ea20008000000 */
[----:B0-----:R-:W-:-:S13]  /*1bbf0*/  ISETP.EQ.U32.AND P0, PT, R0, R3, PT ;  /* 0x000000030000720c */ /* 0x001fda0003f02070 */
[----:B--2---:R-:W2:Y:S01]  /*1bc00*/  @P0 ATOMG.E.ADD.STRONG.GPU PT, R5, desc[UR42][R4.64], R2 ;  /* 0x00000002040509a8 */ /* 0x004ea200081ee1ea */
[----:B------:R-:W0:Y:S02]  /*1bc10*/  S2R R3, SR_LTMASK ;  /* 0x0000000000037919 */ /* 0x000e240000003900 */
[----:B0-----:R-:W-:-:S06]  /*1bc20*/  LOP3.LUT R3, R3, UR4, RZ, 0xc0, !PT ;  /* 0x0000000403037c12 */ /* 0x001fcc000f8ec0ff */
[----:B------:R-:W0:Y:S01]  /*1bc30*/  POPC R3, R3 ;  /* 0x0000000300037309 */ /* 0x000e220000000000 */
[----:B--2---:R-:W0:Y:S02]  /*1bc40*/  SHFL.IDX PT, R0, R5, R0, 0x1f ;  /* 0x00001f0005007589 */ /* 0x004e2400000e0000 */
[----:B0-----:R-:W-:Y:S01]  /*1bc50*/  IADD3 R16, R0, UR38, R3 ;  /* 0x0000002600107c10 */ /* 0x001fe2000fffe003 */
[----:B------:R-:W-:Y:S06]  /*1bc60*/  BRA `(.L_x_871) ;  /* 0x0000004000707947 */ /* 0x000fec0003800000 */
.L_x_870:
        /* <DEDUP_REMOVED lines=9> */
[----:B------:R-:W-:Y:S02]  /*1bd00*/  IMAD.U32 R4, RZ, RZ, UR6 ;  /* 0x00000006ff047e24 */ /* 0x000fe4000f8e00ff */
[----:B------:R-:W0:Y:S01]  /*1bd10*/  LDC.64 R2, c[0x4][R2] ;  /* 0x0100000002027b82 */ /* 0x000e220000000a00 */
        /* <DEDUP_REMOVED lines=10> */
.L_x_873:
[----:B------:R-:W-:Y:S05]  /*1bdc0*/  BSYNC B6 ;  /* 0x0000000000067941 */ /* 0x000fea0003800000 */
.L_x_872:
        /* <DEDUP_REMOVED lines=9> */
[----:B------:R0:W2:Y:S01]  /*1be60*/  LDC.64 R2, c[0x4][R0] ;  /* 0x0100000000027b82 */ /* 0x0000a20000000a00 */
        /* <DEDUP_REMOVED lines=11> */
.L_x_876:
        /* <DEDUP_REMOVED lines=15> */
[----:B0-----:R-:W-:Y:S05]  /*1c010*/  CALL.ABS.NOINC R2 ;  /* 0x0000000002007343 */ /* 0x001fea0003c00000 */
.L_x_875:
[----:B------:R-:W-:Y:S05]  /*1c020*/  BSYNC B6 ;  /* 0x0000000000067941 */ /* 0x000fea0003800000 */
.L_x_874:
[----:B------:R-:W2:Y:S01]  /*1c030*/  LDL.LU R2, [R1] ;  /* 0x0000000001027983 */ /* 0x000ea20000300800 */
[----:B------:R-:W-:-:S03]  /*1c040*/  ULDC.64 UR4, c[0x0][0x9f8] ;  /* 0x00027e0000047ab9 */ /* 0x000fc60000000a00 */
[----:B------:R-:W3:Y:S04]  /*1c050*/  LDL.LU R4, [R1+0x28] ;  /* 0x0000280001047983 */ /* 0x000ee80000300800 */
[----:B------:R-:W4:Y:S01]  /*1c060*/  LDL R7, [R1+0x14] ;  /* 0x0000140001077983 */ /* 0x000f220000100800 */
[----:B------:R-:W-:-:S03]  /*1c070*/  ISETP.NE.U32.AND P0, PT, RZ, UR4, PT ;  /* 0x00000004ff007c0c */ /* 0x000fc6000bf05070 */
[----:B------:R-:W5:Y:S01]  /*1c080*/  LDL R0, [R1+0x3c] ;  /* 0x00003c0001007983 */ /* 0x000f620000100800 */
[----:B------:R-:W-:-:S13]  /*1c090*/  ISETP.NE.AND.EX P0, PT, RZ, UR5, PT, P0 ;  /* 0x00000005ff007c0c */ /* 0x000fda000bf05300 */
[----:B--2---:R-:W-:-:S04]  /*1c0a0*/  @P0 IADD3 R2, P1, R2, UR4, RZ ;  /* 0x0000000402020c10 */ /* 0x004fc8000ff3e0ff */
[----:B---3--:R-:W-:Y:S01]  /*1c0b0*/  @P0 IADD3.X R3, R4, UR5, RZ, P1, !PT ;  /* 0x0000000504030c10 */ /* 0x008fe20008ffe4ff */
[----:B------:R-:W-:-:S04]  /*1c0c0*/  ULDC.64 UR4, c[0x0][0xa08] ;  /* 0x0002820000047ab9 */ /* 0x000fc80000000a00 */
[----:B----4-:R0:W2:Y:S01]  /*1c0d0*/  @P0 LDG.E R7, desc[UR42][R2.64] ;  /* 0x0000002a02070981 */ /* 0x0100a2000c1e1900 */
[----:B-----5:R-:W-:Y:S01]  /*1c0e0*/  VIADD R9, R0, 0xffffffff ;  /* 0xffffffff00097836 */ /* 0x020fe20000000000 */
[----:B0-----:R-:W0:Y:S01]  /*1c0f0*/  LDC.64 R2, c[0x0][0x418] ;  /* 0x00010600ff027b82 */ /* 0x001e220000000a00 */
[----:B--2---:R-:W-:Y:S01]  /*1c100*/  SHF.R.S32.HI R8, RZ, 0x1f, R7 ;  /* 0x0000001fff087819 */ /* 0x004fe20000011407 */
[----:B------:R2:W-:Y:S04]  /*1c110*/  @P0 STL [R1+0x14], R7 ;  /* 0x0000140701000387 */ /* 0x0005e80000100800 */
[----:B------:R2:W-:Y:S04]  /*1c120*/  STL [R1+0x38], R9 ;  /* 0x0000380901007387 */ /* 0x0005e80000100800 */
[----:B------:R2:W-:Y:S01]  /*1c130*/  STL [R1+0x28], R8 ;  /* 0x0000280801007387 */ /* 0x0005e20000100800 */
[----:B0-----:R-:W-:Y:S01]  /*1c140*/  LOP3.LUT P0, RZ, R2, UR4, RZ, 0xfc, !PT ;  /* 0x0000000402ff7c12 */ /* 0x001fe2000f80fcff */
[----:B------:R-:W-:-:S03]  /*1c150*/  UMOV UR4, 0xffffffff ;  /* 0xffffffff00047882 */ /* 0x000fc60000000000 */
[----:B------:R-:W-:-:S04]  /*1c160*/  LOP3.LUT P0, RZ, R3, UR5, RZ, 0xfc, P0 ;  /* 0x0000000503ff7c12 */ /* 0x000fc8000800fcff */
[----:B------:R-:W-:Y:S01]  /*1c170*/  SEL R0, R7, RZ, !P0 ;  /* 0x000000ff07007207 */ /* 0x000fe20004000000 */
[----:B--2---:R-:W-:Y:S08]  /*1c180*/  BRA.DIV UR4, `(.L_x_877) ;  /* 0x0000005604207947 */ /* 0x004ff0000b800000 */
[----:B------:R-:W0:Y:S02]  /*1c190*/  S2R R4, SR_TID.X ;  /* 0x0000000000047919 */ /* 0x000e240000002100 */
[----:B0-----:R-:W-:-:S04]  /*1c1a0*/  SHF.R.U32.HI R4, RZ, 0x5, R4 ;  /* 0x00000005ff047819 */ /* 0x001fc80000011604 */
[----:B------:R-:W-:-:S05]  /*1c1b0*/  LOP3.LUT R4, R4, 0x3, RZ, 0xc0, !PT ;  /* 0x0000000304047812 */ /* 0x000fca00078ec0ff */
[----:B------:R0:W2:Y:S02]  /*1c1c0*/  SHFL.IDX PT, R14, R4, RZ, 0x1f ;  /* 0x00001fff040e7589 */ /* 0x0000a400000e0000 */
.L_x_1008:
[----:B0-----:R-:W3:Y:S01]  /*1c1d0*/  LDL.LU R4, [R1+0x10] ;  /* 0x0000100001047983 */ /* 0x001ee20000300800 */
[----:B------:R-:W-:Y:S02]  /*1c1e0*/  PLOP3.LUT P1, PT, PT, PT, PT, 0x8, 0x0 ;  /* 0x000000000000781c */ /* 0x000fe40003f2e170 */
[----:B--2---:R-:W-:Y:S01]  /*1c1f0*/  ISETP.NE.AND P0, PT, R14, RZ, PT ;  /* 0x000000ff0e00720c */ /* 0x004fe20003f05270 */
[----:B------:R0:W-:Y:S01]  /*1c200*/  STL [R1], R0 ;  /* 0x0000000001007387 */ /* 0x0001e20000100800 */
[----:B---3--:R-:W-:-:S09]  /*1c210*/  LOP3.LUT R4, R4, 0xfffffffe, RZ, 0xc0, !PT ;  /* 0xfffffffe04047812 */ /* 0x008fd200078ec0ff */
[----:B------:R-:W-:-:S05]  /*1c220*/  @P1 LOP3.LUT R4, R4, 0x1, RZ, 0xfc, !PT ;  /* 0x0000000104041812 */ /* 0x000fca00078efcff */
[----:B------:R0:W-:Y:S01]  /*1c230*/  STL [R1+0x10], R4 ;  /* 0x0000100401007387 */ /* 0x0001e20000100800 */
[----:B------:R-:W-:Y:S05]  /*1c240*/  @P0 BRA `(.L_x_878) ;  /* 0x0000000400500947 */ /* 0x000fea0003800000 */
[----:B------:R-:W-:-:S03]  /*1c250*/  UMOV UR4, 0xffffffff ;  /* 0xffffffff00047882 */ /* 0x000fc60000000000 */
[----:B------:R-:W-:Y:S05]  /*1c260*/  BRA.DIV UR4, `(.L_x_879) ;  /* 0x00000056041c7947 */ /* 0x000fea000b800000 */
[----:B------:R-:W-:-:S13]  /*1c270*/  ELECT P6, URZ, PT ;  /* 0x00000000003f782f */ /* 0x000fda00038c0000 */
.L_x_1011:
[----:B------:R-:W-:Y:S05]  /*1c280*/  @!P6 BRA `(.L_x_878) ;  /* 0x000000040040e947 */ /* 0x000fea0003800000 */
[----:B------:R2:W-:Y:S01]  /*1c290*/  STL [R1+0x1c], R9 ;  /* 0x00001c0901007387 */ /* 0x0005e20000100800 */
[----:B------:R-:W-:-:S04]  /*1c2a0*/  ISETP.NE.U32.AND P0, PT, R2, RZ, PT ;  /* 0x000000ff0200720c */ /* 0x000fc80003f05070 */
[----:B------:R-:W-:-:S13]  /*1c2b0*/  ISETP.NE.AND.EX P0, PT, R3, RZ, PT, P0 ;  /* 0x000000ff0300720c */ /* 0x000fda0003f05300 */
[----:B--2---:R-:W-:Y:S05]  /*1c2c0*/  @!P0 BRA `(.L_x_880) ;  /* 0x0000000000508947 */ /* 0x004fea0003800000 */
[----:B------:R-:W2:Y:S01]  /*1c2d0*/  LDC R6, c[0x0][0x43c] ;  /* 0x00010f00ff067b82 */ /* 0x000ea20000000800 */
[----:B0-----:R-:W-:Y:S01]  /*1c2e0*/  IMAD.MOV.U32 R0, RZ, RZ, R9 ;  /* 0x000000ffff007224 */ /* 0x001fe200078e0009 */
[----:B------:R-:W-:Y:S01]  /*1c2f0*/  ULDC.64 UR4, c[0x0][0x428] ;  /* 0x00010a0000047ab9 */ /* 0x000fe20000000a00 */
[----:B--2---:R-:W-:-:S13]  /*1c300*/  ISETP.NE.AND P0, PT, R6, 0x1, PT ;  /* 0x000000010600780c */ /* 0x004fda0003f05270 */
        /* <DEDUP_REMOVED lines=11> */
[----:B------:R-:W-:-:S04]  /*1c3c0*/  IMAD R0, R7, UR5, R6 ;  /* 0x0000000507007c24 */ /* 0x000fc8000f8e0206 */
[----:B------:R-:W-:-:S05]  /*1c3d0*/  IMAD.IADD R0, R5, 0x1, R0 ;  /* 0x0000000105007824 */ /* 0x000fca00078e0200 */
[----:B------:R-:W-:-:S05]  /*1c3e0*/  LEA.HI.X R3, R4, R3, R0, 0x2, P0 ;  /* 0x0000000304037211 */ /* 0x000fca00000f1400 */
[----:B------:R-:W2:Y:S04]  /*1c3f0*/  LDG.E R0, desc[UR42][R2.64] ;  /* 0x0000002a02007981 */ /* 0x000ea8000c1e1900 */
[----:B--2---:R2:W-:Y:S02]  /*1c400*/  STL [R1], R0 ;  /* 0x0000000001007387 */ /* 0x0045e40000100800 */
.L_x_880:
[----:B------:R-:W3:Y:S04]  /*1c410*/  LDL R7, [R1+0x4] ;  /* 0x0000040001077983 */ /* 0x000ee80000100800 */
[----:B0-2---:R-:W3:Y:S04]  /*1c420*/  LDL R0, [R1+0x8] ;  /* 0x0000080001007983 */ /* 0x005ee80000100800 */
[----:B------:R-:W2:Y:S01]  /*1c430*/  LDL R2, [R1+0x18] ;  /* 0x0000180001027983 */ /* 0x000ea20000100800 */
[----:B---3--:R-:W-:Y:S01]  /*1c440*/  IMAD R0, R0, 0x8, R7 ;  /* 0x0000000800007824 */ /* 0x008fe200078e0207 */
[----:B--2---:R-:W-:-:S04]  /*1c450*/  SHF.L.U32 R2, R2, 0x1f, RZ ;  /* 0x0000001f02027819 */ /* 0x004fc800000006ff */
[----:B------:R-:W0:Y:S02]  /*1c460*/  SYNCS.PHASECHK.TRANS64.TRYWAIT P0, [R0+URZ+0x34840], R2 ;  /* 0x03484002000075a7 */ /* 0x000e24000800017f */
[----:B0-----:R-:W-:Y:S05]  /*1c470*/  @!P0 BRA `(.L_x_881) ;  /* 0x0000005000b88947 */ /* 0x001fea0003800000 */
.L_x_1012:
[----:B------:R-:W2:Y:S02]  /*1c480*/  S2R R3, SR_TID.X ;  /* 0x0000000000037919 */ /* 0x000ea40000002100 */
[----:B--2---:R-:W-:-:S04]  /*1c490*/  LOP3.LUT R3, R3, 0x7f, RZ, 0xc0, !PT ;  /* 0x0000007f03037812 */ /* 0x004fc800078ec0ff */
[----:B------:R-:W-:-:S13]  /*1c4a0*/  ISETP.NE.AND P0, PT, R3, RZ, PT ;  /* 0x000000ff0300720c */ /* 0x000fda0003f05270 */
        /* <DEDUP_REMOVED lines=8> */
.L_x_882:
[----:B------:R-:W2:Y:S04]  /*1c530*/  LDL R7, [R1+0x4] ;  /* 0x0000040001077983 */ /* 0x000ea80000100800 */
[----:B------:R-:W2:Y:S04]  /*1c540*/  LDL R6, [R1+0x8] ;  /* 0x0000080001067983 */ /* 0x000ea80000100800 */
[----:B------:R-:W3:Y:S04]  /*1c550*/  LDL R5, [R1+0x1c] ;  /* 0x00001c0001057983 */ /* 0x000ee80000100800 */
[----:B------:R-:W4:Y:S04]  /*1c560*/  LDL R4, [R1+0x20] ;  /* 0x0000200001047983 */ /* 0x000f280000100800 */
[----:B------:R-:W5:Y:S04]  /*1c570*/  LDL R3, [R1] ;  /* 0x0000000001037983 */ /* 0x000f680000100800 */
[----:B0-----:R-:W5:Y:S01]  /*1c580*/  LDL.LU R2, [R1+0x10] ;  /* 0x0000100001027983 */ /* 0x001f620000300800 */
        /* <DEDUP_REMOVED lines=9> */
[----:B--2---:R-:W-:Y:S01]  /*1c620*/  IMAD R0, R6, 0xc000, R7 ;  /* 0x0000c00006007824 */ /* 0x004fe200078e0207 */
[----:B---3--:R-:W-:-:S04]  /*1c630*/  R2UR UR11, R5 ;  /* 0x00000000050b72ca */ /* 0x008fc800000e0000 */
[----:B------:R-:W-:Y:S02]  /*1c640*/  R2UR UR8, R0 ;  /* 0x00000000000872ca */ /* 0x000fe400000e0000 */
[----:B----4-:R-:W-:Y:S02]  /*1c650*/  R2UR UR5, R4 ;  /* 0x00000000040572ca */ /* 0x010fe400000e0000 */
[----:B-----5:R-:W-:Y:S02]  /*1c660*/  R2UR UR13, R3 ;  /* 0x00000000030d72ca */ /* 0x020fe400000e0000 */
[----:B------:R-:W-:-:S07]  /*1c670*/  LOP3.LUT R2, R2, 0xfffffffe, RZ, 0xc0, !PT ;  /* 0xfffffffe02027812 */ /* 0x000fce00078ec0ff */
[----:B------:R-:W-:Y:S01]  /*1c680*/  UIADD3 UR14, UR8, 0x1c400, URZ ;  /* 0x0001c400080e7890 */ /* 0x000fe2000fffe03f */
[----:B------:R-:W-:Y:S01]  /*1c690*/  @P0 LOP3.LUT R2, R2, 0x1, RZ, 0xfc, !PT ;  /* 0x0000000102020812 */ /* 0x000fe200078efcff */
[----:B------:R-:W-:Y:S02]  /*1c6a0*/  ULEA UR11, UR11, UR5, 0x7 ;  /* 0x000000050b0b7291 */ /* 0x000fe4000f8e383f */
[----:B------:R-:W-:Y:S02]  /*1c6b0*/  UIADD3.X UR5, URZ, UR37, URZ, UP0, !UPT ;  /* 0x000000253f057290 */ /* 0x000fe400087fe43f */
[----:B------:R-:W-:Y:S01]  /*1c6c0*/  UIADD3 UR15, UR8, 0x20400, URZ ;  /* 0x00020400080f7890 */ /* 0x000fe2000fffe03f */
[----:B------:R2:W-:Y:S01]  /*1c6d0*/  STL [R1+0x10], R2 ;  /* 0x0000100201007387 */ /* 0x0005e20000100800 */
[----:B------:R-:W-:-:S03]  /*1c6e0*/  UIADD3 UR16, UR8, 0x24400, URZ ;  /* 0x0002440008107890 */ /* 0x000fc6000fffe03f */
[----:B------:R-:W-:Y:S01]  /*1c6f0*/  UMOV UR8, UR14 ;  /* 0x0000000e00087c82 */ /* 0x000fe20008000000 */
[----:B------:R-:W-:Y:S01]  /*1c700*/  UMOV UR14, 0x80 ;  /* 0x00000080000e7882 */ /* 0x000fe20000000000 */
[----:B------:R0:W-:Y:S02]  /*1c710*/  UTMALDG.4D [UR8], [UR4], desc[UR6] ;  /* 0x00000608040075b4 */ /* 0x0001e40008019000 */
[----:B0-----:R-:W-:Y:S01]  /*1c720*/  UMOV UR8, UR15 ;  /* 0x0000000f00087c82 */ /* 0x001fe20008000000 */
[----:B------:R-:W-:Y:S02]  /*1c730*/  UMOV UR10, UR17 ;  /* 0x00000011000a7c82 */ /* 0x000fe40008000000 */
[----:B------:R0:W-:Y:S02]  /*1c740*/  UTMALDG.4D [UR8], [UR4], desc[UR6] ;  /* 0x00000608040075b4 */ /* 0x0001e40008019000 */
[----:B0-----:R-:W-:Y:S01]  /*1c750*/  UMOV UR8, UR16 ;  /* 0x0000001000087c82 */ /* 0x001fe20008000000 */
[----:B------:R-:W-:-:S02]  /*1c760*/  UMOV UR10, UR14 ;  /* 0x0000000e000a7c82 */ /* 0x000fc40008000000 */
[----:B------:R2:W-:Y:S02]  /*1c770*/  UTMALDG.4D [UR8], [UR4], desc[UR6] ;  /* 0x00000608040075b4 */ /* 0x0005e40008019000 */
[----:B--2---:R-:W-:Y:S01]  /*1c780*/  NOP ;  /* 0x0000000000007918 */ /* 0x004fe20000000000 */
.L_x_878:
[----:B------:R-:W2:Y:S04]  /*1c790*/  LDL R2, [R1+0x4] ;  /* 0x0000040001027983 */ /* 0x000ea80000100800 */
[----:B------:R-:W3:Y:S04]  /*1c7a0*/  LDL.LU R3, [R1+0x40] ;  /* 0x0000400001037983 */ /* 0x000ee80000300800 */
[----:B------:R-:W4:Y:S04]  /*1c7b0*/  LDL.LU R5, [R1+0x30] ;  /* 0x0000300001057983 */ /* 0x000f280000300800 */
[----:B0-----:R-:W5:Y:S01]  /*1c7c0*/  LDL.LU R4, [R1+0x44] ;  /* 0x0000440001047983 */ /* 0x001f620000300800 */
[----:B------:R-:W-:Y:S05]  /*1c7d0*/  WARPSYNC.ALL ;  /* 0x0000000000007948 */ /* 0x000fea0003800000 */
[----:B------:R-:W-:Y:S01]  /*1c7e0*/  ULDC.64 UR4, c[0x0][0x298] ;  /* 0x0000a60000047ab9 */ /* 0x000fe20000000a00 */
[----:B------:R-:W-:Y:S01]  /*1c7f0*/  ULDC.64 UR6, c[0x0][0xa00] ;  /* 0x0002800000067ab9 */ /* 0x000fe20000000a00 */
[----:B------:R-:W-:Y:S01]  /*1c800*/  BSSY B6, `(.L_x_883) ;  /* 0x0000024000067945 */ /* 0x000fe20003800000 */
[----:B------:R-:W-:Y:S01]  /*1c810*/  BAR.SYNC.DEFER_BLOCKING 0x8, 0x180 ;  /* 0x0206000000007b1d */ /* 0x000fe20000010000 */
[----:B------:R-:W-:-:S04]  /*1c820*/  ISETP.NE.U32.AND P0, PT, RZ, UR6, PT ;  /* 0x00000006ff007c0c */ /* 0x000fc8000bf05070 */
[----:B------:R-:W-:Y:S01]  /*1c830*/  ISETP.NE.AND.EX P0, PT, RZ, UR7, PT, P0 ;  /* 0x00000007ff007c0c */ /* 0x000fe2000bf05300 */
[----:B--2---:R-:W-:Y:S01]  /*1c840*/  VIADD R2, R2, 0x10400 ;  /* 0x0001040002027836 */ /* 0x004fe20000000000 */
[----:B---3--:R-:W-:-:S04]  /*1c850*/  SHF.R.S32.HI R0, RZ, 0x1f, R3 ;  /* 0x0000001fff007819 */ /* 0x008fc80000011403 */
        /* <DEDUP_REMOVED lines=9> */
[----:B0-----:R-:W-:Y:S01]  /*1c8f0*/  IMAD.IADD R2, R3, 0x1, R0 ;  /* 0x0000000103027824 */ /* 0x001fe200078e0200 */
        /* <DEDUP_REMOVED lines=9> */
[----:B------:R-:W-:Y:S01]  /*1c990*/  MOV R13, RZ ;  /* 0x000000ff000d7202 */ /* 0x000fe20000000f00 */
[----:B------:R-:W0:Y:S01]  /*1c9a0*/  LDC.64 R2, c[0x4][R2] ;  /* 0x0100000002027b82 */ /* 0x000e220000000a00 */
[----:B------:R-:W-:Y:S02]  /*1c9b0*/  IMAD.U32 R5, RZ, RZ, UR5 ;  /* 0x00000005ff057e24 */ /* 0x000fe4000f8e00ff */
[----:B------:R-:W-:Y:S02]  /*1c9c0*/  IMAD.U32 R6, RZ, RZ, UR6 ;  /* 0x00000006ff067e24 */ /* 0x000fe4000f8e00ff */
[----:B------:R-:W-:-:S02]  /*1c9d0*/  IMAD.U32 R7, RZ, RZ, UR7 ;  /* 0x00000007ff077e24 */ /* 0x000fc4000f8e00ff */
[----:B------:R-:W-:Y:S02]  /*1c9e0*/  IMAD.U32 R10, RZ, RZ, UR8 ;  /* 0x00000008ff0a7e24 */ /* 0x000fe4000f8e00ff */
[----:B------:R-:W-:Y:S02]  /*1c9f0*/  IMAD.U32 R11, RZ, RZ, UR9 ;  /* 0x00000009ff0b7e24 */ /* 0x000fe4000f8e00ff */
[----:B------:R-:W-:Y:S02]  /*1ca00*/  IMAD.MOV.U32 R8, RZ, RZ, 0x70 ;  /* 0x00000070ff087424 */ /* 0x000fe400078e00ff */
[----:B------:R-:W-:-:S07]  /*1ca10*/  IMAD.MOV.U32 R12, RZ, RZ, 0x1 ;  /* 0x00000001ff0c7424 */ /* 0x000fce00078e00ff */
[----:B------:R-:W-:-:S07]  /*1ca20*/  LEPC R20, `(.L_x_884) ;  /* 0x000000001014794e */ /* 0x000fce0000000000 */
[----:B01----:R-:W-:Y:S05]  /*1ca30*/  CALL.ABS.NOINC R2 ;  /* 0x0000000002007343 */ /* 0x003fea0003c00000 */
.L_x_884:
[----:B------:R-:W-:Y:S05]  /*1ca40*/  BSYNC B6 ;  /* 0x0000000000067941 */ /* 0x000fea0003800000 */
.L_x_883:
[----:B------:R-:W3:Y:S01]  /*1ca50*/  LDL.LU R6, [R1+0x40] ;  /* 0x0000400001067983 */ /* 0x000ee20000300800 */
[----:B------:R-:W-:Y:S01]  /*1ca60*/  ULDC.64 UR4, c[0x0][0x2d8] ;  /* 0x0000b60000047ab9 */ /* 0x000fe20000000a00 */
[----:B------:R-:W0:Y:S01]  /*1ca70*/  LDC R7, c[0x0][0x448] ;  /* 0x00011200ff077b82 */ /* 0x000e220000000800 */
[----:B------:R-:W-:Y:S01]  /*1ca80*/  IMAD.SHL.U32 R17, R17, 0x80, RZ ;  /* 0x0000008011117824 */ /* 0x000fe200078e00ff */
[----:B--2---:R-:W3:Y:S01]  /*1ca90*/  LDL.LU.64 R2, [R1+0x48] ;  /* 0x0000480001027983 */ /* 0x004ee20000300a00 */
[----:B------:R-:W-:-:S03]  /*1caa0*/  ULDC.64 UR6, c[0x0][0x280] ;  /* 0x0000a00000067ab9 */ /* 0x000fc60000000a00 */
[----:B------:R-:W2:Y:S04]  /*1cab0*/  LDL.LU R0, [R1+0x44] ;  /* 0x0000440001007983 */ /* 0x000ea80000300800 */
[----:B------:R-:W4:Y:S04]  /*1cac0*/  LDL.LU R5, [R1+0x5c] ;  /* 0x00005c0001057983 */ /* 0x000f280000300800 */
[----:B------:R-:W4:Y:S01]  /*1cad0*/  LDL.LU R4, [R1+0x30] ;  /* 0x0000300001047983 */ /* 0x000f220000300800 */
[----:B------:R-:W1:Y:S01]  /*1cae0*/  S2R R10, SR_TID.X ;  /* 0x00000000000a7919 */ /* 0x000e620000002100 */
[----:B0-----:R-:W-:Y:S01]  /*1caf0*/  ISETP.NE.AND P0, PT, R7, 0x1, PT ;  /* 0x000000010700780c */ /* 0x001fe20003f05270 */
[----:B-1----:R-:W-:-:S05]  /*1cb00*/  IMAD.SHL.U32 R10, R10, 0x8, RZ ;  /* 0x000000080a0a7824 */ /* 0x002fca00078e00ff */
[----:B------:R-:W-:-:S04]  /*1cb10*/  LOP3.LUT R10, R10, 0x38, RZ, 0xc0, !PT ;  /* 0x000000380a0a7812 */ /* 0x000fc800078ec0ff */
[C---:B------:R-:W-:Y:S02]  /*1cb20*/  LOP3.LUT R9, R10.reuse, 0x40, RZ, 0xfc, !PT ;  /* 0x000000400a097812 */ /* 0x040fe400078efcff */
[----:B------:R-:W-:Y:S01]  /*1cb30*/  LOP3.LUT R8, R10, 0x80, RZ, 0xfc, !PT ;  /* 0x000000800a087812 */ /* 0x000fe200078efcff */
[----:B---3--:R-:W-:Y:S02]  /*1cb40*/  IMAD.MOV.U32 R3, RZ, RZ, R6 ;  /* 0x000000ffff037224 */ /* 0x008fe400078e0006 */
[----:B------:R-:W0:Y:S01]  /*1cb50*/  @P0 LDC R6, c[0x0][0x450] ;  /* 0x00011400ff060b82 */ /* 0x000e220000000800 */
[----:B--2---:R-:W-:Y:S02]  /*1cb60*/  IMAD R0, R0, UR4, RZ ;  /* 0x0000000400007c24 */ /* 0x004fe4000f8e02ff */
[----:B------:R-:W-:-:S04]  /*1cb70*/  IMAD.WIDE.U32 R2, R18, UR4, R2 ;  /* 0x0000000412027c25 */ /* 0x000fc8000f8e0002 */
[----:B------:R-:W-:Y:S01]  /*1cb80*/  IMAD R0, R18, UR5, R0 ;  /* 0x0000000512007c24 */ /* 0x000fe2000f8e0200 */
[----:B------:R-:W-:-:S03]  /*1cb90*/  ULDC.64 UR4, c[0x0][0x2e0] ;  /* 0x0000b80000047ab9 */ /* 0x000fc60000000a00 */
[----:B------:R-:W-:Y:S02]  /*1cba0*/  IMAD.IADD R3, R3, 0x1, R0 ;  /* 0x0000000103037824 */ /* 0x000fe400078e0200 */
[----:B----4-:R-:W-:Y:S02]  /*1cbb0*/  IMAD R0, R5, UR4, RZ ;  /* 0x0000000405007c24 */ /* 0x010fe4000f8e02ff */
[----:B------:R-:W-:-:S04]  /*1cbc0*/  IMAD.WIDE.U32 R2, R4, UR4, R2 ;  /* 0x0000000404027c25 */ /* 0x000fc8000f8e0002 */
[----:B------:R-:W-:Y:S01]  /*1cbd0*/  IMAD R0, R4, UR5, R0 ;  /* 0x0000000504007c24 */ /* 0x000fe2000f8e0200 */
[----:B------:R-:W-:Y:S01]  /*1cbe0*/  ULDC.64 UR4, c[0x0][0x2d0] ;  /* 0x0000b40000047ab9 */ /* 0x000fe20000000a00 */
[----:B------:R-:W1:Y:S02]  /*1cbf0*/  S2R R4, SR_TID.X ;  /* 0x0000000000047919 */ /* 0x000e640000002100 */
[----:B------:R-:W-:Y:S01]  /*1cc00*/  IMAD.IADD R3, R3, 0x1, R0 ;  /* 0x0000000103037824 */ /* 0x000fe200078e0200 */
[----:B-1----:R-:W-:-:S04]  /*1cc10*/  LOP3.LUT R4, R4, 0x7f, RZ, 0xc0, !PT ;  /* 0x0000007f04047812 */ /* 0x002fc800078ec0ff */
[----:B------:R-:W-:Y:S02]  /*1cc20*/  SHF.R.U32.HI R5, RZ, 0x3, R4 ;  /* 0x00000003ff057819 */ /* 0x000fe40000011604 */
[----:B------:R-:W1:Y:S02]  /*1cc30*/  S2R R4, SR_TID.X ;  /* 0x0000000000047919 */ /* 0x000e640000002100 */
[----:B-1----:R-:W-:-:S05]  /*1cc40*/  IMAD.SHL.U32 R4, R4, 0x10, RZ ;  /* 0x0000001004047824 */ /* 0x002fca00078e00ff */
[----:B------:R-:W-:Y:S02]  /*1cc50*/  LOP3.LUT R4, R5, 0x70, R4, 0xf8, !PT ;  /* 0x0000007005047812 */ /* 0x000fe400078ef804 */
[----:B------:R-:W1:Y:S02]  /*1cc60*/  @P0 LDC R5, c[0x0][0x44c] ;  /* 0x00011300ff050b82 */ /* 0x000e640000000800 */
[----:B------:R-:W-:-:S05]  /*1cc70*/  LOP3.LUT R4, R4, R17, RZ, 0xfc, !PT ;  /* 0x0000001104047212 */ /* 0x000fca00078efcff */
[----:B------:R-:W-:Y:S02]  /*1cc80*/  IMAD.MOV.U32 R0, RZ, RZ, R4 ;  /* 0x000000ffff007224 */ /* 0x000fe400078e0004 */
[----:B-1----:R-:W-:-:S05]  /*1cc90*/  @P0 IMAD.HI.U32 R5, R4, R5, RZ ;  /* 0x0000000504050227 */ /* 0x002fca00078e00ff */
[----:B0-----:R-:W-:-:S05]  /*1cca0*/  @P0 SHF.R.U32.HI R0, RZ, R6, R5 ;  /* 0x00000006ff000219 */ /* 0x001fca0000011605 */
        /* <DEDUP_REMOVED lines=25> */
[----:B------:R-:W2:Y:S03]  /*1ce40*/  LDL.LU R6, [R1+0x54] ;  /* 0x0000540001067983 */ /* 0x000ea60000300800 */
[----:B------:R-:W-:Y:S01]  /*1ce50*/  IMAD.IADD R0, R8, 0x1, R17 ;  /* 0x0000000108007824 */ /* 0x000fe200078e0211 */
[----:B------:R-:W0:Y:S03]  /*1ce60*/  S2R R11, SR_TID.X ;  /* 0x00000000000b7919 */ /* 0x000e260000002100 */
[----:B------:R-:W-:Y:S01]  /*1ce70*/  VIADD R5, R0, 0x10 ;  /* 0x0000001000057836 */ /* 0x000fe20000000000 */
[----:B------:R-:W-:Y:S01]  /*1ce80*/  SHFL.IDX PT, R9, R3, 0x1, 0x181f ;  /* 0x00381f0003097f89 */ /* 0x000fe200000e0000 */
[----:B0-----:R-:W-:-:S05]  /*1ce90*/  IMAD.SHL.U32 R11, R11, 0x8, RZ ;  /* 0x000000080b0b7824 */ /* 0x001fca00078e00ff */
[----:B------:R-:W-:Y:S01]  /*1cea0*/  LOP3.LUT R11, R11, 0x38, RZ, 0xc0, !PT ;  /* 0x000000380b0b7812 */ /* 0x000fe200078ec0ff */
[----:B--2---:R-:W-:Y:S02]  /*1ceb0*/  IMAD R2, R6, R7, RZ ;  /* 0x0000000706027224 */ /* 0x004fe400078e02ff */
[----:B------:R-:W0:Y:S03]  /*1cec0*/  SHFL.IDX PT, R7, R4, RZ, 0x181f ;  /* 0x00181fff04077589 */ /* 0x000e2600000e0000 */
[-C--:B------:R-:W-:Y:S01]  /*1ced0*/  ISETP.GE.AND P4, PT, R0, R2.reuse, PT ;  /* 0x000000020000720c */ /* 0x080fe20003f86270 */
[----:B------:R-:W1:Y:S01]  /*1cee0*/  SHFL.IDX PT, R6, R3, RZ, 0x181f ;  /* 0x00181fff03067589 */ /* 0x000e6200000e0000 */
[----:B------:R-:W-:-:S03]  /*1cef0*/  ISETP.GE.AND P3, PT, R5, R2, PT ;  /* 0x000000020500720c */ /* 0x000fc60003f66270 */
[----:B------:R-:W2:Y:S08]  /*1cf00*/  SHFL.IDX PT, R5, R4, 0x1, 0x181f ;  /* 0x00381f0004057f89 */ /* 0x000eb000000e0000 */
[----:B0-----:R-:W-:-:S05]  /*1cf10*/  @!P4 LEA R7, P5, R11, R7, 0x1 ;  /* 0x000000070b07c211 */ /* 0x001fca00078a08ff */
[----:B-1----:R-:W-:Y:S01]  /*1cf20*/  @!P4 IMAD.X R6, RZ, RZ, R6, P5 ;  /* 0x000000ffff06c224 */ /* 0x002fe200028e0606 */
[----:B--2---:R-:W-:-:S04]  /*1cf30*/  @!P3 LEA R8, P5, R11, R5, 0x1 ;  /* 0x000000050b08b211 */ /* 0x004fc800078a08ff */
        /* <DEDUP_REMOVED lines=54> */
[----:B------:R-:W-:Y:S01]  /*1d2a0*/  ISETP.GE.AND P4, PT, R5, R2, PT ;  /* 0x000000020500720c */ /* 0x000fe20003f86270 */
[----:B------:R-:W-:Y:S04]  /*1d2b0*/  @!P3 LDGSTS.E.BYPASS.LTC128B.128 [R10+0x12c00], desc[UR42][R6.64], !P2 ;  /* 0x12c00000060abfae */ /* 0x000fe8000d101d6a */
[----:B------:R-:W0:Y:S04]  /*1d2c0*/  SHFL.IDX PT, R5, R4, 0x6, 0x181f ;  /* 0x00d81f0004057f89 */ /* 0x000e2800000e0000 */
[----:B------:R-:W-:Y:S04]  /*1d2d0*/  @!P3 LDGSTS.E.BYPASS.LTC128B.128 [R10+0x16c00], desc[UR42][R6.64+0x80], !P1 ;  /* 0x16c00080060abfae */ /* 0x000fe8000c901d6a */
[----:B------:R1:W-:Y:S04]  /*1d2e0*/  @!P3 LDGSTS.E.BYPASS.LTC128B.128 [R10+0x1ac00], desc[UR42][R6.64+0x100], !P0 ;  /* 0x1ac00100060abfae */ /* 0x0003e8000c101d6a */
[----:B-1----:R-:W1:Y:S01]  /*1d2f0*/  SHFL.IDX PT, R6, R3, 0x6, 0x181f ;  /* 0x00d81f0003067f89 */ /* 0x002e6200000e0000 */
[----:B0-----:R-:W-:-:S05]  /*1d300*/  @!P4 LEA R5, P3, R11, R5, 0x1 ;  /* 0x000000050b05c211 */ /* 0x001fca00078608ff */
[----:B-1----:R-:W-:-:S04]  /*1d310*/  @!P4 IMAD.X R6, RZ, RZ, R6, P3 ;  /* 0x000000ffff06c224 */ /* 0x002fc800018e0606 */
[----:B------:R-:W-:Y:S02]  /*1d320*/  @!P4 IMAD.MOV.U32 R7, RZ, RZ, R6 ;  /* 0x000000ffff07c224 */ /* 0x000fe400078e0006 */
[----:B------:R-:W-:Y:S02]  /*1d330*/  @!P4 IMAD.MOV.U32 R6, RZ, RZ, R5 ;  /* 0x000000ffff06c224 */ /* 0x000fe400078e0005 */
[----:B------:R1:W2:Y:S04]  /*1d340*/  SHFL.IDX PT, R5, R3, 0x7, 0x181f ;  /* 0x00f81f0003057f89 */ /* 0x0002a800000e0000 */
[----:B------:R1:W-:Y:S04]  /*1d350*/  @!P4 LDGSTS.E.BYPASS.LTC128B.128 [R10+0x13400], desc[UR42][R6.64], !P2 ;  /* 0x13400000060acfae */ /* 0x0003e8000d101d6a */
[----:B------:R1:W-:Y:S04]  /*1d360*/  @!P4 LDGSTS.E.BYPASS.LTC128B.128 [R10+0x17400], desc[UR42][R6.64+0x80], !P1 ;  /* 0x17400080060acfae */ /* 0x0003e8000c901d6a */
[----:B------:R1:W-:Y:S04]  /*1d370*/  @!P4 LDGSTS.E.BYPASS.LTC128B.128 [R10+0x1b400], desc[UR42][R6.64+0x100], !P0 ;  /* 0x1b400100060acfae */ /* 0x0003e8000c101d6a */
[----:B------:R1:W3:Y:S02]  /*1d380*/  SHFL.IDX PT, R3, R4, 0x7, 0x181f ;  /* 0x00f81f0004037f89 */ /* 0x0002e400000e0000 */
.L_x_1029:
[----:B------:R-:W-:Y:S01]  /*1d390*/  VIADD R0, R0, 0x70 ;  /* 0x0000007000007836 */ /* 0x000fe20000000000 */
[----:B------:R-:W-:Y:S04]  /*1d3a0*/  BSSY B0, `(.L_x_886) ;  /* 0x000000e000007945 */ /* 0x000fe80003800000 */
[----:B------:R-:W-:-:S13]  /*1d3b0*/  ISETP.GE.AND P3, PT, R0, R2, PT ;  /* 0x000000020000720c */ /* 0x000fda0003f66270 */
[----:B------:R-:W-:Y:S05]  /*1d3c0*/  @P3 BRA `(.L_x_887) ;  /* 0x00000000002c3947 */ /* 0x000fea0003800000 */
[----:B-1----:R-:W1:Y:S02]  /*1d3d0*/  S2R R4, SR_TID.X ;  /* 0x0000000000047919 */ /* 0x002e640000002100 */
[----:B-1----:R-:W-:-:S05]  /*1d3e0*/  IMAD.SHL.U32 R4, R4, 0x8, RZ ;  /* 0x0000000804047824 */ /* 0x002fca00078e00ff */
[----:B------:R-:W-:-:S04]  /*1d3f0*/  LOP3.LUT R4, R4, 0x38, RZ, 0xc0, !PT ;  /* 0x0000003804047812 */ /* 0x000fc800078ec0ff */
[----:B---3--:R-:W-:-:S05]  /*1d400*/  LEA R2, P3, R4, R3, 0x1 ;  /* 0x0000000304027211 */ /* 0x008fca00078608ff */
[----:B--2---:R-:W-:-:S05]  /*1d410*/  IMAD.X R3, RZ, RZ, R5, P3 ;  /* 0x000000ffff037224 */ /* 0x004fca00018e0605 */
[----:B------:R-:W-:Y:S01]  /*1d420*/  @!PT LDS RZ, [RZ] ;  /* 0x00000000fffff984 */ /* 0x000fe20000000800 */
[----:B------:R-:W-:Y:S01]  /*1d430*/  @!PT LDS RZ, [RZ] ;  /* 0x00000000fffff984 */ /* 0x000fe20000000800 */
[----:B------:R-:W-:Y:S01]  /*1d440*/  @!PT LDS RZ, [RZ] ;  /* 0x00000000fffff984 */ /* 0x000fe20000000800 */
[----:B------:R4:W-:Y:S04]  /*1d450*/  LDGSTS.E.BYPASS.LTC128B.128 [R10+0x13c00], desc[UR42][R2.64], !P2 ;  /* 0x13c00000020a7fae */ /* 0x0009e8000d101d6a */
[----:B------:R4:W-:Y:S04]  /*1d460*/  LDGSTS.E.BYPASS.LTC128B.128 [R10+0x17c00], desc[UR42][R2.64+0x80], !P1 ;  /* 0x17c00080020a7fae */ /* 0x0009e8000c901d6a */
[----:B------:R4:W-:Y:S02]  /*1d470*/  LDGSTS.E.BYPASS.LTC128B.128 [R10+0x1bc00], desc[UR42][R2.64+0x100], !P0 ;  /* 0x1bc00100020a7fae */ /* 0x0009e4000c101d6a */
.L_x_887:
[----:B------:R-:W-:Y:S05]  /*1d480*/  BSYNC B0 ;  /* 0x0000000000007941 */ /* 0x000fea0003800000 */
.L_x_886:
[----:B01--4-:R-:W4:Y:S01]  /*1d490*/  LDL R10, [R1+0x4] ;  /* 0x00000400010a7983 */ /* 0x013f220000100800 */
[----:B------:R-:W-:Y:S01]  /*1d4a0*/  PLOP3.LUT P0, PT, PT, PT, PT, 0x80, 0x0 ;  /* 0x000000000000781c */ /* 0x000fe20003f0f070 */
[----:B------:R-:W-:Y:S01]  /*1d4b0*/  NOP ;  /* 0x0000000000007918 */ /* 0x000fe20000000000 */
[----:B----4-:R-:W-:-:S11]  /*1d4c0*/  VIADD R10, R10, 0x34800 ;  /* 0x000348000a0a7836 */ /* 0x010fd60000000000 */
.L_x_888:
[----:B------:R-:W4:Y:S01]  /*1d4d0*/  LDL R2, [R1+0x4] ;  /* 0x0000040001027983 */ /* 0x000f220000100800 */
[----:B------:R-:W-:Y:S02]  /*1d4e0*/  PLOP3.LUT P1, PT, P1, P0, PT, 0xa2, 0x0 ;  /* 0x000000000000781c */ /* 0x000fe40000f21472 */
[----:B----4-:R-:W-:-:S08]  /*1d4f0*/  @P0 R2UR P1, UR4, R2 ;  /* 0x00000000020402ca */ /* 0x010fd00000020000 */
[----:B------:R-:W-:-:S05]  /*1d500*/  @P0 PLOP3.LUT P0, PT, P1, PT, PT, 0x80, 0x0 ;  /* 0x000000000000081c */ /* 0x000fca0000f0f070 */
[----:B------:R-:W-:Y:S01]  /*1d510*/  @!P1 SYNCS.ARRIVE.TRANS64.RED.A0T1 RZ, [UR4+0x34800], RZ ;  /* 0x034800ffffff99a7 */ /* 0x000fe20008200404 */
[----:B------:R-:W-:Y:S07]  /*1d520*/  @!P1 ARRIVES.LDGSTSBAR.64.TRANSCNT [UR4+0x34800] ;  /* 0x03480000ff0099b0 */ /* 0x000fee0008000a84 */
[----:B------:R-:W-:Y:S05]  /*1d530*/  @P0 BRA.U.ANY `(.L_x_888) ;  /* 0xfffffffd00e40947 */ /* 0x000fea000393ffff */
[----:B---3--:R-:W3:Y:S02]  /*1d540*/  LDL.LU R3, [R1+0x58] ;  /* 0x0000580001037983 */ /* 0x008ee40000300800 */
[----:B---3--:R-:W-:-:S05]  /*1d550*/  VIADD R3, R3, 0x1 ;  /* 0x0000000103037836 */ /* 0x008fca0000000000 */
        /* <DEDUP_REMOVED lines=10> */
.L_x_1030:
[----:B------:R-:W-:Y:S05]  /*1d600*/  BSYNC B0 ;  /* 0x0000000000007941 */ /* 0x000fea0003800000 */
.L_x_889:
[----:B0-----:R-:W3:Y:S01]  /*1d610*/  LDL.LU R2, [R1+0x50] ;  /* 0x0000500001027983 */ /* 0x001ee20000300800 */
[----:B------:R-:W-:Y:S01]  /*1d620*/  BSSY B0, `(.L_x_891) ;  /* 0x0000223000007945 */ /* 0x000fe20003800000 */
[----:B---3--:R-:W-:-:S13]  /*1d630*/  ISETP.GE.AND P0, PT, R2, 0x81, PT ;  /* 0x000000810200780c */ /* 0x008fda0003f06270 */
[----:B------:R-:W-:Y:S05]  /*1d640*/  @!P0 BRA `(.L_x_892) ;  /* 0x0000002000808947 */ /* 0x000fea0003800000 */
[----:B------:R-:W3:Y:S01]  /*1d650*/  LDL R2, [R1+0x3c] ;  /* 0x00003c0001027983 */ /* 0x000ee20000100800 */
[----:B------:R-:W-:Y:S01]  /*1d660*/  IMAD.MOV.U32 R0, RZ, RZ, 0x1 ;  /* 0x00000001ff007424 */ /* 0x000fe200078e00ff */
[----:B------:R-:W-:Y:S01]  /*1d670*/  BSSY B2, `(.L_x_893) ;  /* 0x00000bb000027945 */ /* 0x000fe20003800000 */
[----:B---3--:R-:W-:-:S05]  /*1d680*/  IMAD.MOV R8, RZ, RZ, -R2 ;  /* 0x000000ffff087224 */ /* 0x008fca00078e0a02 */
[----:B------:R-:W-:-:S05]  /*1d690*/  VIADDMNMX R8, R8, R0, 0xffffffff, !PT ;  /* 0xffffffff08087446 */ /* 0x000fca0007800100 */
[----:B------:R-:W-:-:S05]  /*1d6a0*/  IMAD.IADD R0, R2, 0x1, R8 ;  /* 0x0000000102007824 */ /* 0x000fca00078e0208 */
[----:B------:R-:W-:-:S04]  /*1d6b0*/  LOP3.LUT R0, R0, 0x1, RZ, 0xc0, !PT ;  /* 0x0000000100007812 */ /* 0x000fc800078ec0ff */
[----:B------:R-:W-:Y:S01]  /*1d6c0*/  ISETP.NE.U32.AND P0, PT, R0, 0x1, PT ;  /* 0x000000010000780c */ /* 0x000fe20003f05070 */
[----:B------:R-:W-:-:S12]  /*1d6d0*/  VIADD R0, R2, 0xfffffffe ;  /* 0xfffffffe02007836 */ /* 0x000fd80000000000 */
[----:B------:R-:W-:Y:S05]  /*1d6e0*/  @P0 BRA `(.L_x_894) ;  /* 0x0000000800cc0947 */ /* 0x000fea0003800000 */
[----:B------:R-:W3:Y:S04]  /*1d6f0*/  LDL R4, [R1+0x10] ;  /* 0x0000100001047983 */ /* 0x000ee80000100800 */
[----:B------:R-:W4:Y:S04]  /*1d700*/  LDL R3, [R1+0x8] ;  /* 0x0000080001037983 */ /* 0x000f280000100800 */
[----:B------:R-:W5:Y:S01]  /*1d710*/  LDL R2, [R1+0x18] ;  /* 0x0000180001027983 */ /* 0x000f620000100800 */
[----:B------:R-:W-:Y:S01]  /*1d720*/  BSSY B1, `(.L_x_895) ;  /* 0x00000ab000017945 */ /* 0x000fe20003800000 */
[----:B---3--:R-:W-:Y:S01]  /*1d730*/  LOP3.LUT P1, RZ, R4, 0x1, RZ, 0xc0, !PT ;  /* 0x0000000104ff7812 */ /* 0x008fe2000782c0ff */
[----:B----4-:R-:W-:-:S05]  /*1d740*/  VIADD R7, R3, 0x1 ;  /* 0x0000000103077836 */ /* 0x010fca0000000000 */
[----:B------:R-:W-:-:S04]  /*1d750*/  ISETP.NE.AND P0, PT, R7, 0x2, PT ;  /* 0x000000020700780c */ /* 0x000fc80003f05270 */
[----:B------:R-:W-:Y:S02]  /*1d760*/  SEL R9, RZ, 0x1, P0 ;  /* 0x00000001ff097807 */ /* 0x000fe40000000000 */
[----:B------:R-:W-:Y:S02]  /*1d770*/  SEL R7, R7, RZ, P0 ;  /* 0x000000ff07077207 */ /* 0x000fe40000000000 */
[----:B-----5:R-:W-:Y:S01]  /*1d780*/  LOP3.LUT R9, R2, R9, RZ, 0x3c, !PT ;  /* 0x0000000902097212 */ /* 0x020fe200078e3cff */
[----:B------:R-:W-:Y:S06]  /*1d790*/  @!P1 BRA `(.L_x_896) ;  /* 0x00000008008c9947 */ /* 0x000fec0003800000 */
[----:B------:R0:W5:Y:S01]  /*1d7a0*/  LDL R4, [R1] ;  /* 0x0000000001047983 */ /* 0x0001620000100800 */
[----:B------:R-:W-:Y:S02]  /*1d7b0*/  ULDC.64 UR4, c[0x0][0x418] ;  /* 0x0001060000047ab9 */ /* 0x000fe40000000a00 */
[----:B------:R-:W-:-:S04]  /*1d7c0*/  ISETP.NE.U32.AND P0, PT, RZ, UR4, PT ;  /* 0x00000004ff007c0c */ /* 0x000fc8000bf05070 */
[----:B------:R-:W-:-:S13]  /*1d7d0*/  ISETP.NE.AND.EX P0, PT, RZ, UR5, PT, P0 ;  /* 0x00000005ff007c0c */ /* 0x000fda000bf05300 */
[----:B0-----:R-:W-:Y:S05]  /*1d7e0*/  @!P0 BRA `(.L_x_897) ;  /* 0x00000000004c8947 */ /* 0x001fea0003800000 */
[----:B------:R-:W3:Y:S01]  /*1d7f0*/  LDL R11, [R1+0x28] ;  /* 0x00002800010b7983 */ /* 0x000ee20000100800 */
[----:B--2---:R-:W0:Y:S01]  /*1d800*/  LDC R5, c[0x0][0x43c] ;  /* 0x00010f00ff057b82 */ /* 0x004e220000000800 */
[----:B------:R-:W-:Y:S02]  /*1d810*/  ULDC.64 UR6, c[0x0][0x428] ;  /* 0x00010a0000067ab9 */ /* 0x000fe40000000a00 */
[----:B------:R-:W2:Y:S01]  /*1d820*/  LDL R6, [R1+0x14] ;  /* 0x0000140001067983 */ /* 0x000ea20000100800 */
        /* <DEDUP_REMOVED lines=8> */
[----:B---3--:R-:W-:-:S04]  /*1d8b0*/  IMAD R4, R11, UR6, RZ ;  /* 0x000000060b047c24 */ /* 0x008fc8000f8e02ff */
[C---:B--2---:R-:W-:Y:S02]  /*1d8c0*/  IMAD R4, R6.reuse, UR7, R4 ;  /* 0x0000000706047c24 */ /* 0x044fe4000f8e0204 */
[----:B------:R-:W-:-:S04]  /*1d8d0*/  IMAD.WIDE.U32 R2, R6, UR6, R2 ;  /* 0x0000000606027c25 */ /* 0x000fc8000f8e0002 */
[----:B------:R-:W-:Y:S01]  /*1d8e0*/  IMAD.IADD R3, R4, 0x1, R3 ;  /* 0x0000000104037824 */ /* 0x000fe200078e0203 */
[----:B------:R-:W-:-:S04]  /*1d8f0*/  LEA R4, P0, R2, UR4, 0x2 ;  /* 0x0000000402047c11 */ /* 0x000fc8000f8010ff */
[----:B------:R-:W-:-:S05]  /*1d900*/  LEA.HI.X R5, R2, UR5, R3, 0x2, P0 ;  /* 0x0000000502057c11 */ /* 0x000fca00080f1403 */
[----:B------:R0:W5:Y:S04]  /*1d910*/  LDG.E R4, desc[UR42][R4.64] ;  /* 0x0000002a04047981 */ /* 0x000168000c1e1900 */
.L_x_897:
[----:B------:R-:W3:Y:S01]  /*1d920*/  LDL R2, [R1+0x4] ;  /* 0x0000040001027983 */ /* 0x000ee20000100800 */
[----:B------:R-:W-:Y:S01]  /*1d930*/  BSSY B3, `(.L_x_898) ;  /* 0x0000005000037945 */ /* 0x000fe20003800000 */
[----:B---3--:R-:W-:Y:S01]  /*1d940*/  IMAD R3, R7, 0x8, R2 ;  /* 0x0000000807037824 */ /* 0x008fe200078e0202 */
[----:B------:R-:W-:-:S04]  /*1d950*/  SHF.L.U32 R2, R9, 0x1f, RZ ;  /* 0x0000001f09027819 */ /* 0x000fc800000006ff */
[----:B------:R-:W1:Y:S02]  /*1d960*/  SYNCS.PHASECHK.TRANS64.TRYWAIT P0, [R3+URZ+0x34840], R2 ;  /* 0x03484002030075a7 */ /* 0x000e64000800017f */
[----:B-1----:R-:W-:Y:S05]  /*1d970*/  @!P0 BRA `(.L_x_899) ;  /* 0x0000004800908947 */ /* 0x002fea0003800000 */
.L_x_1031:
[----:B------:R-:W-:Y:S05]  /*1d980*/  BSYNC B3 ;  /* 0x0000000000037941 */ /* 0x000fea0003800000 */
.L_x_898:
[----:B0-2---:R-:W0:Y:S01]  /*1d990*/  S2R R5, SR_TID.X ;  /* 0x0000000000057919 */ /* 0x005e220000002100 */
        /* <DEDUP_REMOVED lines=11> */
.L_x_901:
[----:B------:R-:W-:Y:S05]  /*1da50*/  BSYNC B3 ;  /* 0x0000000000037941 */ /* 0x000fea0003800000 */
.L_x_900:
        /* <DEDUP_REMOVED lines=11> */
[----:B---3--:R-:W-:Y:S02]  /*1db10*/  IMAD R2, R0, 0x80, R2 ;  /* 0x0000008000027824 */ /* 0x008fe400078e0202 */
[----:B------:R-:W-:-:S08]  /*1db20*/  VIADD R5, R6, 0x1c400 ;  /* 0x0001c40006057836 */ /* 0x000fd00000000000 */
.L_x_902:
        /* <DEDUP_REMOVED lines=16> */
.L_x_903:
        /* <DEDUP_REMOVED lines=15> */
.L_x_904:
        /* <DEDUP_REMOVED lines=17> */
.L_x_1032:
[----:B------:R-:W-:Y:S05]  /*1de30*/  BSYNC B3 ;  /* 0x0000000000037941 */ /* 0x000fea0003800000 */
.L_x_905:
        /* <DEDUP_REMOVED lines=14> */
.L_x_908:
[----:B------:R-:W-:Y:S05]  /*1df20*/  BSYNC B3 ;  /* 0x0000000000037941 */ /* 0x000fea0003800000 */
.L_x_907:
[----:B------:R-:W2:Y:S04]  /*1df30*/  LDL R5, [R1+0x20] ;  /* 0x0000200001057983 */ /* 0x000ea80000100800 */
[----:B0-----:R-:W2:Y:S01]  /*1df40*/  LDL.LU R3, [R1+0x1c] ;  /* 0x00001c0001037983 */ /* 0x001ea20000300800 */
[----:B------:R-:W-:Y:S01]  /*1df50*/  R2UR UR10, R11 ;  /* 0x000000000b0a72ca */ /* 0x000fe200000e0000 */
[--C-:B-----5:R-:W-:Y:S01]  /*1df60*/  IMAD R2, R6, 0x8, R15.reuse ;  /* 0x0000000806027824 */ /* 0x120fe200078e020f */
[----:B------:R-:W-:Y:S01]  /*1df70*/  R2UR UR6, R12 ;  /* 0x000000000c0672ca */ /* 0x000fe200000e0000 */
[----:B------:R-:W-:Y:S01]  /*1df80*/  IMAD R6, R6, 0x8000, R15 ;  /* 0x0000800006067824 */ /* 0x000fe200078e020f */
[----:B------:R-:W-:Y:S01]  /*1df90*/  R2UR UR7, R13 ;  /* 0x000000000d0772ca */ /* 0x000fe200000e0000 */
[----:B------:R-:W-:Y:S01]  /*1dfa0*/  UIADD3 UR4, UP0, UR36, 0x470, URZ ;  /* 0x0000047024047890 */ /* 0x000fe2000ff1e03f */
[----:B------:R-:W-:Y:S01]  /*1dfb0*/  PLOP3.LUT P0, PT, PT, PT, PT, 0x80, 0x0 ;  /* 0x000000000000781c */ /* 0x000fe20003f0f070 */
[----:B------:R-:W-:-:S02]  /*1dfc0*/  VIADD R2, R2, 0x34850 ;  /* 0x0003485002027836 */ /* 0x000fc40000000000 */
[----:B------:R-:W-:Y:S01]  /*1dfd0*/  UIADD3.X UR5, URZ, UR37, URZ, UP0, !UPT ;  /* 0x000000253f057290 */ /* 0x000fe200087fe43f */
[----:B--2---:R-:W-:Y:S01]  /*1dfe0*/  LEA R3, R3, R5, 0x7 ;  /* 0x0000000503037211 */ /* 0x004fe200078e38ff */
[----:B------:R-:W-:-:S10]  /*1dff0*/  VIADD R5, R6, 0x400 ;  /* 0x0000040006057836 */ /* 0x000fd40000000000 */
.L_x_909:
        /* <DEDUP_REMOVED lines=16> */
.L_x_910:
        /* <DEDUP_REMOVED lines=13> */
.L_x_896:
[----:B------:R-:W-:Y:S05]  /*1e1d0*/  BSYNC B1 ;  /* 0x0000000000017941 */ /* 0x000fea0003800000 */
.L_x_895:
[----:B0-----:R-:W3:Y:S04]  /*1e1e0*/  LDL.LU R0, [R1+0x3c] ;  /* 0x00003c0001007983 */ /* 0x001ee80000300800 */
[----:B------:R0:W-:Y:S04]  /*1e1f0*/  STL [R1+0x8], R7 ;  /* 0x0000080701007387 */ /* 0x0001e80000100800 */
[----:B------:R0:W-:Y:S02]  /*1e200*/  STL [R1+0x18], R9 ;  /* 0x0000180901007387 */ /* 0x0001e40000100800 */
[----:B0--3--:R-:W-:-:S07]  /*1e210*/  VIADD R0, R0, 0xfffffffd ;  /* 0xfffffffd00007836 */ /* 0x009fce0000000000 */
.L_x_894:
[----:B------:R-:W-:Y:S05]  /*1e220*/  BSYNC B2 ;  /* 0x0000000000027941 */ /* 0x000fea0003800000 */
.L_x_893:
[----:B------:R-:W3:Y:S01]  /*1e230*/  LDL.LU R2, [R1+0x38] ;  /* 0x0000380001027983 */ /* 0x000ee20000300800 */
[----:B------:R-:W-:-:S05]  /*1e240*/  IMAD.MOV R8, RZ, RZ, -R8 ;  /* 0x000000ffff087224 */ /* 0x000fca00078e0a08 */
[----:B---3--:R-:W-:-:S13]  /*1e250*/  ISETP.NE.AND P0, PT, R2, R8, PT ;  /* 0x000000080200720c */ /* 0x008fda0003f05270 */
[----:B------:R-:W-:Y:S05]  /*1e260*/  @!P0 BRA `(.L_x_892) ;  /* 0x0000001400788947 */ /* 0x000fea0003800000 */
[----:B------:R0:W5:Y:S02]  /*1e270*/  LDL R8, [R1] ;  /* 0x0000000001087983 */ /* 0x0001640000100800 */
.L_x_943:
[----:B---3--:R-:W3:Y:S04]  /*1e280*/  LDL R4, [R1+0x10] ;  /* 0x0000100001047983 */ /* 0x008ee80000100800 */
[----:B----4-:R-:W4:Y:S04]  /*1e290*/  LDL R3, [R1+0x8] ;  /* 0x0000080001037983 */ /* 0x010f280000100800 */
[----:B--2---:R-:W2:Y:S01]  /*1e2a0*/  LDL R2, [R1+0x18] ;  /* 0x0000180001027983 */ /* 0x004ea20000100800 */
[----:B------:R-:W-:Y:S05]  /*1e2b0*/  YIELD ;  /* 0x0000000000007946 */ /* 0x000fea0003800000 */
[----:B------:R-:W-:Y:S01]  /*1e2c0*/  BSSY B1, `(.L_x_911) ;  /* 0x00000a9000017945 */ /* 0x000fe20003800000 */
[----:B---3--:R-:W-:Y:S01]  /*1e2d0*/  LOP3.LUT P1, RZ, R4, 0x1, RZ, 0xc0, !PT ;  /* 0x0000000104ff7812 */ /* 0x008fe2000782c0ff */
[----:B----4-:R-:W-:-:S05]  /*1e2e0*/  VIADD R4, R3, 0x1 ;  /* 0x0000000103047836 */ /* 0x010fca0000000000 */
[----:B------:R-:W-:-:S04]  /*1e2f0*/  ISETP.NE.AND P0, PT, R4, 0x2, PT ;  /* 0x000000020400780c */ /* 0x000fc80003f05270 */
[----:B--2---:R-:W-:Y:S02]  /*1e300*/  SEL R5, RZ, 0x1, P0 ;  /* 0x00000001ff057807 */ /* 0x004fe40000000000 */
[----:B------:R-:W-:Y:S02]  /*1e310*/  SEL R4, R4, RZ, P0 ;  /* 0x000000ff04047207 */ /* 0x000fe40000000000 */
[----:B------:R-:W-:Y:S01]  /*1e320*/  LOP3.LUT R5, R2, R5, RZ, 0x3c, !PT ;  /* 0x0000000502057212 */ /* 0x000fe200078e3cff */
[----:B------:R-:W-:Y:S06]  /*1e330*/  @!P1 BRA `(.L_x_912) ;  /* 0x0000000800849947 */ /* 0x000fec0003800000 */
[----:B------:R-:W-:Y:S01]  /*1e340*/  ULDC.64 UR4, c[0x0][0x418] ;  /* 0x0001060000047ab9 */ /* 0x000fe20000000a00 */
[----:B------:R-:W-:Y:S01]  /*1e350*/  IMAD.MOV.U32 R6, RZ, RZ, R0 ;  /* 0x000000ffff067224 */ /* 0x000fe200078e0000 */
[----:B------:R-:W-:-:S04]  /*1e360*/  ISETP.NE.U32.AND P0, PT, RZ, UR4, PT ;  /* 0x00000004ff007c0c */ /* 0x000fc8000bf05070 */
[----:B------:R-:W-:-:S13]  /*1e370*/  ISETP.NE.AND.EX P0, PT, RZ, UR5, PT, P0 ;  /* 0x00000005ff007c0c */ /* 0x000fda000bf05300 */
[----:B------:R-:W-:Y:S05]  /*1e380*/  @!P0 BRA `(.L_x_913) ;  /* 0x00000000004c8947 */ /* 0x000fea0003800000 */
[----:B------:R-:W2:Y:S01]  /*1e390*/  LDL R11, [R1+0x28] ;  /* 0x00002800010b7983 */ /* 0x000ea20000100800 */
[----:B------:R-:W3:Y:S01]  /*1e3a0*/  LDC R7, c[0x0][0x43c] ;  /* 0x00010f00ff077b82 */ /* 0x000ee20000000800 */
[----:B------:R-:W-:Y:S02]  /*1e3b0*/  ULDC.64 UR6, c[0x0][0x428] ;  /* 0x00010a0000067ab9 */ /* 0x000fe40000000a00 */
[----:B------:R-:W4:Y:S01]  /*1e3c0*/  LDL R9, [R1+0x14] ;  /* 0x0000140001097983 */ /* 0x000f220000100800 */
        /* <DEDUP_REMOVED lines=12> */
[----:B-----5:R-:W-:-:S04]  /*1e490*/  LEA R8, P0, R2, UR4, 0x2 ;  /* 0x0000000402087c11 */ /* 0x020fc8000f8010ff */
[----:B------:R-:W-:-:S05]  /*1e4a0*/  LEA.HI.X R9, R2, UR5, R3, 0x2, P0 ;  /* 0x0000000502097c11 */ /* 0x000fca00080f1403 */
[----:B------:R2:W5:Y:S04]  /*1e4b0*/  LDG.E R8, desc[UR42][R8.64] ;  /* 0x0000002a08087981 */ /* 0x000568000c1e1900 */
.L_x_913:
[----:B------:R-:W3:Y:S01]  /*1e4c0*/  LDL R2, [R1+0x4] ;  /* 0x0000040001027983 */ /* 0x000ee20000100800 */
[----:B------:R-:W-:Y:S01]  /*1e4d0*/  BSSY B2, `(.L_x_914) ;  /* 0x0000005000027945 */ /* 0x000fe20003800000 */
[----:B---3--:R-:W-:Y:S01]  /*1e4e0*/  IMAD R3, R4, 0x8, R2 ;  /* 0x0000000804037824 */ /* 0x008fe200078e0202 */
[----:B------:R-:W-:-:S04]  /*1e4f0*/  SHF.L.U32 R2, R5, 0x1f, RZ ;  /* 0x0000001f05027819 */ /* 0x000fc800000006ff */
[----:B------:R-:W3:Y:S02]  /*1e500*/  SYNCS.PHASECHK.TRANS64.TRYWAIT P0, [R3+URZ+0x34840], R2 ;  /* 0x03484002030075a7 */ /* 0x000ee4000800017f */
[----:B---3--:R-:W-:Y:S05]  /*1e510*/  @!P0 BRA `(.L_x_915) ;  /* 0x0000003c00d08947 */ /* 0x008fea0003800000 */
.L_x_1033:
[----:B------:R-:W-:Y:S05]  /*1e520*/  BSYNC B2 ;  /* 0x0000000000027941 */ /* 0x000fea0003800000 */
.L_x_914:
[----:B------:R-:W4:Y:S01]  /*1e530*/  S2R R7, SR_TID.X ;  /* 0x0000000000077919 */ /* 0x000f220000002100 */
[----:B------:R-:W-:Y:S01]  /*1e540*/  BSSY B2, `(.L_x_916) ;  /* 0x000000b000027945 */ /* 0x000fe20003800000 */
[----:B----4-:R-:W-:-:S04]  /*1e550*/  LOP3.LUT R7, R7, 0x7f, RZ, 0xc0, !PT ;  /* 0x0000007f07077812 */ /* 0x010fc800078ec0ff */
[----:B------:R-:W-:-:S13]  /*1e560*/  ISETP.NE.AND P1, PT, R7, RZ, PT ;  /* 0x000000ff0700720c */ /* 0x000fda0003f25270 */
[----:B------:R-:W-:Y:S05]  /*1e570*/  @P1 BRA `(.L_x_917) ;  /* 0x00000000001c1947 */ /* 0x000fea0003800000 */
[----:B------:R-:W4:Y:S01]  /*1e580*/  S2R R7, SR_TID.X ;  /* 0x0000000000077919 */ /* 0x000f220000002100 */
[----:B---3--:R-:W-:-:S04]  /*1e590*/  IMAD.MOV.U32 R2, RZ, RZ, 0xc000 ;  /* 0x0000c000ff027424 */ /* 0x008fc800078e00ff */
[----:B------:R3:W-:Y:S01]  /*1e5a0*/  SYNCS.ARRIVE.TRANS64 RZ, [R3+URZ+0x34830], R2 ;  /* 0x0348300203ff79a7 */ /* 0x0007e2000800003f */
[----:B----4-:R-:W-:-:S04]  /*1e5b0*/  LOP3.LUT R7, R7, 0x1f, RZ, 0xc0, !PT ;  /* 0x0000001f07077812 */ /* 0x010fc800078ec0ff */
[----:B------:R-:W-:-:S13]  /*1e5c0*/  ISETP.NE.AND P0, PT, R7, RZ, PT ;  /* 0x000000ff0700720c */ /* 0x000fda0003f05270 */
[----:B---3--:R-:W-:Y:S05]  /*1e5d0*/  @!P0 BRA `(.L_x_917) ;  /* 0x0000000000048947 */ /* 0x008fea0003800000 */
[----:B------:R-:W-:Y:S01]  /*1e5e0*/  BPT.TRAP 0x1 ;  /* 0x000000040000795c */ /* 0x000fe20000300000 */
.L_x_917:
[----:B------:R-:W-:Y:S05]  /*1e5f0*/  BSYNC B2 ;  /* 0x0000000000027941 */ /* 0x000fea0003800000 */
.L_x_916:
[----:B------:R-:W4:Y:S04]  /*1e600*/  LDL R7, [R1+0x4] ;  /* 0x0000040001077983 */ /* 0x000f280000100800 */
        /* <DEDUP_REMOVED lines=9> */
[----:B----4-:R-:W-:-:S02]  /*1e6a0*/  IMAD R7, R4, 0xc000, R7 ;  /* 0x0000c00004077824 */ /* 0x010fc400078e0207 */
[----:B---3--:R-:W-:Y:S02]  /*1e6b0*/  IMAD R2, R6, 0x80, R2 ;  /* 0x0000008006027824 */ /* 0x008fe400078e0202 */
[----:B--2---:R-:W-:-:S08]  /*1e6c0*/  VIADD R9, R7, 0x1c400 ;  /* 0x0001c40007097836 */ /* 0x004fd00000000000 */
.L_x_918:
        /* <DEDUP_REMOVED lines=16> */
.L_x_919:
        /* <DEDUP_REMOVED lines=15> */
.L_x_920:
        /* <DEDUP_REMOVED lines=17> */
.L_x_1034:
[----:B------:R-:W-:Y:S05]  /*1e9d0*/  BSYNC B2 ;  /* 0x0000000000027941 */ /* 0x000fea0003800000 */
.L_x_921:
        /* <DEDUP_REMOVED lines=11> */
.L_x_924:
[----:B------:R-:W-:Y:S05]  /*1ea90*/  BSYNC B2 ;  /* 0x0000000000027941 */ /* 0x000fea0003800000 */
.L_x_923:
        /* <DEDUP_REMOVED lines=14> */
.L_x_925:
        /* <DEDUP_REMOVED lines=16> */
.L_x_926:
        /* <DEDUP_REMOVED lines=13> */
.L_x_912:
[----:B------:R-:W-:Y:S05]  /*1ed50*/  BSYNC B1 ;  /* 0x0000000000017941 */ /* 0x000fea0003800000 */
.L_x_911:
[----:B------:R-:W3:Y:S01]  /*1ed60*/  LDL R2, [R1+0x10] ;  /* 0x0000100001027983 */ /* 0x000ee20000100800 */
[----:B------:R-:W-:Y:S01]  /*1ed70*/  VIADD R3, R4, 0x1 ;  /* 0x0000000104037836 */ /* 0x000fe20000000000 */
[----:B------:R-:W-:Y:S04]  /*1ed80*/  BSSY B1, `(.L_x_927) ;  /* 0x00000a9000017945 */ /* 0x000fe80003800000 */
[----:B------:R-:W-:-:S04]  /*1ed90*/  ISETP.NE.AND P0, PT, R3, 0x2, PT ;  /* 0x000000020300780c */ /* 0x000fc80003f05270 */
[----:B------:R-:W-:Y:S02]  /*1eda0*/  SEL R12, R3, RZ, P0 ;  /* 0x000000ff030c7207 */ /* 0x000fe40000000000 */
[----:B---3--:R-:W-:Y:S02]  /*1edb0*/  LOP3.LUT P1, RZ, R2, 0x1, RZ, 0xc0, !PT ;  /* 0x0000000102ff7812 */ /* 0x008fe4000782c0ff */
        /* <DEDUP_REMOVED lines=11> */
[----:B-----5:R-:W4:Y:S01]  /*1ee70*/  LDC R8, c[0x0][0x43c] ;  /* 0x00010f00ff087b82 */ /* 0x020f220000000800 */
[----:B------:R-:W-:Y:S02]  /*1ee80*/  ULDC.64 UR6, c[0x0][0x428] ;  /* 0x00010a0000067ab9 */ /* 0x000fe40000000a00 */
[----:B------:R-:W3:Y:S01]  /*1ee90*/  LDL R9, [R1+0x14] ;  /* 0x0000140001097983 */ /* 0x000ee20000100800 */
[----:B----4-:R-:W-:-:S13]  /*1eea0*/  ISETP.NE.AND P0, PT, R8, 0x1, PT ;  /* 0x000000010800780c */ /* 0x010fda0003f05270 */
[----:B------:R-:W4:Y:S02]  /*1eeb0*/  @P0 LDC.64 R2, c[0x0][0x440] ;  /* 0x00011000ff020b82 */ /* 0x000f240000000a00 */
[----:B----4-:R-:W-:-:S04]  /*1eec0*/  @P0 IMAD.HI.U32 R7, R6, R2, RZ ;  /* 0x0000000206070227 */ /* 0x010fc800078e00ff */
        /* <DEDUP_REMOVED lines=12> */
.L_x_929:
[----:B------:R-:W4:Y:S01]  /*1ef90*/  LDL R2, [R1+0x4] ;  /* 0x0000040001027983 */ /* 0x000f220000100800 */
[----:B------:R-:W-:Y:S01]  /*1efa0*/  SHF.L.U32 R3, R11, 0x1f, RZ ;  /* 0x0000001f0b037819 */ /* 0x000fe200000006ff */
[----:B------:R-:W-:Y:S01]  /*1efb0*/  BSSY B2, `(.L_x_930) ;  /* 0x0000004000027945 */ /* 0x000fe20003800000 */
[----:B----4-:R-:W-:-:S04]  /*1efc0*/  LEA R2, R12, R2, 0x3 ;  /* 0x000000020c027211 */ /* 0x010fc800078e18ff */
[----:B------:R-:W4:Y:S02]  /*1efd0*/  SYNCS.PHASECHK.TRANS64.TRYWAIT P0, [R2+URZ+0x34840], R3 ;  /* 0x03484003020075a7 */ /* 0x000f24000800017f */
[----:B----4-:R-:W-:Y:S05]  /*1efe0*/  @!P0 BRA `(.L_x_931) ;  /* 0x0000003400448947 */ /* 0x010fea0003800000 */
.L_x_1035:
[----:B------:R-:W-:Y:S05]  /*1eff0*/  BSYNC B2 ;  /* 0x0000000000027941 */ /* 0x000fea0003800000 */
.L_x_930:
[----:B------:R-:W0:Y:S01]  /*1f000*/  S2R R7, SR_TID.X ;  /* 0x0000000000077919 */ /* 0x000e220000002100 */
[----:B------:R-:W-:Y:S01]  /*1f010*/  BSSY B2, `(.L_x_932) ;  /* 0x000000b000027945 */ /* 0x000fe20003800000 */
[----:B0-----:R-:W-:-:S04]  /*1f020*/  LOP3.LUT R7, R7, 0x7f, RZ, 0xc0, !PT ;  /* 0x0000007f07077812 */ /* 0x001fc800078ec0ff */
[----:B------:R-:W-:-:S13]  /*1f030*/  ISETP.NE.AND P1, PT, R7, RZ, PT ;  /* 0x000000ff0700720c */ /* 0x000fda0003f25270 */
[----:B------:R-:W-:Y:S05]  /*1f040*/  @P1 BRA `(.L_x_933) ;  /* 0x00000000001c1947 */ /* 0x000fea0003800000 */
[----:B------:R-:W0:Y:S01]  /*1f050*/  S2R R7, SR_TID.X ;  /* 0x0000000000077919 */ /* 0x000e220000002100 */
[----:B----4-:R-:W-:-:S04]  /*1f060*/  IMAD.MOV.U32 R3, RZ, RZ, 0xc000 ;  /* 0x0000c000ff037424 */ /* 0x010fc800078e00ff */
[----:B------:R4:W-:Y:S01]  /*1f070*/  SYNCS.ARRIVE.TRANS64 RZ, [R2+URZ+0x34830], R3 ;  /* 0x0348300302ff79a7 */ /* 0x0009e2000800003f */
[----:B0-----:R-:W-:-:S04]  /*1f080*/  LOP3.LUT R7, R7, 0x1f, RZ, 0xc0, !PT ;  /* 0x0000001f07077812 */ /* 0x001fc800078ec0ff */
[----:B------:R-:W-:-:S13]  /*1f090*/  ISETP.NE.AND P0, PT, R7, RZ, PT ;  /* 0x000000ff0700720c */ /* 0x000fda0003f05270 */
[----:B----4-:R-:W-:Y:S05]  /*1f0a0*/  @!P0 BRA `(.L_x_933) ;  /* 0x0000000000048947 */ /* 0x010fea0003800000 */
[----:B------:R-:W-:Y:S01]  /*1f0b0*/  BPT.TRAP 0x1 ;  /* 0x000000040000795c */ /* 0x000fe20000300000 */
.L_x_933:
[----:B------:R-:W-:Y:S05]  /*1f0c0*/  BSYNC B2 ;  /* 0x0000000000027941 */ /* 0x000fea0003800000 */
.L_x_932:
[----:B------:R-:W3:Y:S04]  /*1f0d0*/  LDL R7, [R1+0x8] ;  /* 0x0000080001077983 */ /* 0x000ee80000100800 */
[----:B--2---:R-:W2:Y:S04]  /*1f0e0*/  LDL R9, [R1+0x4] ;  /* 0x0000040001097983 */ /* 0x004ea80000100800 */
[----:B----4-:R-:W4:Y:S01]  /*1f0f0*/  LDL R2, [R1+0x20] ;  /* 0x0000200001027983 */ /* 0x010f220000100800 */
[----:B---3--:R-:W-:-:S05]  /*1f100*/  IMAD.MOV.U32 R11, RZ, RZ, RZ ;  /* 0x000000ffff0b7224 */ /* 0x008fca00078e00ff */
[----:B------:R-:W-:Y:S01]  /*1f110*/  R2UR UR10, R11 ;  /* 0x000000000b0a72ca */ /* 0x000fe200000e0000 */
[----:B------:R-:W-:Y:S01]  /*1f120*/  UIADD3 UR4, UP0, UR36, 0x370, URZ ;  /* 0x0000037024047890 */ /* 0x000fe2000ff1e03f */
[----:B------:R-:W-:Y:S01]  /*1f130*/  PLOP3.LUT P0, PT, PT, PT, PT, 0x80, 0x0 ;  /* 0x000000000000781c */ /* 0x000fe20003f0f070 */
[----:B------:R-:W-:Y:S01]  /*1f140*/  UMOV UR6, 0x0 ;  /* 0x0000000000067882 */ /* 0x000fe20000000000 */
[----:B------:R-:W-:Y:S01]  /*1f150*/  UMOV UR7, 0x14f00000 ;  /* 0x14f0000000077882 */ /* 0x000fe20000000000 */
[----:B------:R-:W-:Y:S01]  /*1f160*/  UIADD3.X UR5, URZ, UR37, URZ, UP0, !UPT ;  /* 0x000000253f057290 */ /* 0x000fe200087fe43f */
[C---:B------:R-:W-:Y:S02]  /*1f170*/  IMAD R3, R7.reuse, 0x8, R10 ;  /* 0x0000000807037824 */ /* 0x040fe400078e020a */
[----:B--2---:R-:W-:Y:S02]  /*1f180*/  IMAD R7, R7, 0xc000, R9 ;  /* 0x0000c00007077824 */ /* 0x004fe400078e0209 */
[----:B------:R-:W-:-:S02]  /*1f190*/  VIADD R3, R3, 0x30 ;  /* 0x0000003003037836 */ /* 0x000fc40000000000 */
[----:B----4-:R-:W-:Y:S02]  /*1f1a0*/  IMAD R2, R6, 0x80, R2 ;  /* 0x0000008006027824 */ /* 0x010fe400078e0202 */
[----:B------:R-:W-:-:S07]  /*1f1b0*/  VIADD R9, R7, 0x1c400 ;  /* 0x0001c40007097836 */ /* 0x000fce0000000000 */
.L_x_934:
        /* <DEDUP_REMOVED lines=16> */
.L_x_935:
        /* <DEDUP_REMOVED lines=15> */
.L_x_936:
        /* <DEDUP_REMOVED lines=15> */
.L_x_1036:
[----:B------:R-:W-:Y:S05]  /*1f4a0*/  BSYNC B2 ;  /* 0x0000000000027941 */ /* 0x000fea0003800000 */
.L_x_937:
[----:B------:R-:W-:Y:S01]  /*1f4b0*/  BSSY B2, `(.L_x_939) ;  /* 0x000000b000027945 */ /* 0x000fe20003800000 */
[----:B------:R-:W-:Y:S02]  /*1f4c0*/  IMAD.MOV.U32 R12, RZ, RZ, 0x0 ;  /* 0x00000000ff0c7424 */ /* 0x000fe400078e00ff */
[----:B------:R-:W-:Y:S01]  /*1f4d0*/  IMAD.MOV.U32 R13, RZ, RZ, 0x14f00000 ;  /* 0x14f00000ff0d7424 */ /* 0x000fe200078e00ff */
[----:B------:R-:W-:Y:S06]  /*1f4e0*/  @P1 BRA `(.L_x_940) ;  /* 0x00000000001c1947 */ /* 0x000fec0003800000 */
[----:B------:R-:W2:Y:S01]  /*1f4f0*/  S2R R7, SR_TID.X ;  /* 0x0000000000077919 */ /* 0x000ea20000002100 */
[----:B------:R-:W-:-:S04]  /*1f500*/  IMAD.MOV.U32 R3, RZ, RZ, 0x8000 ;  /* 0x00008000ff037424 */ /* 0x000fc800078e00ff */
[----:B------:R3:W-:Y:S01]  /*1f510*/  SYNCS.ARRIVE.TRANS64 RZ, [R2+URZ+0x50], R3 ;  /* 0x0000500302ff79a7 */ /* 0x0007e2000800003f */
[----:B--2---:R-:W-:-:S04]  /*1f520*/  LOP3.LUT R7, R7, 0x1f, RZ, 0xc0, !PT ;  /* 0x0000001f07077812 */ /* 0x004fc800078ec0ff */
[----:B------:R-:W-:-:S13]  /*1f530*/  ISETP.NE.AND P0, PT, R7, RZ, PT ;  /* 0x000000ff0700720c */ /* 0x000fda0003f05270 */
[----:B---3--:R-:W-:Y:S05]  /*1f540*/  @!P0 BRA `(.L_x_940) ;  /* 0x0000000000048947 */ /* 0x008fea0003800000 */
[----:B------:R-:W-:Y:S01]  /*1f550*/  BPT.TRAP 0x1 ;  /* 0x000000040000795c */ /* 0x000fe20000300000 */
.L_x_940:
[----:B------:R-:W-:Y:S05]  /*1f560*/  BSYNC B2 ;  /* 0x0000000000027941 */ /* 0x000fea0003800000 */
.L_x_939:
[----:B------:R-:W2:Y:S04]  /*1f570*/  LDL R7, [R1+0x4] ;  /* 0x0000040001077983 */ /* 0x000ea80000100800 */
[----:B0-----:R-:W3:Y:S04]  /*1f580*/  LDL R5, [R1+0x20] ;  /* 0x0000200001057983 */ /* 0x001ee80000100800 */
[----:B------:R-:W3:Y:S01]  /*1f590*/  LDL.LU R3, [R1+0x1c] ;  /* 0x00001c0001037983 */ /* 0x000ee20000300800 */
[----:B------:R-:W-:Y:S01]  /*1f5a0*/  R2UR UR10, R11 ;  /* 0x000000000b0a72ca */ /* 0x000fe200000e0000 */
[----:B------:R-:W-:Y:S01]  /*1f5b0*/  UIADD3 UR4, UP0, UR36, 0x470, URZ ;  /* 0x0000047024047890 */ /* 0x000fe2000ff1e03f */
[----:B------:R-:W-:Y:S01]  /*1f5c0*/  R2UR UR6, R12 ;  /* 0x000000000c0672ca */ /* 0x000fe200000e0000 */
[----:B------:R-:W-:Y:S01]  /*1f5d0*/  VIADD R2, R2, 0x50 ;  /* 0x0000005002027836 */ /* 0x000fe20000000000 */
[----:B------:R-:W-:Y:S01]  /*1f5e0*/  R2UR UR7, R13 ;  /* 0x000000000d0772ca */ /* 0x000fe200000e0000 */
[----:B------:R-:W-:Y:S01]  /*1f5f0*/  UIADD3.X UR5, URZ, UR37, URZ, UP0, !UPT ;  /* 0x000000253f057290 */ /* 0x000fe200087fe43f */
[----:B------:R-:W-:Y:S01]  /*1f600*/  PLOP3.LUT P0, PT, PT, PT, PT, 0x80, 0x0 ;  /* 0x000000000000781c */ /* 0x000fe20003f0f070 */
[----:B--2---:R-:W-:-:S02]  /*1f610*/  IMAD R4, R4, 0x8000, R7 ;  /* 0x0000800004047824 */ /* 0x004fc400078e0207 */
[----:B---3--:R-:W-:Y:S02]  /*1f620*/  IMAD R3, R3, 0x80, R5 ;  /* 0x0000008003037824 */ /* 0x008fe400078e0205 */
[----:B------:R-:W-:-:S08]  /*1f630*/  VIADD R5, R4, 0x400 ;  /* 0x0000040004057836 */ /* 0x000fd00000000000 */
.L_x_941:
        /* <DEDUP_REMOVED lines=16> */
.L_x_942:
        /* <DEDUP_REMOVED lines=11> */
[----:B------:R4:W-:Y:S04]  /*1f7f0*/  STL [R1+0x1c], R6 ;  /* 0x00001c0601007387 */ /* 0x0009e80000100800 */
[----:B------:R4:W-:Y:S02]  /*1f800*/  STL [R1], R8 ;  /* 0x0000000801007387 */ /* 0x0009e40000100800 */
.L_x_928:
[----:B------:R-:W-:Y:S05]  /*1f810*/  BSYNC B1 ;  /* 0x0000000000017941 */ /* 0x000fea0003800000 */
.L_x_927:
[C---:B------:R-:W-:Y:S01]  /*1f820*/  ISETP.GT.AND P0, PT, R0.reuse, 0x1, PT ;  /* 0x000000010000780c */ /* 0x040fe20003f04270 */
[----:B------:R-:W-:-:S12]  /*1f830*/  VIADD R0, R0, 0xfffffffe ;  /* 0xfffffffe00007836 */ /* 0x000fd80000000000 */
[----:B------:R-:W-:Y:S05]  /*1f840*/  @P0 BRA `(.L_x_943) ;  /* 0xffffffe8008c0947 */ /* 0x000fea000383ffff */
.L_x_892:
[----:B------:R-:W-:Y:S05]  /*1f850*/  BSYNC B0 ;  /* 0x0000000000007941 */ /* 0x000fea0003800000 */
.L_x_891:
[----:B------:R-:W0:Y:S01]  /*1f860*/  S2R R3, SR_TID.X ;  /* 0x0000000000037919 */ /* 0x000e220000002100 */
[----:B------:R-:W-:Y:S01]  /*1f870*/  BSSY B0, `(.L_x_944) ;  /* 0x0000010000007945 */ /* 0x000fe20003800000 */
[----:B0-----:R-:W-:-:S04]  /*1f880*/  LOP3.LUT R3, R3, 0x7f, RZ, 0xc0, !PT ;  /* 0x0000007f03037812 */ /* 0x001fc800078ec0ff */
[----:B------:R-:W-:-:S13]  /*1f890*/  ISETP.NE.AND P0, PT, R3, RZ, PT ;  /* 0x000000ff0300720c */ /* 0x000fda0003f05270 */
[----:B------:R-:W-:Y:S05]  /*1f8a0*/  @P0 BRA `(.L_x_945) ;  /* 0x0000000000300947 */ /* 0x000fea0003800000 */
[----:B------:R-:W0:Y:S01]  /*1f8b0*/  S2R R2, SR_LANEID ;  /* 0x0000000000027919 */ /* 0x000e220000000000 */
[----:B------:R-:W-:Y:S01]  /*1f8c0*/  VOTEU.ANY UR4, UPT, PT ;  /* 0x0000000000047886 */ /* 0x000fe200038e0100 */
[----:B--2---:R-:W2:Y:S01]  /*1f8d0*/  LDC.64 R4, c[0x0][0xc60] ;  /* 0x00031800ff047b82 */ /* 0x004ea20000000a00 */
[----:B------:R-:W0:Y:S02]  /*1f8e0*/  FLO.U32 R0, UR4 ;  /* 0x0000000400007d00 */ /* 0x000e2400080e0000 */
[----:B0-----:R-:W-:-:S06]  /*1f8f0*/  ISETP.EQ.U32.AND P0, PT, R0, R2, PT ;  /* 0x000000020000720c */ /* 0x001fcc0003f02070 */
[----:B------:R-:W2:Y:S07]  /*1f900*/  POPC R2, UR4 ;  /* 0x0000000400027d09 */ /* 0x000eae0008000000 */
[----:B--2---:R-:W2:Y:S04]  /*1f910*/  @P0 ATOMG.E.ADD.STRONG.GPU PT, R2, desc[UR42][R4.64], R2 ;  /* 0x00000002040209a8 */ /* 0x004ea800081ee1ea */
[----:B--2---:R0:W2:Y:S02]  /*1f920*/  SHFL.IDX PT, R2, R2, R0, 0x1f ;  /* 0x00001f0002027589 */ /* 0x0040a400000e0000 */
[----:B0-----:R-:W0:Y:S02]  /*1f930*/  S2R R0, SR_LTMASK ;  /* 0x0000000000007919 */ /* 0x001e240000003900 */
[----:B0-----:R-:W-:-:S06]  /*1f940*/  LOP3.LUT R0, R0, UR4, RZ, 0xc0, !PT ;  /* 0x0000000400007c12 */ /* 0x001fcc000f8ec0ff */
[----:B------:R-:W2:Y:S02]  /*1f950*/  POPC R0, R0 ;  /* 0x0000000000007309 */ /* 0x000ea40000000000 */
[----:B--2---:R-:W-:-:S07]  /*1f960*/  IADD3 R16, R2, UR38, R0 ;  /* 0x0000002602107c10 */ /* 0x004fce000fffe000 */
.L_x_945:
[----:B------:R-:W-:Y:S05]  /*1f970*/  BSYNC B0 ;  /* 0x0000000000007941 */ /* 0x000fea0003800000 */
.L_x_944:
[----:B------:R-:W2:Y:S01]  /*1f980*/  LDL R0, [R1+0x10] ;  /* 0x0000100001007983 */ /* 0x000ea20000100800 */
[----:B------:R-:W-:Y:S01]  /*1f990*/  BSSY B0, `(.L_x_946) ;  /* 0x0000040000007945 */ /* 0x000fe20003800000 */
[----:B--2---:R-:W-:-:S13]  /*1f9a0*/  LOP3.LUT P0, RZ, R0, 0x1, RZ, 0xc0, !PT ;  /* 0x0000000100ff7812 */ /* 0x004fda000780c0ff */
        /* <DEDUP_REMOVED lines=10> */
.L_x_1037:
[----:B------:R-:W-:Y:S05]  /*1fa50*/  BSYNC B1 ;  /* 0x0000000000017941 */ /* 0x000fea0003800000 */
.L_x_948:
        /* <DEDUP_REMOVED lines=9> */
.L_x_951:
[----:B------:R-:W-:Y:S05]  /*1faf0*/  BSYNC B1 ;  /* 0x0000000000017941 */ /* 0x000fea0003800000 */
.L_x_950:
        /* <DEDUP_REMOVED lines=14> */
.L_x_952:
        /* <DEDUP_REMOVED lines=16> */
.L_x_953:
        /* <DEDUP_REMOVED lines=11> */
.L_x_947:
[----:B------:R-:W-:Y:S05]  /*1fd90*/  BSYNC B0 ;  /* 0x0000000000007941 */ /* 0x000fea0003800000 */
.L_x_946:
[----:B------:R-:W2:Y:S04]  /*1fda0*/  LDL.LU R5, [R1+0x8] ;  /* 0x0000080001057983 */ /* 0x000ea80000300800 */
[----:B------:R-:W3:Y:S01]  /*1fdb0*/  LDL.LU R4, [R1+0x18] ;  /* 0x0000180001047983 */ /* 0x000ee20000300800 */
[----:B--2---:R-:W-:-:S05]  /*1fdc0*/  VIADD R0, R5, 0x1 ;  /* 0x0000000105007836 */ /* 0x004fca0000000000 */
[----:B------:R-:W-:-:S04]  /*1fdd0*/  ISETP.NE.AND P0, PT, R0, 0x2, PT ;  /* 0x000000020000780c */ /* 0x000fc80003f05270 */
[----:B------:R-:W-:Y:S02]  /*1fde0*/  SEL R2, RZ, 0x1, P0 ;  /* 0x00000001ff027807 */ /* 0x000fe40000000000 */
[----:B------:R-:W-:Y:S02]  /*1fdf0*/  SEL R0, R0, RZ, P0 ;  /* 0x000000ff00007207 */ /* 0x000fe40000000000 */
[----:B---3--:R-:W-:-:S03]  /*1fe00*/  LOP3.LUT R4, R4, R2, RZ, 0x3c, !PT ;  /* 0x0000000204047212 */ /* 0x008fc600078e3cff */
[----:B------:R0:W-:Y:S04]  /*1fe10*/  STL [R1+0x8], R0 ;  /* 0x0000080001007387 */ /* 0x0001e80000100800 */
[----:B------:R0:W-:Y:S02]  /*1fe20*/  STL [R1+0x18], R4 ;  /* 0x0000180401007387 */ /* 0x0001e40000100800 */
.L_x_871:
[----:B------:R-:W-:Y:S05]  /*1fe30*/  BSYNC B7 ;  /* 0x0000000000077941 */ /* 0x000fea0003800000 */
.L_x_869:
[----:B0-----:R-:W2:Y:S02]  /*1fe40*/  LDL R0, [R1+0x10] ;  /* 0x0000100001007983 */ /* 0x001ea40000100800 */
[----:B--2---:R-:W-:-:S13]  /*1fe50*/  LOP3.LUT P0, RZ, R0, 0x2, RZ, 0xc0, !PT ;  /* 0x0000000200ff7812 */ /* 0x004fda000780c0ff */
[----:B------:R-:W-:Y:S05]  /*1fe60*/  @!P0 BRA `(.L_x_954) ;  /* 0x0000000000288947 */ /* 0x000fea0003800000 */
[----:B------:R-:W-:Y:S05]  /*1fe70*/  WARPSYNC.ALL ;  /* 0x0000000000007948 */ /* 0x000fea0003800000 */
[----:B------:R-:W0:Y:S08]  /*1fe80*/  S2UR UR5, SR_CgaCtaId ;  /* 0x00000000000579c3 */ /* 0x000e300000008800 */
[----:B------:R-:W-:Y:S06]  /*1fe90*/  BAR.SYNC.DEFER_BLOCKING 0x5, 0x180 ;  /* 0x0146000000007b1d */ /* 0x000fec0000010000 */
[----:B------:R-:W-:-:S02]  /*1fea0*/  UMOV UR4, 0x400 ;  /* 0x0000040000047882 */ /* 0x000fc40000000000 */
[----:B0-----:R-:W-:-:S06]  /*1feb0*/  ULEA UR4, UR5, UR4, 0x18 ;  /* 0x0000000405047291 */ /* 0x001fcc000f8ec03f */
[----:B------:R-:W-:-:S05]  /*1fec0*/  IMAD.U32 R0, RZ, RZ, UR4 ;  /* 0x00000004ff007e24 */ /* 0x000fca000f8e00ff */
[----:B------:R3:W0:Y:S04]  /*1fed0*/  LDS.128 R16, [R0+0x348d0] ;  /* 0x0348d00000107984 */ /* 0x0006280000000c00 */
[----:B------:R3:W-:Y:S01]  /*1fee0*/  STL [R1+0x4], R0 ;  /* 0x0000040001007387 */ /* 0x0007e20000100800 */
[----:B------:R-:W-:Y:S06]  /*1fef0*/  BAR.ARV 0x4, 0x180 ;  /* 0x0106000000007b1d */ /* 0x000fec0000002000 */
[----:B------:R-:W-:Y:S05]  /*1ff00*/  BRA `(.L_x_955) ;  /* 0x0000000800487947 */ /* 0x000fea0003800000 */
.L_x_954:
[----:B------:R-:W0:Y:S01]  /*1ff10*/  S2R R7, SR_TID.X ;  /* 0x0000000000077919 */ /* 0x000e220000002100 */
[----:B------:R-:W-:Y:S01]  /*1ff20*/  UMOV UR4, 0xffffffff ;  /* 0xffffffff00047882 */ /* 0x000fe20000000000 */
[----:B0-----:R-:W-:-:S04]  /*1ff30*/  LOP3.LUT R7, R7, 0x1f, RZ, 0xc0, !PT ;  /* 0x0000001f07077812 */ /* 0x001fc800078ec0ff */
[----:B------:R-:W-:Y:S01]  /*1ff40*/  ISETP.NE.AND P0, PT, R7, 0x1f, PT ;  /* 0x0000001f0700780c */ /* 0x000fe20003f05270 */
[----:B------:R-:W-:-:S12]  /*1ff50*/  BRA.DIV UR4, `(.L_x_956) ;  /* 0x0000002604a47947 */ /* 0x000fd8000b800000 */
[----:B------:R-:W-:Y:S01]  /*1ff60*/  IMAD.IADD R0, R19, 0x1, R7 ;  /* 0x0000000113007824 */ /* 0x000fe200078e0207 */
[----:B------:R-:W-:-:S04]  /*1ff70*/  ULDC UR4, c[0x0][0xc3c] ;  /* 0x00030f0000047ab9 */ /* 0x000fc80000000800 */
[----:B------:R-:W-:-:S13]  /*1ff80*/  ISETP.GE.OR P1, PT, R0, UR4, !P0 ;  /* 0x0000000400007c0c */ /* 0x000fda000c726670 */
[----:B------:R-:W0:Y:S02]  /*1ff90*/  @!P1 LDC.64 R2, c[0x0][0xc80] ;  /* 0x00032000ff029b82 */ /* 0x000e240000000a00 */
[----:B0-----:R-:W-:-:S06]  /*1ffa0*/  @!P1 IMAD.WIDE R2, R0, 0x4, R2 ;  /* 0x0000000400029825 */ /* 0x001fcc00078e0202 */
[----:B------:R0:W2:Y:S01]  /*1ffb0*/  @!P1 LDG.E R3, desc[UR42][R2.64] ;  /* 0x0000002a02039981 */ /* 0x0000a2000c1e1900 */
[C---:B------:R-:W-:Y:S02]  /*1ffc0*/  ISETP.GE.U32.AND P2, PT, R7.reuse, 0x2, PT ;  /* 0x000000020700780c */ /* 0x040fe40003f46070 */
[C---:B------:R-:W-:Y:S01]  /*1ffd0*/  ISETP.GE.U32.AND P3, PT, R7.reuse, 0x4, PT ;  /* 0x000000040700780c */ /* 0x040fe20003f66070 */
[----:B------:R-:W-:Y:S01]  /*1ffe0*/  SHFL.IDX PT, R0, R16, RZ, 0x1f ;  /* 0x00001fff10007589 */ /* 0x000fe200000e0000 */
[C---:B------:R-:W-:Y:S02]  /*1fff0*/  ISETP.GE.U32.AND P4, PT, R7.reuse, 0x8, PT ;  /* 0x000000080700780c */ /* 0x040fe40003f86070 */
[C---:B------:R-:W-:Y:S01]  /*20000*/  ISETP.GE.U32.AND P5, PT, R7.reuse, 0x10, PT ;  /* 0x000000100700780c */ /* 0x040fe20003fa6070 */
[----:B------:R-:W-:Y:S01]  /*20010*/  SHFL.IDX PT, R4, R16, 0x1, 0x1f ;  /* 0x00201f0010047f89 */ /* 0x000fe200000e0000 */
        /* <DEDUP_REMOVED lines=15> */
[----:B------:R-:W0:Y:S02]  /*20110*/  SHFL.UP PT, R5, R3, 0x10, RZ ;  /* 0x0600000003057989 */ /* 0x000e2400000e00ff */
[----:B0-----:R-:W-:-:S05]  /*20120*/  SEL R5, R5, RZ, P5 ;  /* 0x000000ff05057207 */ /* 0x001fca0002800000 */
[----:B------:R-:W-:-:S05]  /*20130*/  IMAD.IADD R5, R3, 0x1, R5 ;  /* 0x0000000103057824 */ /* 0x000fca00078e0205 */
[----:B----4-:R0:W2:Y:S02]  /*20140*/  SHFL.IDX PT, R6, R5, 0x1f, 0x1f ;  /* 0x03e01f0005067f89 */ /* 0x0100a400000e0000 */
.L_x_1047:
[----:B------:R-:W-:Y:S02]  /*20150*/  ULDC UR4, c[0x0][0xc38] ;  /* 0x00030e0000047ab9 */ /* 0x000fe40000000800 */
[----:B------:R-:W-:-:S04]  /*20160*/  IMAD.U32 R16, RZ, RZ, UR4 ;  /* 0x00000004ff107e24 */ /* 0x000fc8000f8e00ff */
[----:B--2---:R-:W-:-:S04]  /*20170*/  IMAD R6, R6, R16, RZ ;  /* 0x0000001006067224 */ /* 0x004fc800078e02ff */
[----:B------:R-:W-:-:S05]  /*20180*/  IMAD.IADD R4, R4, 0x1, R6 ;  /* 0x0000000104047824 */ /* 0x000fca00078e0206 */
[----:B------:R-:W-:-:S13]  /*20190*/  ISETP.GT.AND P6, PT, R4, R0, PT ;  /* 0x000000000400720c */ /* 0x000fda0003fc4270 */
[----:B------:R-:W-:Y:S05]  /*201a0*/  @P6 BRA `(.L_x_957) ;  /* 0x00000000009c6947 */ /* 0x000fea0003800000 */
.L_x_962:
[----:B------:R-:W2:Y:S01]  /*201b0*/  LDC R2, c[0x0][0xc3c] ;  /* 0x00030f00ff027b82 */ /* 0x000ea20000000800 */
[----:B------:R-:W-:-:S05]  /*201c0*/  VIADD R19, R19, 0x1f ;  /* 0x0000001f13137836 */ /* 0x000fca0000000000 */
[----:B--2---:R-:W-:-:S13]  /*201d0*/  ISETP.GE.AND P6, PT, R19, R2, PT ;  /* 0x000000021300720c */ /* 0x004fda0003fc6270 */
[----:B------:R-:W-:Y:S05]  /*201e0*/  @P6 BRA `(.L_x_958) ;  /* 0x0000000400446947 */ /* 0x000fea0003800000 */
[----:B------:R-:W2:Y:S01]  /*201f0*/  S2R R3, SR_TID.X ;  /* 0x0000000000037919 */ /* 0x000ea20000002100 */
[----:B------:R-:W-:Y:S01]  /*20200*/  BSSY B0, `(.L_x_959) ;  /* 0x0000009000007945 */ /* 0x000fe20003800000 */
[----:B--2---:R-:W-:-:S05]  /*20210*/  LOP3.LUT R3, R3, 0x1f, RZ, 0xc0, !PT ;  /* 0x0000001f03037812 */ /* 0x004fca00078ec0ff */
[----:B0-----:R-:W-:-:S05]  /*20220*/  IMAD.IADD R5, R19, 0x1, R3 ;  /* 0x0000000113057824 */ /* 0x001fca00078e0203 */
[----:B------:R-:W-:Y:S01]  /*20230*/  ISETP.GE.OR P6, PT, R5, R2, !P0 ;  /* 0x000000020500720c */ /* 0x000fe200047c6670 */
[----:B------:R-:W-:-:S12]  /*20240*/  IMAD.MOV.U32 R2, RZ, RZ, RZ ;  /* 0x000000ffff027224 */ /* 0x000fd800078e00ff */
[----:B------:R-:W-:Y:S05]  /*20250*/  @P6 BRA `(.L_x_960) ;  /* 0x00000000000c6947 */ /* 0x000fea0003800000 */
[----:B------:R-:W0:Y:S02]  /*20260*/  LDC.64 R2, c[0x0][0xc80] ;  /* 0x00032000ff027b82 */ /* 0x000e240000000a00 */
[----:B0-----:R-:W-:-:S06]  /*20270*/  IMAD.WIDE R2, R5, 0x4, R2 ;  /* 0x0000000405027825 */ /* 0x001fcc00078e0202 */
[----:B------:R0:W5:Y:S02]  /*20280*/  LDG.E R2, desc[UR42][R2.64] ;  /* 0x0000002a02027981 */ /* 0x000164000c1e1900 */
.L_x_960:
[----:B------:R-:W-:Y:S05]  /*20290*/  BSYNC B0 ;  /* 0x0000000000007941 */ /* 0x000fea0003800000 */
.L_x_959:
[----:B------:R-:W-:-:S03]  /*202a0*/  UMOV UR4, 0xffffffff ;  /* 0xffffffff00047882 */ /* 0x000fc60000000000 */
[----:B------:R-:W-:Y:S05]  /*202b0*/  BRA.DIV UR4, `(.L_x_961) ;  /* 0x0000002a04087947 */ /* 0x000fea000b800000 */
        /* <DEDUP_REMOVED lines=15> */
[----:B------:R0:W2:Y:S02]  /*203b0*/  SHFL.IDX PT, R6, R5, 0x1f, 0x1f ;  /* 0x03e01f0005067f89 */ /* 0x0000a400000e0000 */
.L_x_1055:
[----:B------:R-:W-:Y:S02]  /*203c0*/  ULDC UR4, c[0x0][0xc38] ;  /* 0x00030e0000047ab9 */ /* 0x000fe40000000800 */
[----:B------:R-:W-:-:S04]  /*203d0*/  IMAD.U32 R16, RZ, RZ, UR4 ;  /* 0x00000004ff107e24 */ /* 0x000fc8000f8e00ff */
[----:B--2---:R-:W-:-:S04]  /*203e0*/  IMAD R6, R6, R16, RZ ;  /* 0x0000001006067224 */ /* 0x004fc800078e02ff */
[----:B------:R-:W-:-:S05]  /*203f0*/  IMAD.IADD R4, R6, 0x1, R4 ;  /* 0x0000000106047824 */ /* 0x000fca00078e0204 */
[----:B------:R-:W-:-:S13]  /*20400*/  ISETP.GT.AND P6, PT, R4, R0, PT ;  /* 0x000000000400720c */ /* 0x000fda0003fc4270 */
[----:B------:R-:W-:Y:S05]  /*20410*/  @!P6 BRA `(.L_x_962) ;  /* 0xfffffffc0064e947 */ /* 0x000fea000383ffff */
.L_x_957:
[----:B------:R-:W-:Y:S01]  /*20420*/  IMAD.IADD R6, R4, 0x1, -R6 ;  /* 0x0000000104067824 */ /* 0x000fe200078e0a06 */
[----:B------:R-:W-:-:S03]  /*20430*/  UMOV UR4, 0xffffffff ;  /* 0xffffffff00047882 */ /* 0x000fc60000000000 */
[----:B------:R-:W-:-:S05]  /*20440*/  IMAD R3, R5, R16, R6 ;  /* 0x0000001005037224 */ /* 0x000fca00078e0206 */
[----:B------:R-:W-:Y:S01]  /*20450*/  ISETP.GT.AND P6, PT, R3, R0, PT ;  /* 0x000000000300720c */ /* 0x000fe20003fc4270 */
[----:B------:R-:W-:-:S12]  /*20460*/  BRA.DIV UR4, `(.L_x_963) ;  /* 0x0000002a04747947 */ /* 0x000fd8000b800000 */
[----:B------:R-:W-:-:S04]  /*20470*/  VOTE.ANY R3, PT, !P6 ;  /* 0x0000000000037806 */ /* 0x000fc800070e0100 */
[----:B------:R-:W2:Y:S02]  /*20480*/  POPC R4, R3 ;  /* 0x0000000300047309 */ /* 0x000ea40000000000 */
[----:B--2---:R2:W3:Y:S02]  /*20490*/  SHFL.IDX PT, R17, R2, R4, 0x1f ;  /* 0x00001f0402117589 */ /* 0x0044e400000e0000 */
.L_x_1059:
[----:B------:R-:W-:Y:S01]  /*204a0*/  ISETP.NE.AND P0, PT, R3, RZ, PT ;  /* 0x000000ff0300720c */ /* 0x000fe20003f05270 */
[----:B--2---:R-:W-:-:S12]  /*204b0*/  IMAD.MOV.U32 R2, RZ, RZ, RZ ;  /* 0x000000ffff027224 */ /* 0x004fd800078e00ff */
[----:B------:R-:W-:Y:S05]  /*204c0*/  @!P0 BRA `(.L_x_964) ;  /* 0x0000000000108947 */ /* 0x000fea0003800000 */
[----:B------:R-:W-:Y:S01]  /*204d0*/  UMOV UR4, 0xffffffff ;  /* 0xffffffff00047882 */ /* 0x000fe20000000000 */
[----:B------:R-:W-:Y:S02]  /*204e0*/  VIADD R12, R4, 0xffffffff ;  /* 0xffffffff040c7836 */ /* 0x000fe40000000000 */
[----:B------:R-:W-:Y:S05]  /*204f0*/  BRA.DIV UR4, `(.L_x_965) ;  /* 0x0000002a04987947 */ /* 0x000fea000b800000 */
[----:B------:R2:W4:Y:S02]  /*20500*/  SHFL.IDX PT, R2, R5, R12, 0x1f ;  /* 0x00001f0c05027589 */ /* 0x00052400000e0000 */
.L_x_964:
[----:B0-23--:R-:W-:Y:S01]  /*20510*/  IABS R5, R17 ;  /* 0x0000001100057213 */ /* 0x00dfe20000000000 */
[----:B----4-:R-:W-:Y:S02]  /*20520*/  IMAD R16, R2, R16, R6 ;  /* 0x0000001002107224 */ /* 0x010fe400078e0206 */
[----:B------:R-:W-:Y:S01]  /*20530*/  IMAD.IADD R19, R4, 0x1, R19 ;  /* 0x0000000104137824 */ /* 0x000fe200078e0213 */
[----:B------:R-:W0:Y:S01]  /*20540*/  I2F.RP R2, R5 ;  /* 0x0000000500027306 */ /* 0x000e220000209400 */
[----:B------:R-:W-:-:S07]  /*20550*/  IMAD.IADD R0, R0, 0x1, -R16 ;  /* 0x0000000100007824 */ /* 0x000fce00078e0a10 */
[----:B0-----:R-:W0:Y:S02]  /*20560*/  MUFU.RCP R2, R2 ;  /* 0x0000000200027308 */ /* 0x001e240000001000 */
[----:B0-----:R-:W-:-:S06]  /*20570*/  VIADD R2, R2, 0xffffffe ;  /* 0x0ffffffe02027836 */ /* 0x001fcc0000000000 */
[----:B------:R-:W0:Y:S02]  /*20580*/  F2I.FTZ.U32.TRUNC.NTZ R3, R2 ;  /* 0x0000000200037305 */ /* 0x000e24000021f000 */
[----:B0-----:R-:W-:-:S04]  /*20590*/  IMAD.MOV R2, RZ, RZ, -R3 ;  /* 0x000000ffff027224 */ /* 0x001fc800078e0a03 */
[----:B------:R-:W-:Y:S02]  /*205a0*/  IMAD R6, R2, R5, RZ ;  /* 0x0000000502067224 */ /* 0x000fe400078e02ff */
[----:B------:R-:W-:-:S04]  /*205b0*/  IMAD.MOV.U32 R2, RZ, RZ, RZ ;  /* 0x000000ffff027224 */ /* 0x000fc800078e00ff */
        /* <DEDUP_REMOVED lines=20> */
.L_x_958:
[----:B------:R-:W-:Y:S01]  /*20700*/  UMOV UR4, URZ ;  /* 0x0000003f00047c82 */ /* 0x000fe20008000000 */
[----:B------:R-:W-:Y:S01]  /*20710*/  UMOV UR5, URZ ;  /* 0x0000003f00057c82 */ /* 0x000fe20008000000 */
[----:B------:R-:W-:Y:S01]  /*20720*/  ULDC UR6, c[0x0][0xc3c] ;  /* 0x00030f0000067ab9 */ /* 0x000fe20000000800 */
[----:B------:R-:W-:Y:S02]  /*20730*/  IMAD.MOV.U32 R16, RZ, RZ, R0 ;  /* 0x000000ffff107224 */ /* 0x000fe400078e0000 */
[----:B------:R-:W-:Y:S02]  /*20740*/  IMAD.U32 R17, RZ, RZ, UR4 ;  /* 0x00000004ff117e24 */ /* 0x000fe4000f8e00ff */
[----:B------:R-:W-:Y:S02]  /*20750*/  IMAD.U32 R18, RZ, RZ, UR5 ;  /* 0x00000005ff127e24 */ /* 0x000fe4000f8e00ff */
[----:B------:R-:W-:-:S07]  /*20760*/  IMAD.U32 R19, RZ, RZ, UR6 ;  /* 0x00000006ff137e24 */ /* 0x000fce000f8e00ff */
.L_x_966:
[----:B------:R2:W3:Y:S01]  /*20770*/  LDL R3, [R1+0x4] ;  /* 0x0000040001037983 */ /* 0x0004e20000100800 */
[----:B------:R-:W4:Y:S01]  /*20780*/  S2R R0, SR_TID.X ;  /* 0x0000000000007919 */ /* 0x000f220000002100 */
[----:B------:R-:W-:Y:S05]  /*20790*/  WARPSYNC.ALL ;  /* 0x0000000000007948 */ /* 0x000fea0003800000 */
[----:B----4-:R-:W-:Y:S01]  /*207a0*/  LOP3.LUT R0, R0, 0x1f, RZ, 0xc0, !PT ;  /* 0x0000001f00007812 */ /* 0x010fe200078ec0ff */
[----:B------:R-:W-:Y:S03]  /*207b0*/  BAR.SYNC.DEFER_BLOCKING 0x4, 0x180 ;  /* 0x0106000000007b1d */ /* 0x000fe60000010000 */
[----:B------:R-:W-:-:S13]  /*207c0*/  ISETP.NE.AND P0, PT, R0, RZ, PT ;  /* 0x000000ff0000720c */ /* 0x000fda0003f05270 */
[----:B------:R-:W3:Y:S01]  /*207d0*/  @!P0 S2R R0, SR_CgaCtaId ;  /* 0x0000000000008919 */ /* 0x000ee20000008800 */
[----:B------:R-:W-:-:S04]  /*207e0*/  @!P0 MOV R2, 0x400 ;  /* 0x0000040000028802 */ /* 0x000fc80000000f00 */
[----:B---3--:R-:W-:-:S05]  /*207f0*/  @!P0 LEA R3, R0, R2, 0x18 ;  /* 0x0000000200038211 */ /* 0x008fca00078ec0ff */
[----:B------:R2:W-:Y:S04]  /*20800*/  @!P0 STS.128 [R3+0x348d0], R16 ;  /* 0x0348d01003008388 */ /* 0x0005e80000000c00 */
[----:B------:R2:W-:Y:S01]  /*20810*/  @!P0 STL [R1+0x4], R3 ;  /* 0x0000040301008387 */ /* 0x0005e20000100800 */
[----:B------:R-:W-:Y:S06]  /*20820*/  BAR.ARV 0x5, 0x180 ;  /* 0x0146000000007b1d */ /* 0x000fec0000002000 */
.L_x_955:
[----:B------:R-:W-:Y:S02]  /*20830*/  ULDC UR4, c[0x0][0xc3c] ;  /* 0x00030f0000047ab9 */ /* 0x000fe40000000800 */
[----:B0-----:R-:W-:-:S13]  /*20840*/  ISETP.GE.AND P0, PT, R19, UR4, PT ;  /* 0x0000000413007c0c */ /* 0x001fda000bf06270 */
[----:B------:R-:W-:Y:S05]  /*20850*/  @!P0 BRA `(.L_x_967) ;  /* 0xffffff9800088947 */ /* 0x000fea000383ffff */
[----:B------:R-:W-:Y:S05]  /*20860*/  BSYNC B8 ;  /* 0x0000000000087941 */ /* 0x000fea0003800000 */
.L_x_827:
[----:B---3--:R-:W3:Y:S01]  /*20870*/  LDL.LU R0, [R1+0x58] ;  /* 0x0000580001007983 */ /* 0x008ee20000300800 */
[----:B------:R-:W-:Y:S01]  /*20880*/  BSSY B0, `(.L_x_968) ;  /* 0x000000b000007945 */ /* 0x000fe20003800000 */
[----:B------:R-:W1:Y:S01]  /*20890*/  S2R R5, SR_CgaCtaId ;  /* 0x0000000000057919 */ /* 0x000e620000008800 */
[----:B---3--:R-:W-:-:S04]  /*208a0*/  IADD3 R0, R0, 0x1, RZ ;  /* 0x0000000100007810 */ /* 0x008fc80007ffe0ff */
[----:B------:R-:W-:-:S04]  /*208b0*/  LEA.HI R2, R0, R0, RZ, 0x1 ;  /* 0x0000000000027211 */ /* 0x000fc800078f08ff */
[----:B0-2---:R-:W-:-:S05]  /*208c0*/  LOP3.LUT R3, R2, 0xfffffffe, RZ, 0xc0, !PT ;  /* 0xfffffffe02037812 */ /* 0x005fca00078ec0ff */
[----:B------:R-:W-:Y:S01]  /*208d0*/  IMAD.IADD R3, R0, 0x1, -R3 ;  /* 0x0000000100037824 */ /* 0x000fe200078e0a03 */
[----:B------:R-:W-:-:S04]  /*208e0*/  MOV R0, 0x400 ;  /* 0x0000040000007802 */ /* 0x000fc80000000f00 */
[----:B-1----:R-:W-:Y:S02]  /*208f0*/  LEA R0, R5, R0, 0x18 ;  /* 0x0000000005007211 */ /* 0x002fe400078ec0ff */
[----:B------:R-:W-:-:S04]  /*20900*/  SHF.L.U32 R3, R3, 0x1f, RZ ;  /* 0x0000001f03037819 */ /* 0x000fc800000006ff */
[----:B------:R-:W0:Y:S02]  /*20910*/  SYNCS.PHASECHK.TRANS64.TRYWAIT P0, [R0+URZ+0x34820], R3 ;  /* 0x03482003000075a7 */ /* 0x000e24000800017f */
[----:B0-----:R-:W-:Y:S05]  /*20920*/  @!P0 BRA `(.L_x_969) ;  /* 0x0000002400b48947 */ /* 0x001fea0003800000 */
.L_x_1062:
[----:B------:R-:W-:Y:S05]  /*20930*/  BSYNC B0 ;  /* 0x0000000000007941 */ /* 0x000fea0003800000 */
.L_x_968:
[----:B------:R-:W-:-:S03]  /*20940*/  UMOV UR4, 0xffffffff ;  /* 0xffffffff00047882 */ /* 0x000fc60000000000 */
[----:B------:R-:W-:Y:S05]  /*20950*/  BRA.DIV UR4, `(.L_x_970) ;  /* 0x0000002604bc7947 */ /* 0x000fea000b800000 */
[----:B------:R-:W1:Y:S02]  /*20960*/  S2R R2, SR_TID.X ;  /* 0x0000000000027919 */ /* 0x000e640000002100 */
[----:B-1----:R-:W-:-:S04]  /*20970*/  SHF.R.U32.HI R2, RZ, 0x5, R2 ;  /* 0x00000005ff027819 */ /* 0x002fc80000011602 */
[----:B------:R-:W-:-:S05]  /*20980*/  LOP3.LUT R2, R2, 0x3, RZ, 0xc0, !PT ;  /* 0x0000000302027812 */ /* 0x000fca00078ec0ff */
[----:B------:R1:W2:Y:S02]  /*20990*/  SHFL.IDX PT, R14, R2, RZ, 0x1f ;  /* 0x00001fff020e7589 */ /* 0x0002a400000e0000 */
.L_x_1065:
[----:B--2---:R-:W-:-:S13]  /*209a0*/  ISETP.NE.AND P0, PT, R14, RZ, PT ;  /* 0x000000ff0e00720c */ /* 0x004fda0003f05270 */
[----:B------:R-:W-:Y:S05]  /*209b0*/  @P0 BRA `(.L_x_612) ;  /* 0x00000000009c0947 */ /* 0x000fea0003800000 */
[----:B------:R-:W-:-:S03]  /*209c0*/  UMOV UR4, 0xffffffff ;  /* 0xffffffff00047882 */ /* 0x000fc60000000000 */
[----:B------:R-:W-:Y:S05]  /*209d0*/  BRA.DIV UR4, `(.L_x_971) ;  /* 0x0000002604d07947 */ /* 0x000fea000b800000 */
[----:B------:R-:W-:-:S13]  /*209e0*/  ELECT P6, URZ, PT ;  /* 0x00000000003f782f */ /* 0x000fda00038c0000 */
.L_x_1068:
[----:B------:R-:W-:Y:S05]  /*209f0*/  @!P6 BRA `(.L_x_612) ;  /* 0x00000000008ce947 */ /* 0x000fea0003800000 */
[----:B-1----:R-:W2:Y:S02]  /*20a00*/  LDL R2, [R1+0x60] ;  /* 0x0000600001027983 */ /* 0x002ea40000100800 */
[----:B--2---:R-:W-:-:S13]  /*20a10*/  R2UR UR4, R2 ;  /* 0x00000000020472ca */ /* 0x004fda00000e0000 */
[----:B------:R-:W-:-:S06]  /*20a20*/  ULOP3.LUT UR4, UR4, 0x2, URZ, 0xfc, !UPT ;  /* 0x0000000204047892 */ /* 0x000fcc000f8efc3f */
[----:B------:R-:W-:-:S05]  /*20a30*/  IMAD.U32 R2, RZ, RZ, UR4 ;  /* 0x00000004ff027e24 */ /* 0x000fca000f8e00ff */
[----:B------:R-:W-:-:S13]  /*20a40*/  ISETP.NE.AND P2, PT, R2, 0x3, PT ;  /* 0x000000030200780c */ /* 0x000fda0003f45270 */
[----:B------:R-:W-:Y:S05]  /*20a50*/  @!P2 BRA `(.L_x_972) ;  /* 0x000000000004a947 */ /* 0x000fea0003800000 */
[----:B------:R-:W-:Y:S01]  /*20a60*/  BPT.TRAP 0x1 ;  /* 0x000000040000795c */ /* 0x000fe20000300000 */
.L_x_972:
[----:B0-----:R-:W4:Y:S04]  /*20a70*/  LDL R3, [R1+0x8] ;  /* 0x0000080001037983 */ /* 0x001f280000100800 */
[----:B------:R-:W2:Y:S01]  /*20a80*/  LDL.LU R7, [R1+0x18] ;  /* 0x0000180001077983 */ /* 0x000ea20000300800 */
[----:B------:R-:W-:-:S04]  /*20a90*/  VIADD R2, R0, 0x34840 ;  /* 0x0003484000027836 */ /* 0x000fc80000000000 */
[C---:B----4-:R-:W-:Y:S02]  /*20aa0*/  IMAD R6, R3.reuse, 0x8, R2 ;  /* 0x0000000803067824 */ /* 0x050fe400078e0202 */
[----:B------:R-:W-:Y:S01]  /*20ab0*/  VIADD R3, R3, 0x1 ;  /* 0x0000000103037836 */ /* 0x000fe20000000000 */
[----:B--2---:R-:W-:-:S04]  /*20ac0*/  SHF.L.U32 R5, R7, 0x1f, RZ ;  /* 0x0000001f07057819 */ /* 0x004fc800000006ff */
        /* <DEDUP_REMOVED lines=8> */
.L_x_1069:
[----:B------:R-:W1:Y:S02]  /*20b50*/  SYNCS.PHASECHK.TRANS64.TRYWAIT P0, [R7+URZ], R2 ;  /* 0x00000002070075a7 */ /* 0x000e64000800017f */
[----:B-1----:R-:W-:Y:S05]  /*20b60*/  @!P0 BRA `(.L_x_974) ;  /* 0x0000002400a08947 */ /* 0x002fea0003800000 */
.L_x_1070:
[----:B------:R-:W-:Y:S05]  /*20b70*/  @!P2 BRA `(.L_x_975) ;  /* 0x000000000004a947 */ /* 0x000fea0003800000 */
[----:B------:R-:W-:Y:S01]  /*20b80*/  BPT.TRAP 0x1 ;  /* 0x000000040000795c */ /* 0x000fe20000300000 */
.L_x_975:
[----:B------:R-:W2:Y:S01]  /*20b90*/  LDL.LU R4, [R1+0x8] ;  /* 0x0000080001047983 */ /* 0x000ea20000300800 */
[----:B------:R-:W-:-:S04]  /*20ba0*/  VIADD R0, R0, 0x34860 ;  /* 0x0003486000007836 */ /* 0x000fc80000000000 */
[----:B--2---:R-:W-:-:S04]  /*20bb0*/  IMAD R4, R4, 0x8, R0 ;  /* 0x0000000804047824 */ /* 0x004fc800078e0200 */
[----:B------:R-:W2:Y:S02]  /*20bc0*/  SYNCS.PHASECHK.TRANS64.TRYWAIT P0, [R4+URZ], R5 ;  /* 0x00000005040075a7 */ /* 0x000ea4000800017f */
[----:B--2---:R-:W-:Y:S05]  /*20bd0*/  @!P0 BRA `(.L_x_976) ;  /* 0x0000002400988947 */ /* 0x004fea0003800000 */
.L_x_1071:
[----:B------:R-:W-:-:S07]  /*20be0*/  IMAD R3, R3, 0x8, R0 ;  /* 0x0000000803037824 */ /* 0x000fce00078e0200 */
.L_x_977:
[----:B---3--:R3:W4:Y:S02]  /*20bf0*/  SYNCS.PHASECHK.TRANS64.TRYWAIT P0, [R3+URZ], R2 ;  /* 0x00000002030075a7 */ /* 0x008724000800017f */
[----:B----4-:R-:W-:Y:S05]  /*20c00*/  @!P0 NANOSLEEP.SYNCS 0x989680 ;  /* 0x009896800000895d */ /* 0x010fea0003900000 */
[----:B------:R-:W4:Y:S02]  /*20c10*/  @!P0 SYNCS.PHASECHK.TRANS64 P0, [R3+URZ], R2 ;  /* 0x00000002030085a7 */ /* 0x000f24000800007f */
[----:B----4-:R-:W-:Y:S05]  /*20c20*/  @!P0 BRA `(.L_x_977) ;  /* 0xfffffffc00f08947 */ /* 0x010fea000383ffff */
.L_x_612:
[----:B------:R-:W-:Y:S05]  /*20c30*/  BSYNC B9 ;  /* 0x0000000000097941 */ /* 0x000fea0003800000 */
.L_x_609:
[----:B------:R-:W-:Y:S05]  /*20c40*/  EXIT ;  /* 0x000000000000794d */ /* 0x000fea0003800000 */
.L_x_630:
[----:B-1----:R1:W2:Y:S02]  /*20c50*/  SYNCS.PHASECHK.TRANS64.TRYWAIT P5, [R3+URZ+0x34890], R0 ;  /* 0x03489000030075a7 */ /* 0x0022a400080a017f */
[----:B--2---:R-:W-:Y:S05]  /*20c60*/  @!P5 NANOSLEEP.SYNCS 0x989680 ;  /* 0x009896800000d95d */ /* 0x004fea0003900000 */
[----:B------:R-:W2:Y:S02]  /*20c70*/  @!P5 SYNCS.PHASECHK.TRANS64 P5, [R3+URZ+0x34890], R0 ;  /* 0x034890000300d5a7 */ /* 0x000ea400080a007f */
[----:B--2---:R-:W-:Y:S05]  /*20c80*/  @!P5 BRA `(.L_x_630) ;  /* 0xfffffffc00f0d947 */ /* 0x004fea000383ffff */
[----:B------:R-:W-:Y:S05]  /*20c90*/  BRA `(.L_x_978) ;  /* 0xfffffe2800e07947 */ /* 0x000fea000383ffff */
.L_x_684:
[----:B-1----:R1:W3:Y:S02]  /*20ca0*/  SYNCS.PHASECHK.TRANS64.TRYWAIT P5, [R3+URZ+0x34890], R0 ;  /* 0x03489000030075a7 */ /* 0x0022e400080a017f */
[----:B---3--:R-:W-:Y:S05]  /*20cb0*/  @!P5 NANOSLEEP.SYNCS 0x989680 ;  /* 0x009896800000d95d */ /* 0x008fea0003900000 */
[----:B------:R-:W3:Y:S02]  /*20cc0*/  @!P5 SYNCS.PHASECHK.TRANS64 P5, [R3+URZ+0x34890], R0 ;  /* 0x034890000300d5a7 */ /* 0x000ee400080a007f */
[----:B---3--:R-:W-:Y:S05]  /*20cd0*/  @!P5 BRA `(.L_x_684) ;  /* 0xfffffffc00f0d947 */ /* 0x008fea000383ffff */
[----:B------:R-:W-:Y:S05]  /*20ce0*/  BRA `(.L_x_979) ;  /* 0xfffffe6000387947 */ /* 0x000fea000383ffff */
.L_x_709:
[----:B-1----:R1:W2:Y:S02]  /*20cf0*/  SYNCS.PHASECHK.TRANS64.TRYWAIT P4, [R3+URZ+0x34890], R0 ;  /* 0x03489000030075a7 */ /* 0x0022a4000808017f */
[----:B--2---:R-:W-:Y:S05]  /*20d00*/  @!P4 NANOSLEEP.SYNCS 0x989680 ;  /* 0x009896800000c95d */ /* 0x004fea0003900000 */
[----:B------:R-:W2:Y:S02]  /*20d10*/  @!P4 SYNCS.PHASECHK.TRANS64 P4, [R3+URZ+0x34890], R0 ;  /* 0x034890000300c5a7 */ /* 0x000ea4000808007f */
[----:B--2---:R-:W-:Y:S05]  /*20d20*/  @!P4 BRA `(.L_x_709) ;  /* 0xfffffffc00f0c947 */ /* 0x004fea000383ffff */
[----:B------:R-:W-:Y:S05]  /*20d30*/  BRA `(.L_x_980) ;  /* 0xfffffe9000d87947 */ /* 0x000fea000383ffff */
.L_x_715:
[----:B0-----:R0:W2:Y:S02]  /*20d40*/  SYNCS.PHASECHK.TRANS64.TRYWAIT P4, [R3+URZ+0x348b0], R0 ;  /* 0x0348b000030075a7 */ /* 0x0010a4000808017f */
[----:B--2---:R-:W-:Y:S05]  /*20d50*/  @!P4 NANOSLEEP.SYNCS 0x989680 ;  /* 0x009896800000c95d */ /* 0x004fea0003900000 */
[----:B------:R-:W2:Y:S02]  /*20d60*/  @!P4 SYNCS.PHASECHK.TRANS64 P4, [R3+URZ+0x348b0], R0 ;  /* 0x0348b0000300c5a7 */ /* 0x000ea4000808007f */
[----:B--2---:R-:W-:Y:S05]  /*20d70*/  @!P4 BRA `(.L_x_715) ;  /* 0xfffffffc00f0c947 */ /* 0x004fea000383ffff */
[----:B------:R-:W-:Y:S05]  /*20d80*/  BRA `(.L_x_981) ;  /* 0xfffffe9400dc7947 */ /* 0x000fea000383ffff */
.L_x_733:
[----:B------:R-:W-:Y:S01]  /*20d90*/  BSSY B1, `(.L_x_982) ;  /* 0x0000008000017945 */ /* 0x000fe20003800000 */
[----:B------:R-:W-:Y:S02]  /*20da0*/  IMAD.MOV.U32 R13, RZ, RZ, R25 ;  /* 0x000000ffff0d7224 */ /* 0x000fe400078e0019 */
[----:B------:R-:W-:Y:S02]  /*20db0*/  IMAD.MOV.U32 R12, RZ, RZ, RZ ;  /* 0x000000ffff0c7224 */ /* 0x000fe400078e00ff */
[----:B------:R-:W-:Y:S02]  /*20dc0*/  IMAD.MOV.U32 R11, RZ, RZ, 0x1c1f ;  /* 0x00001c1fff0b7424 */ /* 0x000fe400078e00ff */
[----:B------:R-:W-:-:S07]  /*20dd0*/  IMAD.MOV.U32 R15, RZ, RZ, -0x1 ;  /* 0xffffffffff0f7424 */ /* 0x000fce00078e00ff */
[----:B------:R-:W-:Y:S05]  /*20de0*/  WARPSYNC.COLLECTIVE R15, `(.L_x_983) ;  /* 0x000000000f087348 */ /* 0x000fea0003c00000 */
[----:B------:R0:W1:Y:S02]  /*20df0*/  SHFL.IDX P6, R14, R13, R12, R11 ;  /* 0x0000000c0d0e7389 */ /* 0x00006400000c000b */
[----:B01----:R-:W-:Y:S01]  /*20e00*/  ENDCOLLECTIVE ;  /* 0x000000000000791b */ /* 0x003fe20003800000 */
.L_x_983:
[----:B------:R-:W-:Y:S05]  /*20e10*/  BSYNC B1 ;  /* 0x0000000000017941 */ /* 0x000fea0003800000 */
.L_x_982:
[----:B------:R-:W-:Y:S02]  /*20e20*/  IMAD.MOV.U32 R13, RZ, RZ, R24 ;  /* 0x000000ffff0d7224 */ /* 0x000fe400078e0018 */
[----:B------:R-:W-:Y:S02]  /*20e30*/  IMAD.MOV.U32 R12, RZ, RZ, RZ ;  /* 0x000000ffff0c7224 */ /* 0x000fe400078e00ff */
[----:B------:R-:W-:Y:S02]  /*20e40*/  IMAD.MOV.U32 R11, RZ, RZ, 0x1c1f ;  /* 0x00001c1fff0b7424 */ /* 0x000fe400078e00ff */
[----:B------:R-:W-:Y:S02]  /*20e50*/  IMAD.MOV.U32 R15, RZ, RZ, -0x1 ;  /* 0xffffffffff0f7424 */ /* 0x000fe400078e00ff */
[----:B------:R-:W-:-:S07]  /*20e60*/  IMAD.MOV.U32 R0, RZ, RZ, R14 ;  /* 0x000000ffff007224 */ /* 0x000fce00078e000e */
[----:B------:R-:W-:Y:S05]  /*20e70*/  WARPSYNC.COLLECTIVE R15, `(.L_x_984) ;  /* 0x000000000f087348 */ /* 0x000fea0003c00000 */
[----:B------:R0:W1:Y:S02]  /*20e80*/  SHFL.IDX P6, R14, R13, R12, R11 ;  /* 0x0000000c0d0e7389 */ /* 0x00006400000c000b */
[----:B01----:R-:W-:Y:S01]  /*20e90*/  ENDCOLLECTIVE ;  /* 0x000000000000791b */ /* 0x003fe20003800000 */
.L_x_984:
[----:B------:R-:W-:Y:S02]  /*20ea0*/  IMAD.MOV.U32 R13, RZ, RZ, R27 ;  /* 0x000000ffff0d7224 */ /* 0x000fe400078e001b */
[----:B------:R-:W-:-:S07]  /*20eb0*/  IMAD.MOV.U32 R3, RZ, RZ, R14 ;  /* 0x000000ffff037224 */ /* 0x000fce00078e000e */
[----:B------:R-:W-:Y:S05]  /*20ec0*/  WARPSYNC.COLLECTIVE R15, `(.L_x_985) ;  /* 0x000000000f087348 */ /* 0x000fea0003c00000 */
[----:B------:R0:W1:Y:S02]  /*20ed0*/  SHFL.IDX P6, R14, R13, R12, R11 ;  /* 0x0000000c0d0e7389 */ /* 0x00006400000c000b */
[----:B01----:R-:W-:Y:S01]  /*20ee0*/  ENDCOLLECTIVE ;  /* 0x000000000000791b */ /* 0x003fe20003800000 */
.L_x_985:
[----:B------:R-:W-:Y:S02]  /*20ef0*/  IMAD.MOV.U32 R13, RZ, RZ, R26 ;  /* 0x000000ffff0d7224 */ /* 0x000fe400078e001a */
[----:B------:R-:W-:-:S07]  /*20f00*/  IMAD.MOV.U32 R4, RZ, RZ, R14 ;  /* 0x000000ffff047224 */ /* 0x000fce00078e000e */
[----:B------:R-:W-:Y:S05]  /*20f10*/  WARPSYNC.COLLECTIVE R15, `(.L_x_986) ;  /* 0x000000000f087348 */ /* 0x000fea0003c00000 */
[----:B------:R0:W1:Y:S02]  /*20f20*/  SHFL.IDX P6, R14, R13, R12, R11 ;  /* 0x0000000c0d0e7389 */ /* 0x00006400000c000b */
[----:B01----:R-:W-:Y:S01]  /*20f30*/  ENDCOLLECTIVE ;  /* 0x000000000000791b */ /* 0x003fe20003800000 */
.L_x_986:
[----:B------:R-:W-:Y:S01]  /*20f40*/  IMAD.MOV.U32 R5, RZ, RZ, R14 ;  /* 0x000000ffff057224 */ /* 0x000fe200078e000e */
[----:B------:R-:W-:Y:S06]  /*20f50*/  BRA `(.L_x_987) ;  /* 0xfffffea000a87947 */ /* 0x000fec000383ffff */
.L_x_737:
[----:B0-----:R0:W1:Y:S02]  /*20f60*/  SYNCS.PHASECHK.TRANS64.TRYWAIT P0, [R2+URZ+0x34800], R5 ;  /* 0x03480005020075a7 */ /* 0x001064000800017f */
[----:B-1----:R-:W-:Y:S05]  /*20f70*/  @!P0 NANOSLEEP.SYNCS 0x989680 ;  /* 0x009896800000895d */ /* 0x002fea0003900000 */
[----:B------:R-:W1:Y:S02]  /*20f80*/  @!P0 SYNCS.PHASECHK.TRANS64 P0, [R2+URZ+0x34800], R5 ;  /* 0x03480005020085a7 */ /* 0x000e64000800007f */
[----:B-1----:R-:W-:Y:S05]  /*20f90*/  @!P0 BRA `(.L_x_737) ;  /* 0xfffffffc00f08947 */ /* 0x002fea000383ffff */
[----:B------:R-:W-:Y:S05]  /*20fa0*/  BRA `(.L_x_988) ;  /* 0xfffffeac00187947 */ /* 0x000fea000383ffff */
.L_x_761:
        /* <DEDUP_REMOVED lines=8> */
.L_x_990:
[----:B------:R-:W-:Y:S05]  /*21030*/  BSYNC B1 ;  /* 0x0000000000017941 */ /* 0x000fea0003800000 */
.L_x_989:
        /* <DEDUP_REMOVED lines=8> */
.L_x_991:
[----:B------:R-:W-:Y:S01]  /*210c0*/  IMAD.MOV.U32 R43, RZ, RZ, R3 ;  /* 0x000000ffff2b7224 */ /* 0x000fe200078e0003 */
[----:B------:R-:W-:Y:S01]  /*210d0*/  MOV R13, R27 ;  /* 0x0000001b000d7202 */ /* 0x000fe20000000f00 */
[----:B------:R-:W-:-:S07]  /*210e0*/  IMAD.MOV.U32 R0, RZ, RZ, R14 ;  /* 0x000000ffff007224 */ /* 0x000fce00078e000e */
[----:B------:R-:W-:Y:S05]  /*210f0*/  WARPSYNC.COLLECTIVE R15, `(.L_x_992) ;  /* 0x000000000f087348 */ /* 0x000fea0003c00000 */
[----:B------:R0:W1:Y:S02]  /*21100*/  SHFL.IDX P6, R14, R13, R12, R11 ;  /* 0x0000000c0d0e7389 */ /* 0x00006400000c000b */
[----:B01----:R-:W-:Y:S01]  /*21110*/  ENDCOLLECTIVE ;  /* 0x000000000000791b */ /* 0x003fe20003800000 */
.L_x_992:
[----:B------:R-:W-:Y:S02]  /*21120*/  IMAD.MOV.U32 R42, RZ, RZ, R0 ;  /* 0x000000ffff2a7224 */ /* 0x000fe400078e0000 */
[----:B------:R-:W-:Y:S02]  /*21130*/  IMAD.MOV.U32 R13, RZ, RZ, R26 ;  /* 0x000000ffff0d7224 */ /* 0x000fe400078e001a */
[----:B------:R-:W-:-:S07]  /*21140*/  IMAD.MOV.U32 R5, RZ, RZ, R14 ;  /* 0x000000ffff057224 */ /* 0x000fce00078e000e */
[----:B------:R-:W-:Y:S05]  /*21150*/  WARPSYNC.COLLECTIVE R15, `(.L_x_993) ;  /* 0x000000000f087348 */ /* 0x000fea0003c00000 */
[----:B------:R0:W1:Y:S02]  /*21160*/  SHFL.IDX P6, R14, R13, R12, R11 ;  /* 0x0000000c0d0e7389 */ /* 0x00006400000c000b */
[----:B01----:R-:W-:Y:S01]  /*21170*/  ENDCOLLECTIVE ;  /* 0x000000000000791b */ /* 0x003fe20003800000 */
.L_x_993:
[----:B------:R-:W-:Y:S05]  /*21180*/  BRA `(.L_x_994) ;  /* 0xfffffec800c47947 */ /* 0x000fea000383ffff */
.L_x_765:
[----:B0-----:R0:W1:Y:S02]  /*21190*/  SYNCS.PHASECHK.TRANS64.TRYWAIT P0, [R2+URZ+0x34800], R5 ;  /* 0x03480005020075a7 */ /* 0x001064000800017f */
[----:B-1----:R-:W-:Y:S05]  /*211a0*/  @!P0 NANOSLEEP.SYNCS 0x989680 ;  /* 0x009896800000895d */ /* 0x002fea0003900000 */
[----:B------:R-:W1:Y:S02]  /*211b0*/  @!P0 SYNCS.PHASECHK.TRANS64 P0, [R2+URZ+0x34800], R5 ;  /* 0x03480005020085a7 */ /* 0x000e64000800007f */
[----:B-1----:R-:W-:Y:S05]  /*211c0*/  @!P0 BRA `(.L_x_765) ;  /* 0xfffffffc00f08947 */ /* 0x002fea000383ffff */
[----:B------:R-:W-:Y:S05]  /*211d0*/  BRA `(.L_x_995) ;  /* 0xfffffed000b87947 */ /* 0x000fea000383ffff */
.L_x_779:
[----:B-1----:R1:W2:Y:S02]  /*211e0*/  SYNCS.PHASECHK.TRANS64.TRYWAIT P2, [R0+URZ+0x34830], R3 ;  /* 0x03483003000075a7 */ /* 0x0022a4000804017f */
[----:B--2---:R-:W-:Y:S05]  /*211f0*/  @!P2 NANOSLEEP.SYNCS 0x989680 ;  /* 0x009896800000a95d */ /* 0x004fea0003900000 */
[----:B------:R-:W2:Y:S02]  /*21200*/  @!P2 SYNCS.PHASECHK.TRANS64 P2, [R0+URZ+0x34830], R3 ;  /* 0x034830030000a5a7 */ /* 0x000ea4000804007f */
[----:B--2---:R-:W-:Y:S05]  /*21210*/  @!P2 BRA `(.L_x_779) ;  /* 0xfffffffc00f0a947 */ /* 0x004fea000383ffff */
[----:B------:R-:W-:Y:S05]  /*21220*/  BRA `(.L_x_778) ;  /* 0xfffffef400c47947 */ /* 0x000fea000383ffff */
.L_x_786:
[----:B-1----:R1:W2:Y:S02]  /*21230*/  SYNCS.PHASECHK.TRANS64.TRYWAIT P2, [R10+URZ+0x34830], R7 ;  /* 0x034830070a0075a7 */ /* 0x0022a4000804017f */
[----:B--2---:R-:W-:Y:S05]  /*21240*/  @!P2 NANOSLEEP.SYNCS 0x989680 ;  /* 0x009896800000a95d */ /* 0x004fea0003900000 */
[----:B------:R-:W2:Y:S02]  /*21250*/  @!P2 SYNCS.PHASECHK.TRANS64 P2, [R10+URZ+0x34830], R7 ;  /* 0x034830070a00a5a7 */ /* 0x000ea4000804007f */
[----:B--2---:R-:W-:Y:S05]  /*21260*/  @!P2 BRA `(.L_x_786) ;  /* 0xfffffffc00f0a947 */ /* 0x004fea000383ffff */
[----:B------:R-:W-:Y:S05]  /*21270*/  BRA `(.L_x_785) ;  /* 0xffffff2800447947 */ /* 0x000fea000383ffff */
.L_x_791:
[----:B-1----:R1:W2:Y:S02]  /*21280*/  SYNCS.PHASECHK.TRANS64.TRYWAIT P2, [R13+URZ+0x34850], R0 ;  /* 0x034850000d0075a7 */ /* 0x0022a4000804017f */
[----:B--2---:R-:W-:Y:S05]  /*21290*/  @!P2 NANOSLEEP.SYNCS 0x989680 ;  /* 0x009896800000a95d */ /* 0x004fea0003900000 */
[----:B------:R-:W2:Y:S02]  /*212a0*/  @!P2 SYNCS.PHASECHK.TRANS64 P2, [R13+URZ+0x34850], R0 ;  /* 0x034850000d00a5a7 */ /* 0x000ea4000804007f */
[----:B--2---:R-:W-:Y:S05]  /*212b0*/  @!P2 BRA `(.L_x_791) ;  /* 0xfffffffc00f0a947 */ /* 0x004fea000383ffff */
[----:B------:R-:W-:Y:S05]  /*212c0*/  BRA `(.L_x_790) ;  /* 0xffffff3400187947 */ /* 0x000fea000383ffff */
.L_x_797:
[----:B-1----:R1:W2:Y:S02]  /*212d0*/  SYNCS.PHASECHK.TRANS64.TRYWAIT P0, [R8+URZ+0x34850], R5 ;  /* 0x03485005080075a7 */ /* 0x0022a4000800017f */
[----:B--2---:R-:W-:Y:S05]  /*212e0*/  @!P0 NANOSLEEP.SYNCS 0x989680 ;  /* 0x009896800000895d */ /* 0x004fea0003900000 */
[----:B------:R-:W2:Y:S02]  /*212f0*/  @!P0 SYNCS.PHASECHK.TRANS64 P0, [R8+URZ+0x34850], R5 ;  /* 0x03485005080085a7 */ /* 0x000ea4000800007f */
[----:B--2---:R-:W-:Y:S05]  /*21300*/  @!P0 BRA `(.L_x_797) ;  /* 0xfffffffc00f08947 */ /* 0x004fea000383ffff */
[----:B------:R-:W-:Y:S05]  /*21310*/  BRA `(.L_x_796) ;  /* 0xffffff5800387947 */ /* 0x000fea000383ffff */
.L_x_833:
        /* <DEDUP_REMOVED lines=11> */
.L_x_997:
[----:B------:R-:W-:Y:S05]  /*213d0*/  BSYNC B1 ;  /* 0x0000000000017941 */ /* 0x000fea0003800000 */
.L_x_996:
[----:B------:R-:W-:Y:S05]  /*213e0*/  BRA `(.L_x_998) ;  /* 0xffffff9000e87947 */ /* 0x000fea000383ffff */
.L_x_835:
[----:B------:R-:W-:Y:S01]  /*213f0*/  BSSY B1, `(.L_x_999) ;  /* 0x0000006000017945 */ /* 0x000fe20003800000 */
[----:B------:R-:W-:-:S07]  /*21400*/  IMAD.MOV.U32 R15, RZ, RZ, -0x1 ;  /* 0xffffffffff0f7424 */ /* 0x000fce00078e00ff */
[----:B01----:R-:W-:Y:S05]  /*21410*/  WARPSYNC.COLLECTIVE R15, `(.L_x_1000) ;  /* 0x000000000f0c7348 */ /* 0x003fea0003c00000 */
[----:B------:R-:W-:Y:S02]  /*21420*/  ELECT P6, UR62, PT ;  /* 0x00000000003e782f */ /* 0x000fe400038c0000 */
[----:B------:R-:W-:Y:S01]  /*21430*/  MOV R14, UR62 ;  /* 0x0000003e000e7c02 */ /* 0x000fe20008000f00 */
[----:B01----:R-:W-:Y:S10]  /*21440*/  ENDCOLLECTIVE ;  /* 0x000000000000791b */ /* 0x003ff40003800000 */
.L_x_1000:
[----:B------:R-:W-:Y:S05]  /*21450*/  BSYNC B1 ;  /* 0x0000000000017941 */ /* 0x000fea0003800000 */
.L_x_999:
[----:B------:R-:W-:Y:S05]  /*21460*/  BRA `(.L_x_834) ;  /* 0xffffff9000e07947 */ /* 0x000fea000383ffff */
.L_x_837:
[----:B0-----:R-:W2:Y:S02]  /*21470*/  LDL R3, [R1+0x4] ;  /* 0x0000040001037983 */ /* 0x001ea40000100800 */
[----:B--2---:R0:W2:Y:S02]  /*21480*/  SYNCS.PHASECHK.TRANS64.TRYWAIT P0, [R3+URZ+0x34820], R2 ;  /* 0x03482002030075a7 */ /* 0x0040a4000800017f */
[----:B--2---:R-:W-:Y:S05]  /*21490*/  @!P0 NANOSLEEP.SYNCS 0x989680 ;  /* 0x009896800000895d */ /* 0x004fea0003900000 */
[----:B------:R-:W2:Y:S02]  /*214a0*/  @!P0 SYNCS.PHASECHK.TRANS64 P0, [R3+URZ+0x34820], R2 ;  /* 0x03482002030085a7 */ /* 0x000ea4000800007f */
[----:B--2---:R-:W-:Y:S05]  /*214b0*/  @!P0 BRA `(.L_x_837) ;  /* 0xfffffffc00ec8947 */ /* 0x004fea000383ffff */
[----:B------:R-:W-:Y:S05]  /*214c0*/  BRA `(.L_x_1001) ;  /* 0xffffff9000f07947 */ /* 0x000fea000383ffff */
.L_x_841:
[----:B0-----:R0:W2:Y:S02]  /*214d0*/  SYNCS.PHASECHK.TRANS64.TRYWAIT P0, [R4+URZ+0x348a0], R8 ;  /* 0x0348a008040075a7 */ /* 0x0010a4000800017f */
[----:B--2---:R-:W-:Y:S05]  /*214e0*/  @!P0 NANOSLEEP.SYNCS 0x989680 ;  /* 0x009896800000895d */ /* 0x004fea0003900000 */
[----:B------:R-:W2:Y:S02]  /*214f0*/  @!P0 SYNCS.PHASECHK.TRANS64 P0, [R4+URZ+0x348a0], R8 ;  /* 0x0348a008040085a7 */ /* 0x000ea4000800007f */
[----:B--2---:R-:W-:Y:S05]  /*21500*/  @!P0 BRA `(.L_x_841) ;  /* 0xfffffffc00f08947 */ /* 0x004fea000383ffff */
[----:B------:R-:W-:Y:S05]  /*21510*/  BRA `(.L_x_1002) ;  /* 0xffffff9400147947 */ /* 0x000fea000383ffff */
.L_x_848:
[----:B--2---:R2:W3:Y:S02]  /*21520*/  SYNCS.PHASECHK.TRANS64.TRYWAIT P0, [R4+URZ+0x348c0], R8 ;  /* 0x0348c008040075a7 */ /* 0x0044e4000800017f */
[----:B---3--:R-:W-:Y:S05]  /*21530*/  @!P0 NANOSLEEP.SYNCS 0x989680 ;  /* 0x009896800000895d */ /* 0x008fea0003900000 */
[----:B------:R-:W3:Y:S02]  /*21540*/  @!P0 SYNCS.PHASECHK.TRANS64 P0, [R4+URZ+0x348c0], R8 ;  /* 0x0348c008040085a7 */ /* 0x000ee4000800007f */
[----:B---3--:R-:W-:Y:S05]  /*21550*/  @!P0 BRA `(.L_x_848) ;  /* 0xfffffffc00f08947 */ /* 0x008fea000383ffff */
[----:B------:R-:W-:Y:S05]  /*21560*/  BRA `(.L_x_1003) ;  /* 0xffffff9800147947 */ /* 0x000fea000383ffff */
.L_x_856:
[----:B0-----:R0:W2:Y:S02]  /*21570*/  SYNCS.PHASECHK.TRANS64.TRYWAIT P1, [R6+URZ+0x348a0], R5 ;  /* 0x0348a005060075a7 */ /* 0x0010a4000802017f */
[----:B--2---:R-:W-:Y:S05]  /*21580*/  @!P1 NANOSLEEP.SYNCS 0x989680 ;  /* 0x009896800000995d */ /* 0x004fea0003900000 */
[----:B------:R-:W2:Y:S02]  /*21590*/  @!P1 SYNCS.PHASECHK.TRANS64 P1, [R6+URZ+0x348a0], R5 ;  /* 0x0348a005060095a7 */ /* 0x000ea4000802007f */
[----:B--2---:R-:W-:Y:S05]  /*215a0*/  @!P1 BRA `(.L_x_856) ;  /* 0xfffffffc00f09947 */ /* 0x004fea000383ffff */
[----:B------:R-:W-:Y:S05]  /*215b0*/  BRA `(.L_x_1004) ;  /* 0xffffff9c00447947 */ /* 0x000fea000383ffff */
.L_x_863:
[----:B--2---:R2:W3:Y:S02]  /*215c0*/  SYNCS.PHASECHK.TRANS64.TRYWAIT P1, [R6+URZ+0x348c0], R5 ;  /* 0x0348c005060075a7 */ /* 0x0044e4000802017f */
[----:B---3--:R-:W-:Y:S05]  /*215d0*/  @!P1 NANOSLEEP.SYNCS 0x989680 ;  /* 0x009896800000995d */ /* 0x008fea0003900000 */
[----:B------:R-:W3:Y:S02]  /*215e0*/  @!P1 SYNCS.PHASECHK.TRANS64 P1, [R6+URZ+0x348c0], R5 ;  /* 0x0348c005060095a7 */ /* 0x000ee4000802007f */
[----:B---3--:R-:W-:Y:S05]  /*215f0*/  @!P1 BRA `(.L_x_863) ;  /* 0xfffffffc00f09947 */ /* 0x008fea000383ffff */
[----:B------:R-:W-:Y:S05]  /*21600*/  BRA `(.L_x_1005) ;  /* 0xffffffa000407947 */ /* 0x000fea000383ffff */
.L_x_877:
        /* <DEDUP_REMOVED lines=11> */
.L_x_1007:
[----:B------:R-:W-:Y:S05]  /*216c0*/  BSYNC B0 ;  /* 0x0000000000007941 */ /* 0x000fea0003800000 */
.L_x_1006:
[----:B------:R-:W-:Y:S05]  /*216d0*/  BRA `(.L_x_1008) ;  /* 0xffffffa800bc7947 */ /* 0x000fea000383ffff */
.L_x_879:
[----:B------:R-:W-:Y:S01]  /*216e0*/  BSSY B0, `(.L_x_1009) ;  /* 0x0000006000007945 */ /* 0x000fe20003800000 */
[----:B------:R-:W-:-:S07]  /*216f0*/  IMAD.MOV.U32 R15, RZ, RZ, -0x1 ;  /* 0xffffffffff0f7424 */ /* 0x000fce00078e00ff */
[----:B01----:R-:W-:Y:S05]  /*21700*/  WARPSYNC.COLLECTIVE R15, `(.L_x_1010) ;  /* 0x000000000f0c7348 */ /* 0x003fea0003c00000 */
[----:B------:R-:W-:Y:S02]  /*21710*/  ELECT P6, UR62, PT ;  /* 0x00000000003e782f */ /* 0x000fe400038c0000 */
[----:B------:R-:W-:Y:S01]  /*21720*/  MOV R14, UR62 ;  /* 0x0000003e000e7c02 */ /* 0x000fe20008000f00 */
[----:B01----:R-:W-:Y:S10]  /*21730*/  ENDCOLLECTIVE ;  /* 0x000000000000791b */ /* 0x003ff40003800000 */
.L_x_1010:
[----:B------:R-:W-:Y:S05]  /*21740*/  BSYNC B0 ;  /* 0x0000000000007941 */ /* 0x000fea0003800000 */
.L_x_1009:
[----:B------:R-:W-:Y:S05]  /*21750*/  BRA `(.L_x_1011) ;  /* 0xffffffa800c87947 */ /* 0x000fea000383ffff */
.L_x_881:
[----:B0-----:R0:W2:Y:S02]  /*21760*/  SYNCS.PHASECHK.TRANS64.TRYWAIT P0, [R0+URZ+0x34840], R2 ;  /* 0x03484002000075a7 */ /* 0x0010a4000800017f */
[----:B--2---:R-:W-:Y:S05]  /*21770*/  @!P0 NANOSLEEP.SYNCS 0x989680 ;  /* 0x009896800000895d */ /* 0x004fea0003900000 */
[----:B------:R-:W2:Y:S02]  /*21780*/  @!P0 SYNCS.PHASECHK.TRANS64 P0, [R0+URZ+0x34840], R2 ;  /* 0x03484002000085a7 */ /* 0x000ea4000800007f */
[----:B--2---:R-:W-:Y:S05]  /*21790*/  @!P0 BRA `(.L_x_881) ;  /* 0xfffffffc00f08947 */ /* 0x004fea000383ffff */
[----:B------:R-:W-:Y:S05]  /*217a0*/  BRA `(.L_x_1012) ;  /* 0xffffffac00347947 */ /* 0x000fea000383ffff */
.L_x_885:
[----:B------:R0:W5:Y:S01]  /*217b0*/  LDL.LU R8, [R1+0x54] ;  /* 0x0000540001087983 */ /* 0x0001620000300800 */
[----:B------:R-:W-:Y:S02]  /*217c0*/  IMAD.MOV.U32 R13, RZ, RZ, R3 ;  /* 0x000000ffff0d7224 */ /* 0x000fe400078e0003 */
[----:B------:R-:W-:Y:S02]  /*217d0*/  IMAD.MOV.U32 R12, RZ, RZ, RZ ;  /* 0x000000ffff0c7224 */ /* 0x000fe400078e00ff */
[----:B------:R-:W-:Y:S02]  /*217e0*/  IMAD.MOV.U32 R11, RZ, RZ, 0x181f ;  /* 0x0000181fff0b7424 */ /* 0x000fe400078e00ff */
[----:B------:R-:W-:-:S07]  /*217f0*/  IMAD.MOV.U32 R15, RZ, RZ, -0x1 ;  /* 0xffffffffff0f7424 */ /* 0x000fce00078e00ff */
[----:B0----5:R-:W-:Y:S05]  /*21800*/  WARPSYNC.COLLECTIVE R15, `(.L_x_1013) ;  /* 0x000000000f087348 */ /* 0x021fea0003c00000 */
[----:B------:R1:W2:Y:S02]  /*21810*/  SHFL.IDX P6, R14, R13, R12, R11 ;  /* 0x0000000c0d0e7389 */ /* 0x0002a400000c000b */
[----:B012--5:R-:W-:Y:S01]  /*21820*/  ENDCOLLECTIVE ;  /* 0x000000000000791b */ /* 0x027fe20003800000 */
.L_x_1013:
[----:B------:R-:W-:Y:S02]  /*21830*/  IMAD.MOV.U32 R13, RZ, RZ, R4 ;  /* 0x000000ffff0d7224 */ /* 0x000fe400078e0004 */
[----:B------:R-:W-:-:S07]  /*21840*/  IMAD.MOV.U32 R6, RZ, RZ, R14 ;  /* 0x000000ffff067224 */ /* 0x000fce00078e000e */
[----:B------:R-:W-:Y:S05]  /*21850*/  WARPSYNC.COLLECTIVE R15, `(.L_x_1014) ;  /* 0x000000000f087348 */ /* 0x000fea0003c00000 */
[----:B------:R0:W1:Y:S02]  /*21860*/  SHFL.IDX P6, R14, R13, R12, R11 ;  /* 0x0000000c0d0e7389 */ /* 0x00006400000c000b */
[----:B01----:R-:W-:Y:S01]  /*21870*/  ENDCOLLECTIVE ;  /* 0x000000000000791b */ /* 0x003fe20003800000 */
.L_x_1014:
[----:B------:R-:W-:Y:S02]  /*21880*/  IMAD.MOV.U32 R13, RZ, RZ, R3 ;  /* 0x000000ffff0d7224 */ /* 0x000fe400078e0003 */
[----:B------:R-:W-:Y:S02]  /*21890*/  IMAD.MOV.U32 R12, RZ, RZ, 0x1 ;  /* 0x00000001ff0c7424 */ /* 0x000fe400078e00ff */
[----:B------:R-:W-:Y:S02]  /*218a0*/  IMAD R2, R8, R7, RZ ;  /* 0x0000000708027224 */ /* 0x000fe400078e02ff */
[----:B------:R-:W0:Y:S01]  /*218b0*/  S2R R8, SR_TID.X ;  /* 0x0000000000087919 */ /* 0x000e220000002100 */
[----:B------:R-:W-:-:S07]  /*218c0*/  IMAD.MOV.U32 R7, RZ, RZ, R14 ;  /* 0x000000ffff077224 */ /* 0x000fce00078e000e */
[----:B0-----:R-:W-:Y:S05]  /*218d0*/  WARPSYNC.COLLECTIVE R15, `(.L_x_1015) ;  /* 0x000000000f087348 */ /* 0x001fea0003c00000 */
[----:B------:R1:W2:Y:S02]  /*218e0*/  SHFL.IDX P6, R14, R13, R12, R11 ;  /* 0x0000000c0d0e7389 */ /* 0x0002a400000c000b */
[----:B012---:R-:W-:Y:S01]  /*218f0*/  ENDCOLLECTIVE ;  /* 0x000000000000791b */ /* 0x007fe20003800000 */
.L_x_1015:
[----:B------:R-:W-:Y:S02]  /*21900*/  IMAD.MOV.U32 R13, RZ, RZ, R4 ;  /* 0x000000ffff0d7224 */ /* 0x000fe400078e0004 */
[----:B------:R-:W-:-:S07]  /*21910*/  IMAD.MOV.U32 R9, RZ, RZ, R14 ;  /* 0x000000ffff097224 */ /* 0x000fce00078e000e */
[----:B------:R-:W-:Y:S05]  /*21920*/  WARPSYNC.COLLECTIVE R15, `(.L_x_1016) ;  /* 0x000000000f087348 */ /* 0x000fea0003c00000 */
[----:B------:R0:W1:Y:S02]  /*21930*/  SHFL.IDX P6, R14, R13, R12, R11 ;  /* 0x0000000c0d0e7389 */ /* 0x00006400000c000b */
[----:B01----:R-:W-:Y:S01]  /*21940*/  ENDCOLLECTIVE ;  /* 0x000000000000791b */ /* 0x003fe20003800000 */
.L_x_1016:
[----:B------:R-:W-:-:S04]  /*21950*/  LOP3.LUT R8, R8, 0x7f, RZ, 0xc0, !PT ;  /* 0x0000007f08087812 */ /* 0x000fc800078ec0ff */
[----:B------:R-:W-:-:S05]  /*21960*/  SHF.R.U32.HI R5, RZ, 0x3, R8 ;  /* 0x00000003ff057819 */ /* 0x000fca0000011608 */
[----:B------:R-:W-:Y:S02]  /*21970*/  IMAD.IADD R0, R5, 0x1, R17 ;  /* 0x0000000105007824 */ /* 0x000fe400078e0211 */
[----:B------:R-:W0:Y:S01]  /*21980*/  S2R R17, SR_TID.X ;  /* 0x0000000000117919 */ /* 0x000e220000002100 */
[----:B------:R-:W-:Y:S02]  /*21990*/  IMAD.MOV.U32 R13, RZ, RZ, R3 ;  /* 0x000000ffff0d7224 */ /* 0x000fe400078e0003 */
[C---:B------:R-:W-:Y:S01]  /*219a0*/  ISETP.GE.AND P3, PT, R0.reuse, R2, PT ;  /* 0x000000020000720c */ /* 0x040fe20003f66270 */
[----:B------:R-:W-:Y:S02]  /*219b0*/  VIADD R5, R0, 0x10 ;  /* 0x0000001000057836 */ /* 0x000fe40000000000 */
[----:B------:R-:W-:Y:S02]  /*219c0*/  IMAD.MOV.U32 R12, RZ, RZ, 0x2 ;  /* 0x00000002ff0c7424 */ /* 0x000fe400078e00ff */
[----:B0-----:R-:W-:-:S05]  /*219d0*/  IMAD.SHL.U32 R17, R17, 0x8, RZ ;  /* 0x0000000811117824 */ /* 0x001fca00078e00ff */
[----:B------:R-:W-:-:S04]  /*219e0*/  LOP3.LUT R17, R17, 0x38, RZ, 0xc0, !PT ;  /* 0x0000003811117812 */ /* 0x000fc800078ec0ff */
        /* <DEDUP_REMOVED lines=16> */
.L_x_1017:
[----:B------:R-:W-:Y:S01]  /*21af0*/  @!P3 LEA R8, P5, R17, R5, 0x1 ;  /* 0x000000051108b211 */ /* 0x000fe200078a08ff */
[----:B------:R-:W-:-:S04]  /*21b00*/  IMAD.MOV.U32 R13, RZ, RZ, R4 ;  /* 0x000000ffff0d7224 */ /* 0x000fc800078e0004 */
[----:B------:R-:W-:Y:S02]  /*21b10*/  @!P3 IMAD.MOV.U32 R6, RZ, RZ, R8 ;  /* 0x000000ffff06b224 */ /* 0x000fe400078e0008 */
[----:B------:R-:W-:-:S04]  /*21b20*/  @!P3 IMAD.X R5, RZ, RZ, R9, P5 ;  /* 0x000000ffff05b224 */ /* 0x000fc800028e0609 */
[----:B------:R-:W-:Y:S01]  /*21b30*/  @!P3 IMAD.MOV.U32 R7, RZ, RZ, R5 ;  /* 0x000000ffff07b224 */ /* 0x000fe200078e0005 */
[----:B------:R-:W-:Y:S01]  /*21b40*/  IADD3 R5, R0, 0x20, RZ ;  /* 0x0000002000057810 */ /* 0x000fe20007ffe0ff */
[----:B------:R-:W-:-:S07]  /*21b50*/  IMAD.MOV.U32 R8, RZ, RZ, R14 ;  /* 0x000000ffff087224 */ /* 0x000fce00078e000e */
[----:B------:R-:W-:Y:S05]  /*21b60*/  WARPSYNC.COLLECTIVE R15, `(.L_x_1018) ;  /* 0x000000000f087348 */ /* 0x000fea0003c00000 */
[----:B------:R0:W1:Y:S02]  /*21b70*/  SHFL.IDX P6, R14, R13, R12, R11 ;  /* 0x0000000c0d0e7389 */ /* 0x00006400000c000b */
[----:B01----:R-:W-:Y:S01]  /*21b80*/  ENDCOLLECTIVE ;  /* 0x000000000000791b */ /* 0x003fe20003800000 */
.L_x_1018:
[----:B------:R-:W-:Y:S01]  /*21b90*/  @!PT LDS RZ, [RZ] ;  /* 0x00000000fffff984 */ /* 0x000fe20000000800 */
[----:B------:R-:W-:Y:S01]  /*21ba0*/  @!PT LDS RZ, [RZ] ;  /* 0x00000000fffff984 */ /* 0x000fe20000000800 */
[----:B------:R-:W-:Y:S01]  /*21bb0*/  @!PT LDS RZ, [RZ] ;  /* 0x00000000fffff984 */ /* 0x000fe20000000800 */
[----:B------:R0:W-:Y:S04]  /*21bc0*/  @!P3 LDGSTS.E.BYPASS.LTC128B.128 [R10+0x10c00], desc[UR42][R6.64], !P2 ;  /* 0x10c00000060abfae */ /* 0x0001e8000d101d6a */
[----:B------:R0:W-:Y:S04]  /*21bd0*/  @!P3 LDGSTS.E.BYPASS.LTC128B.128 [R10+0x14c00], desc[UR42][R6.64+0x80], !P1 ;  /* 0x14c00080060abfae */ /* 0x0001e8000c901d6a */
[----:B------:R0:W-:Y:S01]  /*21be0*/  @!P3 LDGSTS.E.BYPASS.LTC128B.128 [R10+0x18c00], desc[UR42][R6.64+0x100], !P0 ;  /* 0x18c00100060abfae */ /* 0x0001e2000c101d6a */
[----:B------:R-:W-:Y:S01]  /*21bf0*/  ISETP.GE.AND P3, PT, R5, R2, PT ;  /* 0x000000020500720c */ /* 0x000fe20003f66270 */
[----:B------:R-:W-:-:S02]  /*21c00*/  IMAD.MOV.U32 R13, RZ, RZ, R3 ;  /* 0x000000ffff0d7224 */ /* 0x000fc400078e0003 */
[----:B------:R-:W-:Y:S02]  /*21c10*/  IMAD.MOV.U32 R12, RZ, RZ, 0x3 ;  /* 0x00000003ff0c7424 */ /* 0x000fe400078e00ff */
[----:B------:R-:W-:-:S08]  /*21c20*/  IMAD.MOV.U32 R5, RZ, RZ, R14 ;  /* 0x000000ffff057224 */ /* 0x000fd000078e000e */
[----:B0-----:R-:W-:Y:S05]  /*21c30*/  WARPSYNC.COLLECTIVE R15, `(.L_x_1019) ;  /* 0x000000000f087348 */ /* 0x001fea0003c00000 */
[----:B------:R1:W2:Y:S02]  /*21c40*/  SHFL.IDX P6, R14, R13, R12, R11 ;  /* 0x0000000c0d0e7389 */ /* 0x0002a400000c000b */
[----:B012---:R-:W-:Y:S01]  /*21c50*/  ENDCOLLECTIVE ;  /* 0x000000000000791b */ /* 0x007fe20003800000 */
.L_x_1019:
[----:B------:R-:W-:-:S05]  /*21c60*/  @!P3 LEA R5, P4, R17, R5, 0x1 ;  /* 0x000000051105b211 */ /* 0x000fca00078808ff */
[----:B------:R-:W-:-:S04]  /*21c70*/  @!P3 IMAD.X R6, RZ, RZ, R8, P4 ;  /* 0x000000ffff06b224 */ /* 0x000fc800020e0608 */
[----:B------:R-:W-:Y:S02]  /*21c80*/  @!P3 IMAD.MOV.U32 R7, RZ, RZ, R6 ;  /* 0x000000ffff07b224 */ /* 0x000fe400078e0006 */
[----:B------:R-:W-:Y:S02]  /*21c90*/  @!P3 IMAD.MOV.U32 R6, RZ, RZ, R5 ;  /* 0x000000ffff06b224 */ /* 0x000fe400078e0005 */
[----:B------:R-:W-:Y:S02]  /*21ca0*/  IMAD.MOV.U32 R13, RZ, RZ, R4 ;  /* 0x000000ffff0d7224 */ /* 0x000fe400078e0004 */
[----:B------:R-:W-:Y:S01]  /*21cb0*/  VIADD R5, R0, 0x30 ;  /* 0x0000003000057836 */ /* 0x000fe20000000000 */
        /* <DEDUP_REMOVED lines=11> */
.L_x_1020:
[----:B------:R-:W-:Y:S02]  /*21d70*/  IMAD.MOV.U32 R13, RZ, RZ, R3 ;  /* 0x000000ffff0d7224 */ /* 0x000fe400078e0003 */
[----:B------:R-:W-:Y:S02]  /*21d80*/  IMAD.MOV.U32 R12, RZ, RZ, 0x4 ;  /* 0x00000004ff0c7424 */ /* 0x000fe400078e00ff */
[----:B------:R-:W-:-:S07]  /*21d90*/  IMAD.MOV.U32 R5, RZ, RZ, R14 ;  /* 0x000000ffff057224 */ /* 0x000fce00078e000e */
[----:B------:R-:W-:Y:S05]  /*21da0*/  WARPSYNC.COLLECTIVE R15, `(.L_x_1021) ;  /* 0x000000000f087348 */ /* 0x000fea0003c00000 */
[----:B------:R0:W1:Y:S02]  /*21db0*/  SHFL.IDX P6, R14, R13, R12, R11 ;  /* 0x0000000c0d0e7389 */ /* 0x00006400000c000b */
[----:B01----:R-:W-:Y:S01]  /*21dc0*/  ENDCOLLECTIVE ;  /* 0x000000000000791b */ /* 0x003fe20003800000 */
.L_x_1021:
        /* <DEDUP_REMOVED lines=17> */
.L_x_1022:
[----:B------:R-:W-:Y:S02]  /*21ee0*/  IMAD.MOV.U32 R13, RZ, RZ, R3 ;  /* 0x000000ffff0d7224 */ /* 0x000fe400078e0003 */
[----:B------:R-:W-:Y:S02]  /*21ef0*/  IMAD.MOV.U32 R12, RZ, RZ, 0x5 ;  /* 0x00000005ff0c7424 */ /* 0x000fe400078e00ff */
[----:B------:R-:W-:-:S07]  /*21f00*/  IMAD.MOV.U32 R5, RZ, RZ, R14 ;  /* 0x000000ffff057224 */ /* 0x000fce00078e000e */
[----:B------:R-:W-:Y:S05]  /*21f10*/  WARPSYNC.COLLECTIVE R15, `(.L_x_1023) ;  /* 0x000000000f087348 */ /* 0x000fea0003c00000 */
[----:B------:R0:W1:Y:S02]  /*21f20*/  SHFL.IDX P6, R14, R13, R12, R11 ;  /* 0x0000000c0d0e7389 */ /* 0x00006400000c000b */
[----:B01----:R-:W-:Y:S01]  /*21f30*/  ENDCOLLECTIVE ;  /* 0x000000000000791b */ /* 0x003fe20003800000 */
.L_x_1023:
        /* <DEDUP_REMOVED lines=17> */
.L_x_1024:
[----:B------:R-:W-:Y:S02]  /*22050*/  IMAD.MOV.U32 R13, RZ, RZ, R3 ;  /* 0x000000ffff0d7224 */ /* 0x000fe400078e0003 */
[----:B------:R-:W-:Y:S02]  /*22060*/  IMAD.MOV.U32 R12, RZ, RZ, 0x6 ;  /* 0x00000006ff0c7424 */ /* 0x000fe400078e00ff */
[----:B------:R-:W-:-:S07]  /*22070*/  IMAD.MOV.U32 R5, RZ, RZ, R14 ;  /* 0x000000ffff057224 */ /* 0x000fce00078e000e */
[----:B------:R-:W-:Y:S05]  /*22080*/  WARPSYNC.COLLECTIVE R15, `(.L_x_1025) ;  /* 0x000000000f087348 */ /* 0x000fea0003c00000 */
[----:B------:R0:W1:Y:S02]  /*22090*/  SHFL.IDX P6, R14, R13, R12, R11 ;  /* 0x0000000c0d0e7389 */ /* 0x00006400000c000b */
[----:B01----:R-:W-:Y:S01]  /*220a0*/  ENDCOLLECTIVE ;  /* 0x000000000000791b */ /* 0x003fe20003800000 */
.L_x_1025:
[----:B------:R-:W-:-:S04]  /*220b0*/  @!P3 LEA R5, P4, R17, R5, 0x1 ;  /* 0x000000051105b211 */ /* 0x000fc800078808ff */
[----:B------:R-:W-:-:S05]  /*220c0*/  @!P3 IADD3.X R6, RZ, R6, RZ, P4, !PT ;  /* 0x00000006ff06b210 */ /* 0x000fca00027fe4ff */
[----:B------:R-:W-:Y:S02]  /*220d0*/  @!P3 IMAD.MOV.U32 R7, RZ, RZ, R6 ;  /* 0x000000ffff07b224 */ /* 0x000fe400078e0006 */
[----:B------:R-:W-:Y:S02]  /*220e0*/  @!P3 IMAD.MOV.U32 R6, RZ, RZ, R5 ;  /* 0x000000ffff06b224 */ /* 0x000fe400078e0005 */
[----:B------:R-:W-:-:S03]  /*220f0*/  IMAD.MOV.U32 R13, RZ, RZ, R4 ;  /* 0x000000ffff0d7224 */ /* 0x000fc600078e0004 */
[----:B------:R-:W-:Y:S01]  /*22100*/  @!PT LDS RZ, [RZ] ;  /* 0x00000000fffff984 */ /* 0x000fe20000000800 */
[----:B------:R-:W-:Y:S01]  /*22110*/  @!PT LDS RZ, [RZ] ;  /* 0x00000000fffff984 */ /* 0x000fe20000000800 */
[----:B------:R-:W-:Y:S01]  /*22120*/  @!PT LDS RZ, [RZ] ;  /* 0x00000000fffff984 */ /* 0x000fe20000000800 */
[----:B------:R-:W-:Y:S04]  /*22130*/  @!P3 LDGSTS.E.BYPASS.LTC128B.128 [R10+0x12c00], desc[UR42][R6.64], !P2 ;  /* 0x12c00000060abfae */ /* 0x000fe8000d101d6a */
[----:B------:R-:W-:Y:S04]  /*22140*/  @!P3 LDGSTS.E.BYPASS.LTC128B.128 [R10+0x16c00], desc[UR42][R6.64+0x80], !P1 ;  /* 0x16c00080060abfae */ /* 0x000fe8000c901d6a */
[----:B------:R0:W-:Y:S02]  /*22150*/  @!P3 LDGSTS.E.BYPASS.LTC128B.128 [R10+0x1ac00], desc[UR42][R6.64+0x100], !P0 ;  /* 0x1ac00100060abfae */ /* 0x0001e4000c101d6a */
[----:B0-----:R-:W-:-:S07]  /*22160*/  IMAD.MOV.U32 R6, RZ, RZ, R14 ;  /* 0x000000ffff067224 */ /* 0x001fce00078e000e */
[----:B------:R-:W-:Y:S05]  /*22170*/  WARPSYNC.COLLECTIVE R15, `(.L_x_1026) ;  /* 0x000000000f087348 */ /* 0x000fea0003c00000 */
[----:B------:R0:W1:Y:S02]  /*22180*/  SHFL.IDX P6, R14, R13, R12, R11 ;  /* 0x0000000c0d0e7389 */ /* 0x00006400000c000b */
[----:B01----:R-:W-:Y:S01]  /*22190*/  ENDCOLLECTIVE ;  /* 0x000000000000791b */ /* 0x003fe20003800000 */
.L_x_1026:
[----:B------:R-:W-:-:S05]  /*221a0*/  VIADD R7, R0, 0x60 ;  /* 0x0000006000077836 */ /* 0x000fca0000000000 */
[----:B------:R-:W-:Y:S01]  /*221b0*/  ISETP.GE.AND P4, PT, R7, R2, PT ;  /* 0x000000020700720c */ /* 0x000fe20003f86270 */
[----:B------:R-:W-:Y:S02]  /*221c0*/  IMAD.MOV.U32 R13, RZ, RZ, R3 ;  /* 0x000000ffff0d7224 */ /* 0x000fe400078e0003 */
[----:B------:R-:W-:Y:S02]  /*221d0*/  IMAD.MOV.U32 R12, RZ, RZ, 0x7 ;  /* 0x00000007ff0c7424 */ /* 0x000fe400078e00ff */
[----:B------:R-:W-:-:S08]  /*221e0*/  IMAD.MOV.U32 R5, RZ, RZ, R14 ;  /* 0x000000ffff057224 */ /* 0x000fd000078e000e */
[----:B------:R-:W-:Y:S05]  /*221f0*/  WARPSYNC.COLLECTIVE R15, `(.L_x_1027) ;  /* 0x000000000f087348 */ /* 0x000fea0003c00000 */
[----:B------:R0:W1:Y:S02]  /*22200*/  SHFL.IDX P6, R14, R13, R12, R11 ;  /* 0x0000000c0d0e7389 */ /* 0x00006400000c000b */
[----:B01----:R-:W-:Y:S01]  /*22210*/  ENDCOLLECTIVE ;  /* 0x000000000000791b */ /* 0x003fe20003800000 */
.L_x_1027:
[----:B------:R-:W-:-:S05]  /*22220*/  @!P4 LEA R5, P3, R17, R5, 0x1 ;  /* 0x000000051105c211 */ /* 0x000fca00078608ff */
[----:B------:R-:W-:-:S04]  /*22230*/  @!P4 IMAD.X R6, RZ, RZ, R6, P3 ;  /* 0x000000ffff06c224 */ /* 0x000fc800018e0606 */
[----:B------:R-:W-:Y:S02]  /*22240*/  @!P4 IMAD.MOV.U32 R7, RZ, RZ, R6 ;  /* 0x000000ffff07c224 */ /* 0x000fe400078e0006 */
[----:B------:R-:W-:Y:S02]  /*22250*/  IMAD.MOV.U32 R13, RZ, RZ, R4 ;  /* 0x000000ffff0d7224 */ /* 0x000fe400078e0004 */
[----:B------:R-:W-:-:S05]  /*22260*/  @!P4 IMAD.MOV.U32 R6, RZ, RZ, R5 ;  /* 0x000000ffff06c224 */ /* 0x000fca00078e0005 */
[----:B------:R-:W-:Y:S01]  /*22270*/  @!PT LDS RZ, [RZ] ;  /* 0x00000000fffff984 */ /* 0x000fe20000000800 */
[----:B------:R-:W-:Y:S01]  /*22280*/  @!PT LDS RZ, [RZ] ;  /* 0x00000000fffff984 */ /* 0x000fe20000000800 */
[----:B------:R-:W-:Y:S01]  /*22290*/  @!PT LDS RZ, [RZ] ;  /* 0x00000000fffff984 */ /* 0x000fe20000000800 */
[----:B------:R0:W-:Y:S01]  /*222a0*/  @!P4 LDGSTS.E.BYPASS.LTC128B.128 [R10+0x13400], desc[UR42][R6.64], !P2 ;  /* 0x13400000060acfae */ /* 0x0001e2000d101d6a */
[----:B------:R-:W-:-:S03]  /*222b0*/  IMAD.MOV.U32 R5, RZ, RZ, R14 ;  /* 0x000000ffff057224 */ /* 0x000fc600078e000e */
[----:B------:R0:W-:Y:S04]  /*222c0*/  @!P4 LDGSTS.E.BYPASS.LTC128B.128 [R10+0x17400], desc[UR42][R6.64+0x80], !P1 ;  /* 0x17400080060acfae */ /* 0x0001e8000c901d6a */
[----:B0-----:R-:W-:Y:S05]  /*222d0*/  WARPSYNC.COLLECTIVE R15, `(.L_x_1028) ;  /* 0x000000000f087348 */ /* 0x001fea0003c00000 */
[----:B------:R1:W2:Y:S02]  /*222e0*/  SHFL.IDX P6, R14, R13, R12, R11 ;  /* 0x0000000c0d0e7389 */ /* 0x0002a400000c000b */
[----:B012---:R-:W-:Y:S01]  /*222f0*/  ENDCOLLECTIVE ;  /* 0x000000000000791b */ /* 0x007fe20003800000 */
.L_x_1028:
[----:B------:R-:W-:Y:S01]  /*22300*/  @!PT LDS RZ, [RZ] ;  /* 0x00000000fffff984 */ /* 0x000fe20000000800 */
[----:B------:R-:W-:Y:S01]  /*22310*/  @!PT LDS RZ, [RZ] ;  /* 0x00000000fffff984 */ /* 0x000fe20000000800 */
[----:B------:R-:W-:Y:S01]  /*22320*/  @!PT LDS RZ, [RZ] ;  /* 0x00000000fffff984 */ /* 0x000fe20000000800 */
[----:B------:R0:W-:Y:S01]  /*22330*/  @!P4 LDGSTS.E.BYPASS.LTC128B.128 [R10+0x1b400], desc[UR42][R6.64+0x100], !P0 ;  /* 0x1b400100060acfae */ /* 0x0001e2000c101d6a */
[----:B------:R-:W-:Y:S01]  /*22340*/  IMAD.MOV.U32 R3, RZ, RZ, R14 ;  /* 0x000000ffff037224 */ /* 0x000fe200078e000e */
[----:B------:R-:W-:Y:S06]  /*22350*/  BRA `(.L_x_1029) ;  /* 0xffffffb0000c7947 */ /* 0x000fec000383ffff */
.L_x_890:
[----:B0-----:R-:W3:Y:S02]  /*22360*/  LDL R2, [R1+0x4] ;  /* 0x0000040001027983 */ /* 0x001ee40000100800 */
[----:B---3--:R0:W1:Y:S02]  /*22370*/  SYNCS.PHASECHK.TRANS64.TRYWAIT P0, [R2+URZ+0x34820], R0 ;  /* 0x03482000020075a7 */ /* 0x008064000800017f */
[----:B-1----:R-:W-:Y:S05]  /*22380*/  @!P0 NANOSLEEP.SYNCS 0x989680 ;  /* 0x009896800000895d */ /* 0x002fea0003900000 */
[----:B------:R-:W1:Y:S02]  /*22390*/  @!P0 SYNCS.PHASECHK.TRANS64 P0, [R2+URZ+0x34820], R0 ;  /* 0x03482000020085a7 */ /* 0x000e64000800007f */
[----:B-1----:R-:W-:Y:S05]  /*223a0*/  @!P0 BRA `(.L_x_890) ;  /* 0xfffffffc00ec8947 */ /* 0x002fea000383ffff */
[----:B------:R-:W-:Y:S05]  /*223b0*/  BRA `(.L_x_1030) ;  /* 0xffffffb000907947 */ /* 0x000fea000383ffff */
.L_x_899:
[----:B-1----:R1:W3:Y:S02]  /*223c0*/  SYNCS.PHASECHK.TRANS64.TRYWAIT P0, [R3+URZ+0x34840], R2 ;  /* 0x03484002030075a7 */ /* 0x0022e4000800017f */
[----:B---3--:R-:W-:Y:S05]  /*223d0*/  @!P0 NANOSLEEP.SYNCS 0x989680 ;  /* 0x009896800000895d */ /* 0x008fea0003900000 */
[----:B------:R-:W3:Y:S02]  /*223e0*/  @!P0 SYNCS.PHASECHK.TRANS64 P0, [R3+URZ+0x34840], R2 ;  /* 0x03484002030085a7 */ /* 0x000ee4000800007f */
[----:B---3--:R-:W-:Y:S05]  /*223f0*/  @!P0 BRA `(.L_x_899) ;  /* 0xfffffffc00f08947 */ /* 0x008fea000383ffff */
[----:B------:R-:W-:Y:S05]  /*22400*/  BRA `(.L_x_1031) ;  /* 0xffffffb4005c7947 */ /* 0x000fea000383ffff */
.L_x_906:
[----:B0-----:R0:W1:Y:S02]  /*22410*/  SYNCS.PHASECHK.TRANS64.TRYWAIT P0, [R3+URZ+0x60], R2 ;  /* 0x00006002030075a7 */ /* 0x001064000800017f */
[----:B-1----:R-:W-:Y:S05]  /*22420*/  @!P0 NANOSLEEP.SYNCS 0x989680 ;  /* 0x009896800000895d */ /* 0x002fea0003900000 */
[----:B------:R-:W1:Y:S02]  /*22430*/  @!P0 SYNCS.PHASECHK.TRANS64 P0, [R3+URZ+0x60], R2 ;  /* 0x00006002030085a7 */ /* 0x000e64000800007f */
[----:B-1----:R-:W-:Y:S05]  /*22440*/  @!P0 BRA `(.L_x_906) ;  /* 0xfffffffc00f08947 */ /* 0x002fea000383ffff */
[----:B------:R-:W-:Y:S05]  /*22450*/  BRA `(.L_x_1032) ;  /* 0xffffffb800747947 */ /* 0x000fea000383ffff */
.L_x_915:
[----:B---3--:R3:W4:Y:S02]  /*22460*/  SYNCS.PHASECHK.TRANS64.TRYWAIT P0, [R3+URZ+0x34840], R2 ;  /* 0x03484002030075a7 */ /* 0x008724000800017f */
[----:B----4-:R-:W-:Y:S05]  /*22470*/  @!P0 NANOSLEEP.SYNCS 0x989680 ;  /* 0x009896800000895d */ /* 0x010fea0003900000 */
[----:B------:R-:W4:Y:S02]  /*22480*/  @!P0 SYNCS.PHASECHK.TRANS64 P0, [R3+URZ+0x34840], R2 ;  /* 0x03484002030085a7 */ /* 0x000f24000800007f */
[----:B----4-:R-:W-:Y:S05]  /*22490*/  @!P0 BRA `(.L_x_915) ;  /* 0xfffffffc00f08947 */ /* 0x010fea000383ffff */
[----:B------:R-:W-:Y:S05]  /*224a0*/  BRA `(.L_x_1033) ;  /* 0xffffffc0001c7947 */ /* 0x000fea000383ffff */
.L_x_922:
[----:B--2---:R2:W3:Y:S02]  /*224b0*/  SYNCS.PHASECHK.TRANS64.TRYWAIT P0, [R2+URZ+0x60], R3 ;  /* 0x00006003020075a7 */ /* 0x0044e4000800017f */
[----:B---3--:R-:W-:Y:S05]  /*224c0*/  @!P0 NANOSLEEP.SYNCS 0x989680 ;  /* 0x009896800000895d */ /* 0x008fea0003900000 */
[----:B------:R-:W3:Y:S02]  /*224d0*/  @!P0 SYNCS.PHASECHK.TRANS64 P0, [R2+URZ+0x60], R3 ;  /* 0x00006003020085a7 */ /* 0x000ee4000800007f */
[----:B---3--:R-:W-:Y:S05]  /*224e0*/  @!P0 BRA `(.L_x_922) ;  /* 0xfffffffc00f08947 */ /* 0x008fea000383ffff */
[----:B------:R-:W-:Y:S05]  /*224f0*/  BRA `(.L_x_1034) ;  /* 0xffffffc400347947 */ /* 0x000fea000383ffff */
.L_x_931:
[----:B----4-:R4:W0:Y:S02]  /*22500*/  SYNCS.PHASECHK.TRANS64.TRYWAIT P0, [R2+URZ+0x34840], R3 ;  /* 0x03484003020075a7 */ /* 0x010824000800017f */
[----:B0-----:R-:W-:Y:S05]  /*22510*/  @!P0 NANOSLEEP.SYNCS 0x989680 ;  /* 0x009896800000895d */ /* 0x001fea0003900000 */
[----:B------:R-:W0:Y:S02]  /*22520*/  @!P0 SYNCS.PHASECHK.TRANS64 P0, [R2+URZ+0x34840], R3 ;  /* 0x03484003020085a7 */ /* 0x000e24000800007f */
[----:B0-----:R-:W-:Y:S05]  /*22530*/  @!P0 BRA `(.L_x_931) ;  /* 0xfffffffc00f08947 */ /* 0x001fea000383ffff */
[----:B------:R-:W-:Y:S05]  /*22540*/  BRA `(.L_x_1035) ;  /* 0xffffffc800a87947 */ /* 0x000fea000383ffff */
.L_x_938:
[----:B0-----:R0:W2:Y:S02]  /*22550*/  SYNCS.PHASECHK.TRANS64.TRYWAIT P0, [R2+URZ+0x60], R5 ;  /* 0x00006005020075a7 */ /* 0x0010a4000800017f */
[----:B--2---:R-:W-:Y:S05]  /*22560*/  @!P0 NANOSLEEP.SYNCS 0x989680 ;  /* 0x009896800000895d */ /* 0x004fea0003900000 */
[----:B------:R-:W2:Y:S02]  /*22570*/  @!P0 SYNCS.PHASECHK.TRANS64 P0, [R2+URZ+0x60], R5 ;  /* 0x00006005020085a7 */ /* 0x000ea4000800007f */
[----:B--2---:R-:W-:Y:S05]  /*22580*/  @!P0 BRA `(.L_x_938) ;  /* 0xfffffffc00f08947 */ /* 0x004fea000383ffff */
[----:B------:R-:W-:Y:S05]  /*22590*/  BRA `(.L_x_1036) ;  /* 0xffffffcc00c07947 */ /* 0x000fea000383ffff */
.L_x_949:
[----:B0-----:R0:W2:Y:S02]  /*225a0*/  SYNCS.PHASECHK.TRANS64.TRYWAIT P0, [R0+URZ+0x34860], R2 ;  /* 0x03486002000075a7 */ /* 0x0010a4000800017f */
[----:B--2---:R-:W-:Y:S05]  /*225b0*/  @!P0 NANOSLEEP.SYNCS 0x989680 ;  /* 0x009896800000895d */ /* 0x004fea0003900000 */
[----:B------:R-:W2:Y:S02]  /*225c0*/  @!P0 SYNCS.PHASECHK.TRANS64 P0, [R0+URZ+0x34860], R2 ;  /* 0x03486002000085a7 */ /* 0x000ea4000800007f */
[----:B--2---:R-:W-:Y:S05]  /*225d0*/  @!P0 BRA `(.L_x_949) ;  /* 0xfffffffc00f08947 */ /* 0x004fea000383ffff */
[----:B------:R-:W-:Y:S05]  /*225e0*/  BRA `(.L_x_1037) ;  /* 0xffffffd400187947 */ /* 0x000fea000383ffff */
.L_x_956:
[----:B------:R-:W-:Y:S01]  /*225f0*/  BSSY B0, `(.L_x_1038) ;  /* 0x0000008000007945 */ /* 0x000fe20003800000 */
[----:B------:R-:W-:Y:S02]  /*22600*/  IMAD.MOV.U32 R13, RZ, RZ, R16 ;  /* 0x000000ffff0d7224 */ /* 0x000fe400078e0010 */
[----:B------:R-:W-:Y:S02]  /*22610*/  IMAD.MOV.U32 R12, RZ, RZ, RZ ;  /* 0x000000ffff0c7224 */ /* 0x000fe400078e00ff */
[----:B------:R-:W-:Y:S02]  /*22620*/  IMAD.MOV.U32 R11, RZ, RZ, 0x1f ;  /* 0x0000001fff0b7424 */ /* 0x000fe400078e00ff */
[----:B------:R-:W-:-:S07]  /*22630*/  IMAD.MOV.U32 R15, RZ, RZ, -0x1 ;  /* 0xffffffffff0f7424 */ /* 0x000fce00078e00ff */
[----:B-1--45:R-:W-:Y:S05]  /*22640*/  WARPSYNC.COLLECTIVE R15, `(.L_x_1039) ;  /* 0x000000000f087348 */ /* 0x032fea0003c00000 */
[----:B------:R0:W2:Y:S02]  /*22650*/  SHFL.IDX P6, R14, R13, R12, R11 ;  /* 0x0000000c0d0e7389 */ /* 0x0000a400000c000b */
[----:B012-45:R-:W-:Y:S01]  /*22660*/  ENDCOLLECTIVE ;  /* 0x000000000000791b */ /* 0x037fe20003800000 */
.L_x_1039:
[----:B------:R-:W-:Y:S05]  /*22670*/  BSYNC B0 ;  /* 0x0000000000007941 */ /* 0x000fea0003800000 */
.L_x_1038:
        /* <DEDUP_REMOVED lines=9> */
.L_x_1040:
[----:B------:R-:W-:Y:S02]  /*22710*/  ULDC UR4, c[0x0][0xc3c] ;  /* 0x00030f0000047ab9 */ /* 0x000fe40000000800 */
[----:B------:R-:W-:-:S13]  /*22720*/  ISETP.GE.OR P1, PT, R5, UR4, !P0 ;  /* 0x0000000405007c0c */ /* 0x000fda000c726670 */
[----:B------:R-:W0:Y:S01]  /*22730*/  @!P1 LDC.64 R2, c[0x0][0xc80] ;  /* 0x00032000ff029b82 */ /* 0x000e220000000a00 */
[----:B------:R-:W-:Y:S02]  /*22740*/  IMAD.MOV.U32 R11, RZ, RZ, RZ ;  /* 0x000000ffff0b7224 */ /* 0x000fe400078e00ff */
[----:B------:R-:W-:Y:S02]  /*22750*/  IMAD.MOV.U32 R4, RZ, RZ, R14 ;  /* 0x000000ffff047224 */ /* 0x000fe400078e000e */
        /* <DEDUP_REMOVED lines=13> */
.L_x_1041:
[----:B------:R-:W-:Y:S02]  /*22830*/  IMAD.MOV.U32 R12, RZ, RZ, 0x2 ;  /* 0x00000002ff0c7424 */ /* 0x000fe400078e00ff */
[----:B------:R-:W-:-:S05]  /*22840*/  IMAD.MOV.U32 R3, RZ, RZ, R14 ;  /* 0x000000ffff037224 */ /* 0x000fca00078e000e */
[----:B------:R-:W-:-:S04]  /*22850*/  SEL R3, R3, RZ, P1 ;  /* 0x000000ff03037207 */ /* 0x000fc80000800000 */
[----:B------:R-:W-:-:S05]  /*22860*/  IADD3 R3, R2, R3, RZ ;  /* 0x0000000302037210 */ /* 0x000fca0007ffe0ff */
[----:B------:R-:W-:-:S07]  /*22870*/  IMAD.MOV.U32 R13, RZ, RZ, R3 ;  /* 0x000000ffff0d7224 */ /* 0x000fce00078e0003 */
[----:B------:R-:W-:Y:S05]  /*22880*/  WARPSYNC.COLLECTIVE R15, `(.L_x_1042) ;  /* 0x000000000f087348 */ /* 0x000fea0003c00000 */
[----:B------:R0:W1:Y:S02]  /*22890*/  SHFL.UP P6, R14, R13, R12, R11 ;  /* 0x0400000c0d0e7389 */ /* 0x00006400000c000b */
[----:B01----:R-:W-:Y:S01]  /*228a0*/  ENDCOLLECTIVE ;  /* 0x000000000000791b */ /* 0x003fe20003800000 */
.L_x_1042:
        /* <DEDUP_REMOVED lines=8> */
.L_x_1043:
        /* <DEDUP_REMOVED lines=8> */
.L_x_1044:
        /* <DEDUP_REMOVED lines=8> */
.L_x_1045:
        /* <DEDUP_REMOVED lines=9> */
.L_x_1046:
[----:B------:R-:W-:Y:S01]  /*22ac0*/  IMAD.MOV.U32 R6, RZ, RZ, R14 ;  /* 0x000000ffff067224 */ /* 0x000fe200078e000e */
[----:B------:R-:W-:Y:S06]  /*22ad0*/  BRA `(.L_x_1047) ;  /* 0xffffffd4009c7947 */ /* 0x000fec000383ffff */
.L_x_961:
[----:B------:R-:W-:Y:S01]  /*22ae0*/  BSSY B0, `(.L_x_1048) ;  /* 0x0000008000007945 */ /* 0x000fe20003800000 */
[----:B-----5:R-:W-:Y:S02]  /*22af0*/  IMAD.MOV.U32 R13, RZ, RZ, R2 ;  /* 0x000000ffff0d7224 */ /* 0x020fe400078e0002 */
[----:B------:R-:W-:Y:S02]  /*22b00*/  IMAD.MOV.U32 R12, RZ, RZ, 0x1 ;  /* 0x00000001ff0c7424 */ /* 0x000fe400078e00ff */
[----:B------:R-:W-:Y:S02]  /*22b10*/  IMAD.MOV.U32 R11, RZ, RZ, RZ ;  /* 0x000000ffff0b7224 */ /* 0x000fe400078e00ff */
[----:B------:R-:W-:-:S07]  /*22b20*/  IMAD.MOV.U32 R15, RZ, RZ, -0x1 ;  /* 0xffffffffff0f7424 */ /* 0x000fce00078e00ff */
[----:B01----:R-:W-:Y:S05]  /*22b30*/  WARPSYNC.COLLECTIVE R15, `(.L_x_1049) ;  /* 0x000000000f087348 */ /* 0x003fea0003c00000 */
[----:B------:R2:W3:Y:S02]  /*22b40*/  SHFL.UP P6, R14, R13, R12, R11 ;  /* 0x0400000c0d0e7389 */ /* 0x0004e400000c000b */
[----:B0123--:R-:W-:Y:S01]  /*22b50*/  ENDCOLLECTIVE ;  /* 0x000000000000791b */ /* 0x00ffe20003800000 */
.L_x_1049:
[----:B------:R-:W-:Y:S05]  /*22b60*/  BSYNC B0 ;  /* 0x0000000000007941 */ /* 0x000fea0003800000 */
.L_x_1048:
[----:B------:R-:W-:Y:S02]  /*22b70*/  IMAD.MOV.U32 R3, RZ, RZ, R14 ;  /* 0x000000ffff037224 */ /* 0x000fe400078e000e */
[----:B------:R-:W-:Y:S02]  /*22b80*/  IMAD.MOV.U32 R12, RZ, RZ, 0x2 ;  /* 0x00000002ff0c7424 */ /* 0x000fe400078e00ff */
[----:B------:R-:W-:Y:S01]  /*22b90*/  IMAD.MOV.U32 R11, RZ, RZ, RZ ;  /* 0x000000ffff0b7224 */ /* 0x000fe200078e00ff */
[----:B------:R-:W-:Y:S01]  /*22ba0*/  SEL R3, R3, RZ, P1 ;  /* 0x000000ff03037207 */ /* 0x000fe20000800000 */
[----:B------:R-:W-:-:S04]  /*22bb0*/  IMAD.MOV.U32 R15, RZ, RZ, -0x1 ;  /* 0xffffffffff0f7424 */ /* 0x000fc800078e00ff */
[----:B------:R-:W-:-:S04]  /*22bc0*/  IMAD.IADD R3, R2, 0x1, R3 ;  /* 0x0000000102037824 */ /* 0x000fc800078e0203 */
[----:B------:R-:W-:-:S07]  /*22bd0*/  IMAD.MOV.U32 R13, RZ, RZ, R3 ;  /* 0x000000ffff0d7224 */ /* 0x000fce00078e0003 */
[----:B------:R-:W-:Y:S05]  /*22be0*/  WARPSYNC.COLLECTIVE R15, `(.L_x_1050) ;  /* 0x000000000f087348 */ /* 0x000fea0003c00000 */
[----:B------:R0:W1:Y:S02]  /*22bf0*/  SHFL.UP P6, R14, R13, R12, R11 ;  /* 0x0400000c0d0e7389 */ /* 0x00006400000c000b */
[----:B01----:R-:W-:Y:S01]  /*22c00*/  ENDCOLLECTIVE ;  /* 0x000000000000791b */ /* 0x003fe20003800000 */
.L_x_1050:
[----:B------:R-:W-:Y:S02]  /*22c10*/  IMAD.MOV.U32 R12, RZ, RZ, 0x4 ;  /* 0x00000004ff0c7424 */ /* 0x000fe400078e00ff */
[----:B------:R-:W-:-:S05]  /*22c20*/  IMAD.MOV.U32 R5, RZ, RZ, R14 ;  /* 0x000000ffff057224 */ /* 0x000fca00078e000e */
[----:B------:R-:W-:-:S05]  /*22c30*/  SEL R5, R5, RZ, P2 ;  /* 0x000000ff05057207 */ /* 0x000fca0001000000 */
[----:B------:R-:W-:-:S05]  /*22c40*/  IMAD.IADD R3, R3, 0x1, R5 ;  /* 0x0000000103037824 */ /* 0x000fca00078e0205 */
[----:B------:R-:W-:-:S07]  /*22c50*/  MOV R13, R3 ;  /* 0x00000003000d7202 */ /* 0x000fce0000000f00 */
[----:B------:R-:W-:Y:S05]  /*22c60*/  WARPSYNC.COLLECTIVE R15, `(.L_x_1051) ;  /* 0x000000000f087348 */ /* 0x000fea0003c00000 */
[----:B------:R0:W1:Y:S02]  /*22c70*/  SHFL.UP P6, R14, R13, R12, R11 ;  /* 0x0400000c0d0e7389 */ /* 0x00006400000c000b */
[----:B01----:R-:W-:Y:S01]  /*22c80*/  ENDCOLLECTIVE ;  /* 0x000000000000791b */ /* 0x003fe20003800000 */
.L_x_1051:
        /* <DEDUP_REMOVED lines=8> */
.L_x_1052:
        /* <DEDUP_REMOVED lines=8> */
.L_x_1053:
        /* <DEDUP_REMOVED lines=9> */
.L_x_1054:
[----:B------:R-:W-:Y:S01]  /*22e20*/  IMAD.MOV.U32 R6, RZ, RZ, R14 ;  /* 0x000000ffff067224 */ /* 0x000fe200078e000e */
[----:B------:R-:W-:Y:S06]  /*22e30*/  BRA `(.L_x_1055) ;  /* 0xffffffd400607947 */ /* 0x000fec000383ffff */
.L_x_963:
[----:B------:R-:W-:Y:S01]  /*22e40*/  BSSY B0, `(.L_x_1056) ;  /* 0x0000006000007945 */ /* 0x000fe20003800000 */
[----:B------:R-:W-:Y:S01]  /*22e50*/  PLOP3.LUT P6, PT, P6, PT, PT, 0x8, 0x0 ;  /* 0x000000000000781c */ /* 0x000fe200037ce170 */
[----:B------:R-:W-:-:S12]  /*22e60*/  IMAD.MOV.U32 R15, RZ, RZ, -0x1 ;  /* 0xffffffffff0f7424 */ /* 0x000fd800078e00ff */
[----:B01---5:R-:W-:Y:S05]  /*22e70*/  WARPSYNC.COLLECTIVE R15, `(.L_x_1057) ;  /* 0x000000000f087348 */ /* 0x023fea0003c00000 */
[----:B------:R-:W-:Y:S01]  /*22e80*/  VOTE.ANY R14, PT, P6 ;  /* 0x00000000000e7806 */ /* 0x000fe200030e0100 */
[----:B01---5:R-:W-:Y:S06]  /*22e90*/  ENDCOLLECTIVE ;  /* 0x000000000000791b */ /* 0x023fec0003800000 */
.L_x_1057:
[----:B------:R-:W-:Y:S05]  /*22ea0*/  BSYNC B0 ;  /* 0x0000000000007941 */ /* 0x000fea0003800000 */
.L_x_1056:
        /* <DEDUP_REMOVED lines=9> */
.L_x_1058:
[----:B------:R-:W-:Y:S01]  /*22f40*/  IMAD.MOV.U32 R17, RZ, RZ, R14 ;  /* 0x000000ffff117224 */ /* 0x000fe200078e000e */
[----:B------:R-:W-:Y:S06]  /*22f50*/  BRA `(.L_x_1059) ;  /* 0xffffffd400507947 */ /* 0x000fec000383ffff */
.L_x_965:
[----:B------:R-:W-:Y:S01]  /*22f60*/  BSSY B0, `(.L_x_1060) ;  /* 0x0000007000007945 */ /* 0x000fe20003800000 */
[----:B------:R-:W-:Y:S02]  /*22f70*/  IMAD.MOV.U32 R13, RZ, RZ, R5 ;  /* 0x000000ffff0d7224 */ /* 0x000fe400078e0005 */
[----:B------:R-:W-:Y:S02]  /*22f80*/  IMAD.MOV.U32 R11, RZ, RZ, 0x1f ;  /* 0x0000001fff0b7424 */ /* 0x000fe400078e00ff */
[----:B------:R-:W-:-:S07]  /*22f90*/  IMAD.MOV.U32 R15, RZ, RZ, -0x1 ;  /* 0xffffffffff0f7424 */ /* 0x000fce00078e00ff */
[----:B01-3-5:R-:W-:Y:S05]  /*22fa0*/  WARPSYNC.COLLECTIVE R15, `(.L_x_1061) ;  /* 0x000000000f087348 */ /* 0x02bfea0003c00000 */
[----:B------:R2:W4:Y:S02]  /*22fb0*/  SHFL.IDX P6, R14, R13, R12, R11 ;  /* 0x0000000c0d0e7389 */ /* 0x00052400000c000b */
[----:B012345:R-:W-:Y:S01]  /*22fc0*/  ENDCOLLECTIVE ;  /* 0x000000000000791b */ /* 0x03ffe20003800000 */
.L_x_1061:
[----:B------:R-:W-:Y:S05]  /*22fd0*/  BSYNC B0 ;  /* 0x0000000000007941 */ /* 0x000fea0003800000 */
.L_x_1060:
[----:B------:R-:W-:Y:S01]  /*22fe0*/  IMAD.MOV.U32 R2, RZ, RZ, R14 ;  /* 0x000000ffff027224 */ /* 0x000fe200078e000e */
[----:B------:R-:W-:Y:S06]  /*22ff0*/  BRA `(.L_x_964) ;  /* 0xffffffd400447947 */ /* 0x000fec000383ffff */
.L_x_969:
[----:B0-----:R0:W1:Y:S02]  /*23000*/  SYNCS.PHASECHK.TRANS64.TRYWAIT P0, [R0+URZ+0x34820], R3 ;  /* 0x03482003000075a7 */ /* 0x001064000800017f */
[----:B-1----:R-:W-:Y:S05]  /*23010*/  @!P0 NANOSLEEP.SYNCS 0x989680 ;  /* 0x009896800000895d */ /* 0x002fea0003900000 */
[----:B------:R-:W1:Y:S02]  /*23020*/  @!P0 SYNCS.PHASECHK.TRANS64 P0, [R0+URZ+0x34820], R3 ;  /* 0x03482003000085a7 */ /* 0x000e64000800007f */
[----:B-1----:R-:W-:Y:S05]  /*23030*/  @!P0 BRA `(.L_x_969) ;  /* 0xfffffffc00f08947 */ /* 0x002fea000383ffff */
[----:B------:R-:W-:Y:S05]  /*23040*/  BRA `(.L_x_1062) ;  /* 0xffffffd800387947 */ /* 0x000fea000383ffff */
.L_x_970:
[----:B------:R-:W1:Y:S01]  /*23050*/  S2R R2, SR_TID.X ;  /* 0x0000000000027919 */ /* 0x000e620000002100 */
[----:B------:R-:W-:Y:S01]  /*23060*/  BSSY B0, `(.L_x_1063) ;  /* 0x000000a000007945 */ /* 0x000fe20003800000 */
[----:B------:R-:W-:Y:S02]  /*23070*/  IMAD.MOV.U32 R12, RZ, RZ, RZ ;  /* 0x000000ffff0c7224 */ /* 0x000fe400078e00ff */
[----:B------:R-:W-:Y:S02]  /*23080*/  IMAD.MOV.U32 R11, RZ, RZ, 0x1f ;  /* 0x0000001fff0b7424 */ /* 0x000fe400078e00ff */
[----:B------:R-:W-:Y:S01]  /*23090*/  IMAD.MOV.U32 R15, RZ, RZ, -0x1 ;  /* 0xffffffffff0f7424 */ /* 0x000fe200078e00ff */
[----:B-1----:R-:W-:-:S04]  /*230a0*/  SHF.R.U32.HI R2, RZ, 0x5, R2 ;  /* 0x00000005ff027819 */ /* 0x002fc80000011602 */
[----:B------:R-:W-:-:S05]  /*230b0*/  LOP3.LUT R2, R2, 0x3, RZ, 0xc0, !PT ;  /* 0x0000000302027812 */ /* 0x000fca00078ec0ff */
[----:B------:R-:W-:-:S07]  /*230c0*/  IMAD.MOV.U32 R13, RZ, RZ, R2 ;  /* 0x000000ffff0d7224 */ /* 0x000fce00078e0002 */
[----:B0---45:R-:W-:Y:S05]  /*230d0*/  WARPSYNC.COLLECTIVE R15, `(.L_x_1064) ;  /* 0x000000000f087348 */ /* 0x031fea0003c00000 */
[----:B------:R1:W2:Y:S02]  /*230e0*/  SHFL.IDX P6, R14, R13, R12, R11 ;  /* 0x0000000c0d0e7389 */ /* 0x0002a400000c000b */
[----:B012-45:R-:W-:Y:S01]  /*230f0*/  ENDCOLLECTIVE ;  /* 0x000000000000791b */ /* 0x037fe20003800000 */
.L_x_1064:
[----:B------:R-:W-:Y:S05]  /*23100*/  BSYNC B0 ;  /* 0x0000000000007941 */ /* 0x000fea0003800000 */
.L_x_1063:
[----:B------:R-:W-:Y:S05]  /*23110*/  BRA `(.L_x_1065) ;  /* 0xffffffd800207947 */ /* 0x000fea000383ffff */
.L_x_971:
[----:B------:R-:W-:Y:S01]  /*23120*/  BSSY B0, `(.L_x_1066) ;  /* 0x0000006000007945 */ /* 0x000fe20003800000 */
[----:B------:R-:W-:-:S07]  /*23130*/  IMAD.MOV.U32 R15, RZ, RZ, -0x1 ;  /* 0xffffffffff0f7424 */ /* 0x000fce00078e00ff */
[----:B01--45:R-:W-:Y:S05]  /*23140*/  WARPSYNC.COLLECTIVE R15, `(.L_x_1067) ;  /* 0x000000000f0c7348 */ /* 0x033fea0003c00000 */
[----:B------:R-:W-:Y:S02]  /*23150*/  ELECT P6, UR62, PT ;  /* 0x00000000003e782f */ /* 0x000fe400038c0000 */
[----:B------:R-:W-:Y:S01]  /*23160*/  MOV R14, UR62 ;  /* 0x0000003e000e7c02 */ /* 0x000fe20008000f00 */
[----:B01--45:R-:W-:Y:S10]  /*23170*/  ENDCOLLECTIVE ;  /* 0x000000000000791b */ /* 0x033ff40003800000 */
.L_x_1067:
[----:B------:R-:W-:Y:S05]  /*23180*/  BSYNC B0 ;  /* 0x0000000000007941 */ /* 0x000fea0003800000 */
.L_x_1066:
[----:B------:R-:W-:Y:S05]  /*23190*/  BRA `(.L_x_1068) ;  /* 0xffffffd800147947 */ /* 0x000fea000383ffff */
.L_x_973:
[----:B0-----:R0:W1:Y:S02]  /*231a0*/  SYNCS.PHASECHK.TRANS64.TRYWAIT P0, [R6+URZ], R5 ;  /* 0x00000005060075a7 */ /* 0x001064000800017f */
[----:B-1----:R-:W-:Y:S05]  /*231b0*/  @!P0 NANOSLEEP.SYNCS 0x989680 ;  /* 0x009896800000895d */ /* 0x002fea0003900000 */
[----:B------:R-:W1:Y:S02]  /*231c0*/  @!P0 SYNCS.PHASECHK.TRANS64 P0, [R6+URZ], R5 ;  /* 0x00000005060085a7 */ /* 0x000e64000800007f */
[----:B-1----:R-:W-:Y:S05]  /*231d0*/  @!P0 BRA `(.L_x_973) ;  /* 0xfffffffc00f08947 */ /* 0x002fea000383ffff */
[----:B------:R-:W-:Y:S05]  /*231e0*/  BRA `(.L_x_1069) ;  /* 0xffffffd800587947 */ /* 0x000fea000383ffff */
.L_x_974:
[----:B-1----:R1:W2:Y:S02]  /*231f0*/  SYNCS.PHASECHK.TRANS64.TRYWAIT P0, [R7+URZ], R2 ;  /* 0x00000002070075a7 */ /* 0x0022a4000800017f */
[----:B--2---:R-:W-:Y:S05]  /*23200*/  @!P0 NANOSLEEP.SYNCS 0x989680 ;  /* 0x009896800000895d */ /* 0x004fea0003900000 */
[----:B------:R-:W2:Y:S02]  /*23210*/  @!P0 SYNCS.PHASECHK.TRANS64 P0, [R7+URZ], R2 ;  /* 0x00000002070085a7 */ /* 0x000ea4000800007f */
[----:B--2---:R-:W-:Y:S05]  /*23220*/  @!P0 BRA `(.L_x_974) ;  /* 0xfffffffc00f08947 */ /* 0x004fea000383ffff */
[----:B------:R-:W-:Y:S05]  /*23230*/  BRA `(.L_x_1070) ;  /* 0xffffffd8004c7947 */ /* 0x000fea000383ffff */
.L_x_976:
[----:B--2---:R2:W3:Y:S02]  /*23240*/  SYNCS.PHASECHK.TRANS64.TRYWAIT P0, [R4+URZ], R5 ;  /* 0x00000005040075a7 */ /* 0x0044e4000800017f */
[----:B---3--:R-:W-:Y:S05]  /*23250*/  @!P0 NANOSLEEP.SYNCS 0x989680 ;  /* 0x009896800000895d */ /* 0x008fea0003900000 */
[----:B------:R-:W3:Y:S02]  /*23260*/  @!P0 SYNCS.PHASECHK.TRANS64 P0, [R4+URZ], R5 ;  /* 0x00000005040085a7 */ /* 0x000ee4000800007f */
[----:B---3--:R-:W-:Y:S05]  /*23270*/  @!P0 BRA `(.L_x_976) ;  /* 0xfffffffc00f08947 */ /* 0x008fea000383ffff */
[----:B------:R-:W-:Y:S05]  /*23280*/  BRA `(.L_x_1071) ;  /* 0xffffffd800547947 */ /* 0x000fea000383ffff */
.L_x_1072:
        /* <DEDUP_REMOVED lines=15> */
.L_x_3196:


//--------------------- .text._ZN7cutlass13device_kernelIN5flash11enable_sm90INS1_16FlashAttnFwdSm90INS1_25CollectiveMainloopFwdSm90ILi2EN4cute5tupleIJNS5_1CILi1EEES8_S8_EEENS6_IJNS7_ILi128EEENS7_ILi96EEENS7_ILi192EEEEEELi128ENS_10bfloat16_tEfNS_4arch4Sm90ELb0ELb1ELb1ELb0ELb0ELb0ELb0ELb1ELb1ELb1ELb0ELb0EEENS1_21CollectiveEpilogueFwdINS6_IJSA_SA_SB_EEES9_SE_SG_Li256ELb0ELb1ELb0ELb0EEENS1_30DynamicPersistentTileSchedulerILi256ELi128ELb0ELb1ELb1EEEEEEEEEvNT_6ParamsE --------------------------
	.section	.text._ZN7cutlass13device_kernelIN5flash11enable_sm90INS1_16FlashAttnFwdSm90INS1_25CollectiveMainloopFwdSm90ILi2EN4cute5tupleIJNS5_1CILi1EEES8_S8_EEENS6_IJNS7_ILi128EEENS7_ILi96EEENS7_ILi192EEEEEELi128ENS_10bfloat16_tEfNS_4arch4Sm90ELb0ELb1ELb1ELb0ELb0ELb0ELb0ELb1ELb1ELb1ELb0ELb0EEENS1_21CollectiveEpilogueFwdINS6_IJSA_SA_SB_EEES9_SE_SG_Li256ELb0ELb1ELb0ELb0EEENS1_30DynamicPersistentTileSchedulerILi256ELi128ELb0ELb1ELb1EEEEEEEEEvNT_6ParamsE,"ax",@progbits
	.align	128
.text._ZN7cutlass13device_kernelIN5flash11enable_sm90INS1_16FlashAttnFwdSm90INS1_25CollectiveMainloopFwdSm90ILi2EN4cute5tupleIJNS5_1CILi1EEES8_S8_EEENS6_IJNS7_ILi128EEENS7_ILi96EEENS7_ILi192EEEEEELi128ENS_10bfloat16_tEfNS_4arch4Sm90ELb0ELb1ELb1ELb0ELb0ELb0ELb0ELb1ELb1ELb1ELb0ELb0EEENS1_21CollectiveEpilogueFwdINS6_IJSA_SA_SB_EEES9_SE_SG_Li256ELb0ELb1ELb0ELb0EEENS1_30DynamicPersistentTileSchedulerILi256ELi128ELb0ELb1ELb1EEEEEEEEEvNT_6ParamsE:
        .type           _ZN7cutlass13device_kernelIN5flash11enable_sm90INS1_16FlashAttnFwdSm90INS1_25CollectiveMainloopFwdSm90ILi2EN4cute5tupleIJNS5_1CILi1EEES8_S8_EEENS6_IJNS7_ILi128EEENS7_ILi96EEENS7_ILi192EEEEEELi128ENS_10bfloat16_tEfNS_4arch4Sm90ELb0ELb1ELb1ELb0ELb0ELb0ELb0ELb1ELb1ELb1ELb0ELb0EEENS1_21CollectiveEpilogueFwdINS6_IJSA_SA_SB_EEES9_SE_SG_Li256ELb0ELb1ELb0ELb0EEENS1_30DynamicPersistentTileSchedulerILi256ELi128ELb0ELb1ELb1EEEEEEEEEvNT_6ParamsE,@function
        .size           _ZN7cutlass13device_kernelIN5flash11enable_sm90INS1_16FlashAttnFwdSm90INS1_25CollectiveMainloopFwdSm90ILi2EN4cute5tupleIJNS5_1CILi1EEES8_S8_EEENS6_IJNS7_ILi128EEENS7_ILi96EEENS7_ILi192EEEEEELi128ENS_10bfloat16_tEfNS_4arch4Sm90ELb0ELb1ELb1ELb0ELb0ELb0ELb0ELb1ELb1ELb1ELb0ELb0EEENS1_21CollectiveEpilogueFwdINS6_IJSA_SA_SB_EEES9_SE_SG_Li256ELb0ELb1ELb0ELb0EEENS1_30DynamicPersistentTileSchedulerILi256ELi128ELb0ELb1ELb1EEEEEEEEEvNT_6ParamsE,(.L_x_3197 - _ZN7cutlass13device_kernelIN5flash11enable_sm90INS1_16FlashAttnFwdSm90INS1_25CollectiveMainloopFwdSm90ILi2EN4cute5tupleIJNS5_1CILi1EEES8_S8_EEENS6_IJNS7_ILi128EEENS7_ILi96EEENS7_ILi192EEEEEELi128ENS_10bfloat16_tEfNS_4arch4Sm90ELb0ELb1ELb1ELb0ELb0ELb0ELb0ELb1ELb1ELb1ELb0ELb0EEENS1_21CollectiveEpilogueFwdINS6_IJSA_SA_SB_EEES9_SE_SG_Li256ELb0ELb1ELb0ELb0EEENS1_30DynamicPersistentTileSchedulerILi256ELi128ELb0ELb1ELb1EEEEEEEEEvNT_6ParamsE)
        .other          _ZN7cutlass13device_kernelIN5flash11enable_sm90INS1_16FlashAttnFwdSm90INS1_25CollectiveMainloopFwdSm90ILi2EN4cute5tupleIJNS5_1CILi1EEES8_S8_EEENS6_IJNS7_ILi128EEENS7_ILi96EEENS7_ILi192EEEEEELi128ENS_10bfloat16_tEfNS_4arch4Sm90ELb0ELb1ELb1ELb0ELb0ELb0ELb0ELb1ELb1ELb1ELb0ELb0EEENS1_21CollectiveEpilogueFwdINS6_IJSA_SA_SB_EEES9_SE_SG_Li256ELb0ELb1ELb0ELb0EEENS1_30DynamicPersistentTileSchedulerILi256ELi128ELb0ELb1ELb1EEEEEEEEEvNT_6ParamsE,@"STO_CUDA_ENTRY STV_DEFAULT"
_ZN7cutlass13device_kernelIN5flash11enable_sm90INS1_16FlashAttnFwdSm90INS1_25CollectiveMainloopFwdSm90ILi2EN4cute5tupleIJNS5_1CILi1EEES8_S8_EEENS6_IJNS7_ILi128EEENS7_ILi96EEENS7_ILi192EEEEEELi128ENS_10bfloat16_tEfNS_4arch4Sm90ELb0ELb1ELb1ELb0ELb0ELb0ELb0ELb1ELb1ELb1ELb0ELb0EEENS1_21CollectiveEpilogueFwdINS6_IJSA_SA_SB_EEES9_SE_SG_Li256ELb0ELb1ELb0ELb0EEENS1_30DynamicPersistentTileSchedulerILi256ELi128ELb0ELb1ELb1EEEEEEEEEvNT_6ParamsE:
        /* <DEDUP_REMOVED lines=18> */
.L_x_1074:
[----:B------:R-:W-:Y:S05]  /*0120*/  BSYNC B0 ;  /* 0x0000000000007941 */ /* 0x000fea0003800000 */
.L_x_1073:
        /* <DEDUP_REMOVED lines=41> */
.L_x_1075:
        /* <DEDUP_REMOVED lines=22> */
.L_x_1076:
        /* <DEDUP_REMOVED lines=18> */
.L_x_1077:
        /* <DEDUP_REMOVED lines=22> */
.L_x_1078:
        /* <DEDUP_REMOVED lines=22> */
.L_x_1079:
        /* <DEDUP_REMOVED lines=8> */
.L_x_1081:
[----:B------:R-:W-:-:S08]  /*0980*/  NOP ;  /* 0x0000000000007918 */ /* 0x000fd00000000000 */
[----:B------:R-:W1:Y:S02]  /*0990*/  USETMAXREG.TRY_ALLOC.CTAPOOL UP0, 0xf0 ;  /* 0x000000f0000079c8 */ /* 0x000e640008000600 */
[----:B-1----:R-:W-:-:S13]  /*09a0*/  PLOP3.LUT P0, PT, PT, PT, UP0, 0x80, 0x0 ;  /* 0x000000000000781c */ /* 0x002fda0003f0f008 */
[----:B------:R-:W-:Y:S05]  /*09b0*/  @!P0 BRA `(.L_x_1081) ;  /* 0xfffffffc00f08947 */ /* 0x000fea000383ffff */
[----:B------:R-:W1:Y:S08]  /*09c0*/  S2UR UR4, SR_CTAID.X ;  /* 0x00000000000479c3 */ /* 0x000e700000002500 */
[----:B------:R-:W-:Y:S08]  /*09d0*/  BAR.ARV 0x4, 0x180 ;  /* 0x0106000000007b1d */ /* 0x000ff00000002000 */
[----:B------:R-:W1:Y:S08]  /*09e0*/  LDC R0, c[0x0][0xc38] ;  /* 0x00030e00ff007b82 */ /* 0x000e700000000800 */
[----:B------:R-:W-:Y:S06]  /*09f0*/  BAR.ARV 0x8, 0x180 ;  /* 0x0206000000007b1d */ /* 0x000fec0000002000 */
[----:B-1----:R-:W-:-:S13]  /*0a00*/  ISETP.LE.AND P0, PT, R0, UR4, PT ;  /* 0x0000000400007c0c */ /* 0x002fda000bf03270 */
[----:B------:R-:W-:Y:S05]  /*0a10*/  @P0 EXIT ;  /* 0x000000000000094d */ /* 0x000fea0003800000 */
[----:B------:R-:W2:Y:S01]  /*0a20*/  LDL R3, [R1+0x1c] ;  /* 0x00001c0001037983 */ /* 0x000ea20000100800 */
[----:B------:R-:W-:Y:S01]  /*0a30*/  IMAD.MOV.U32 R165, RZ, RZ, RZ ;  /* 0x000000ffffa57224 */ /* 0x000fe200078e00ff */
[----:B------:R-:W-:Y:S01]  /*0a40*/  UMOV UR36, URZ ;  /* 0x0000003f00247c82 */ /* 0x000fe20008000000 */
[----:B------:R-:W-:Y:S01]  /*0a50*/  UMOV UR37, URZ ;  /* 0x0000003f00257c82 */ /* 0x000fe20008000000 */
[----:B0-----:R-:W0:Y:S02]  /*0a60*/  S2R R2, SR_TID.X ;  /* 0x0000000000027919 */ /* 0x001e240000002100 */
[----:B0-----:R-:W-:Y:S01]  /*0a70*/  VIADD R172, R2, 0xffffff80 ;  /* 0xffffff8002ac7836 */ /* 0x001fe20000000000 */
[----:B--2---:R-:W-:-:S04]  /*0a80*/  R2UR UR5, R3 ;  /* 0x00000000030572ca */ /* 0x004fc800000e0000 */
[----:B------:R-:W-:-:S04]  /*0a90*/  SHF.R.S32.HI R3, RZ, 0x1f, R172 ;  /* 0x0000001fff037819 */ /* 0x000fc800000114ac */
[CC--:B------:R-:W-:Y:S02]  /*0aa0*/  LEA.HI R0, R3.reuse, R172.reuse, RZ, 0x7 ;  /* 0x000000ac03007211 */ /* 0x0c0fe400078f38ff */
[CC--:B------:R-:W-:Y:S02]  /*0ab0*/  LEA.HI R2, R3.reuse, R172.reuse, RZ, 0x4 ;  /* 0x000000ac03027211 */ /* 0x0c0fe400078f20ff */
[----:B------:R-:W-:Y:S02]  /*0ac0*/  LOP3.LUT R5, R0, 0xffffff80, RZ, 0xc0, !PT ;  /* 0xffffff8000057812 */ /* 0x000fe400078ec0ff */
[----:B------:R-:W-:Y:S01]  /*0ad0*/  SHF.R.S32.HI R7, RZ, 0x4, R2 ;  /* 0x00000004ff077819 */ /* 0x000fe20000011402 */
[----:B------:R-:W-:Y:S01]  /*0ae0*/  ULOP3.LUT UR61, UR5, 0x1, URZ, 0xfc, !UPT ;  /* 0x00000001053d7892 */ /* 0x000fe2000f8efc3f */
[----:B------:R-:W-:Y:S01]  /*0af0*/  LEA.HI R4, R3, R172, RZ, 0x5 ;  /* 0x000000ac03047211 */ /* 0x000fe200078f28ff */
[----:B------:R-:W-:Y:S01]  /*0b00*/  IMAD.IADD R166, R172, 0x1, -R5 ;  /* 0x00000001aca67824 */ /* 0x000fe200078e0a05 */
[----:B------:R-:W-:-:S02]  /*0b10*/  LOP3.LUT R5, R2, 0x3fffff0, RZ, 0xc0, !PT ;  /* 0x03fffff002057812 */ /* 0x000fc400078ec0ff */
[----:B------:R-:W-:Y:S01]  /*0b20*/  LEA.HI R2, R2, R7, RZ, 0x1 ;  /* 0x0000000702027211 */ /* 0x000fe200078f08ff */
[----:B------:R-:W-:Y:S01]  /*0b30*/  IMAD.SHL.U32 R4, R4, 0x20, RZ ;  /* 0x0000002004047824 */ /* 0x000fe200078e00ff */
[----:B------:R-:W-:Y:S01]  /*0b40*/  SHF.R.S32.HI R9, RZ, 0x1f, R166 ;  /* 0x0000001fff097819 */ /* 0x000fe200000114a6 */
[----:B------:R-:W-:Y:S01]  /*0b50*/  IMAD.IADD R5, R172, 0x1, -R5 ;  /* 0x00000001ac057824 */ /* 0x000fe200078e0a05 */
[----:B------:R-:W-:Y:S02]  /*0b60*/  LOP3.LUT R2, R2, 0x1ffffffe, RZ, 0xc0, !PT ;  /* 0x1ffffffe02027812 */ /* 0x000fe400078ec0ff */
[----:B------:R-:W-:Y:S02]  /*0b70*/  LEA.HI R6, R9, R166, RZ, 0x2 ;  /* 0x000000a609067211 */ /* 0x000fe400078f10ff */
[----:B------:R-:W-:Y:S01]  /*0b80*/  LEA.HI R10, R3, R172, RZ, 0x2 ;  /* 0x000000ac030a7211 */ /* 0x000fe200078f10ff */
[----:B------:R-:W-:Y:S01]  /*0b90*/  IMAD.IADD R2, R7, 0x1, -R2 ;  /* 0x0000000107027824 */ /* 0x000fe200078e0a02 */
[----:B------:R-:W-:-:S02]  /*0ba0*/  SHF.R.S32.HI R8, RZ, 0x2, R6 ;  /* 0x00000002ff087819 */ /* 0x000fc40000011406 */
[----:B------:R-:W-:Y:S02]  /*0bb0*/  SHF.R.S32.HI R11, RZ, 0x1f, R6 ;  /* 0x0000001fff0b7819 */ /* 0x000fe40000011406 */
[----:B------:R-:W-:Y:S02]  /*0bc0*/  LOP3.LUT R4, R4, 0xfffffc00, RZ, 0xc0, !PT ;  /* 0xfffffc0004047812 */ /* 0x000fe400078ec0ff */
[----:B------:R-:W-:Y:S02]  /*0bd0*/  LOP3.LUT R7, R10, 0xfffffffc, RZ, 0xc0, !PT ;  /* 0xfffffffc0a077812 */ /* 0x000fe400078ec0ff */
[----:B------:R-:W-:Y:S01]  /*0be0*/  LEA.HI R3, R3, R172, RZ, 0x3 ;  /* 0x000000ac03037211 */ /* 0x000fe200078f18ff */
[----:B------:R-:W-:Y:S01]  /*0bf0*/  IMAD R5, R5, 0x40, R4 ;  /* 0x0000004005057824 */ /* 0x000fe200078e0204 */
[----:B------:R-:W-:Y:S01]  /*0c00*/  LEA.HI R11, R11, R8, RZ, 0x3 ;  /* 0x000000080b0b7211 */ /* 0x000fe200078f18ff */
[----:B------:R-:W-:Y:S01]  /*0c10*/  IMAD.IADD R4, R172, 0x1, -R7 ;  /* 0x00000001ac047824 */ /* 0x000fe200078e0a07 */
[----:B------:R-:W-:Y:S01]  /*0c20*/  SHF.R.S32.HI R167, RZ, 0x7, R0 ;  /* 0x00000007ffa77819 */ /* 0x000fe20000011400 */
[----:B------:R-:W-:Y:S01]  /*0c30*/  IMAD R169, R2, 0x8, R5 ;  /* 0x0000000802a97824 */ /* 0x000fe200078e0205 */
[----:B------:R-:W-:-:S02]  /*0c40*/  LOP3.LUT R7, R3, 0xfffffff8, RZ, 0xc0, !PT ;  /* 0xfffffff803077812 */ /* 0x000fc400078ec0ff */
[----:B------:R-:W-:Y:S02]  /*0c50*/  LOP3.LUT R11, R11, 0xfffffff8, RZ, 0xc0, !PT ;  /* 0xfffffff80b0b7812 */ /* 0x000fe400078ec0ff */
[----:B------:R-:W-:Y:S01]  /*0c60*/  LEA.HI R9, R9, R166, RZ, 0x5 ;  /* 0x000000a609097211 */ /* 0x000fe200078f28ff */
[----:B------:R-:W-:Y:S01]  /*0c70*/  IMAD.IADD R162, R172, 0x1, -R7 ;  /* 0x00000001aca27824 */ /* 0x000fe200078e0a07 */
[----:B------:R-:W-:Y:S01]  /*0c80*/  LEA.HI R0, R0, R167, RZ, 0x1 ;  /* 0x000000a700007211 */ /* 0x000fe200078f08ff */
[----:B------:R-:W-:Y:S01]  /*0c90*/  IMAD.IADD R8, R8, 0x1, -R11 ;  /* 0x0000000108087824 */ /* 0x000fe200078e0a0b */
[----:B------:R-:W-:Y:S01]  /*0ca0*/  SHF.R.S32.HI R9, RZ, 0x5, R9 ;  /* 0x00000005ff097819 */ /* 0x000fe20000011409 */
[----:B------:R-:W-:Y:S01]  /*0cb0*/  IMAD.SHL.U32 R23, R162, 0x8, RZ ;  /* 0x00000008a2177824 */ /* 0x000fe200078e00ff */
[----:B------:R-:W-:Y:S02]  /*0cc0*/  LEA.HI R10, R4, R4, RZ, 0x1 ;  /* 0x00000004040a7211 */ /* 0x000fe400078f08ff */
[----:B------:R-:W-:Y:S01]  /*0cd0*/  LOP3.LUT R0, R0, 0x3fffffe, RZ, 0xc0, !PT ;  /* 0x03fffffe00007812 */ /* 0x000fe200078ec0ff */
[----:B------:R-:W-:Y:S01]  /*0ce0*/  IMAD R9, R9, 0x10, R8 ;  /* 0x0000001009097824 */ /* 0x000fe200078e0208 */
[----:B------:R-:W-:Y:S01]  /*0cf0*/  LOP3.LUT R11, R10, 0x1ffffffe, RZ, 0xc0, !PT ;  /* 0x1ffffffe0a0b7812 */ /* 0x000fe200078ec0ff */
[----:B------:R-:W-:Y:S01]  /*0d00*/  VIADD R160, R23, 0x40 ;  /* 0x0000004017a07836 */ /* 0x000fe20000000000 */
[----:B------:R-:W-:Y:S01]  /*0d10*/  LOP3.LUT R5, R6, 0x7ffffffc, RZ, 0xc0, !PT ;  /* 0x7ffffffc06057812 */ /* 0x000fe200078ec0ff */
[----:B------:R-:W-:Y:S01]  /*0d20*/  IMAD.IADD R0, R167, 0x1, -R0 ;  /* 0x00000001a7007824 */ /* 0x000fe200078e0a00 */
[----:B------:R-:W-:Y:S01]  /*0d30*/  SHF.R.S32.HI R164, RZ, 0x3, R3 ;  /* 0x00000003ffa47819 */ /* 0x000fe20000011403 */
[----:B------:R-:W-:Y:S01]  /*0d40*/  IMAD.IADD R11, R4, 0x1, -R11 ;  /* 0x00000001040b7824 */ /* 0x000fe200078e0a0b */
[----:B------:R-:W-:Y:S01]  /*0d50*/  SHF.R.S32.HI R171, RZ, 0x1f, R23 ;  /* 0x0000001fffab7819 */ /* 0x000fe20000011417 */
[----:B------:R-:W-:Y:S01]  /*0d60*/  IMAD R168, R0, 0x40, R9 ;  /* 0x0000004000a87824 */ /* 0x000fe200078e0209 */
[----:B------:R-:W-:Y:S01]  /*0d70*/  SHF.R.S32.HI R170, RZ, 0x1f, R160 ;  /* 0x0000001fffaa7819 */ /* 0x000fe200000114a0 */
[----:B------:R-:W-:-:S02]  /*0d80*/  IMAD.U32 R0, RZ, RZ, UR4 ;  /* 0x00000004ff007e24 */ /* 0x000fc4000f8e00ff */
[----:B------:R-:W-:Y:S02]  /*0d90*/  IMAD.IADD R18, R166, 0x1, -R5 ;  /* 0x00000001a6127824 */ /* 0x000fe400078e0a05 */
[----:B------:R-:W-:-:S07]  /*0da0*/  IMAD R19, R11, 0x8, R168 ;  /* 0x000000080b137824 */ /* 0x000fce00078e02a8 */
.L_x_1178:
[----:B0----5:R-:W0:Y:S01]  /*0db0*/  LDC R5, c[0x0][0xc60] ;  /* 0x00031800ff057b82 */ /* 0x021e220000000800 */
[----:B--2---:R-:W-:Y:S01]  /*0dc0*/  IMAD.MOV.U32 R2, RZ, RZ, R0 ;  /* 0x000000ffff027224 */ /* 0x004fe200078e0000 */
[----:B------:R-:W-:Y:S01]  /*0dd0*/  ULDC UR4, c[0x0][0xc78] ;  /* 0x00031e0000047ab9 */ /* 0x000fe20000000800 */
[----:B0-----:R-:W-:-:S13]  /*0de0*/  ISETP.NE.AND P0, PT, R5, 0x1, PT ;  /* 0x000000010500780c */ /* 0x001fda0003f05270 */
[----:B---3--:R-:W0:Y:S08]  /*0df0*/  @P0 LDC R3, c[0x0][0xc64] ;  /* 0x00031900ff030b82 */ /* 0x008e300000000800 */
[----:B------:R-:W1:Y:S01]  /*0e00*/  @P0 LDC R4, c[0x0][0xc68] ;  /* 0x00031a00ff040b82 */ /* 0x000e620000000800 */
[----:B0-----:R-:W-:-:S05]  /*0e10*/  @P0 IMAD.HI.U32 R3, R0, R3, RZ ;  /* 0x0000000300030227 */ /* 0x001fca00078e00ff */
[----:B-1----:R-:W-:-:S04]  /*0e20*/  @P0 SHF.R.U32.HI R2, RZ, R4, R3 ;  /* 0x00000004ff020219 */ /* 0x002fc80000011603 */
[----:B------:R-:W-:Y:S01]  /*0e30*/  ISETP.GE.AND P0, PT, R2, UR4, PT ;  /* 0x0000000402007c0c */ /* 0x000fe2000bf06270 */
[----:B------:R-:W-:-:S04]  /*0e40*/  IMAD.MOV R3, RZ, RZ, -R2 ;  /* 0x000000ffff037224 */ /* 0x000fc800078e0a02 */
[----:B------:R-:W-:-:S08]  /*0e50*/  IMAD R15, R5, R3, R0 ;  /* 0x00000003050f7224 */ /* 0x000fd000078e0200 */
[----:B----4-:R-:W-:Y:S05]  /*0e60*/  @!P0 BRA `(.L_x_1082) ;  /* 0x0000000000208947 */ /* 0x010fea0003800000 */
[----:B------:R-:W0:Y:S01]  /*0e70*/  LDC R3, c[0x0][0xc6c] ;  /* 0x00031b00ff037b82 */ /* 0x000e220000000800 */
[----:B------:R-:W-:Y:S01]  /*0e80*/  IMAD.MOV.U32 R0, RZ, RZ, R15 ;  /* 0x000000ffff007224 */ /* 0x000fe200078e000f */
[----:B0-----:R-:W-:-:S13]  /*0e90*/  ISETP.NE.AND P0, PT, R3, 0x1, PT ;  /* 0x000000010300780c */ /* 0x001fda0003f05270 */
[----:B------:R-:W0:Y:S02]  /*0ea0*/  @P0 LDC.64 R4, c[0x0][0xc70] ;  /* 0x00031c00ff040b82 */ /* 0x000e240000000a00 */
[----:B0-----:R-:W-:-:S05]  /*0eb0*/  @P0 IMAD.HI.U32 R4, R15, R4, RZ ;  /* 0x000000040f040227 */ /* 0x001fca00078e00ff */
[----:B------:R-:W-:-:S05]  /*0ec0*/  @P0 SHF.R.U32.HI R0, RZ, R5, R4 ;  /* 0x00000005ff000219 */ /* 0x000fca0000011604 */
[----:B------:R-:W-:Y:S01]  /*0ed0*/  IMAD R3, R0, R3, RZ ;  /* 0x0000000300037224 */ /* 0x000fe200078e02ff */
[----:B------:R-:W-:Y:S06]  /*0ee0*/  BRA `(.L_x_1083) ;  /* 0x00000000001c7947 */ /* 0x000fec0003800000 */
.L_x_1082:
[----:B------:R-:W0:Y:S01]  /*0ef0*/  LDC R3, c[0x0][0xc54] ;  /* 0x00031500ff037b82 */ /* 0x000e220000000800 */
[----:B------:R-:W-:Y:S01]  /*0f00*/  IMAD.MOV.U32 R0, RZ, RZ, R15 ;  /* 0x000000ffff007224 */ /* 0x000fe200078e000f */
[----:B0-----:R-:W-:-:S13]  /*0f10*/  ISETP.NE.AND P0, PT, R3, 0x1, PT ;  /* 0x000000010300780c */ /* 0x001fda0003f05270 */
[----:B------:R-:W0:Y:S02]  /*0f20*/  @P0 LDC.64 R4, c[0x0][0xc58] ;  /* 0x00031600ff040b82 */ /* 0x000e240000000a00 */
[----:B0-----:R-:W-:-:S05]  /*0f30*/  @P0 IMAD.HI.U32 R4, R15, R4, RZ ;  /* 0x000000040f040227 */ /* 0x001fca00078e00ff */
[----:B------:R-:W-:-:S05]  /*0f40*/  @P0 SHF.R.U32.HI R0, RZ, R5, R4 ;  /* 0x00000005ff000219 */ /* 0x000fca0000011604 */
[----:B------:R-:W-:-:S07]  /*0f50*/  IMAD R3, R0, R3, RZ ;  /* 0x0000000300037224 */ /* 0x000fce00078e02ff */
.L_x_1083:
[----:B------:R-:W0:Y:S01]  /*0f60*/  LDC R163, c[0x0][0xc48] ;  /* 0x00031200ffa37b82 */ /* 0x000e220000000800 */
[----:B------:R-:W-:Y:S01]  /*0f70*/  LOP3.LUT R0, RZ, R0, RZ, 0x33, !PT ;  /* 0x00000000ff007212 */ /* 0x000fe200078e33ff */
[----:B------:R-:W-:Y:S01]  /*0f80*/  IMAD.IADD R3, R15, 0x1, -R3 ;  /* 0x000000010f037824 */ /* 0x000fe200078e0a03 */
[----:B------:R-:W-:Y:S01]  /*0f90*/  ULDC UR4, c[0x0][0xc3c] ;  /* 0x00030f0000047ab9 */ /* 0x000fe20000000800 */
[----:B------:R-:W-:Y:S02]  /*0fa0*/  ULDC UR6, c[0x0][0xc54] ;  /* 0x0003150000067ab9 */ /* 0x000fe40000000800 */
[----:B------:R-:W-:Y:S01]  /*0fb0*/  VIADD R0, R0, UR4 ;  /* 0x0000000400007c36 */ /* 0x000fe20008000000 */
[----:B------:R-:W-:Y:S01]  /*0fc0*/  ULDC.64 UR4, c[0x0][0x418] ;  /* 0x0001060000047ab9 */ /* 0x000fe20000000a00 */
[----:B------:R-:W1:Y:S01]  /*0fd0*/  LDC R4, c[0x0][0x448] ;  /* 0x00011200ff047b82 */ /* 0x000e620000000800 */
[----:B------:R-:W-:Y:S01]  /*0fe0*/  IMAD R15, R2, UR6, R3 ;  /* 0x00000006020f7c24 */ /* 0x000fe2000f8e0203 */
[----:B------:R-:W-:Y:S01]  /*0ff0*/  ISETP.NE.U32.AND P0, PT, RZ, UR4, PT ;  /* 0x00000004ff007c0c */ /* 0x000fe2000bf05070 */
[----:B------:R-:W-:-:S02]  /*1000*/  IMAD.SHL.U32 R17, R0, 0x80, RZ ;  /* 0x0000008000117824 */ /* 0x000fc400078e00ff */
[----:B------:R-:W-:Y:S01]  /*1010*/  IMAD.MOV.U32 R161, RZ, RZ, R15 ;  /* 0x000000ffffa17224 */ /* 0x000fe200078e000f */
[----:B------:R-:W-:Y:S01]  /*1020*/  ISETP.NE.AND.EX P0, PT, RZ, UR5, PT, P0 ;  /* 0x00000005ff007c0c */ /* 0x000fe2000bf05300 */
[----:B------:R-:W-:Y:S01]  /*1030*/  VIADD R2, R17, 0x7f ;  /* 0x0000007f11027836 */ /* 0x000fe20000000000 */
[----:B------:R-:W2:Y:S01]  /*1040*/  LDC.64 R12, c[0x0][0x9e0] ;  /* 0x00027800ff0c7b82 */ /* 0x000ea20000000a00 */
[----:B0-----:R-:W-:-:S07]  /*1050*/  ISETP.NE.AND P2, PT, R163, 0x1, PT ;  /* 0x00000001a300780c */ /* 0x001fce0003f45270 */
[----:B------:R-:W0:Y:S01]  /*1060*/  LDC R8, c[0x0][0x288] ;  /* 0x0000a200ff087b82 */ /* 0x000e220000000800 */
[----:B-1----:R-:W-:-:S07]  /*1070*/  ISETP.NE.AND P1, PT, R4, 0x1, PT ;  /* 0x000000010400780c */ /* 0x002fce0003f25270 */
[----:B------:R-:W1:Y:S08]  /*1080*/  LDC R72, c[0x0][0x424] ;  /* 0x00010900ff487b82 */ /* 0x000e700000000800 */
[----:B------:R-:W3:Y:S08]  /*1090*/  @P2 LDC R4, c[0x0][0xc4c] ;  /* 0x00031300ff042b82 */ /* 0x000ef00000000800 */
[----:B------:R-:W4:Y:S01]  /*10a0*/  @P2 LDC R7, c[0x0][0xc50] ;  /* 0x00031400ff072b82 */ /* 0x000f220000000800 */
[----:B0-----:R-:W-:-:S07]  /*10b0*/  IADD3 R5, -R8, 0x1, RZ ;  /* 0x0000000108057810 */ /* 0x001fce0007ffe1ff */
[----:B------:R-:W0:Y:S01]  /*10c0*/  @P1 LDC R11, c[0x0][0x44c] ;  /* 0x00011300ff0b1b82 */ /* 0x000e220000000800 */
[----:B-1----:R-:W-:-:S07]  /*10d0*/  SEL R72, R72, 0x1, P0 ;  /* 0x0000000148487807 */ /* 0x002fce0000000000 */
[----:B------:R-:W1:Y:S01]  /*10e0*/  @P1 LDC R6, c[0x0][0x450] ;  /* 0x00011400ff061b82 */ /* 0x000e620000000800 */
[----:B---3--:R-:W-:-:S07]  /*10f0*/  @P2 IMAD.HI.U32 R0, R15, R4, RZ ;  /* 0x000000040f002227 */ /* 0x008fce00078e00ff */
[----:B------:R-:W3:Y:S01]  /*1100*/  LDC R9, c[0x0][0x2f0] ;  /* 0x0000bc00ff097b82 */ /* 0x000ee20000000800 */
[----:B----4-:R-:W-:Y:S02]  /*1110*/  @P2 SHF.R.U32.HI R161, RZ, R7, R0 ;  /* 0x00000007ffa12219 */ /* 0x010fe40000011600 */
[----:B--2---:R-:W-:-:S03]  /*1120*/  ISETP.GE.AND P2, PT, R13, 0x1, PT ;  /* 0x000000010d00780c */ /* 0x004fc60003f46270 */
[----:B------:R-:W-:Y:S02]  /*1130*/  IMAD.MOV R0, RZ, RZ, -R161 ;  /* 0x000000ffff007224 */ /* 0x000fe400078e0aa1 */
[----:B0-----:R-:W-:-:S04]  /*1140*/  @P1 IMAD.HI.U32 R3, R2, R11, RZ ;  /* 0x0000000b02031227 */ /* 0x001fc800078e00ff */
[----:B------:R-:W-:Y:S01]  /*1150*/  IMAD R163, R163, R0, R15 ;  /* 0x00000000a3a37224 */ /* 0x000fe200078e020f */
[----:B-1----:R-:W-:Y:S01]  /*1160*/  @P1 SHF.R.U32.HI R2, RZ, R6, R3 ;  /* 0x00000006ff021219 */ /* 0x002fe20000011603 */
[CC--:B---3--:R-:W-:Y:S02]  /*1170*/  IMAD R5, R72.reuse, R9.reuse, R5 ;  /* 0x0000000948057224 */ /* 0x0c8fe400078e0205 */
[----:B------:R-:W-:Y:S02]  /*1180*/  IMAD R16, R72, R9, RZ ;  /* 0x0000000948107224 */ /* 0x000fe400078e02ff */
[----:B------:R-:W-:-:S04]  /*1190*/  IMAD.IADD R3, R5, 0x1, R2 ;  /* 0x0000000105037824 */ /* 0x000fc800078e0202 */
[----:B------:R-:W-:Y:S01]  /*11a0*/  IMAD.IADD R0, R3, 0x1, R12 ;  /* 0x0000000103007824 */ /* 0x000fe200078e020c */
[----:B------:R-:W-:Y:S06]  /*11b0*/  @!P2 BRA `(.L_x_1084) ;  /* 0x000000000040a947 */ /* 0x000fec0003800000 */
[C---:B------:R-:W-:Y:S01]  /*11c0*/  ISETP.GT.AND P0, PT, R3.reuse, RZ, PT ;  /* 0x000000ff0300720c */ /* 0x040fe20003f04270 */
[----:B------:R-:W-:-:S12]  /*11d0*/  VIADD R2, R3, 0xffffffff ;  /* 0xffffffff03027836 */ /* 0x000fd80000000000 */
[----:B------:R-:W-:Y:S05]  /*11e0*/  @P0 BRA `(.L_x_1085) ;  /* 0x00000000001c0947 */ /* 0x000fea0003800000 */
[----:B------:R-:W-:Y:S01]  /*11f0*/  ISETP.NE.AND P0, PT, R13, 0x1, PT ;  /* 0x000000010d00780c */ /* 0x000fe20003f05270 */
[----:B------:R-:W-:-:S12]  /*1200*/  IMAD.MOV R3, RZ, RZ, -R3 ;  /* 0x000000ffff037224 */ /* 0x000fd800078e0a03 */
[----:B------:R-:W0:Y:S02]  /*1210*/  @P0 LDC.64 R4, c[0x0][0x9e8] ;  /* 0x00027a00ff040b82 */ /* 0x000e240000000a00 */
[----:B0-----:R-:W-:-:S05]  /*1220*/  @P0 IMAD.HI.U32 R2, R3, R4, RZ ;  /* 0x0000000403020227 */ /* 0x001fca00078e00ff */
[----:B------:R-:W-:-:S04]  /*1230*/  @P0 SHF.R.U32.HI R3, RZ, R5, R2 ;  /* 0x00000005ff030219 */ /* 0x000fc80000011602 */
[----:B------:R-:W-:Y:S01]  /*1240*/  LOP3.LUT R2, RZ, R3, RZ, 0x33, !PT ;  /* 0x00000003ff027212 */ /* 0x000fe200078e33ff */
[----:B------:R-:W-:Y:S06]  /*1250*/  BRA `(.L_x_1086) ;  /* 0x0000000000107947 */ /* 0x000fec0003800000 */
.L_x_1085:
[----:B------:R-:W-:-:S13]  /*1260*/  ISETP.NE.AND P0, PT, R13, 0x1, PT ;  /* 0x000000010d00780c */ /* 0x000fda0003f05270 */
[----:B------:R-:W0:Y:S02]  /*1270*/  @P0 LDC.64 R4, c[0x0][0x9e8] ;  /* 0x00027a00ff040b82 */ /* 0x000e240000000a00 */
[----:B0-----:R-:W-:-:S05]  /*1280*/  @P0 IMAD.HI.U32 R4, R2, R4, RZ ;  /* 0x0000000402040227 */ /* 0x001fca00078e00ff */
[----:B------:R-:W-:-:S07]  /*1290*/  @P0 SHF.R.U32.HI R2, RZ, R5, R4 ;  /* 0x00000005ff020219 */ /* 0x000fce0000011604 */
.L_x_1086:
[----:B------:R-:W-:-:S05]  /*12a0*/  IMAD R3, R2, R13, R13 ;  /* 0x0000000d02037224 */ /* 0x000fca00078e020d */
[----:B------:R-:W-:-:S07]  /*12b0*/  VIMNMX R0, R0, R3, PT ;  /* 0x0000000300007248 */ /* 0x000fce0003fe0100 */
.L_x_1084:
[----:B------:R-:W0:Y:S01]  /*12c0*/  @P1 LDC R4, c[0x0][0x44c] ;  /* 0x00011300ff041b82 */ /* 0x000e220000000800 */
[----:B------:R-:W-:Y:S01]  /*12d0*/  VIADD R2, R0, 0x5f ;  /* 0x0000005f00027836 */ /* 0x000fe20000000000 */
[----:B------:R-:W-:Y:S01]  /*12e0*/  ULDC UR4, c[0x0][0x9dc] ;  /* 0x0002770000047ab9 */ /* 0x000fe20000000800 */
[----:B------:R-:W-:Y:S02]  /*12f0*/  IMAD R0, R72, R9, 0x5f ;  /* 0x0000005f48007424 */ /* 0x000fe400078e0209 */
[----:B------:R-:W-:-:S03]  /*1300*/  IMAD.HI R2, R2, 0x2aaaaaab, RZ ;  /* 0x2aaaaaab02027827 */ /* 0x000fc600078e02ff */
[----:B------:R-:W1:Y:S01]  /*1310*/  @P1 LDC R11, c[0x0][0x450] ;  /* 0x00011400ff0b1b82 */ /* 0x000e620000000800 */
[----:B------:R-:W-:Y:S01]  /*1320*/  IMAD.HI R0, R0, 0x2aaaaaab, RZ ;  /* 0x2aaaaaab00007827 */ /* 0x000fe200078e02ff */
[----:B------:R-:W-:-:S03]  /*1330*/  SHF.R.U32.HI R5, RZ, 0x1f, R2 ;  /* 0x0000001fff057819 */ /* 0x000fc60000011602 */
[----:B------:R-:W-:Y:S01]  /*1340*/  IMAD.MOV.U32 R7, RZ, RZ, R17 ;  /* 0x000000ffff077224 */ /* 0x000fe200078e0011 */
[----:B------:R-:W-:Y:S01]  /*1350*/  SHF.R.U32.HI R3, RZ, 0x1f, R0 ;  /* 0x0000001fff037819 */ /* 0x000fe20000011600 */
[----:B------:R-:W-:Y:S01]  /*1360*/  IMAD R72, R72, R9, -R8 ;  /* 0x0000000948487224 */ /* 0x000fe200078e0a08 */
[----:B------:R-:W-:Y:S02]  /*1370*/  LEA.HI.SX32 R2, R2, R5, 0x1c ;  /* 0x0000000502027211 */ /* 0x000fe400078fe2ff */
[----:B------:R-:W-:-:S04]  /*1380*/  LEA.HI.SX32 R3, R0, R3, 0x1c ;  /* 0x0000000300037211 */ /* 0x000fc800078fe2ff */
[----:B------:R-:W-:Y:S01]  /*1390*/  VIMNMX R73, R3, R2, PT ;  /* 0x0000000203497248 */ /* 0x000fe20003fe0100 */
[----:B0-----:R-:W-:-:S05]  /*13a0*/  @P1 IMAD.HI.U32 R4, R17, R4, RZ ;  /* 0x0000000411041227 */ /* 0x001fca00078e00ff */
[----:B-1----:R-:W-:-:S05]  /*13b0*/  @P1 SHF.R.U32.HI R7, RZ, R11, R4 ;  /* 0x0000000bff071219 */ /* 0x002fca0000011604 */
[----:B------:R-:W-:-:S04]  /*13c0*/  IMAD.IADD R0, R72, 0x1, R7 ;  /* 0x0000000148007824 */ /* 0x000fc800078e0207 */
[----:B------:R-:W-:Y:S01]  /*13d0*/  VIADD R2, R0, -UR4 ;  /* 0x8000000400027c36 */ /* 0x000fe20008000000 */
[----:B------:R-:W-:Y:S06]  /*13e0*/  @!P2 BRA `(.L_x_1087) ;  /* 0x00000000003ca947 */ /* 0x000fec0003800000 */
[----:B------:R-:W-:-:S13]  /*13f0*/  ISETP.GT.AND P0, PT, R0, -0x1, PT ;  /* 0xffffffff0000780c */ /* 0x000fda0003f04270 */
[----:B------:R-:W-:Y:S05]  /*1400*/  @P0 BRA `(.L_x_1088) ;  /* 0x00000000001c0947 */ /* 0x000fea0003800000 */
[----:B------:R-:W-:Y:S02]  /*1410*/  ISETP.NE.AND P0, PT, R13, 0x1, PT ;  /* 0x000000010d00780c */ /* 0x000fe40003f05270 */
[----:B------:R-:W-:-:S11]  /*1420*/  LOP3.LUT R3, RZ, R0, RZ, 0x33, !PT ;  /* 0x00000000ff037212 */ /* 0x000fd600078e33ff */
[----:B------:R-:W0:Y:S02]  /*1430*/  @P0 LDC.64 R4, c[0x0][0x9e8] ;  /* 0x00027a00ff040b82 */ /* 0x000e240000000a00 */
[----:B0-----:R-:W-:-:S05]  /*1440*/  @P0 IMAD.HI.U32 R0, R3, R4, RZ ;  /* 0x0000000403000227 */ /* 0x001fca00078e00ff */
[----:B------:R-:W-:-:S04]  /*1450*/  @P0 SHF.R.U32.HI R3, RZ, R5, R0 ;  /* 0x00000005ff030219 */ /* 0x000fc80000011600 */
[----:B------:R-:W-:Y:S01]  /*1460*/  LOP3.LUT R0, RZ, R3, RZ, 0x33, !PT ;  /* 0x00000003ff007212 */ /* 0x000fe200078e33ff */
[----:B------:R-:W-:Y:S06]  /*1470*/  BRA `(.L_x_1089) ;  /* 0x0000000000107947 */ /* 0x000fec0003800000 */
.L_x_1088:
[----:B------:R-:W-:-:S13]  /*1480*/  ISETP.NE.AND P0, PT, R13, 0x1, PT ;  /* 0x000000010d00780c */ /* 0x000fda0003f05270 */
[----:B------:R-:W0:Y:S02]  /*1490*/  @P0 LDC.64 R4, c[0x0][0x9e8] ;  /* 0x00027a00ff040b82 */ /* 0x000e240000000a00 */
[----:B0-----:R-:W-:-:S05]  /*14a0*/  @P0 IMAD.HI.U32 R4, R0, R4, RZ ;  /* 0x0000000400040227 */ /* 0x001fca00078e00ff */
[----:B------:R-:W-:-:S07]  /*14b0*/  @P0 SHF.R.U32.HI R0, RZ, R5, R4 ;  /* 0x00000005ff000219 */ /* 0x000fce0000011604 */
.L_x_1089:
[----:B------:R-:W-:-:S05]  /*14c0*/  IMAD R3, R0, R13, RZ ;  /* 0x0000000d00037224 */ /* 0x000fca00078e02ff */
[----:B------:R-:W-:-:S07]  /*14d0*/  VIMNMX R2, R2, R3, !PT ;  /* 0x0000000302027248 */ /* 0x000fce0007fe0100 */
.L_x_1087:
[----:B------:R-:W-:Y:S01]  /*14e0*/  IMAD.HI R2, R2, 0x2aaaaaab, RZ ;  /* 0x2aaaaaab02027827 */ /* 0x000fe200078e02ff */
[----:B------:R-:W-:Y:S02]  /*14f0*/  PLOP3.LUT P0, PT, PT, PT, PT, 0x80, 0x0 ;  /* 0x000000000000781c */ /* 0x000fe40003f0f070 */
[----:B------:R-:W-:Y:S02]  /*1500*/  CS2R R88, SRZ ;  /* 0x0000000000587805 */ /* 0x000fe4000001ff00 */
[----:B------:R-:W-:Y:S02]  /*1510*/  CS2R R86, SRZ ;  /* 0x0000000000567805 */ /* 0x000fe4000001ff00 */
[----:B------:R-:W-:Y:S02]  /*1520*/  CS2R R84, SRZ ;  /* 0x0000000000547805 */ /* 0x000fe4000001ff00 */
[----:B------:R-:W-:Y:S02]  /*1530*/  SHF.R.U32.HI R3, RZ, 0x1f, R2 ;  /* 0x0000001fff037819 */ /* 0x000fe40000011602 */
[----:B------:R-:W-:-:S02]  /*1540*/  CS2R R82, SRZ ;  /* 0x0000000000527805 */ /* 0x000fc4000001ff00 */
[----:B------:R-:W-:Y:S02]  /*1550*/  CS2R R80, SRZ ;  /* 0x0000000000507805 */ /* 0x000fe4000001ff00 */
[----:B------:R-:W-:Y:S02]  /*1560*/  CS2R R78, SRZ ;  /* 0x00000000004e7805 */ /* 0x000fe4000001ff00 */
[----:B------:R-:W-:Y:S02]  /*1570*/  LEA.HI.SX32 R3, R2, R3, 0x1c ;  /* 0x0000000302037211 */ /* 0x000fe400078fe2ff */
[----:B------:R-:W-:Y:S02]  /*1580*/  CS2R R76, SRZ ;  /* 0x00000000004c7805 */ /* 0x000fe4000001ff00 */
[----:B------:R-:W-:Y:S02]  /*1590*/  CS2R R74, SRZ ;  /* 0x00000000004a7805 */ /* 0x000fe4000001ff00 */
[----:B------:R-:W-:-:S02]  /*15a0*/  CS2R R44, SRZ ;  /* 0x00000000002c7805 */ /* 0x000fc4000001ff00 */
[----:B------:R-:W-:Y:S02]  /*15b0*/  VIMNMX R22, RZ, R3, !PT ;  /* 0x00000003ff167248 */ /* 0x000fe40007fe0100 */
[----:B------:R-:W-:Y:S02]  /*15c0*/  CS2R R70, SRZ ;  /* 0x0000000000467805 */ /* 0x000fe4000001ff00 */
[----:B------:R-:W-:Y:S02]  /*15d0*/  CS2R R68, SRZ ;  /* 0x0000000000447805 */ /* 0x000fe4000001ff00 */
[----:B------:R-:W-:Y:S02]  /*15e0*/  CS2R R66, SRZ ;  /* 0x0000000000427805 */ /* 0x000fe4000001ff00 */
[----:B------:R-:W-:Y:S02]  /*15f0*/  ISETP.GT.AND P1, PT, R73, R22, PT ;  /* 0x000000164900720c */ /* 0x000fe40003f24270 */
        /* <DEDUP_REMOVED lines=18> */
[----:B------:R-:W-:Y:S01]  /*1720*/  IMAD.MOV.U32 R106, RZ, RZ, RZ ;  /* 0x000000ffff6a7224 */ /* 0x000fe200078e00ff */
[----:B------:R-:W-:Y:S01]  /*1730*/  CS2R R6, SRZ ;  /* 0x0000000000067805 */ /* 0x000fe2000001ff00 */
[----:B------:R-:W-:Y:S02]  /*1740*/  IMAD.MOV.U32 R30, RZ, RZ, RZ ;  /* 0x000000ffff1e7224 */ /* 0x000fe400078e00ff */
[----:B------:R-:W-:Y:S02]  /*1750*/  IMAD.MOV.U32 R29, RZ, RZ, RZ ;  /* 0x000000ffff1d7224 */ /* 0x000fe400078e00ff */
[----:B------:R-:W-:-:S02]  /*1760*/  IMAD.MOV.U32 R27, RZ, RZ, RZ ;  /* 0x000000ffff1b7224 */ /* 0x000fc400078e00ff */
[----:B------:R-:W-:Y:S02]  /*1770*/  IMAD.MOV.U32 R108, RZ, RZ, RZ ;  /* 0x000000ffff6c7224 */ /* 0x000fe400078e00ff */
[----:B------:R-:W-:Y:S01]  /*1780*/  IMAD.MOV.U32 R3, RZ, RZ, RZ ;  /* 0x000000ffff037224 */ /* 0x000fe200078e00ff */
[----:B------:R-:W-:Y:S06]  /*1790*/  @!P1 BRA `(.L_x_1090) ;  /* 0x000000cc00489947 */ /* 0x000fec0003800000 */
[----:B------:R-:W0:Y:S01]  /*17a0*/  SHFL.IDX PT, R0, R167, RZ, 0x1f ;  /* 0x00001fffa7007589 */ /* 0x000e2200000e0000 */
[----:B------:R-:W1:Y:S01]  /*17b0*/  S2UR UR6, SR_CgaCtaId ;  /* 0x00000000000679c3 */ /* 0x000e620000008800 */
[----:B------:R-:W-:Y:S01]  /*17c0*/  UMOV UR38, 0x400 ;  /* 0x0000040000267882 */ /* 0x000fe20000000000 */
        /* <DEDUP_REMOVED lines=28> */
.L_x_1091:
[----:B------:R-:W-:Y:S01]  /*1990*/  LEA.HI R0, R165, R165, RZ, 0x1 ;  /* 0x000000a5a5007211 */ /* 0x000fe200078f08ff */
[----:B------:R-:W-:-:S03]  /*19a0*/  IMAD.U32 R2, RZ, RZ, UR61 ;  /* 0x0000003dff027e24 */ /* 0x000fc6000f8e00ff */
[----:B------:R-:W-:Y:S02]  /*19b0*/  LOP3.LUT R0, R0, 0xfffffffe, RZ, 0xc0, !PT ;  /* 0xfffffffe00007812 */ /* 0x000fe400078ec0ff */
[----:B------:R-:W-:-:S03]  /*19c0*/  ISETP.NE.AND P0, PT, R2, 0x3, PT ;  /* 0x000000030200780c */ /* 0x000fc60003f05270 */
[----:B------:R-:W-:-:S05]  /*19d0*/  IMAD.IADD R0, R165, 0x1, -R0 ;  /* 0x00000001a5007824 */ /* 0x000fca00078e0a00 */
[----:B------:R-:W-:-:S04]  /*19e0*/  SHF.L.U32 R0, R0, 0x1f, RZ ;  /* 0x0000001f00007819 */ /* 0x000fc800000006ff */
[----:B------:R-:W0:Y:S02]  /*19f0*/  SYNCS.PHASECHK.TRANS64.TRYWAIT P1, [UR38+0x2a800], R0 ;  /* 0x02a80000ff0075a7 */ /* 0x000e240008020166 */
[----:B0-----:R-:W-:Y:S05]  /*1a00*/  @!P1 BRA `(.L_x_1092) ;  /* 0x0000013400b49947 */ /* 0x001fea0003800000 */
.L_x_1288:
[----:B------:R-:W-:Y:S05]  /*1a10*/  @!P0 BRA `(.L_x_1093) ;  /* 0x0000000000048947 */ /* 0x000fea0003800000 */
[----:B------:R-:W-:Y:S01]  /*1a20*/  BPT.TRAP 0x1 ;  /* 0x000000040000795c */ /* 0x000fe20000300000 */
.L_x_1093:
[----:B------:R-:W-:Y:S02]  /*1a30*/  IMAD.U32 R21, RZ, RZ, UR37 ;  /* 0x00000025ff157e24 */ /* 0x000fe4000f8e00ff */
[----:B0-----:R-:W-:-:S03]  /*1a40*/  IMAD.U32 R0, RZ, RZ, UR36 ;  /* 0x00000024ff007e24 */ /* 0x001fc6000f8e00ff */
[----:B------:R-:W-:Y:S02]  /*1a50*/  LEA R21, R21, UR38, 0x3 ;  /* 0x0000002615157c11 */ /* 0x000fe4000f8e18ff */
[----:B------:R-:W-:-:S04]  /*1a60*/  SHF.L.U32 R0, R0, 0x1f, RZ ;  /* 0x0000001f00007819 */ /* 0x000fc800000006ff */
[----:B------:R0:W1:Y:S01]  /*1a70*/  SYNCS.PHASECHK.TRANS64.TRYWAIT P1, [R21+URZ+0x2a830], R0 ;  /* 0x02a83000150075a7 */ /* 0x000062000802017f */
[----:B------:R-:W-:Y:S05]  /*1a80*/  @!P0 BRA `(.L_x_1094) ;  /* 0x0000000000048947 */ /* 0x000fea0003800000 */
[----:B------:R-:W-:Y:S01]  /*1a90*/  BPT.TRAP 0x1 ;  /* 0x000000040000795c */ /* 0x000fe20000300000 */
.L_x_1094:
[----:B------:R-:W2:Y:S01]  /*1aa0*/  LDL.LU R2, [R1+0xc] ;  /* 0x00000c0001027983 */ /* 0x000ea20000300800 */
[----:B------:R-:W3:Y:S02]  /*1ab0*/  S2R R3, SR_TID.X ;  /* 0x0000000000037919 */ /* 0x000ee40000002100 */
[----:B---3--:R-:W-:Y:S02]  /*1ac0*/  LOP3.LUT P2, RZ, R3, 0x7f, RZ, 0xc0, !PT ;  /* 0x0000007f03ff7812 */ /* 0x008fe4000784c0ff */
[----:B--2---:R-:W-:-:S11]  /*1ad0*/  LOP3.LUT R2, R2, 0xffefffff, RZ, 0xc0, !PT ;  /* 0xffefffff02027812 */ /* 0x004fd600078ec0ff */
[----:B------:R-:W-:-:S05]  /*1ae0*/  @P2 LOP3.LUT R2, R2, 0x100000, RZ, 0xfc, !PT ;  /* 0x0010000002022812 */ /* 0x000fca00078efcff */
[----:B------:R2:W-:Y:S01]  /*1af0*/  STL [R1+0xc], R2 ;  /* 0x00000c0201007387 */ /* 0x0005e20000100800 */
[----:B-1----:R-:W-:Y:S05]  /*1b00*/  @P1 BRA `(.L_x_1095) ;  /* 0x0000000000081947 */ /* 0x002fea0003800000 */
[----:B------:R-:W1:Y:S02]  /*1b10*/  SYNCS.PHASECHK.TRANS64.TRYWAIT P1, [R21+URZ+0x2a830], R0 ;  /* 0x02a83000150075a7 */ /* 0x000e64000802017f */
[----:B-1----:R-:W-:Y:S05]  /*1b20*/  @!P1 BRA `(.L_x_1096) ;  /* 0x0000013400849947 */ /* 0x002fea0003800000 */
.L_x_1095:
[----:B------:R-:W-:Y:S05]  /*1b30*/  WARPSYNC.ALL ;  /* 0x0000000000007948 */ /* 0x000fea0003800000 */
[----:B------:R-:W-:Y:S01]  /*1b40*/  UIADD3 UR4, UR38, 0x18400, URZ ;  /* 0x0001840026047890 */ /* 0x000fe2000fffe03f */
[----:B------:R-:W-:Y:S01]  /*1b50*/  WARPGROUP.ARRIVE ;  /* 0x00000000000079c5 */ /* 0x000fe20000000000 */
[----:B------:R-:W-:Y:S01]  /*1b60*/  UMOV UR9, 0x40000040 ;  /* 0x4000004000097882 */ /* 0x000fe20000000000 */
[----:B------:R-:W-:Y:S01]  /*1b70*/  UMOV UR11, 0x40000040 ;  /* 0x40000040000b7882 */ /* 0x000fe20000000000 */
[----:B------:R-:W-:Y:S01]  /*1b80*/  USHF.R.U32.HI UR4, URZ, 0x4, UR4 ;  /* 0x000000043f047899 */ /* 0x000fe20008011604 */
[----:B------:R-:W-:Y:S01]  /*1b90*/  IMAD.U32 R5, RZ, RZ, UR9 ;  /* 0x00000009ff057e24 */ /* 0x000fe2000f8e00ff */
[----:B------:R-:W-:Y:S01]  /*1ba0*/  UMOV UR57, 0x40000040 ;  /* 0x4000004000397882 */ /* 0x000fe20000000000 */
[----:B------:R-:W-:Y:S01]  /*1bb0*/  UMOV UR59, 0x40000040 ;  /* 0x40000040003b7882 */ /* 0x000fe20000000000 */
[----:B------:R-:W-:Y:S01]  /*1bc0*/  ULOP3.LUT UR4, UR4, 0x3fff, URZ, 0xc0, !UPT ;  /* 0x00003fff04047892 */ /* 0x000fe2000f8ec03f */
[----:B------:R-:W3:Y:S01]  /*1bd0*/  LDC R10, c[0x0][0x448] ;  /* 0x00011200ff0a7b82 */ /* 0x000ee20000000800 */
[----:B------:R-:W-:Y:S01]  /*1be0*/  UMOV UR53, 0x40000040 ;  /* 0x4000004000357882 */ /* 0x000fe20000000000 */
[----:B------:R-:W-:Y:S01]  /*1bf0*/  UMOV UR55, 0x40000040 ;  /* 0x4000004000377882 */ /* 0x000fe20000000000 */
[----:B------:R-:W-:Y:S01]  /*1c00*/  ULOP3.LUT UR60, UR4, 0x10000, URZ, 0xfc, !UPT ;  /* 0x00010000043c7892 */ /* 0x000fe2000f8efc3f */
[----:B------:R-:W4:Y:S01]  /*1c10*/  S2R R20, SR_TID.X ;  /* 0x0000000000147919 */ /* 0x000f220000002100 */
[----:B------:R-:W-:Y:S01]  /*1c20*/  ULOP3.LUT UR4, UR39, 0x10000, URZ, 0xfc, !UPT ;  /* 0x0001000027047892 */ /* 0x000fe2000f8efc3f */
[----:B------:R-:W-:Y:S01]  /*1c30*/  IMAD.IADD R9, R19, 0x1, R17 ;  /* 0x0000000113097824 */ /* 0x000fe200078e0211 */
[----:B------:R-:W-:Y:S01]  /*1c40*/  UIMAD UR5, UR37, 0x900, UR60 ;  /* 0x00000900250578a4 */ /* 0x000fe2000f8e023c */
[----:B------:R-:W5:Y:S01]  /*1c50*/  LDC R13, c[0x0][0x288] ;  /* 0x0000a200ff0d7b82 */ /* 0x000f620000000800 */
[----:B------:R-:W-:-:S02]  /*1c60*/  UIADD3 UR56, UR4, 0x2, URZ ;  /* 0x0000000204387890 */ /* 0x000fc4000fffe03f */
[----:B------:R-:W-:Y:S01]  /*1c70*/  UIADD3 UR58, UR5, 0x2, URZ ;  /* 0x00000002053a7890 */ /* 0x000fe2000fffe03f */
[----:B------:R-:W-:Y:S02]  /*1c80*/  UMOV UR8, UR4 ;  /* 0x0000000400087c82 */ /* 0x000fe40008000000 */
[----:B------:R-:W-:Y:S01]  /*1c90*/  UMOV UR10, UR5 ;  /* 0x00000005000a7c82 */ /* 0x000fe20008000000 */
[----:B------:R-:W-:Y:S01]  /*1ca0*/  UIADD3 UR52, UR4, 0x4, URZ ;  /* 0x0000000404347890 */ /* 0x000fe2000fffe03f */
[----:B------:R-:W-:Y:S01]  /*1cb0*/  HGMMA.64x96x16.F32.BF16 R24, gdesc[UR8], RZ, !UPT, gsb0 ;  /* 0x01600000081879f0 */ /* 0x000fe2000c0018ff */
[----:B------:R-:W-:Y:S01]  /*1cc0*/  UIADD3 UR54, UR5, 0x4, URZ ;  /* 0x0000000405367890 */ /* 0x000fe2000fffe03f */
[----:B------:R-:W-:Y:S01]  /*1cd0*/  IMAD.U32 R4, RZ, RZ, UR8 ;  /* 0x00000008ff047e24 */ /* 0x000fe2000f8e00ff */
[----:B------:R-:W-:Y:S02]  /*1ce0*/  UIADD3 UR8, UR4, 0x6, URZ ;  /* 0x0000000604087890 */ /* 0x000fe4000fffe03f */
[----:B------:R-:W-:Y:S01]  /*1cf0*/  UIADD3 UR10, UR5, 0x6, URZ ;  /* 0x00000006050a7890 */ /* 0x000fe2000fffe03f */
[----:B------:R-:W-:Y:S01]  /*1d00*/  UMOV UR9, 0x40000040 ;  /* 0x4000004000097882 */ /* 0x000fe20000000000 */
[----:B------:R-:W-:Y:S01]  /*1d10*/  UMOV UR11, 0x40000040 ;  /* 0x40000040000b7882 */ /* 0x000fe20000000000 */
[----:B------:R-:W-:Y:S01]  /*1d20*/  UIADD3 UR12, UR4, 0x400, URZ ;  /* 0x00000400040c7890 */ /* 0x000fe2000fffe03f */
[----:B---3--:R-:W-:Y:S01]  /*1d30*/  ISETP.NE.AND P2, PT, R10, 0x1, PT ;  /* 0x000000010a00780c */ /* 0x008fe20003f45270 */
[----:B------:R-:W-:Y:S01]  /*1d40*/  UIADD3 UR14, UR5, 0x300, URZ ;  /* 0x00000300050e7890 */ /* 0x000fe2000fffe03f */
[----:B------:R-:W-:Y:S01]  /*1d50*/  UMOV UR13, 0x40000040 ;  /* 0x40000040000d7882 */ /* 0x000fe20000000000 */
[----:B------:R-:W-:Y:S01]  /*1d60*/  UMOV UR15, 0x40000040 ;  /* 0x40000040000f7882 */ /* 0x000fe20000000000 */
[----:B------:R-:W-:-:S02]  /*1d70*/  UIADD3 UR16, UR4, 0x402, URZ ;  /* 0x0000040204107890 */ /* 0x000fc4000fffe03f */
[----:B------:R-:W-:Y:S01]  /*1d80*/  UIADD3 UR18, UR5, 0x302, URZ ;  /* 0x0000030205127890 */ /* 0x000fe2000fffe03f */
[----:B------:R-:W-:Y:S01]  /*1d90*/  UMOV UR17, 0x40000040 ;  /* 0x4000004000117882 */ /* 0x000fe20000000000 */
[----:B------:R-:W-:Y:S01]  /*1da0*/  UMOV UR19, 0x40000040 ;  /* 0x4000004000137882 */ /* 0x000fe20000000000 */
[----:B------:R-:W-:Y:S01]  /*1db0*/  UIADD3 UR20, UR4, 0x404, URZ ;  /* 0x0000040404147890 */ /* 0x000fe2000fffe03f */
[----:B----4-:R-:W-:Y:S01]  /*1dc0*/  LOP3.LUT P1, RZ, R20, 0x7f, RZ, 0xc0, !PT ;  /* 0x0000007f14ff7812 */ /* 0x010fe2000782c0ff */
[----:B------:R-:W-:Y:S02]  /*1dd0*/  UIADD3 UR22, UR5, 0x304, URZ ;  /* 0x0000030405167890 */ /* 0x000fe4000fffe03f */
[----:B------:R-:W3:Y:S01]  /*1de0*/  @P2 LDC R14, c[0x0][0x44c] ;  /* 0x00011300ff0e2b82 */ /* 0x000ee20000000800 */
[----:B------:R-:W-:Y:S01]  /*1df0*/  UMOV UR21, 0x40000040 ;  /* 0x4000004000157882 */ /* 0x000fe20000000000 */
[----:B------:R-:W-:Y:S01]  /*1e00*/  UMOV UR23, 0x40000040 ;  /* 0x4000004000177882 */ /* 0x000fe20000000000 */
[----:B------:R-:W-:-:S02]  /*1e10*/  UIADD3 UR24, UR4, 0x406, URZ ;  /* 0x0000040604187890 */ /* 0x000fc4000fffe03f */
[----:B------:R-:W-:Y:S01]  /*1e20*/  UIADD3 UR26, UR5, 0x306, URZ ;  /* 0x00000306051a7890 */ /* 0x000fe2000fffe03f */
[----:B------:R-:W-:Y:S01]  /*1e30*/  UMOV UR25, 0x40000040 ;  /* 0x4000004000197882 */ /* 0x000fe20000000000 */
[----:B------:R-:W-:Y:S01]  /*1e40*/  UMOV UR27, 0x40000040 ;  /* 0x40000040001b7882 */ /* 0x000fe20000000000 */
[----:B------:R-:W-:Y:S01]  /*1e50*/  UIADD3 UR28, UR4, 0x800, URZ ;  /* 0x00000800041c7890 */ /* 0x000fe2000fffe03f */
[----:B------:R-:W4:Y:S01]  /*1e60*/  @P2 LDC R15, c[0x0][0x450] ;  /* 0x00011400ff0f2b82 */ /* 0x000f220000000800 */
        /* <DEDUP_REMOVED lines=9> */
[----:B---3--:R-:W-:Y:S01]  /*1f00*/  @P2 IMAD.HI.U32 R14, R9, R14, RZ ;  /* 0x0000000e090e2227 */ /* 0x008fe200078e00ff */
[----:B------:R-:W-:Y:S01]  /*1f10*/  UMOV UR41, 0x40000040 ;  /* 0x4000004000297882 */ /* 0x000fe20000000000 */
[----:B------:R-:W-:Y:S01]  /*1f20*/  UMOV UR43, 0x40000040 ;  /* 0x40000040002b7882 */ /* 0x000fe20000000000 */
[----:B------:R-:W-:Y:S02]  /*1f30*/  UIADD3 UR48, UR4, 0x806, URZ ;  /* 0x0000080604307890 */ /* 0x000fe4000fffe03f */
[----:B------:R-:W-:Y:S01]  /*1f40*/  UIADD3 UR50, UR5, 0x606, URZ ;  /* 0x0000060605327890 */ /* 0x000fe2000fffe03f */
[----:B------:R-:W-:Y:S01]  /*1f50*/  UMOV UR49, 0x40000040 ;  /* 0x4000004000317882 */ /* 0x000fe20000000000 */
[----:B------:R-:W-:Y:S01]  /*1f60*/  UMOV UR51, 0x40000040 ;  /* 0x4000004000337882 */ /* 0x000fe20000000000 */
[----:B------:R-:W-:Y:S01]  /*1f70*/  ULDC UR4, c[0x0][0x9d8] ;  /* 0x0002760000047ab9 */ /* 0x000fe20000000800 */
[----:B------:R-:W-:-:S02]  /*1f80*/  WARPGROUP.DEPBAR.LE gsb0, 0x0 ;  /* 0x00008000000079c5 */ /* 0x000fc40000010000 */
[----:B------:R-:W-:-:S06]  /*1f90*/  WARPGROUP.ARRIVE ;  /* 0x00000000000079c5 */ /* 0x000fcc0000000000 */
[----:B------:R-:W-:Y:S03]  /*1fa0*/  HGMMA.64x96x16.F32.BF16 R24, gdesc[UR56], R24, gsb0 ;  /* 0x01600000381879f0 */ /* 0x000fe60008001818 */
[----:B------:R-:W-:Y:S02]  /*1fb0*/  WARPGROUP.DEPBAR.LE gsb0, 0x0 ;  /* 0x00008000000079c5 */ /* 0x000fe40000010000 */
        /* <DEDUP_REMOVED lines=28> */
[----:B------:R-:W-:Y:S01]  /*2180*/  HGMMA.64x96x16.F32.BF16 R24, gdesc[UR48], R24, gsb0 ;  /* 0x01600000301879f0 */ /* 0x000fe20008001818 */
[----:B------:R-:W-:Y:S02]  /*2190*/  ULDC UR51, c[0x0][0x9dc] ;  /* 0x0002770000337ab9 */ /* 0x000fe40000000800 */
[----:B------:R-:W-:Y:S01]  /*21a0*/  ULOP3.LUT UR51, URZ, UR51, URZ, 0x33, !UPT ;  /* 0x000000333f337292 */ /* 0x000fe2000f8e333f */
[----:B------:R-:W-:Y:S02]  /*21b0*/  WARPGROUP.DEPBAR.LE gsb0, 0x0 ;  /* 0x00008000000079c5 */ /* 0x000fe40000010000 */
[----:B------:R-:W-:Y:S01]  /*21c0*/  FMUL.FTZ R25, R25, UR4 ;  /* 0x0000000419197c20 */ /* 0x000fe20008410000 */
[----:B------:R-:W-:Y:S01]  /*21d0*/  FMUL.FTZ R8, R24, UR4 ;  /* 0x0000000418087c20 */ /* 0x000fe20008410000 */
[----:B------:R-:W-:Y:S01]  /*21e0*/  FMUL.FTZ R7, R67, UR4 ;  /* 0x0000000443077c20 */ /* 0x000fe20008410000 */
[----:B------:R-:W-:Y:S01]  /*21f0*/  IMAD.MOV.U32 R24, RZ, RZ, -0x60 ;  /* 0xffffffa0ff187424 */ /* 0x000fe200078e00ff */
[----:B------:R3:W5:Y:S01]  /*2200*/  MUFU.TANH R74, R25 ;  /* 0x00000019004a7308 */ /* 0x0007620000002400 */
[----:B01----:R-:W-:Y:S01]  /*2210*/  FMUL.FTZ R0, R27, UR4 ;  /* 0x000000041b007c20 */ /* 0x003fe20008410000 */
[----:B------:R-:W-:Y:S01]  /*2220*/  FMUL.FTZ R3, R26, UR4 ;  /* 0x000000041a037c20 */ /* 0x000fe20008410000 */
[----:B------:R-:W-:-:S02]  /*2230*/  IMAD R27, R73, R24, 0x61 ;  /* 0x00000061491b7424 */ /* 0x000fc400078e0218 */
[----:B--2---:R-:W-:Y:S01]  /*2240*/  FMUL.FTZ R2, R30, UR4 ;  /* 0x000000041e027c20 */ /* 0x004fe20008410000 */
[----:B------:R-:W-:Y:S01]  /*2250*/  FMUL.FTZ R6, R31, UR4 ;  /* 0x000000041f067c20 */ /* 0x000fe20008410000 */
[----:B------:R-:W-:Y:S01]  /*2260*/  FMUL.FTZ R32, R32, UR4 ;  /* 0x0000000420207c20 */ /* 0x000fe20008410000 */
[----:B------:R-:W-:Y:S01]  /*2270*/  FMUL.FTZ R33, R33, UR4 ;  /* 0x0000000421217c20 */ /* 0x000fe20008410000 */
[----:B------:R-:W-:Y:S01]  /*2280*/  FMUL.FTZ R11, R34, UR4 ;  /* 0x00000004220b7c20 */ /* 0x000fe20008410000 */
[----:B---3--:R-:W-:Y:S01]  /*2290*/  IMAD.MOV.U32 R25, RZ, RZ, R9 ;  /* 0x000000ffff197224 */ /* 0x008fe200078e0009 */
[----:B----4-:R-:W-:Y:S01]  /*22a0*/  @P2 SHF.R.U32.HI R25, RZ, R15, R14 ;  /* 0x0000000fff192219 */ /* 0x010fe2000001160e */
[----:B------:R-:W-:Y:S01]  /*22b0*/  @!P1 VIADD R9, R21, 0x2a840 ;  /* 0x0002a84015099836 */ /* 0x000fe20000000000 */
[----:B------:R-:W0:Y:S01]  /*22c0*/  LDC.64 R14, c[0x0][0x9e0] ;  /* 0x00027800ff0e7b82 */ /* 0x000e220000000a00 */
[----:B------:R-:W-:Y:S01]  /*22d0*/  FMUL.FTZ R12, R35, UR4 ;  /* 0x00000004230c7c20 */ /* 0x000fe20008410000 */
[----:B------:R-:W-:Y:S01]  /*22e0*/  FMUL.FTZ R36, R36, UR4 ;  /* 0x0000000424247c20 */ /* 0x000fe20008410000 */
[----:B------:R-:W1:Y:S01]  /*22f0*/  SHFL.IDX PT, R67, R25, RZ, 0x1c1f ;  /* 0x001c1fff19437589 */ /* 0x000e6200000e0000 */
[----:B------:R-:W-:Y:S01]  /*2300*/  @!P1 PRMT R9, RZ, 0x654, R9 ;  /* 0x00000654ff099816 */ /* 0x000fe20000000009 */
[----:B------:R-:W-:Y:S01]  /*2310*/  FMUL.FTZ R37, R37, UR4 ;  /* 0x0000000425257c20 */ /* 0x000fe20008410000 */
[----:B------:R-:W-:Y:S01]  /*2320*/  FMUL.FTZ R39, R39, UR4 ;  /* 0x0000000427277c20 */ /* 0x000fe20008410000 */
[----:B------:R-:W-:Y:S01]  /*2330*/  FMUL.FTZ R40, R40, UR4 ;  /* 0x0000000428287c20 */ /* 0x000fe20008410000 */
[----:B------:R2:W-:Y:S01]  /*2340*/  @!P1 SYNCS.ARRIVE.TRANS64.RED.A1T0 RZ, [R9+URZ], RZ ;  /* 0x000000ff09ff99a7 */ /* 0x0005e2000810043f */
[----:B------:R-:W-:Y:S01]  /*2350*/  FMUL.FTZ R41, R41, UR4 ;  /* 0x0000000429297c20 */ /* 0x000fe20008410000 */
        /* <DEDUP_REMOVED lines=20> */
[----:B--2---:R-:W-:Y:S01]  /*24a0*/  FMUL.FTZ R9, R71, UR4 ;  /* 0x0000000447097c20 */ /* 0x004fe20008410000 */
[----:B------:R-:W-:Y:S01]  /*24b0*/  FMUL.FTZ R28, R28, UR4 ;  /* 0x000000041c1c7c20 */ /* 0x000fe20008410000 */
[----:B------:R-:W-:Y:S01]  /*24c0*/  FMUL.FTZ R29, R29, UR4 ;  /* 0x000000041d1d7c20 */ /* 0x000fe20008410000 */
[----:B------:R-:W-:Y:S01]  /*24d0*/  FMUL.FTZ R58, R58, UR4 ;  /* 0x000000043a3a7c20 */ /* 0x000fe20008410000 */
[----:B------:R-:W-:Y:S01]  /*24e0*/  FMUL.FTZ R60, R60, UR4 ;  /* 0x000000043c3c7c20 */ /* 0x000fe20008410000 */
[----:B------:R-:W-:Y:S01]  /*24f0*/  FMUL.FTZ R62, R62, UR4 ;  /* 0x000000043e3e7c20 */ /* 0x000fe20008410000 */
[----:B------:R-:W-:Y:S01]  /*2500*/  FMUL.FTZ R64, R64, UR4 ;  /* 0x0000000440407c20 */ /* 0x000fe20008410000 */
[----:B------:R-:W-:Y:S01]  /*2510*/  FMUL.FTZ R66, R66, UR4 ;  /* 0x0000000442427c20 */ /* 0x000fe20008410000 */
[----:B------:R-:W-:Y:S01]  /*2520*/  IMAD R24, R18, -0x2, R27 ;  /* 0xfffffffe12187824 */ /* 0x000fe200078e021b */
[----:B0-----:R-:W-:Y:S01]  /*2530*/  ISETP.GE.AND P1, PT, R15, 0x1, PT ;  /* 0x000000010f00780c */ /* 0x001fe20003f26270 */
[----:B------:R-:W-:Y:S01]  /*2540*/  IMAD R21, R73, -0x60, R16 ;  /* 0xffffffa049157824 */ /* 0x000fe200078e0210 */
[----:B------:R-:W0:Y:S01]  /*2550*/  MUFU.TANH R8, R8 ;  /* 0x0000000800087308 */ /* 0x000e220000002400 */
[----:B------:R-:W-:Y:S01]  /*2560*/  FMUL.FTZ R46, R46, UR4 ;  /* 0x000000042e2e7c20 */ /* 0x000fe20008410000 */
[----:B------:R-:W-:Y:S01]  /*2570*/  FMUL.FTZ R38, R38, UR4 ;  /* 0x0000000426267c20 */ /* 0x000fe20008410000 */
[----:B------:R-:W-:-:S02]  /*2580*/  VIADD R21, R21, 0x60 ;  /* 0x0000006015157836 */ /* 0x000fc40000000000 */
[----:B------:R-:W-:Y:S01]  /*2590*/  FMUL.FTZ R50, R50, UR4 ;  /* 0x0000000432327c20 */ /* 0x000fe20008410000 */
[----:B------:R-:W-:Y:S01]  /*25a0*/  FMUL.FTZ R54, R54, UR4 ;  /* 0x0000000436367c20 */ /* 0x000fe20008410000 */
[----:B------:R-:W-:Y:S01]  /*25b0*/  P2R R173, PR, RZ, 0x2 ;  /* 0x00000002ffad7803 */ /* 0x000fe20000000000 */
[----:B------:R-:W2:Y:S08]  /*25c0*/  MUFU.TANH R3, R3 ;  /* 0x0000000300037308 */ /* 0x000eb00000002400 */
[----:B------:R-:W3:Y:S08]  /*25d0*/  MUFU.TANH R0, R0 ;  /* 0x0000000000007308 */ /* 0x000ef00000002400 */
[----:B------:R-:W4:Y:S08]  /*25e0*/  MUFU.TANH R75, R28 ;  /* 0x0000001c004b7308 */ /* 0x000f300000002400 */
[----:B------:R5:W0:Y:S08]  /*25f0*/  MUFU.TANH R76, R29 ;  /* 0x0000001d004c7308 */ /* 0x000a300000002400 */
[----:B------:R-:W0:Y:S01]  /*2600*/  MUFU.TANH R2, R2 ;  /* 0x0000000200027308 */ /* 0x000e220000002400 */
[----:B-----5:R-:W-:-:S07]  /*2610*/  IADD3 R29, R24, -R13, R16 ;  /* 0x8000000d181d7210 */ /* 0x020fce0007ffe010 */
[----:B------:R-:W0:Y:S08]  /*2620*/  MUFU.TANH R6, R6 ;  /* 0x0000000600067308 */ /* 0x000e300000002400 */
        /* <DEDUP_REMOVED lines=36> */
[----:B------:R5:W0:Y:S08]  /*2870*/  MUFU.TANH R35, R46 ;  /* 0x0000002e00237308 */ /* 0x000a300000002400 */
[----:B------:R1:W0:Y:S01]  /*2880*/  MUFU.TANH R31, R38 ;  /* 0x00000026001f7308 */ /* 0x0002220000002400 */
[----:B-----5:R-:W-:-:S02]  /*2890*/  VIADD R46, R29, UR51 ;  /* 0x000000331d2e7c36 */ /* 0x020fc40008000000 */
[----:B------:R-:W-:-:S05]  /*28a0*/  IMAD.IADD R29, R29, 0x1, R14 ;  /* 0x000000011d1d7824 */ /* 0x000fca00078e020e */
[----:B------:R5:W0:Y:S01]  /*28b0*/  MUFU.TANH R77, R50 ;  /* 0x00000032004d7308 */ /* 0x000a220000002400 */
[----:B-1----:R-:W-:Y:S02]  /*28c0*/  IMAD R38, R18, -0x2, R21 ;  /* 0xfffffffe12267824 */ /* 0x002fe400078e0215 */
[----:B------:R-:W-:-:S03]  /*28d0*/  IMAD.IADD R21, R46, 0x1, R67 ;  /* 0x000000012e157824 */ /* 0x000fc600078e0243 */
[----:B------:R-:W-:Y:S02]  /*28e0*/  VIADDMNMX R26, R67, R29, R38, PT ;  /* 0x0000001d431a7246 */ /* 0x000fe40003800126 */
[----:B------:R1:W0:Y:S01]  /*28f0*/  MUFU.TANH R78, R54 ;  /* 0x00000036004e7308 */ /* 0x0002220000002400 */
[----:B-----5:R-:W-:Y:S02]  /*2900*/  VIADD R50, R27, 0xffffffff ;  /* 0xffffffff1b327836 */ /* 0x020fe40000000000 */
[----:B-1----:R-:W-:Y:S01]  /*2910*/  VIADD R54, R24, 0xffffffff ;  /* 0xffffffff18367836 */ /* 0x002fe20000000000 */
[----:B--234-:R-:W-:Y:S06]  /*2920*/  @!P1 BRA `(.L_x_1097) ;  /* 0x00000000004c9947 */ /* 0x01cfec0003800000 */
[----:B------:R-:W-:Y:S01]  /*2930*/  IADD3 R24, R16, -R13, R67 ;  /* 0x8000000d10187210 */ /* 0x000fe20007ffe043 */
[----:B------:R-:W-:Y:S03]  /*2940*/  BSSY B0, `(.L_x_1098) ;  /* 0x000000e000007945 */ /* 0x000fe60003800000 */
[----:B------:R-:W-:-:S13]  /*2950*/  ISETP.GT.AND P1, PT, R24, -0x1, PT ;  /* 0xffffffff1800780c */ /* 0x000fda0003f24270 */
[----:B------:R-:W-:Y:S05]  /*2960*/  @P1 BRA `(.L_x_1099) ;  /* 0x00000000001c1947 */ /* 0x000fea0003800000 */
[----:B------:R-:W-:Y:S02]  /*2970*/  ISETP.NE.AND P1, PT, R15, 0x1, PT ;  /* 0x000000010f00780c */ /* 0x000fe40003f25270 */
[----:B------:R-:W-:-:S11]  /*2980*/  LOP3.LUT R27, RZ, R24, RZ, 0x33, !PT ;  /* 0x00000018ff1b7212 */ /* 0x000fd600078e33ff */
[----:B------:R-:W1:Y:S02]  /*2990*/  @P1 LDC.64 R66, c[0x0][0x9e8] ;  /* 0x00027a00ff421b82 */ /* 0x000e640000000a00 */
[----:B-1----:R-:W-:-:S05]  /*29a0*/  @P1 IMAD.HI.U32 R24, R27, R66, RZ ;  /* 0x000000421b181227 */ /* 0x002fca00078e00ff */
[----:B------:R-:W-:-:S04]  /*29b0*/  @P1 SHF.R.U32.HI R27, RZ, R67, R24 ;  /* 0x00000043ff1b1219 */ /* 0x000fc80000011618 */
[----:B------:R-:W-:Y:S01]  /*29c0*/  LOP3.LUT R24, RZ, R27, RZ, 0x33, !PT ;  /* 0x0000001bff187212 */ /* 0x000fe200078e33ff */
[----:B------:R-:W-:Y:S06]  /*29d0*/  BRA `(.L_x_1100) ;  /* 0x0000000000107947 */ /* 0x000fec0003800000 */
.L_x_1099:
[----:B------:R-:W-:-:S13]  /*29e0*/  ISETP.NE.AND P1, PT, R15, 0x1, PT ;  /* 0x000000010f00780c */ /* 0x000fda0003f25270 */
[----:B------:R-:W1:Y:S02]  /*29f0*/  @P1 LDC.64 R66, c[0x0][0x9e8] ;  /* 0x00027a00ff421b82 */ /* 0x000e640000000a00 */
[----:B-1----:R-:W-:-:S05]  /*2a00*/  @P1 IMAD.HI.U32 R28, R24, R66, RZ ;  /* 0x00000042181c1227 */ /* 0x002fca00078e00ff */
[----:B------:R-:W-:-:S07]  /*2a10*/  @P1 SHF.R.U32.HI R24, RZ, R67, R28 ;  /* 0x00000043ff181219 */ /* 0x000fce000001161c */
.L_x_1100:
[----:B------:R-:W-:Y:S05]  /*2a20*/  BSYNC B0 ;  /* 0x0000000000007941 */ /* 0x000fea0003800000 */
.L_x_1098:
[----:B------:R-:W-:-:S05]  /*2a30*/  IMAD R24, R24, R15, R54 ;  /* 0x0000000f18187224 */ /* 0x000fca00078e0236 */
[----:B------:R-:W-:Y:S02]  /*2a40*/  VIMNMX R21, R21, R24, !PT ;  /* 0x0000001815157248 */ /* 0x000fe40007fe0100 */
[----:B------:R-:W-:-:S07]  /*2a50*/  VIADDMNMX R26, R24, R15, R26, PT ;  /* 0x0000000f181a7246 */ /* 0x000fce000380011a */
.L_x_1097:
[C---:B------:R-:W-:Y:S01]  /*2a60*/  ISETP.GE.AND P1, PT, R50.reuse, 0x2, PT ;  /* 0x000000023200780c */ /* 0x040fe20003f26270 */
[----:B------:R-:W1:Y:S01]  /*2a70*/  SHFL.IDX PT, R25, R25, 0x1, 0x1c1f ;  /* 0x003c1f0019197f89 */ /* 0x000e6200000e0000 */
[C---:B------:R-:W-:Y:S02]  /*2a80*/  ISETP.GE.AND P5, PT, R50.reuse, 0x9, PT ;  /* 0x000000093200780c */ /* 0x040fe40003fa6270 */
[----:B------:R-:W-:Y:S02]  /*2a90*/  ISETP.GT.AND P2, PT, R21, 0x1, !P1 ;  /* 0x000000011500780c */ /* 0x000fe40004f44270 */
[----:B------:R-:W-:Y:S02]  /*2aa0*/  ISETP.GE.AND P3, PT, R50, 0xa, PT ;  /* 0x0000000a3200780c */ /* 0x000fe40003f66270 */
[----:B------:R-:W-:Y:S02]  /*2ab0*/  ISETP.LT.OR P2, PT, R26, 0x2, P2 ;  /* 0x000000021a00780c */ /* 0x000fe40001741670 */
[----:B------:R-:W-:-:S02]  /*2ac0*/  P2R R27, PR, RZ, 0x8 ;  /* 0x00000008ff1b7803 */ /* 0x000fc40000000000 */
[----:B------:R-:W-:Y:S02]  /*2ad0*/  FSEL R67, R74, -INF , !P2 ;  /* 0xff8000004a437808 */ /* 0x000fe40005000000 */
[----:B------:R-:W-:Y:S02]  /*2ae0*/  ISETP.GT.AND P2, PT, R21, 0x8, !P5 ;  /* 0x000000081500780c */ /* 0x000fe40006f44270 */
[----:B------:R-:W-:Y:S02]  /*2af0*/  ISETP.GE.AND P6, PT, R50, 0x52, PT ;  /* 0x000000523200780c */ /* 0x000fe40003fc6270 */
[----:B------:R-:W-:-:S04]  /*2b00*/  ISETP.LT.OR P2, PT, R26, 0x9, P2 ;  /* 0x000000091a00780c */ /* 0x000fc80001741670 */
[----:B------:R-:W-:Y:S02]  /*2b10*/  FSEL R75, R75, -INF , !P2 ;  /* 0xff8000004b4b7808 */ /* 0x000fe40005000000 */
[----:B------:R-:W-:Y:S02]  /*2b20*/  ISETP.GT.AND P2, PT, R21, 0x9, !P3 ;  /* 0x000000091500780c */ /* 0x000fe40005f44270 */
[----:B------:R-:W-:Y:S02]  /*2b30*/  ISETP.GE.AND P3, PT, R50, 0x11, PT ;  /* 0x000000113200780c */ /* 0x000fe40003f66270 */
[----:B------:R-:W-:Y:S02]  /*2b40*/  ISETP.LT.OR P2, PT, R26, 0xa, P2 ;  /* 0x0000000a1a00780c */ /* 0x000fe40001741670 */
[----:B------:R-:W-:Y:S02]  /*2b50*/  P2R R58, PR, RZ, 0x8 ;  /* 0x00000008ff3a7803 */ /* 0x000fe40000000000 */
[----:B0-----:R-:W-:-:S02]  /*2b60*/  FSEL R71, R76, -INF , !P2 ;  /* 0xff8000004c477808 */ /* 0x001fc40005000000 */
[C---:B------:R-:W-:Y:S02]  /*2b70*/  ISETP.GT.AND P2, PT, R21.reuse, 0x10, !P3 ;  /* 0x000000101500780c */ /* 0x040fe40005f44270 */
[----:B------:R-:W-:Y:S02]  /*2b80*/  ISETP.GE.AND P3, PT, R50, 0x12, PT ;  /* 0x000000123200780c */ /* 0x000fe40003f66270 */
[----:B------:R-:W-:Y:S02]  /*2b90*/  ISETP.LT.OR P2, PT, R26, 0x11, P2 ;  /* 0x000000111a00780c */ /* 0x000fe40001741670 */
[----:B------:R-:W-:Y:S02]  /*2ba0*/  P2R R60, PR, RZ, 0x8 ;  /* 0x00000008ff3c7803 */ /* 0x000fe40000000000 */
[----:B------:R-:W-:Y:S02]  /*2bb0*/  FSEL R83, R32, -INF , !P2 ;  /* 0xff80000020537808 */ /* 0x000fe40005000000 */
[----:B------:R-:W-:-:S02]  /*2bc0*/  ISETP.GT.AND P2, PT, R21, 0x11, !P3 ;  /* 0x000000111500780c */ /* 0x000fc40005f44270 */
[----:B------:R-:W-:Y:S02]  /*2bd0*/  ISETP.GE.AND P3, PT, R50, 0x19, PT ;  /* 0x000000193200780c */ /* 0x000fe40003f66270 */
[----:B------:R-:W-:Y:S02]  /*2be0*/  ISETP.LT.OR P2, PT, R26, 0x12, P2 ;  /* 0x000000121a00780c */ /* 0x000fe40001741670 */
[----:B------:R-:W-:Y:S02]  /*2bf0*/  P2R R62, PR, RZ, 0x8 ;  /* 0x00000008ff3e7803 */ /* 0x000fe40000000000 */
[----:B------:R-:W-:Y:S02]  /*2c00*/  FSEL R85, R33, -INF , !P2 ;  /* 0xff80000021557808 */ /* 0x000fe40005000000 */
[----:B------:R-:W-:Y:S02]  /*2c10*/  ISETP.GT.AND P2, PT, R21, 0x18, !P3 ;  /* 0x000000181500780c */ /* 0x000fe40005f44270 */
[----:B------:R-:W-:-:S02]  /*2c20*/  ISETP.GE.AND P3, PT, R50, 0x1a, PT ;  /* 0x0000001a3200780c */ /* 0x000fc40003f66270 */
[----:B------:R-:W-:Y:S02]  /*2c30*/  ISETP.LT.OR P2, PT, R26, 0x19, P2 ;  /* 0x000000191a00780c */ /* 0x000fe40001741670 */
[----:B------:R-:W-:Y:S02]  /*2c40*/  P2R R64, PR, RZ, 0x8 ;  /* 0x00000008ff407803 */ /* 0x000fe40000000000 */
[----:B------:R-:W-:Y:S02]  /*2c50*/  FSEL R87, R36, -INF , !P2 ;  /* 0xff80000024577808 */ /* 0x000fe40005000000 */
[----:B------:R-:W-:Y:S02]  /*2c60*/  ISETP.GT.AND P2, PT, R21, 0x19, !P3 ;  /* 0x000000191500780c */ /* 0x000fe40005f44270 */
[----:B------:R-:W-:Y:S02]  /*2c70*/  ISETP.GE.AND P3, PT, R50, 0x21, PT ;  /* 0x000000213200780c */ /* 0x000fe40003f66270 */
[----:B------:R-:W-:-:S04]  /*2c80*/  ISETP.LT.OR P2, PT, R26, 0x1a, P2 ;  /* 0x0000001a1a00780c */ /* 0x000fc80001741670 */
[----:B------:R-:W-:Y:S02]  /*2c90*/  FSEL R89, R37, -INF , !P2 ;  /* 0xff80000025597808 */ /* 0x000fe40005000000 */
[----:B------:R-:W-:Y:S02]  /*2ca0*/  ISETP.GT.AND P2, PT, R21, 0x20, !P3 ;  /* 0x000000201500780c */ /* 0x000fe40005f44270 */
[----:B------:R-:W-:Y:S02]  /*2cb0*/  P2R R37, PR, RZ, 0x8 ;  /* 0x00000008ff257803 */ /* 0x000fe40000000000 */
[----:B------:R-:W-:Y:S02]  /*2cc0*/  ISETP.LT.OR P2, PT, R26, 0x21, P2 ;  /* 0x000000211a00780c */ /* 0x000fe40001741670 */
[----:B------:R-:W-:Y:S02]  /*2cd0*/  ISETP.GE.AND P3, PT, R50, 0x22, PT ;  /* 0x000000223200780c */ /* 0x000fe40003f66270 */
[----:B------:R-:W-:-:S02]  /*2ce0*/  FSEL R91, R40, -INF , !P2 ;  /* 0xff800000285b7808 */ /* 0x000fc40005000000 */
[----:B------:R-:W-:Y:S02]  /*2cf0*/  ISETP.GT.AND P2, PT, R21, 0x21, !P3 ;  /* 0x000000211500780c */ /* 0x000fe40005f44270 */
[----:B------:R-:W-:Y:S02]  /*2d00*/  P2R R66, PR, RZ, 0x8 ;  /* 0x00000008ff427803 */ /* 0x000fe40000000000 */
[----:B------:R-:W-:Y:S02]  /*2d10*/  ISETP.LT.OR P2, PT, R26, 0x22, P2 ;  /* 0x000000221a00780c */ /* 0x000fe40001741670 */
[----:B------:R-:W-:Y:S02]  /*2d20*/  ISETP.GE.AND P3, PT, R50, 0x29, PT ;  /* 0x000000293200780c */ /* 0x000fe40003f66270 */
[----:B------:R-:W-:Y:S02]  /*2d30*/  FSEL R41, R41, -INF , !P2 ;  /* 0xff80000029297808 */ /* 0x000fe40005000000 */
[----:B------:R-:W-:-:S02]  /*2d40*/  ISETP.GT.AND P2, PT, R21, 0x28, !P3 ;  /* 0x000000281500780c */ /* 0x000fc40005f44270 */
[----:B------:R-:W-:Y:S02]  /*2d50*/  P2R R70, PR, RZ, 0x8 ;  /* 0x00000008ff467803 */ /* 0x000fe40000000000 */
[----:B------:R-:W-:Y:S02]  /*2d60*/  ISETP.LT.OR P2, PT, R26, 0x29, P2 ;  /* 0x000000291a00780c */ /* 0x000fe40001741670 */
[----:B------:R-:W-:Y:S02]  /*2d70*/  ISETP.GE.AND P3, PT, R50, 0x2a, PT ;  /* 0x0000002a3200780c */ /* 0x000fe40003f66270 */
[----:B------:R-:W-:Y:S02]  /*2d80*/  FSEL R93, R44, -INF , !P2 ;  /* 0xff8000002c5d7808 */ /* 0x000fe40005000000 */
[----:B------:R-:W-:Y:S02]  /*2d90*/  ISETP.GT.AND P2, PT, R21, 0x29, !P3 ;  /* 0x000000291500780c */ /* 0x000fe40005f44270 */
[----:B------:R-:W-:-:S02]  /*2da0*/  P2R R74, PR, RZ, 0x8 ;  /* 0x00000008ff4a7803 */ /* 0x000fc40000000000 */
[----:B------:R-:W-:Y:S02]  /*2db0*/  ISETP.LT.OR P2, PT, R26, 0x2a, P2 ;  /* 0x0000002a1a00780c */ /* 0x000fe40001741670 */
[----:B------:R-:W-:Y:S02]  /*2dc0*/  ISETP.GE.AND P3, PT, R50, 0x31, PT ;  /* 0x000000313200780c */ /* 0x000fe40003f66270 */
[----:B------:R-:W-:Y:S02]  /*2dd0*/  FSEL R45, R45, -INF , !P2 ;  /* 0xff8000002d2d7808 */ /* 0x000fe40005000000 */
[----:B------:R-:W-:Y:S02]  /*2de0*/  ISETP.GT.AND P2, PT, R21, 0x30, !P3 ;  /* 0x000000301500780c */ /* 0x000fe40005f44270 */
[----:B------:R-:W-:Y:S02]  /*2df0*/  P2R R76, PR, RZ, 0x8 ;  /* 0x00000008ff4c7803 */ /* 0x000fe40000000000 */
[----:B------:R-:W-:-:S02]  /*2e00*/  ISETP.LT.OR P2, PT, R26, 0x31, P2 ;  /* 0x000000311a00780c */ /* 0x000fc40001741670 */
[----:B------:R-:W-:Y:S02]  /*2e10*/  ISETP.GE.AND P3, PT, R50, 0x32, PT ;  /* 0x000000323200780c */ /* 0x000fe40003f66270 */
[----:B------:R-:W-:Y:S02]  /*2e20*/  FSEL R95, R48, -INF , !P2 ;  /* 0xff800000305f7808 */ /* 0x000fe40005000000 */
[----:B------:R-:W-:Y:S02]  /*2e30*/  ISETP.GT.AND P2, PT, R21, 0x31, !P3 ;  /* 0x000000311500780c */ /* 0x000fe40005f44270 */
[----:B------:R-:W-:Y:S02]  /*2e40*/  P2R R82, PR, RZ, 0x8 ;  /* 0x00000008ff527803 */ /* 0x000fe40000000000 */
[----:B------:R-:W-:Y:S02]  /*2e50*/  ISETP.LT.OR P2, PT, R26, 0x32, P2 ;  /* 0x000000321a00780c */ /* 0x000fe40001741670 */
[----:B------:R-:W-:-:S02]  /*2e60*/  ISETP.GE.AND P3, PT, R50, 0x39, PT ;  /* 0x000000393200780c */ /* 0x000fc40003f66270 */
        /* <DEDUP_REMOVED lines=34> */
[----:B-1----:R-:W-:Y:S02]  /*3090*/  VIADDMNMX R40, R25, R29, R38, PT ;  /* 0x0000001d19287246 */ /* 0x002fe40003800126 */
[----:B------:R-:W-:-:S02]  /*30a0*/  FSEL R30, R30, -INF , !P2 ;  /* 0xff8000001e1e7808 */ /* 0x000fc40005000000 */
[----:B------:R-:W-:-:S04]  /*30b0*/  ISETP.GT.AND P2, PT, R21, 0x51, !P6 ;  /* 0x000000511500780c */ /* 0x000fc80007744270 */
[----:B------:R-:W-:-:S04]  /*30c0*/  ISETP.LT.OR P2, PT, R26, 0x52, P2 ;  /* 0x000000521a00780c */ /* 0x000fc80001741670 */
[----:B------:R-:W-:Y:S02]  /*30d0*/  FSEL R28, R65, -INF , !P2 ;  /* 0xff800000411c7808 */ /* 0x000fe40005000000 */
[----:B------:R-:W-:-:S04]  /*30e0*/  ISETP.GE.AND P2, PT, R50, 0x59, PT ;  /* 0x000000593200780c */ /* 0x000fc80003f46270 */
[----:B------:R-:W-:-:S04]  /*30f0*/  ISETP.GT.AND P3, PT, R21, 0x58, !P2 ;  /* 0x000000581500780c */ /* 0x000fc80005764270 */
[----:B------:R-:W-:-:S04]  /*3100*/  ISETP.LT.OR P3, PT, R26, 0x59, P3 ;  /* 0x000000591a00780c */ /* 0x000fc80001f61670 */
[----:B------:R-:W-:Y:S02]  /*3110*/  FSEL R24, R68, -INF , !P3 ;  /* 0xff80000044187808 */ /* 0x000fe40005800000 */
[----:B------:R-:W-:-:S04]  /*3120*/  ISETP.GE.AND P3, PT, R50, 0x1, PT ;  /* 0x000000013200780c */ /* 0x000fc80003f66270 */
[----:B------:R-:W-:-:S04]  /*3130*/  ISETP.GT.AND P4, PT, R21, RZ, !P3 ;  /* 0x000000ff1500720c */ /* 0x000fc80005f84270 */
[----:B------:R-:W-:-:S04]  /*3140*/  ISETP.LT.OR P4, PT, R26, 0x1, P4 ;  /* 0x000000011a00780c */ /* 0x000fc80002781670 */
[----:B------:R-:W-:Y:S02]  /*3150*/  FSEL R33, R8, -INF , !P4 ;  /* 0xff80000008217808 */ /* 0x000fe40006000000 */
[----:B------:R-:W-:-:S04]  /*3160*/  ISETP.GE.AND P4, PT, R50, 0x5a, PT ;  /* 0x0000005a3200780c */ /* 0x000fc80003f86270 */
[----:B------:R-:W-:Y:S02]  /*3170*/  P2R R65, PR, RZ, 0x10 ;  /* 0x00000010ff417803 */ /* 0x000fe40000000000 */
[----:B------:R-:W-:Y:S01]  /*3180*/  ISETP.GT.AND P4, PT, R21, 0x59, !P4 ;  /* 0x000000591500780c */ /* 0x000fe20006784270 */
[----:B------:R-:W-:-:S03]  /*3190*/  IMAD.IADD R21, R46, 0x1, R25 ;  /* 0x000000012e157824 */ /* 0x000fc600078e0219 */
[----:B------:R-:W-:-:S04]  /*31a0*/  ISETP.LT.OR P4, PT, R26, 0x5a, P4 ;  /* 0x0000005a1a00780c */ /* 0x000fc80002781670 */
[----:B------:R-:W-:Y:S02]  /*31b0*/  FSEL R26, R69, -INF , !P4 ;  /* 0xff800000451a7808 */ /* 0x000fe40006000000 */
[----:B------:R-:W-:-:S13]  /*31c0*/  ISETP.GE.AND P4, PT, R15, 0x1, PT ;  /* 0x000000010f00780c */ /* 0x000fda0003f86270 */
[----:B------:R-:W-:Y:S05]  /*31d0*/  @!P4 BRA `(.L_x_1101) ;  /* 0x00000000004cc947 */ /* 0x000fea0003800000 */
[----:B------:R-:W-:Y:S01]  /*31e0*/  IADD3 R8, R16, -R13, R25 ;  /* 0x8000000d10087210 */ /* 0x000fe20007ffe019 */
[----:B------:R-:W-:Y:S03]  /*31f0*/  BSSY B0, `(.L_x_1102) ;  /* 0x000000e000007945 */ /* 0x000fe60003800000 */
        /* <DEDUP_REMOVED lines=9> */
.L_x_1103:
[----:B------:R-:W-:-:S13]  /*3290*/  ISETP.NE.AND P4, PT, R15, 0x1, PT ;  /* 0x000000010f00780c */ /* 0x000fda0003f85270 */
[----:B------:R-:W0:Y:S02]  /*32a0*/  @P4 LDC.64 R56, c[0x0][0x9e8] ;  /* 0x00027a00ff384b82 */ /* 0x000e240000000a00 */
[----:B0-----:R-:W-:-:S05]  /*32b0*/  @P4 IMAD.HI.U32 R38, R8, R56, RZ ;  /* 0x0000003808264227 */ /* 0x001fca00078e00ff */
[----:B------:R-:W-:-:S07]  /*32c0*/  @P4 SHF.R.U32.HI R8, RZ, R57, R38 ;  /* 0x00000039ff084219 */ /* 0x000fce0000011626 */
.L_x_1104:
[----:B------:R-:W-:Y:S05]  /*32d0*/  BSYNC B0 ;  /* 0x0000000000007941 */ /* 0x000fea0003800000 */
.L_x_1102:
[----:B------:R-:W-:-:S05]  /*32e0*/  IMAD R8, R8, R15, R54 ;  /* 0x0000000f08087224 */ /* 0x000fca00078e0236 */
[----:B------:R-:W-:Y:S02]  /*32f0*/  VIMNMX R21, R21, R8, !PT ;  /* 0x0000000815157248 */ /* 0x000fe40007fe0100 */
[----:B------:R-:W-:-:S07]  /*3300*/  VIADDMNMX R40, R8, R15, R40, PT ;  /* 0x0000000f08287246 */ /* 0x000fce0003800128 */
.L_x_1101:
[C---:B------:R-:W-:Y:S01]  /*3310*/  ISETP.GT.AND P1, PT, R21.reuse, 0x1, !P1 ;  /* 0x000000011500780c */ /* 0x040fe20004f24270 */
[----:B------:R-:W-:Y:S01]  /*3320*/  ULDC UR4, c[0x0][0x988] ;  /* 0x0002620000047ab9 */ /* 0x000fe20000000800 */
[----:B------:R-:W-:Y:S02]  /*3330*/  ISETP.GT.AND P5, PT, R21, 0x8, !P5 ;  /* 0x000000081500780c */ /* 0x000fe40006fa4270 */
[C---:B------:R-:W-:Y:S02]  /*3340*/  ISETP.LT.OR P1, PT, R40.reuse, 0x2, P1 ;  /* 0x000000022800780c */ /* 0x040fe40000f21670 */
[----:B------:R-:W-:Y:S02]  /*3350*/  ISETP.LT.OR P5, PT, R40, 0x9, P5 ;  /* 0x000000092800780c */ /* 0x000fe40002fa1670 */
[----:B------:R-:W-:Y:S02]  /*3360*/  FSEL R25, R0, -INF , !P1 ;  /* 0xff80000000197808 */ /* 0x000fe40004800000 */
[----:B------:R-:W-:-:S02]  /*3370*/  ISETP.NE.AND P1, PT, R27, RZ, PT ;  /* 0x000000ff1b00720c */ /* 0x000fc40003f25270 */
[----:B------:R-:W-:Y:S02]  /*3380*/  FSEL R44, R2, -INF , !P5 ;  /* 0xff800000022c7808 */ /* 0x000fe40006800000 */
[----:B------:R-:W-:Y:S02]  /*3390*/  ISETP.GT.AND P1, PT, R21, 0x9, !P1 ;  /* 0x000000091500780c */ /* 0x000fe40004f24270 */
[----:B------:R-:W-:Y:S02]  /*33a0*/  ISETP.NE.AND P5, PT, R64, RZ, PT ;  /* 0x000000ff4000720c */ /* 0x000fe40003fa5270 */
[----:B------:R-:W-:Y:S02]  /*33b0*/  ISETP.LT.OR P1, PT, R40, 0xa, P1 ;  /* 0x0000000a2800780c */ /* 0x000fe40000f21670 */
[----:B------:R-:W-:Y:S02]  /*33c0*/  ISETP.NE.AND P4, PT, R37, RZ, PT ;  /* 0x000000ff2500720c */ /* 0x000fe40003f85270 */
[----:B------:R-:W-:-:S02]  /*33d0*/  FSEL R46, R6, -INF , !P1 ;  /* 0xff800000062e7808 */ /* 0x000fc40004800000 */
[----:B------:R-:W-:Y:S02]  /*33e0*/  ISETP.NE.AND P1, PT, R58, RZ, PT ;  /* 0x000000ff3a00720c */ /* 0x000fe40003f25270 */
[C---:B------:R-:W-:Y:S02]  /*33f0*/  ISETP.GT.AND P3, PT, R21.reuse, RZ, !P3 ;  /* 0x000000ff1500720c */ /* 0x040fe40005f64270 */
[C---:B------:R-:W-:Y:S02]  /*3400*/  ISETP.GT.AND P1, PT, R21.reuse, 0x10, !P1 ;  /* 0x000000101500780c */ /* 0x040fe40004f24270 */
[C---:B------:R-:W-:Y:S02]  /*3410*/  ISETP.LT.OR P3, PT, R40.reuse, 0x1, P3 ;  /* 0x000000012800780c */ /* 0x040fe40001f61670 */
[----:B------:R-:W-:Y:S02]  /*3420*/  ISETP.LT.OR P1, PT, R40, 0x11, P1 ;  /* 0x000000112800780c */ /* 0x000fe40000f21670 */
[----:B------:R-:W-:-:S02]  /*3430*/  ISETP.GT.AND P6, PT, R21, 0x51, !P6 ;  /* 0x000000511500780c */ /* 0x000fc400077c4270 */
[----:B------:R-:W-:Y:S01]  /*3440*/  FSEL R48, R11, -INF , !P1 ;  /* 0xff8000000b307808 */ /* 0x000fe20004800000 */
[----:B------:R-:W-:Y:S01]  /*3450*/  IMAD.U32 R11, RZ, RZ, UR4 ;  /* 0x00000004ff0b7e24 */ /* 0x000fe2000f8e00ff */
[----:B------:R-:W-:Y:S02]  /*3460*/  ISETP.NE.AND P1, PT, R60, RZ, PT ;  /* 0x000000ff3c00720c */ /* 0x000fe40003f25270 */
[C---:B------:R-:W-:Y:S02]  /*3470*/  ISETP.GT.AND P2, PT, R21.reuse, 0x58, !P2 ;  /* 0x000000581500780c */ /* 0x040fe40005744270 */
[----:B------:R-:W-:Y:S02]  /*3480*/  ISETP.GT.AND P1, PT, R21, 0x11, !P1 ;  /* 0x000000111500780c */ /* 0x000fe40004f24270 */
[C---:B------:R-:W-:Y:S02]  /*3490*/  ISETP.LT.OR P6, PT, R40.reuse, 0x52, P6 ;  /* 0x000000522800780c */ /* 0x040fe400037c1670 */
[----:B------:R-:W-:-:S02]  /*34a0*/  ISETP.LT.OR P1, PT, R40, 0x12, P1 ;  /* 0x000000122800780c */ /* 0x000fc40000f21670 */
[----:B------:R-:W-:Y:S02]  /*34b0*/  ISETP.LT.OR P2, PT, R40, 0x59, P2 ;  /* 0x000000592800780c */ /* 0x000fe40001741670 */
[----:B------:R-:W-:Y:S02]  /*34c0*/  FSEL R50, R12, -INF , !P1 ;  /* 0xff8000000c327808 */ /* 0x000fe40004800000 */
[----:B------:R-:W-:Y:S02]  /*34d0*/  ISETP.NE.AND P1, PT, R62, RZ, PT ;  /* 0x000000ff3e00720c */ /* 0x000fe40003f25270 */
[----:B------:R-:W-:Y:S02]  /*34e0*/  FSEL R20, R20, -INF , !P2 ;  /* 0xff80000014147808 */ /* 0x000fe40005000000 */
[----:B------:R-:W-:-:S04]  /*34f0*/  ISETP.GT.AND P1, PT, R21, 0x18, !P1 ;  /* 0x000000181500780c */ /* 0x000fc80004f24270 */
[----:B------:R-:W-:-:S04]  /*3500*/  ISETP.LT.OR P1, PT, R40, 0x19, P1 ;  /* 0x000000192800780c */ /* 0x000fc80000f21670 */
[----:B------:R-:W-:Y:S02]  /*3510*/  FSEL R52, R31, -INF , !P1 ;  /* 0xff8000001f347808 */ /* 0x000fe40004800000 */
[----:B------:R-:W-:Y:S02]  /*3520*/  ISETP.GT.AND P1, PT, R21, 0x19, !P5 ;  /* 0x000000191500780c */ /* 0x000fe40006f24270 */
[----:B------:R-:W-:Y:S02]  /*3530*/  ISETP.NE.AND P5, PT, R92, RZ, PT ;  /* 0x000000ff5c00720c */ /* 0x000fe40003fa5270 */
[----:B------:R-:W-:-:S04]  /*3540*/  ISETP.LT.OR P1, PT, R40, 0x1a, P1 ;  /* 0x0000001a2800780c */ /* 0x000fc80000f21670 */
[----:B------:R-:W-:Y:S02]  /*3550*/  FSEL R54, R39, -INF , !P1 ;  /* 0xff80000027367808 */ /* 0x000fe40004800000 */
[----:B------:R-:W-:Y:S02]  /*3560*/  ISETP.GT.AND P1, PT, R21, 0x20, !P4 ;  /* 0x000000201500780c */ /* 0x000fe40006724270 */
[----:B------:R-:W-:Y:S02]  /*3570*/  ISETP.NE.AND P4, PT, R94, RZ, PT ;  /* 0x000000ff5e00720c */ /* 0x000fe40003f85270 */
[----:B------:R-:W-:-:S04]  /*3580*/  ISETP.LT.OR P1, PT, R40, 0x21, P1 ;  /* 0x000000212800780c */ /* 0x000fc80000f21670 */
[----:B------:R-:W-:Y:S02]  /*3590*/  FSEL R56, R42, -INF , !P1 ;  /* 0xff8000002a387808 */ /* 0x000fe40004800000 */
[----:B------:R-:W-:Y:S02]  /*35a0*/  FSEL R42, R3, -INF , !P3 ;  /* 0xff800000032a7808 */ /* 0x000fe40005800000 */
[----:B------:R-:W-:Y:S02]  /*35b0*/  FMNMX.FTZ R3, R33, R67, !PT ;  /* 0x0000004321037209 */ /* 0x000fe40007810000 */
[----:B------:R-:W-:Y:S02]  /*35c0*/  ISETP.NE.AND P1, PT, R66, RZ, PT ;  /* 0x000000ff4200720c */ /* 0x000fe40003f25270 */
[----:B------:R-:W-:Y:S02]  /*35d0*/  FMNMX.FTZ R3, R75, R3, !PT ;  /* 0x000000034b037209 */ /* 0x000fe40007810000 */
[----:B------:R-:W-:-:S02]  /*35e0*/  ISETP.GT.AND P1, PT, R21, 0x21, !P1 ;  /* 0x000000211500780c */ /* 0x000fc40004f24270 */
[----:B------:R-:W-:Y:S02]  /*35f0*/  FMNMX.FTZ R3, R71, R3, !PT ;  /* 0x0000000347037209 */ /* 0x000fe40007810000 */
[----:B------:R-:W-:Y:S02]  /*3600*/  ISETP.LT.OR P1, PT, R40, 0x22, P1 ;  /* 0x000000222800780c */ /* 0x000fe40000f21670 */
[----:B------:R-:W-:Y:S02]  /*3610*/  FMNMX.FTZ R3, R83, R3, !PT ;  /* 0x0000000353037209 */ /* 0x000fe40007810000 */
[----:B------:R-:W-:Y:S02]  /*3620*/  FSEL R58, R43, -INF , !P1 ;  /* 0xff8000002b3a7808 */ /* 0x000fe40004800000 */
[----:B------:R-:W-:Y:S02]  /*3630*/  FMNMX.FTZ R3, R85, R3, !PT ;  /* 0x0000000355037209 */ /* 0x000fe40007810000 */
[----:B------:R-:W-:-:S02]  /*3640*/  ISETP.NE.AND P1, PT, R70, RZ, PT ;  /* 0x000000ff4600720c */ /* 0x000fc40003f25270 */
[----:B------:R-:W-:Y:S02]  /*3650*/  FMNMX.FTZ R3, R87, R3, !PT ;  /* 0x0000000357037209 */ /* 0x000fe40007810000 */
[----:B------:R-:W-:Y:S02]  /*3660*/  ISETP.GT.AND P1, PT, R21, 0x28, !P1 ;  /* 0x000000281500780c */ /* 0x000fe40004f24270 */
[----:B------:R-:W-:Y:S02]  /*3670*/  FMNMX.FTZ R3, R89, R3, !PT ;  /* 0x0000000359037209 */ /* 0x000fe40007810000 */
[----:B------:R-:W-:Y:S02]  /*3680*/  ISETP.LT.OR P1, PT, R40, 0x29, P1 ;  /* 0x000000292800780c */ /* 0x000fe40000f21670 */
[----:B------:R-:W-:Y:S02]  /*3690*/  FMNMX.FTZ R3, R91, R3, !PT ;  /* 0x000000035b037209 */ /* 0x000fe40007810000 */
[----:B------:R-:W-:-:S02]  /*36a0*/  FSEL R60, R35, -INF , !P1 ;  /* 0xff800000233c7808 */ /* 0x000fc40004800000 */
[----:B------:R-:W-:Y:S02]  /*36b0*/  FMNMX.FTZ R3, R41, R3, !PT ;  /* 0x0000000329037209 */ /* 0x000fe40007810000 */
[----:B------:R-:W-:Y:S02]  /*36c0*/  ISETP.NE.AND P1, PT, R74, RZ, PT ;  /* 0x000000ff4a00720c */ /* 0x000fe40003f25270 */
[----:B------:R-:W-:Y:S02]  /*36d0*/  FMNMX.FTZ R3, R93, R3, !PT ;  /* 0x000000035d037209 */ /* 0x000fe40007810000 */
[----:B------:R-:W-:Y:S02]  /*36e0*/  ISETP.GT.AND P1, PT, R21, 0x29, !P1 ;  /* 0x000000291500780c */ /* 0x000fe40004f24270 */
[----:B------:R-:W-:Y:S02]  /*36f0*/  FMNMX.FTZ R3, R45, R3, !PT ;  /* 0x000000032d037209 */ /* 0x000fe40007810000 */
[----:B------:R-:W-:-:S02]  /*3700*/  ISETP.LT.OR P1, PT, R40, 0x2a, P1 ;  /* 0x0000002a2800780c */ /* 0x000fc40000f21670 */
[----:B------:R-:W-:Y:S02]  /*3710*/  FMNMX.FTZ R3, R95, R3, !PT ;  /* 0x000000035f037209 */ /* 0x000fe40007810000 */
        /* <DEDUP_REMOVED lines=16> */
[----:B------:R-:W-:Y:S01]  /*3820*/  FSEL R66, R51, -INF , !P1 ;  /* 0xff80000033427808 */ /* 0x000fe20004800000 */
[----:B------:R-:W-:Y:S01]  /*3830*/  IMAD.MOV.U32 R51, RZ, RZ, R17 ;  /* 0x000000ffff337224 */ /* 0x000fe200078e0011 */
[----:B------:R-:W-:-:S02]  /*3840*/  FMNMX.FTZ R3, R28, R3, !PT ;  /* 0x000000031c037209 */ /* 0x000fc40007810000 */
[----:B------:R-:W-:Y:S02]  /*3850*/  ISETP.NE.AND P1, PT, R84, RZ, PT ;  /* 0x000000ff5400720c */ /* 0x000fe40003f25270 */
[----:B------:R-:W-:Y:S02]  /*3860*/  FMNMX.FTZ R3, R24, R3, !PT ;  /* 0x0000000318037209 */ /* 0x000fe40007810000 */
[----:B------:R-:W-:Y:S02]  /*3870*/  ISETP.GT.AND P1, PT, R21, 0x38, !P1 ;  /* 0x000000381500780c */ /* 0x000fe40004f24270 */
[----:B------:R-:W-:Y:S02]  /*3880*/  FMNMX.FTZ R3, R26, R3, !PT ;  /* 0x000000031a037209 */ /* 0x000fe40007810000 */
[----:B------:R-:W-:Y:S02]  /*3890*/  ISETP.LT.OR P1, PT, R40, 0x39, P1 ;  /* 0x000000392800780c */ /* 0x000fe40000f21670 */
[----:B------:R-:W-:Y:S01]  /*38a0*/  FSEL R74, R7, -INF , !P6 ;  /* 0xff800000074a7808 */ /* 0x000fe20007000000 */
[----:B------:R-:W0:Y:S01]  /*38b0*/  SHFL.BFLY PT, R8, R3, 0x2, 0x1f ;  /* 0x0c401f0003087f89 */ /* 0x000e2200000e0000 */
[----:B------:R-:W-:-:S02]  /*38c0*/  FSEL R68, R78, -INF , !P1 ;  /* 0xff8000004e447808 */ /* 0x000fc40004800000 */
[----:B------:R-:W-:-:S04]  /*38d0*/  ISETP.NE.AND P1, PT, R86, RZ, PT ;  /* 0x000000ff5600720c */ /* 0x000fc80003f25270 */
[----:B------:R-:W-:-:S04]  /*38e0*/  ISETP.GT.AND P1, PT, R21, 0x39, !P1 ;  /* 0x000000391500780c */ /* 0x000fc80004f24270 */
[----:B------:R-:W-:-:S04]  /*38f0*/  ISETP.LT.OR P1, PT, R40, 0x3a, P1 ;  /* 0x0000003a2800780c */ /* 0x000fc80000f21670 */
[----:B------:R-:W-:Y:S02]  /*3900*/  FSEL R38, R55, -INF , !P1 ;  /* 0xff80000037267808 */ /* 0x000fe40004800000 */
[----:B------:R-:W-:-:S04]  /*3910*/  ISETP.NE.AND P1, PT, R88, RZ, PT ;  /* 0x000000ff5800720c */ /* 0x000fc80003f25270 */
[----:B------:R-:W-:Y:S02]  /*3920*/  ISETP.GT.AND P1, PT, R21, 0x40, !P1 ;  /* 0x000000401500780c */ /* 0x000fe40004f24270 */
[----:B0-----:R-:W-:Y:S02]  /*3930*/  FMNMX.FTZ R27, R3, R8, !PT ;  /* 0x00000008031b7209 */ /* 0x001fe40007810000 */
[----:B------:R-:W-:Y:S02]  /*3940*/  FMNMX.FTZ R3, R42, R25, !PT ;  /* 0x000000192a037209 */ /* 0x000fe40007810000 */
[----:B------:R-:W-:Y:S01]  /*3950*/  ISETP.LT.OR P1, PT, R40, 0x41, P1 ;  /* 0x000000412800780c */ /* 0x000fe20000f21670 */
[----:B------:R-:W0:Y:S01]  /*3960*/  SHFL.BFLY PT, R8, R27, 0x1, 0x1f ;  /* 0x0c201f001b087f89 */ /* 0x000e2200000e0000 */
        /* <DEDUP_REMOVED lines=19> */
[----:B0-----:R-:W-:-:S02]  /*3aa0*/  FMNMX.FTZ R8, R27, R8, !PT ;  /* 0x000000081b087209 */ /* 0x001fc40007810000 */
[----:B------:R-:W-:Y:S02]  /*3ab0*/  FMNMX.FTZ R3, R64, R3, !PT ;  /* 0x0000000340037209 */ /* 0x000fe40007810000 */
[----:B------:R-:W-:Y:S01]  /*3ac0*/  ISETP.LT.OR P1, PT, R40, 0x4a, P1 ;  /* 0x0000004a2800780c */ /* 0x000fe20000f21670 */
[----:B------:R-:W-:Y:S01]  /*3ad0*/  FMUL.FTZ R29, R8, R11 ;  /* 0x0000000b081d7220 */ /* 0x000fe20000410000 */
[----:B------:R-:W-:Y:S02]  /*3ae0*/  FMNMX.FTZ R3, R66, R3, !PT ;  /* 0x0000000342037209 */ /* 0x000fe40007810000 */
[----:B------:R-:W-:Y:S02]  /*3af0*/  FSEL R0, R63, -INF , !P1 ;  /* 0xff8000003f007808 */ /* 0x000fe40004800000 */
[----:B------:R-:W-:Y:S02]  /*3b00*/  FMNMX.FTZ R3, R68, R3, !PT ;  /* 0x0000000344037209 */ /* 0x000fe40007810000 */
[----:B------:R-:W-:-:S02]  /*3b10*/  FSETP.NEU.FTZ.AND P1, PT, R8, -INF , PT ;  /* 0xff8000000800780b */ /* 0x000fc40003f3d000 */
[----:B------:R-:W-:Y:S02]  /*3b20*/  FMNMX.FTZ R3, R38, R3, !PT ;  /* 0x0000000326037209 */ /* 0x000fe40007810000 */
[----:B------:R-:W-:Y:S02]  /*3b30*/  ISETP.NE.AND P4, PT, R61, RZ, PT ;  /* 0x000000ff3d00720c */ /* 0x000fe40003f85270 */
[----:B------:R-:W-:Y:S02]  /*3b40*/  FMNMX.FTZ R3, R12, R3, !PT ;  /* 0x000000030c037209 */ /* 0x000fe40007810000 */
[----:B------:R-:W-:Y:S02]  /*3b50*/  FSEL R78, R29, RZ, P1 ;  /* 0x000000ff1d4e7208 */ /* 0x000fe40000800000 */
[----:B------:R-:W-:Y:S02]  /*3b60*/  ISETP.GT.AND P1, PT, R21, 0x50, !P4 ;  /* 0x000000501500780c */ /* 0x000fe40006724270 */
[----:B------:R-:W-:Y:S01]  /*3b70*/  FMNMX.FTZ R3, R6, R3, !PT ;  /* 0x0000000306037209 */ /* 0x000fe20007810000 */
[-CC-:B------:R-:W-:Y:S01]  /*3b80*/  FFMA.FTZ R7, R41, R11.reuse, -R78.reuse ;  /* 0x0000000b29077223 */ /* 0x180fe2000001084e */
[----:B------:R-:W-:Y:S01]  /*3b90*/  ISETP.LT.OR P1, PT, R40, 0x51, P1 ;  /* 0x000000512800780c */ /* 0x000fe20000f21670 */
[--C-:B------:R-:W-:Y:S01]  /*3ba0*/  FFMA.FTZ R39, R49, R11, -R78.reuse ;  /* 0x0000000b31277223 */ /* 0x100fe2000001084e */
[----:B------:R-:W-:Y:S01]  /*3bb0*/  FMNMX.FTZ R3, R2, R3, !PT ;  /* 0x0000000302037209 */ /* 0x000fe20007810000 */
[----:B------:R-:W-:Y:S01]  /*3bc0*/  MUFU.EX2 R148, R7 ;  /* 0x0000000700947308 */ /* 0x000fe20000000800 */
[----:B------:R-:W-:Y:S01]  /*3bd0*/  ISETP.NE.AND P4, PT, R65, RZ, PT ;  /* 0x000000ff4100720c */ /* 0x000fe20003f85270 */
[-CC-:B------:R-:W-:Y:S01]  /*3be0*/  FFMA.FTZ R43, R53, R11.reuse, -R78.reuse ;  /* 0x0000000b352b7223 */ /* 0x180fe2000001084e */
[----:B------:R-:W-:Y:S01]  /*3bf0*/  FSEL R70, R81, -INF , !P1 ;  /* 0xff80000051467808 */ /* 0x000fe20004800000 */
[--C-:B------:R-:W-:Y:S01]  /*3c00*/  FFMA.FTZ R27, R33, R11, -R78.reuse ;  /* 0x0000000b211b7223 */ /* 0x100fe2000001084e */
[----:B------:R-:W-:Y:S01]  /*3c10*/  FMNMX.FTZ R3, R0, R3, !PT ;  /* 0x0000000300037209 */ /* 0x000fe20007810000 */
[--C-:B------:R-:W-:Y:S01]  /*3c20*/  FFMA.FTZ R29, R67, R11, -R78.reuse ;  /* 0x0000000b431d7223 */ /* 0x100fe2000001084e */
[----:B------:R-:W-:Y:S01]  /*3c30*/  ISETP.GT.AND P1, PT, R21, 0x59, !P4 ;  /* 0x000000591500780c */ /* 0x000fe20006724270 */
[----:B------:R-:W-:Y:S01]  /*3c40*/  MUFU.EX2 R144, R39 ;  /* 0x0000002700907308 */ /* 0x000fe20000000800 */
[----:B------:R-:W-:Y:S01]  /*3c50*/  FMNMX.FTZ R3, R70, R3, !PT ;  /* 0x0000000346037209 */ /* 0x000fe20007810000 */
[-CC-:B------:R-:W-:Y:S01]  /*3c60*/  FFMA.FTZ R31, R75, R11.reuse, -R78.reuse ;  /* 0x0000000b4b1f7223 */ /* 0x180fe2000001084e */
[----:B------:R-:W-:Y:S01]  /*3c70*/  ISETP.LT.OR P1, PT, R40, 0x5a, P1 ;  /* 0x0000005a2800780c */ /* 0x000fe20000f21670 */
[--C-:B------:R-:W-:Y:S01]  /*3c80*/  FFMA.FTZ R33, R71, R11, -R78.reuse ;  /* 0x0000000b47217223 */ /* 0x100fe2000001084e */
[----:B------:R-:W-:Y:S01]  /*3c90*/  FMNMX.FTZ R3, R74, R3, !PT ;  /* 0x000000034a037209 */ /* 0x000fe20007810000 */
[--C-:B------:R-:W-:Y:S01]  /*3ca0*/  FFMA.FTZ R35, R83, R11, -R78.reuse ;  /* 0x0000000b53237223 */ /* 0x100fe2000001084e */
[----:B------:R-:W-:Y:S01]  /*3cb0*/  FSEL R40, R9, -INF , !P1 ;  /* 0xff80000009287808 */ /* 0x000fe20004800000 */
[----:B------:R-:W-:Y:S01]  /*3cc0*/  MUFU.EX2 R146, R43 ;  /* 0x0000002b00927308 */ /* 0x000fe20000000800 */
[----:B------:R-:W-:Y:S01]  /*3cd0*/  FMNMX.FTZ R3, R20, R3, !PT ;  /* 0x0000000314037209 */ /* 0x000fe20007810000 */
[-CC-:B------:R-:W-:Y:S01]  /*3ce0*/  FFMA.FTZ R26, R26, R11.reuse, -R78.reuse ;  /* 0x0000000b1a1a7223 */ /* 0x180fe2000001084e */
[-CC-:B------:R-:W-:Y:S01]  /*3cf0*/  FFMA.FTZ R37, R87, R11.reuse, -R78.reuse ;  /* 0x0000000b57257223 */ /* 0x180fe2000001084e */
[--C-:B------:R-:W-:Y:S01]  /*3d00*/  FFMA.FTZ R21, R45, R11, -R78.reuse ;  /* 0x0000000b2d157223 */ /* 0x100fe2000001084e */
[----:B------:R-:W-:Y:S01]  /*3d10*/  FMNMX.FTZ R3, R40, R3, !PT ;  /* 0x0000000328037209 */ /* 0x000fe20007810000 */
[-CC-:B------:R-:W-:Y:S01]  /*3d20*/  FFMA.FTZ R28, R28, R11.reuse, -R78.reuse ;  /* 0x0000000b1c1c7223 */ /* 0x180fe2000001084e */
[-CC-:B------:R-:W-:Y:S01]  /*3d30*/  FFMA.FTZ R9, R93, R11.reuse, -R78.reuse ;  /* 0x0000000b5d097223 */ /* 0x180fe2000001084e */
[----:B------:R-:W-:Y:S01]  /*3d40*/  MUFU.EX2 R27, R27 ;  /* 0x0000001b001b7308 */ /* 0x000fe20000000800 */
[-CC-:B------:R-:W-:Y:S01]  /*3d50*/  FFMA.FTZ R41, R97, R11.reuse, -R78.reuse ;  /* 0x0000000b61297223 */ /* 0x180fe2000001084e */
[----:B------:R-:W0:Y:S01]  /*3d60*/  SHFL.BFLY PT, R76, R3, 0x2, 0x1f ;  /* 0x0c401f00034c7f89 */ /* 0x000e2200000e0000 */
[----:B------:R-:W-:Y:S01]  /*3d70*/  ISETP.NE.AND P4, PT, R10, 0x1, PT ;  /* 0x000000010a00780c */ /* 0x000fe20003f85270 */
[-CC-:B------:R-:W-:Y:S01]  /*3d80*/  FFMA.FTZ R45, R99, R11.reuse, -R78.reuse ;  /* 0x0000000b632d7223 */ /* 0x180fe2000001084e */
[-CC-:B------:R-:W-:Y:S01]  /*3d90*/  FFMA.FTZ R32, R32, R11.reuse, -R78.reuse ;  /* 0x0000000b20207223 */ /* 0x180fe2000001084e */
[-CC-:B------:R-:W-:Y:S01]  /*3da0*/  FFMA.FTZ R36, R36, R11.reuse, -R78.reuse ;  /* 0x0000000b24247223 */ /* 0x180fe2000001084e */
[-CC-:B------:R-:W-:Y:S01]  /*3db0*/  FFMA.FTZ R34, R34, R11.reuse, -R78.reuse ;  /* 0x0000000b22227223 */ /* 0x180fe2000001084e */
[----:B------:R1:W2:Y:S01]  /*3dc0*/  MUFU.EX2 R156, R29 ;  /* 0x0000001d009c7308 */ /* 0x0002a20000000800 */
[-CC-:B------:R-:W-:Y:S01]  /*3dd0*/  FFMA.FTZ R30, R30, R11.reuse, -R78.reuse ;  /* 0x0000000b1e1e7223 */ /* 0x180fe2000001084e */
[----:B------:R-:W-:-:S06]  /*3de0*/  FFMA.FTZ R24, R24, R11, -R78 ;  /* 0x0000000b18187223 */ /* 0x000fcc000001084e */
[----:B------:R-:W3:Y:S01]  /*3df0*/  MUFU.EX2 R31, R31 ;  /* 0x0000001f001f7308 */ /* 0x000ee20000000800 */
[----:B-1----:R-:W-:Y:S01]  /*3e00*/  FFMA.FTZ R29, R85, R11, -R78 ;  /* 0x0000000b551d7223 */ /* 0x002fe2000001084e */
[----:B------:R-:W1:Y:S06]  /*3e10*/  @P4 LDC R53, c[0x0][0x450] ;  /* 0x00011400ff354b82 */ /* 0x000e6c0000000800 */
[----:B------:R4:W5:Y:S01]  /*3e20*/  MUFU.EX2 R158, R33 ;  /* 0x00000021009e7308 */ /* 0x0009620000000800 */
[----:B0-----:R-:W-:-:S05]  /*3e30*/  FMNMX.FTZ R76, R3, R76, !PT ;  /* 0x0000004c034c7209 */ /* 0x001fca0007810000 */
[----:B------:R-:W0:Y:S02]  /*3e40*/  SHFL.BFLY PT, R7, R76, 0x1, 0x1f ;  /* 0x0c201f004c077f89 */ /* 0x000e2400000e0000 */
[----:B------:R-:W5:Y:S01]  /*3e50*/  MUFU.EX2 R35, R35 ;  /* 0x0000002300237308 */ /* 0x000f620000000800 */
[----:B----4-:R-:W-:-:S07]  /*3e60*/  FFMA.FTZ R33, R89, R11, -R78 ;  /* 0x0000000b59217223 */ /* 0x010fce000001084e */
[----:B------:R4:W-:Y:S08]  /*3e70*/  MUFU.EX2 R152, R29 ;  /* 0x0000001d00987308 */ /* 0x0009f00000000800 */
[----:B------:R-:W-:Y:S01]  /*3e80*/  MUFU.EX2 R37, R37 ;  /* 0x0000002500257308 */ /* 0x000fe20000000800 */
[----:B----4-:R-:W-:Y:S01]  /*3e90*/  FFMA.FTZ R29, R91, R11, -R78 ;  /* 0x0000000b5b1d7223 */ /* 0x010fe2000001084e */
[----:B0-----:R-:W-:-:S06]  /*3ea0*/  FMNMX.FTZ R7, R76, R7, !PT ;  /* 0x000000074c077209 */ /* 0x001fcc0007810000 */
[----:B------:R0:W-:Y:S01]  /*3eb0*/  MUFU.EX2 R154, R33 ;  /* 0x00000021009a7308 */ /* 0x0001e20000000800 */
[C---:B------:R-:W-:Y:S01]  /*3ec0*/  FSETP.NEU.FTZ.AND P1, PT, R7.reuse, -INF , PT ;  /* 0xff8000000700780b */ /* 0x040fe20003f3d000 */
[----:B------:R-:W-:-:S06]  /*3ed0*/  FMUL.FTZ R39, R7, R11 ;  /* 0x0000000b07277220 */ /* 0x000fcc0000410000 */
[----:B------:R-:W-:Y:S01]  /*3ee0*/  MUFU.EX2 R29, R29 ;  /* 0x0000001d001d7308 */ /* 0x000fe20000000800 */
[----:B------:R-:W-:Y:S01]  /*3ef0*/  FSEL R43, R39, RZ, P1 ;  /* 0x000000ff272b7208 */ /* 0x000fe20000800000 */
[----:B0-----:R-:W-:-:S04]  /*3f00*/  FFMA.FTZ R33, R95, R11, -R78 ;  /* 0x0000000b5f217223 */ /* 0x001fc8000001084e */
        /* <DEDUP_REMOVED lines=14> */
[----:B--2---:R-:W-:Y:S01]  /*3ff0*/  FADD.FTZ R26, R27, R156 ;  /* 0x0000009c1b1a7221 */ /* 0x004fe20000010000 */
[-CC-:B------:R-:W-:Y:S01]  /*4000*/  FFMA.FTZ R64, R64, R11.reuse, -R43.reuse ;  /* 0x0000000b40407223 */ /* 0x180fe2000001082b */
[-CC-:B------:R-:W-:Y:S01]  /*4010*/  FFMA.FTZ R66, R66, R11.reuse, -R43.reuse ;  /* 0x0000000b42427223 */ /* 0x180fe2000001082b */
[-CC-:B------:R-:W-:Y:S01]  /*4020*/  FFMA.FTZ R68, R68, R11.reuse, -R43.reuse ;  /* 0x0000000b44447223 */ /* 0x180fe2000001082b */
[----:B---3--:R-:W-:Y:S01]  /*4030*/  FADD.FTZ R47, R31, R26 ;  /* 0x0000001a1f2f7221 */ /* 0x008fe20000010000 */
[-CC-:B------:R-:W-:Y:S01]  /*4040*/  FFMA.FTZ R6, R6, R11.reuse, -R43.reuse ;  /* 0x0000000b06067223 */ /* 0x180fe2000001082b */
[-C--:B------:R-:W-:Y:S01]  /*4050*/  FFMA.FTZ R38, R38, R11.reuse, -R43 ;  /* 0x0000000b26267223 */ /* 0x080fe2000001082b */
[----:B------:R-:W0:Y:S01]  /*4060*/  MUFU.EX2 R25, R25 ;  /* 0x0000001900197308 */ /* 0x000e220000000800 */
[----:B-----5:R-:W-:Y:S01]  /*4070*/  FADD.FTZ R26, R158, R47 ;  /* 0x0000002f9e1a7221 */ /* 0x020fe20000010000 */
[-CC-:B------:R-:W-:Y:S01]  /*4080*/  FFMA.FTZ R12, R12, R11.reuse, -R43.reuse ;  /* 0x0000000b0c0c7223 */ /* 0x180fe2000001082b */
[-CC-:B------:R-:W-:Y:S01]  /*4090*/  FFMA.FTZ R2, R2, R11.reuse, -R43.reuse ;  /* 0x0000000b02027223 */ /* 0x180fe2000001082b */
[-CC-:B------:R-:W-:Y:S01]  /*40a0*/  FFMA.FTZ R0, R0, R11.reuse, -R43.reuse ;  /* 0x0000000b00007223 */ /* 0x180fe2000001082b */
[----:B------:R-:W-:Y:S01]  /*40b0*/  FADD.FTZ R49, R35, R26 ;  /* 0x0000001a23317221 */ /* 0x000fe20000010000 */
[-CC-:B------:R-:W-:Y:S01]  /*40c0*/  FFMA.FTZ R70, R70, R11.reuse, -R43.reuse ;  /* 0x0000000b46467223 */ /* 0x180fe2000001082b */
[-CC-:B------:R-:W-:Y:S01]  /*40d0*/  FFMA.FTZ R74, R74, R11.reuse, -R43.reuse ;  /* 0x0000000b4a4a7223 */ /* 0x180fe2000001082b */
[----:B------:R-:W2:Y:S01]  /*40e0*/  MUFU.EX2 R44, R44 ;  /* 0x0000002c002c7308 */ /* 0x000ea20000000800 */
[-CC-:B------:R-:W-:Y:S01]  /*40f0*/  FFMA.FTZ R20, R20, R11.reuse, -R43.reuse ;  /* 0x0000000b14147223 */ /* 0x180fe2000001082b */
[----:B------:R-:W-:Y:S01]  /*4100*/  FFMA.FTZ R40, R40, R11, -R43 ;  /* 0x0000000b28287223 */ /* 0x000fe2000001082b */
[----:B------:R-:W-:-:S02]  /*4110*/  F2FP.BF16.F32.PACK_AB R156, R156, R27 ;  /* 0x0000001b9c9c723e */ /* 0x000fc400000010ff */
[----:B------:R-:W-:-:S03]  /*4120*/  F2FP.BF16.F32.PACK_AB R158, R158, R31 ;  /* 0x0000001f9e9e723e */ /* 0x000fc600000010ff */
[----:B------:R-:W3:Y:S01]  /*4130*/  MUFU.EX2 R159, R46 ;  /* 0x0000002e009f7308 */ /* 0x000ee20000000800 */
[----:B0-----:R-:W-:Y:S01]  /*4140*/  FADD.FTZ R47, R42, R25 ;  /* 0x000000192a2f7221 */ /* 0x001fe20000010000 */
[----:B------:R-:W-:-:S06]  /*4150*/  F2FP.BF16.F32.PACK_AB R157, R25, R42 ;  /* 0x0000002a199d723e */ /* 0x000fcc00000010ff */
[----:B------:R-:W0:Y:S01]  /*4160*/  MUFU.EX2 R48, R48 ;  /* 0x0000003000307308 */ /* 0x000e220000000800 */
[----:B--2---:R-:W-:-:S07]  /*4170*/  FADD.FTZ R26, R44, R47 ;  /* 0x0000002f2c1a7221 */ /* 0x004fce0000010000 */
[----:B------:R-:W2:Y:S01]  /*4180*/  MUFU.EX2 R153, R50 ;  /* 0x0000003200997308 */ /* 0x000ea20000000800 */
[C---:B---3--:R-:W-:Y:S01]  /*4190*/  FADD.FTZ R47, R159.reuse, R26 ;  /* 0x0000001a9f2f7221 */ /* 0x048fe20000010000 */
[----:B------:R-:W-:-:S06]  /*41a0*/  F2FP.BF16.F32.PACK_AB R159, R159, R44 ;  /* 0x0000002c9f9f723e */ /* 0x000fcc00000010ff */
[----:B------:R-:W3:Y:S01]  /*41b0*/  MUFU.EX2 R52, R52 ;  /* 0x0000003400347308 */ /* 0x000ee20000000800 */
[----:B0-----:R-:W-:-:S07]  /*41c0*/  FADD.FTZ R26, R48, R47 ;  /* 0x0000002f301a7221 */ /* 0x001fce0000010000 */
[----:B------:R-:W0:Y:S01]  /*41d0*/  MUFU.EX2 R155, R54 ;  /* 0x00000036009b7308 */ /* 0x000e220000000800 */
[C---:B--2---:R-:W-:Y:S01]  /*41e0*/  FADD.FTZ R47, R153.reuse, R26 ;  /* 0x0000001a992f7221 */ /* 0x044fe20000010000 */
[----:B------:R-:W-:-:S06]  /*41f0*/  F2FP.BF16.F32.PACK_AB R153, R153, R48 ;  /* 0x000000309999723e */ /* 0x000fcc00000010ff */
[----:B------:R-:W2:Y:S01]  /*4200*/  MUFU.EX2 R56, R56 ;  /* 0x0000003800387308 */ /* 0x000ea20000000800 */
[----:B---3--:R-:W-:-:S07]  /*4210*/  FADD.FTZ R26, R52, R47 ;  /* 0x0000002f341a7221 */ /* 0x008fce0000010000 */
[----:B------:R-:W-:Y:S01]  /*4220*/  MUFU.EX2 R150, R21 ;  /* 0x0000001500967308 */ /* 0x000fe20000000800 */
[C---:B0-----:R-:W-:Y:S01]  /*4230*/  FADD.FTZ R47, R155.reuse, R26 ;  /* 0x0000001a9b2f7221 */ /* 0x041fe20000010000 */
[----:B------:R-:W-:-:S06]  /*4240*/  F2FP.BF16.F32.PACK_AB R155, R155, R52 ;  /* 0x000000349b9b723e */ /* 0x000fcc00000010ff */
[----:B------:R0:W-:Y:S01]  /*4250*/  MUFU.EX2 R21, R28 ;  /* 0x0000001c00157308 */ /* 0x0001e20000000800 */
[----:B--2---:R-:W-:-:S07]  /*4260*/  FADD.FTZ R26, R56, R47 ;  /* 0x0000002f381a7221 */ /* 0x004fce0000010000 */
[----:B------:R-:W2:Y:S01]  /*4270*/  MUFU.EX2 R149, R58 ;  /* 0x0000003a00957308 */ /* 0x000ea20000000800 */
[C---:B0-----:R-:W-:Y:S01]  /*4280*/  FADD.FTZ R28, R152.reuse, R49 ;  /* 0x00000031981c7221 */ /* 0x041fe20000010000 */
[----:B------:R-:W-:-:S03]  /*4290*/  F2FP.BF16.F32.PACK_AB R152, R152, R35 ;  /* 0x000000239898723e */ /* 0x000fc600000010ff */
[----:B------:R-:W-:-:S03]  /*42a0*/  FADD.FTZ R49, R37, R28 ;  /* 0x0000001c25317221 */ /* 0x000fc60000010000 */
[----:B------:R-:W0:Y:S01]  /*42b0*/  MUFU.EX2 R9, R9 ;  /* 0x0000000900097308 */ /* 0x000e220000000800 */
[C---:B------:R-:W-:Y:S01]  /*42c0*/  FADD.FTZ R28, R154.reuse, R49 ;  /* 0x000000319a1c7221 */ /* 0x040fe20000010000 */
[----:B------:R-:W-:-:S03]  /*42d0*/  F2FP.BF16.F32.PACK_AB R154, R154, R37 ;  /* 0x000000259a9a723e */ /* 0x000fc600000010ff */
[----:B------:R-:W-:-:S03]  /*42e0*/  FADD.FTZ R49, R29, R28 ;  /* 0x0000001c1d317221 */ /* 0x000fc60000010000 */
[----:B------:R-:W-:Y:S01]  /*42f0*/  MUFU.EX2 R60, R60 ;  /* 0x0000003c003c7308 */ /* 0x000fe20000000800 */
[C---:B------:R-:W-:Y:S01]  /*4300*/  FADD.FTZ R28, R148.reuse, R49 ;  /* 0x00000031941c7221 */ /* 0x040fe20000010000 */
[C---:B--2---:R-:W-:Y:S01]  /*4310*/  FADD.FTZ R47, R149.reuse, R26 ;  /* 0x0000001a952f7221 */ /* 0x044fe20000010000 */
[----:B------:R-:W-:Y:S02]  /*4320*/  F2FP.BF16.F32.PACK_AB R148, R148, R29 ;  /* 0x0000001d9494723e */ /* 0x000fe400000010ff */
[----:B------:R-:W-:-:S03]  /*4330*/  F2FP.BF16.F32.PACK_AB R149, R149, R56 ;  /* 0x000000389595723e */ /* 0x000fc600000010ff */
[----:B------:R-:W-:Y:S01]  /*4340*/  MUFU.EX2 R151, R62 ;  /* 0x0000003e00977308 */ /* 0x000fe20000000800 */
[----:B0-----:R-:W-:-:S04]  /*4350*/  FADD.FTZ R49, R9, R28 ;  /* 0x0000001c09317221 */ /* 0x001fc80000010000 */
[C---:B------:R-:W-:Y:S01]  /*4360*/  FADD.FTZ R28, R150.reuse, R49 ;  /* 0x00000031961c7221 */ /* 0x040fe20000010000 */
[----:B------:R-:W-:Y:S02]  /*4370*/  F2FP.BF16.F32.PACK_AB R150, R150, R9 ;  /* 0x000000099696723e */ /* 0x000fe400000010ff */
[----:B------:R-:W0:Y:S08]  /*4380*/  MUFU.EX2 R33, R33 ;  /* 0x0000002100217308 */ /* 0x000e300000000800 */
[----:B------:R-:W-:Y:S08]  /*4390*/  MUFU.EX2 R64, R64 ;  /* 0x0000004000407308 */ /* 0x000ff00000000800 */
[----:B------:R-:W-:Y:S01]  /*43a0*/  MUFU.EX2 R145, R66 ;  /* 0x0000004200917308 */ /* 0x000fe20000000800 */
[----:B0-----:R-:W-:-:S04]  /*43b0*/  FADD.FTZ R49, R33, R28 ;  /* 0x0000001c21317221 */ /* 0x001fc80000010000 */
[C---:B------:R-:W-:Y:S01]  /*43c0*/  FADD.FTZ R26, R144.reuse, R49 ;  /* 0x00000031901a7221 */ /* 0x040fe20000010000 */
[----:B------:R-:W-:Y:S02]  /*43d0*/  F2FP.BF16.F32.PACK_AB R144, R144, R33 ;  /* 0x000000219090723e */ /* 0x000fe400000010ff */
[----:B------:R-:W0:Y:S08]  /*43e0*/  MUFU.EX2 R41, R41 ;  /* 0x0000002900297308 */ /* 0x000e300000000800 */
[----:B------:R-:W-:Y:S08]  /*43f0*/  MUFU.EX2 R68, R68 ;  /* 0x0000004400447308 */ /* 0x000ff00000000800 */
[----:B------:R2:W-:Y:S08]  /*4400*/  MUFU.EX2 R141, R6 ;  /* 0x00000006008d7308 */ /* 0x0005f00000000800 */
[----:B------:R-:W-:Y:S01]  /*4410*/  MUFU.EX2 R147, R38 ;  /* 0x0000002600937308 */ /* 0x000fe20000000800 */
[----:B--2---:R-:W-:Y:S01]  /*4420*/  FADD.FTZ R6, R60, R47 ;  /* 0x0000002f3c067221 */ /* 0x004fe20000010000 */
[----:B0-----:R-:W-:-:S03]  /*4430*/  FADD.FTZ R47, R41, R26 ;  /* 0x0000001a292f7221 */ /* 0x001fc60000010000 */
[C---:B------:R-:W-:Y:S01]  /*4440*/  FADD.FTZ R43, R151.reuse, R6 ;  /* 0x00000006972b7221 */ /* 0x040fe20000010000 */
[C---:B------:R-:W-:Y:S01]  /*4450*/  FADD.FTZ R26, R146.reuse, R47 ;  /* 0x0000002f921a7221 */ /* 0x040fe20000010000 */
[----:B------:R-:W-:Y:S01]  /*4460*/  F2FP.BF16.F32.PACK_AB R146, R146, R41 ;  /* 0x000000299292723e */ /* 0x000fe200000010ff */
[----:B------:R-:W0:Y:S01]  /*4470*/  MUFU.EX2 R45, R45 ;  /* 0x0000002d002d7308 */ /* 0x000e220000000800 */
[----:B------:R-:W-:Y:S01]  /*4480*/  FADD.FTZ R6, R64, R43 ;  /* 0x0000002b40067221 */ /* 0x000fe20000010000 */
[----:B------:R-:W-:-:S03]  /*4490*/  F2FP.BF16.F32.PACK_AB R151, R151, R60 ;  /* 0x0000003c9797723e */ /* 0x000fc600000010ff */
[C---:B------:R-:W-:Y:S01]  /*44a0*/  FADD.FTZ R27, R145.reuse, R6 ;  /* 0x00000006911b7221 */ /* 0x040fe20000010000 */
[----:B------:R-:W-:Y:S02]  /*44b0*/  F2FP.BF16.F32.PACK_AB R145, R145, R64 ;  /* 0x000000409191723e */ /* 0x000fe400000010ff */
[----:B------:R2:W-:Y:S08]  /*44c0*/  MUFU.EX2 R3, R32 ;  /* 0x0000002000037308 */ /* 0x0005f00000000800 */
[----:B------:R-:W-:Y:S01]  /*44d0*/  MUFU.EX2 R12, R12 ;  /* 0x0000000c000c7308 */ /* 0x000fe20000000800 */
[----:B--2---:R-:W2:Y:S01]  /*44e0*/  @P4 LDC R32, c[0x0][0x44c] ;  /* 0x00011300ff204b82 */ /* 0x004ea20000000800 */
[----:B0-----:R-:W-:-:S06]  /*44f0*/  FADD.FTZ R43, R45, R26 ;  /* 0x0000001a2d2b7221 */ /* 0x001fcc0000010000 */
[----:B------:R-:W0:Y:S08]  /*4500*/  MUFU.EX2 R36, R36 ;  /* 0x0000002400247308 */ /* 0x000e300000000800 */
[----:B------:R-:W3:Y:S08]  /*4510*/  MUFU.EX2 R34, R34 ;  /* 0x0000002200227308 */ /* 0x000ef00000000800 */
[----:B------:R-:W4:Y:S01]  /*4520*/  MUFU.EX2 R2, R2 ;  /* 0x0000000200027308 */ /* 0x000f220000000800 */
[C---:B0-----:R-:W-:Y:S01]  /*4530*/  FADD.FTZ R43, R36.reuse, R43 ;  /* 0x0000002b242b7221 */ /* 0x041fe20000010000 */
[----:B--2---:R-:W-:Y:S01]  /*4540*/  @P4 IMAD.HI.U32 R32, R17, R32, RZ ;  /* 0x0000002011204227 */ /* 0x004fe200078e00ff */
[----:B------:R-:W-:-:S04]  /*4550*/  F2FP.BF16.F32.PACK_AB R140, R36, R45 ;  /* 0x0000002d248c723e */ /* 0x000fc800000010ff */
[----:B-1----:R-:W-:Y:S01]  /*4560*/  @P4 SHF.R.U32.HI R51, RZ, R53, R32 ;  /* 0x00000035ff334219 */ /* 0x002fe20000011620 */
[----:B------:R0:W1:Y:S01]  /*4570*/  MUFU.EX2 R143, R0 ;  /* 0x00000000008f7308 */ /* 0x0000620000000800 */
[----:B---3--:R-:W-:Y:S01]  /*4580*/  FADD.FTZ R6, R34, R43 ;  /* 0x0000002b22067221 */ /* 0x008fe20000010000 */
[----:B------:R-:W-:Y:S02]  /*4590*/  F2FP.BF16.F32.PACK_AB R142, R3, R34 ;  /* 0x00000022038e723e */ /* 0x000fe400000010ff */
[----:B------:R-:W-:Y:S01]  /*45a0*/  ISETP.GE.AND P4, PT, R15, 0x1, PT ;  /* 0x000000010f00780c */ /* 0x000fe20003f86270 */
[----:B------:R-:W-:Y:S01]  /*45b0*/  FADD.FTZ R29, R3, R6 ;  /* 0x00000006031d7221 */ /* 0x000fe20000010000 */
[----:B------:R-:W-:Y:S02]  /*45c0*/  IMAD.IADD R47, R72, 0x1, R51 ;  /* 0x00000001482f7824 */ /* 0x000fe400078e0233 */
[----:B------:R-:W2:Y:S01]  /*45d0*/  MUFU.EX2 R70, R70 ;  /* 0x0000004600467308 */ /* 0x000ea20000000800 */
[----:B0-----:R-:W-:Y:S01]  /*45e0*/  FADD.FTZ R0, R68, R27 ;  /* 0x0000001b44007221 */ /* 0x001fe20000010000 */
[----:B------:R-:W-:-:S03]  /*45f0*/  IMAD.IADD R14, R47, 0x1, R14 ;  /* 0x000000012f0e7824 */ /* 0x000fc600078e020e */
[C---:B------:R-:W-:Y:S01]  /*4600*/  FADD.FTZ R27, R147.reuse, R0 ;  /* 0x00000000931b7221 */ /* 0x040fe20000010000 */
[----:B------:R-:W-:Y:S02]  /*4610*/  F2FP.BF16.F32.PACK_AB R147, R147, R68 ;  /* 0x000000449393723e */ /* 0x000fe400000010ff */
[----:B------:R-:W0:Y:S01]  /*4620*/  MUFU.EX2 R30, R30 ;  /* 0x0000001e001e7308 */ /* 0x000e220000000800 */
[----:B------:R-:W-:-:S04]  /*4630*/  FADD.FTZ R0, R12, R27 ;  /* 0x0000001b0c007221 */ /* 0x000fc80000010000 */
[C---:B------:R-:W-:Y:S01]  /*4640*/  FADD.FTZ R9, R141.reuse, R0 ;  /* 0x000000008d097221 */ /* 0x040fe20000010000 */
[----:B------:R-:W-:Y:S02]  /*4650*/  F2FP.BF16.F32.PACK_AB R141, R141, R12 ;  /* 0x0000000c8d8d723e */ /* 0x000fe400000010ff */
[----:B------:R-:W3:Y:S01]  /*4660*/  MUFU.EX2 R137, R74 ;  /* 0x0000004a00897308 */ /* 0x000ee20000000800 */
[----:B----4-:R-:W-:Y:S01]  /*4670*/  FADD.FTZ R0, R2, R9 ;  /* 0x0000000902007221 */ /* 0x010fe20000010000 */
[----:B------:R-:W-:-:S03]  /*4680*/  VIADD R9, R73, 0xfffffffe ;  /* 0xfffffffe49097836 */ /* 0x000fc60000000000 */
[C---:B-1----:R-:W-:Y:S01]  /*4690*/  FADD.FTZ R3, R143.reuse, R0 ;  /* 0x000000008f037221 */ /* 0x042fe20000010000 */
[----:B------:R-:W-:Y:S02]  /*46a0*/  F2FP.BF16.F32.PACK_AB R143, R143, R2 ;  /* 0x000000028f8f723e */ /* 0x000fe400000010ff */
[----:B------:R-:W1:Y:S01]  /*46b0*/  MUFU.EX2 R20, R20 ;  /* 0x0000001400147308 */ /* 0x000e620000000800 */
[----:B--2---:R-:W-:Y:S01]  /*46c0*/  FADD.FTZ R0, R70, R3 ;  /* 0x0000000346007221 */ /* 0x004fe20000010000 */
[----:B0-----:R-:W-:Y:S01]  /*46d0*/  FADD.FTZ R6, R30, R29 ;  /* 0x0000001d1e067221 */ /* 0x001fe20000010000 */
[----:B------:R-:W-:-:S03]  /*46e0*/  F2FP.BF16.F32.PACK_AB R136, R21, R30 ;  /* 0x0000001e1588723e */ /* 0x000fc600000010ff */
[----:B------:R-:W-:Y:S02]  /*46f0*/  FADD.FTZ R27, R21, R6 ;  /* 0x00000006151b7221 */ /* 0x000fe40000010000 */
[----:B------:R-:W0:Y:S01]  /*4700*/  MUFU.EX2 R24, R24 ;  /* 0x0000001800187308 */ /* 0x000e220000000800 */
[C---:B---3--:R-:W-:Y:S01]  /*4710*/  FADD.FTZ R3, R137.reuse, R0 ;  /* 0x0000000089037221 */ /* 0x048fe20000010000 */
[----:B------:R-:W-:-:S06]  /*4720*/  F2FP.BF16.F32.PACK_AB R137, R137, R70 ;  /* 0x000000468989723e */ /* 0x000fcc00000010ff */
[----:B------:R-:W2:Y:S01]  /*4730*/  MUFU.EX2 R139, R40 ;  /* 0x00000028008b7308 */ /* 0x000ea20000000800 */
[----:B-1----:R-:W-:Y:S01]  /*4740*/  FADD.FTZ R0, R20, R3 ;  /* 0x0000000314007221 */ /* 0x002fe20000010000 */
[----:B0-----:R-:W-:Y:S01]  /*4750*/  FADD.FTZ R6, R24, R27 ;  /* 0x0000001b18067221 */ /* 0x001fe20000010000 */
[----:B------:R-:W-:-:S03]  /*4760*/  F2FP.BF16.F32.PACK_AB R138, R39, R24 ;  /* 0x00000018278a723e */ /* 0x000fc600000010ff */
[----:B------:R-:W-:Y:S01]  /*4770*/  FADD.FTZ R6, R39, R6 ;  /* 0x0000000627067221 */ /* 0x000fe20000010000 */
[C---:B--2---:R-:W-:Y:S01]  /*4780*/  FADD.FTZ R3, R139.reuse, R0 ;  /* 0x000000008b037221 */ /* 0x044fe20000010000 */
[----:B------:R-:W-:Y:S01]  /*4790*/  F2FP.BF16.F32.PACK_AB R139, R139, R20 ;  /* 0x000000148b8b723e */ /* 0x000fe200000010ff */
        /* <DEDUP_REMOVED lines=11> */
.L_x_1106:
[----:B------:R-:W-:-:S13]  /*4850*/  ISETP.NE.AND P1, PT, R15, 0x1, PT ;  /* 0x000000010f00780c */ /* 0x000fda0003f25270 */
[----:B------:R-:W0:Y:S02]  /*4860*/  @P1 LDC.64 R20, c[0x0][0x9e8] ;  /* 0x00027a00ff141b82 */ /* 0x000e240000000a00 */
[----:B0-----:R-:W-:-:S05]  /*4870*/  @P1 IMAD.HI.U32 R2, R0, R20, RZ ;  /* 0x0000001400021227 */ /* 0x001fca00078e00ff */
[----:B------:R-:W-:-:S07]  /*4880*/  @P1 SHF.R.U32.HI R0, RZ, R21, R2 ;  /* 0x00000015ff001219 */ /* 0x000fce0000011602 */
.L_x_1107:
[----:B------:R-:W-:-:S05]  /*4890*/  IMAD R15, R0, R15, R15 ;  /* 0x0000000f000f7224 */ /* 0x000fca00078e020f */
[----:B------:R-:W-:-:S07]  /*48a0*/  VIMNMX R14, R14, R15, PT ;  /* 0x0000000f0e0e7248 */ /* 0x000fce0003fe0100 */
.L_x_1105:
[----:B------:R-:W-:Y:S01]  /*48b0*/  IMAD.HI R14, R14, 0x2aaaaaab, RZ ;  /* 0x2aaaaaab0e0e7827 */ /* 0x000fe200078e02ff */
[----:B------:R-:W-:Y:S02]  /*48c0*/  CS2R R86, SRZ ;  /* 0x0000000000567805 */ /* 0x000fe4000001ff00 */
[----:B------:R-:W-:Y:S02]  /*48d0*/  CS2R R84, SRZ ;  /* 0x0000000000547805 */ /* 0x000fe4000001ff00 */
[----:B------:R-:W-:Y:S01]  /*48e0*/  CS2R R82, SRZ ;  /* 0x0000000000527805 */ /* 0x000fe2000001ff00 */
[----:B------:R-:W-:Y:S01]  /*48f0*/  IMAD.MOV.U32 R2, RZ, RZ, 0x3f800000 ;  /* 0x3f800000ff027424 */ /* 0x000fe200078e00ff */
[----:B------:R-:W-:Y:S01]  /*4900*/  SHF.R.U32.HI R15, RZ, 0x1f, R14 ;  /* 0x0000001fff0f7819 */ /* 0x000fe2000001160e */
[----:B------:R-:W-:Y:S01]  /*4910*/  IMAD.MOV.U32 R0, RZ, RZ, 0x3f800000 ;  /* 0x3f800000ff007424 */ /* 0x000fe200078e00ff */
[----:B------:R-:W-:Y:S02]  /*4920*/  CS2R R80, SRZ ;  /* 0x0000000000507805 */ /* 0x000fe4000001ff00 */
[----:B------:R-:W-:-:S02]  /*4930*/  CS2R R78, SRZ ;  /* 0x00000000004e7805 */ /* 0x000fc4000001ff00 */
[----:B------:R-:W-:Y:S02]  /*4940*/  LEA.HI.SX32 R15, R14, R15, 0x1c ;  /* 0x0000000f0e0f7211 */ /* 0x000fe400078fe2ff */
[----:B------:R-:W-:Y:S02]  /*4950*/  CS2R R76, SRZ ;  /* 0x00000000004c7805 */ /* 0x000fe4000001ff00 */
[----:B------:R-:W-:Y:S02]  /*4960*/  CS2R R74, SRZ ;  /* 0x00000000004a7805 */ /* 0x000fe4000001ff00 */
[----:B------:R-:W-:Y:S02]  /*4970*/  CS2R R72, SRZ ;  /* 0x0000000000487805 */ /* 0x000fe4000001ff00 */
[----:B------:R-:W-:Y:S02]  /*4980*/  VIMNMX R12, R22, R15, !PT ;  /* 0x0000000f160c7248 */ /* 0x000fe40007fe0100 */
[----:B------:R-:W-:-:S02]  /*4990*/  CS2R R70, SRZ ;  /* 0x0000000000467805 */ /* 0x000fc4000001ff00 */
[----:B------:R-:W-:Y:S02]  /*49a0*/  CS2R R68, SRZ ;  /* 0x0000000000447805 */ /* 0x000fe4000001ff00 */
[----:B------:R-:W-:Y:S02]  /*49b0*/  CS2R R66, SRZ ;  /* 0x0000000000427805 */ /* 0x000fe4000001ff00 */
        /* <DEDUP_REMOVED lines=22> */
[----:B------:R-:W-:Y:S06]  /*4b20*/  @!P1 BRA `(.L_x_1108) ;  /* 0x0000003000f89947 */ /* 0x000fec0003800000 */
[----:B------:R-:W-:Y:S01]  /*4b30*/  IMAD.MOV.U32 R2, RZ, RZ, 0x3f800000 ;  /* 0x3f800000ff027424 */ /* 0x000fe200078e00ff */
[----:B------:R-:W-:Y:S01]  /*4b40*/  ULDC UR50, c[0x0][0x9e4] ;  /* 0x0002790000327ab9 */ /* 0x000fe20000000800 */
[----:B------:R-:W-:Y:S01]  /*4b50*/  IMAD.MOV.U32 R87, RZ, RZ, RZ ;  /* 0x000000ffff577224 */ /* 0x000fe200078e00ff */
[----:B------:R-:W-:Y:S01]  /*4b60*/  ULDC UR4, c[0x0][0x9d8] ;  /* 0x0002760000047ab9 */ /* 0x000fe20000000800 */
[----:B------:R-:W-:-:S05]  /*4b70*/  ULDC UR54, c[0x0][0x9e0] ;  /* 0x0002780000367ab9 */ /* 0x000fca0000000800 */
.L_x_1125:
[----:B------:R-:W-:-:S04]  /*4b80*/  UIADD3 UR5, UR37, 0x1, URZ ;  /* 0x0000000125057890 */ /* 0x000fc8000fffe03f */
[----:B------:R-:W-:-:S04]  /*4b90*/  UISETP.NE.AND UP0, UPT, UR5, 0x2, UPT ;  /* 0x000000020500788c */ /* 0x000fc8000bf05270 */
[----:B------:R-:W-:Y:S02]  /*4ba0*/  USEL UR39, URZ, 0x1, UP0 ;  /* 0x000000013f277887 */ /* 0x000fe40008000000 */
[----:B------:R-:W-:Y:S02]  /*4bb0*/  USEL UR5, UR5, URZ, UP0 ;  /* 0x0000003f05057287 */ /* 0x000fe40008000000 */
[----:B------:R-:W-:Y:S01]  /*4bc0*/  ULOP3.LUT UR39, UR36, UR39, URZ, 0x3c, !UPT ;  /* 0x0000002724277292 */ /* 0x000fe2000f8e3c3f */
[----:B------:R-:W-:Y:S11]  /*4bd0*/  @!P0 BRA `(.L_x_1109) ;  /* 0x0000000000048947 */ /* 0x000ff60003800000 */
[----:B------:R-:W-:Y:S01]  /*4be0*/  BPT.TRAP 0x1 ;  /* 0x000000040000795c */ /* 0x000fe20000300000 */
.L_x_1109:
[----:B------:R-:W-:Y:S01]  /*4bf0*/  ULEA UR7, UR5, UR38, 0x3 ;  /* 0x0000002605077291 */ /* 0x000fe2000f8e183f */
[----:B------:R-:W-:-:S05]  /*4c00*/  IMAD.U32 R11, RZ, RZ, UR39 ;  /* 0x00000027ff0b7e24 */ /* 0x000fca000f8e00ff */
[----:B------:R-:W-:-:S04]  /*4c10*/  SHF.L.U32 R11, R11, 0x1f, RZ ;  /* 0x0000001f0b0b7819 */ /* 0x000fc800000006ff */
[----:B------:R0:W1:Y:S01]  /*4c20*/  SYNCS.PHASECHK.TRANS64.TRYWAIT P1, [UR7+0x2a830], R11 ;  /* 0x02a8300bff0075a7 */ /* 0x0000620008020147 */
[----:B------:R-:W-:Y:S05]  /*4c30*/  @!P0 BRA `(.L_x_1110) ;  /* 0x0000000000048947 */ /* 0x000fea0003800000 */
[----:B------:R-:W-:Y:S01]  /*4c40*/  BPT.TRAP 0x1 ;  /* 0x000000040000795c */ /* 0x000fe20000300000 */
.L_x_1110:
[----:B-1----:R-:W-:Y:S05]  /*4c50*/  @P1 BRA `(.L_x_1111) ;  /* 0x0000000000081947 */ /* 0x002fea0003800000 */
[----:B------:R-:W1:Y:S02]  /*4c60*/  SYNCS.PHASECHK.TRANS64.TRYWAIT P1, [UR7+0x2a830], R11 ;  /* 0x02a8300bff0075a7 */ /* 0x000e640008020147 */
[----:B-1----:R-:W-:Y:S05]  /*4c70*/  @!P1 BRA `(.L_x_1112) ;  /* 0x0000010400449947 */ /* 0x002fea0003800000 */
.L_x_1111:
        /* <DEDUP_REMOVED lines=15> */
[----:B------:R-:W-:Y:S01]  /*4d70*/  HGMMA.64x96x16.F32.BF16 R88, gdesc[UR44], RZ, !UPT, gsb0 ;  /* 0x016000002c5879f0 */ /* 0x000fe2000c0018ff */
[----:B------:R-:W-:Y:S01]  /*4d80*/  UIADD3 UR46, UR6, 0x2, URZ ;  /* 0x00000002062e7890 */ /* 0x000fe2000fffe03f */
[-C--:B------:R-:W-:Y:S01]  /*4d90*/  FMUL.FTZ R29, R29, R0.reuse ;  /* 0x000000001d1d7220 */ /* 0x080fe20000410000 */
[----:B------:R-:W-:Y:S01]  /*4da0*/  UMOV UR44, UR56 ;  /* 0x00000038002c7c82 */ /* 0x000fe20008000000 */
[----:B------:R-:W-:Y:S01]  /*4db0*/  UMOV UR45, UR57 ;  /* 0x00000039002d7c82 */ /* 0x000fe20008000000 */
        /* <DEDUP_REMOVED lines=73> */
[----:B------:R-:W-:Y:S01]  /*5250*/  HGMMA.64x96x16.F32.BF16 R88, gdesc[UR44], R88, gsb0 ;  /* 0x016000002c5879f0 */ /* 0x000fe20008001858 */
[----:B------:R-:W-:Y:S01]  /*5260*/  UIADD3 UR46, UR6, 0x4, URZ ;  /* 0x00000004062e7890 */ /* 0x000fe2000fffe03f */
[----:B------:R-:W-:Y:S01]  /*5270*/  UMOV UR44, UR52 ;  /* 0x00000034002c7c82 */ /* 0x000fe20008000000 */
[----:B------:R-:W-:Y:S01]  /*5280*/  UMOV UR45, UR53 ;  /* 0x00000035002d7c82 */ /* 0x000fe20008000000 */
[----:B------:R-:W-:Y:S01]  /*5290*/  UMOV UR47, 0x40000040 ;  /* 0x40000040002f7882 */ /* 0x000fe20000000000 */
[----:B------:R-:W-:Y:S02]  /*52a0*/  WARPGROUP.DEPBAR.LE gsb0, 0x0 ;  /* 0x00008000000079c5 */ /* 0x000fe40000010000 */
        /* <DEDUP_REMOVED lines=34> */
[----:B------:R-:W-:Y:S05]  /*54d0*/  @!P0 BRA `(.L_x_1113) ;  /* 0x0000000000048947 */ /* 0x000fea0003800000 */
[----:B------:R-:W-:Y:S01]  /*54e0*/  BPT.TRAP 0x1 ;  /* 0x000000040000795c */ /* 0x000fe20000300000 */
.L_x_1113:
[----:B------:R-:W-:Y:S01]  /*54f0*/  ULEA UR14, UR37, UR38, 0x3 ;  /* 0x00000026250e7291 */ /* 0x000fe2000f8e183f */
[----:B------:R-:W-:-:S05]  /*5500*/  IMAD.U32 R0, RZ, RZ, UR36 ;  /* 0x00000024ff007e24 */ /* 0x000fca000f8e00ff */
[----:B------:R-:W-:-:S04]  /*5510*/  SHF.L.U32 R0, R0, 0x1f, RZ ;  /* 0x0000001f00007819 */ /* 0x000fc800000006ff */
[----:B------:R2:W3:Y:S01]  /*5520*/  SYNCS.PHASECHK.TRANS64.TRYWAIT P1, [UR14+0x2a850], R0 ;  /* 0x02a85000ff0075a7 */ /* 0x0004e2000802014e */
[----:B------:R-:W-:Y:S05]  /*5530*/  @!P0 BRA `(.L_x_1114) ;  /* 0x0000000000048947 */ /* 0x000fea0003800000 */
[----:B------:R-:W-:Y:S01]  /*5540*/  BPT.TRAP 0x1 ;  /* 0x000000040000795c */ /* 0x000fe20000300000 */
.L_x_1114:
[----:B---3--:R-:W-:Y:S05]  /*5550*/  @P1 BRA `(.L_x_1115) ;  /* 0x0000000000081947 */ /* 0x008fea0003800000 */
[----:B------:R-:W3:Y:S02]  /*5560*/  SYNCS.PHASECHK.TRANS64.TRYWAIT P1, [UR14+0x2a850], R0 ;  /* 0x02a85000ff0075a7 */ /* 0x000ee4000802014e */
[----:B---3--:R-:W-:Y:S05]  /*5570*/  @!P1 BRA `(.L_x_1116) ;  /* 0x000000fc001c9947 */ /* 0x008fea0003800000 */
.L_x_1115:
[----:B------:R-:W-:Y:S01]  /*5580*/  UIADD3 UR6, UR38, 0x400, URZ ;  /* 0x0000040026067890 */ /* 0x000fe2000fffe03f */
[----:B------:R-:W-:Y:S01]  /*5590*/  WARPGROUP.ARRIVE ;  /* 0x00000000000079c5 */ /* 0x000fe20000000000 */
[----:B------:R-:W-:Y:S01]  /*55a0*/  UMOV UR11, 0x40000040 ;  /* 0x40000040000b7882 */ /* 0x000fe20000000000 */
[----:B------:R-:W-:Y:S01]  /*55b0*/  ISETP.NE.AND P2, PT, R10, 0x1, PT ;  /* 0x000000010a00780c */ /* 0x000fe20003f45270 */
[----:B------:R-:W-:Y:S01]  /*55c0*/  USHF.R.U32.HI UR6, URZ, 0x4, UR6 ;  /* 0x000000043f067899 */ /* 0x000fe20008011606 */
[----:B01----:R-:W-:Y:S02]  /*55d0*/  FMUL.FTZ R11, R88, UR4 ;  /* 0x00000004580b7c20 */ /* 0x003fe40008410000 */
[----:B------:R-:W0:Y:S01]  /*55e0*/  S2R R175, SR_TID.X ;  /* 0x0000000000af7919 */ /* 0x000e220000002100 */
[----:B------:R-:W-:Y:S01]  /*55f0*/  FMUL.FTZ R88, R102, UR4 ;  /* 0x0000000466587c20 */ /* 0x000fe20008410000 */
[----:B------:R-:W-:Y:S01]  /*5600*/  ULOP3.LUT UR6, UR6, 0x3fff, URZ, 0xc0, !UPT ;  /* 0x00003fff06067892 */ /* 0x000fe2000f8ec03f */
[----:B------:R-:W-:Y:S01]  /*5610*/  FMUL.FTZ R21, R99, UR4 ;  /* 0x0000000463157c20 */ /* 0x000fe20008410000 */
[----:B------:R-:W-:Y:S01]  /*5620*/  FMUL.FTZ R99, R115, UR4 ;  /* 0x0000000473637c20 */ /* 0x000fe20008410000 */
[----:B------:R-:W-:Y:S01]  /*5630*/  IMAD.IADD R115, R19, 0x1, R17 ;  /* 0x0000000113737824 */ /* 0x000fe200078e0211 */
[----:B------:R-:W-:Y:S01]  /*5640*/  ULOP3.LUT UR6, UR6, 0x3000000, URZ, 0xfc, !UPT ;  /* 0x0300000006067892 */ /* 0x000fe2000f8efc3f */
[----:B------:R-:W1:Y:S01]  /*5650*/  LDC R13, c[0x0][0x288] ;  /* 0x0000a200ff0d7b82 */ /* 0x000e620000000800 */
[----:B------:R-:W-:Y:S01]  /*5660*/  FMUL.FTZ R14, R94, UR4 ;  /* 0x000000045e0e7c20 */ /* 0x000fe20008410000 */
[----:B------:R-:W-:Y:S01]  /*5670*/  FMUL.FTZ R94, R110, UR4 ;  /* 0x000000046e5e7c20 */ /* 0x000fe20008410000 */
[----:B------:R-:W-:Y:S01]  /*5680*/  UIMAD UR6, UR37, 0x600, UR6 ;  /* 0x00000600250678a4 */ /* 0x000fe2000f8e0206 */
[----:B------:R-:W-:Y:S01]  /*5690*/  FMUL.FTZ R110, R112, UR4 ;  /* 0x00000004706e7c20 */ /* 0x000fe20008410000 */
[----:B------:R-:W-:Y:S01]  /*56a0*/  FMUL.FTZ R112, R116, UR4 ;  /* 0x0000000474707c20 */ /* 0x000fe20008410000 */
[----:B------:R-:W-:Y:S01]  /*56b0*/  FMUL.FTZ R15, R95, UR4 ;  /* 0x000000045f0f7c20 */ /* 0x000fe20008410000 */
[----:B------:R-:W-:Y:S01]  /*56c0*/  FMUL.FTZ R2, R91, UR4 ;  /* 0x000000045b027c20 */ /* 0x000fe20008410000 */
[----:B------:R-:W3:Y:S01]  /*56d0*/  @P2 LDC R102, c[0x0][0x44c] ;  /* 0x00011300ff662b82 */ /* 0x000ee20000000800 */
[----:B------:R-:W-:Y:S01]  /*56e0*/  FMUL.FTZ R95, R111, UR4 ;  /* 0x000000046f5f7c20 */ /* 0x000fe20008410000 */
[----:B------:R-:W-:Y:S01]  /*56f0*/  UMOV UR10, UR6 ;  /* 0x00000006000a7c82 */ /* 0x000fe20008000000 */
[----:B--2---:R-:W-:Y:S01]  /*5700*/  FMUL.FTZ R0, R90, UR4 ;  /* 0x000000045a007c20 */ /* 0x004fe20008410000 */
[----:B------:R-:W-:Y:S01]  /*5710*/  HGMMA.64x128x16.F32.BF16 R24, R156, gdesc[UR8].tnspB, R24, gsb0 ;  /* 0x41e000089c187df0 */ /* 0x000fe20008001818 */
[----:B------:R-:W-:Y:S01]  /*5720*/  UIADD3 UR10, UR6, 0x80, URZ ;  /* 0x00000080060a7890 */ /* 0x000fe2000fffe03f */
[----:B------:R-:W-:Y:S01]  /*5730*/  FMUL.FTZ R20, R98, UR4 ;  /* 0x0000000462147c20 */ /* 0x000fe20008410000 */
[----:B------:R-:W-:Y:S01]  /*5740*/  UMOV UR11, 0x40000040 ;  /* 0x40000040000b7882 */ /* 0x000fe20000000000 */
        /* <DEDUP_REMOVED lines=16> */
[----:B---3--:R-:W-:-:S04]  /*5850*/  @P2 IMAD.HI.U32 R102, R115, R102, RZ ;  /* 0x0000006673662227 */ /* 0x008fc800078e00ff */
[----:B------:R-:W-:Y:S01]  /*5860*/  FMUL.FTZ R133, R133, UR4 ;  /* 0x0000000485857c20 */ /* 0x000fe20008410000 */
[----:B------:R-:W-:Y:S01]  /*5870*/  FMUL.FTZ R120, R120, UR4 ;  /* 0x0000000478787c20 */ /* 0x000fe20008410000 */
[----:B------:R-:W-:Y:S01]  /*5880*/  FMUL.FTZ R121, R121, UR4 ;  /* 0x0000000479797c20 */ /* 0x000fe20008410000 */
[----:B------:R-:W-:Y:S01]  /*5890*/  FMUL.FTZ R124, R124, UR4 ;  /* 0x000000047c7c7c20 */ /* 0x000fe20008410000 */
[----:B------:R-:W-:Y:S01]  /*58a0*/  FMUL.FTZ R128, R128, UR4 ;  /* 0x0000000480807c20 */ /* 0x000fe20008410000 */
[----:B------:R-:W-:Y:S01]  /*58b0*/  FMUL.FTZ R134, R134, UR4 ;  /* 0x0000000486867c20 */ /* 0x000fe20008410000 */
[----:B------:R-:W-:Y:S01]  /*58c0*/  ISETP.NE.AND P1, PT, R173, RZ, PT ;  /* 0x000000ffad00720c */ /* 0x000fe20003f25270 */
[----:B------:R-:W2:Y:S08]  /*58d0*/  MUFU.TANH R11, R11 ;  /* 0x0000000b000b7308 */ /* 0x000eb00000002400 */
[----:B------:R-:W3:Y:S08]  /*58e0*/  MUFU.TANH R0, R0 ;  /* 0x0000000000007308 */ /* 0x000ef00000002400 */
[----:B------:R-:W4:Y:S08]  /*58f0*/  MUFU.TANH R2, R2 ;  /* 0x0000000200027308 */ /* 0x000f300000002400 */
        /* <DEDUP_REMOVED lines=11> */
[----:B------:R-:W0:Y:S01]  /*59b0*/  MUFU.TANH R91, R91 ;  /* 0x0000005b005b7308 */ /* 0x000e220000002400 */
[----:B------:R-:W-:-:S02]  /*59c0*/  WARPGROUP.DEPBAR.LE gsb0, 0x0 ;  /* 0x00008000000079c5 */ /* 0x000fc40000010000 */
[----:B------:R-:W-:Y:S01]  /*59d0*/  WARPGROUP.ARRIVE ;  /* 0x00000000000079c5 */ /* 0x000fe20000000000 */
[----:B------:R-:W-:Y:S01]  /*59e0*/  FMUL.FTZ R156, R101, UR4 ;  /* 0x00000004659c7c20 */ /* 0x000fe20008410000 */
[----:B------:R-:W-:Y:S01]  /*59f0*/  FMUL.FTZ R101, R119, UR4 ;  /* 0x0000000477657c20 */ /* 0x000fe20008410000 */
[----:B------:R-:W-:Y:S02]  /*5a00*/  FMUL.FTZ R158, R131, UR4 ;  /* 0x00000004839e7c20 */ /* 0x000fe40008410000 */
[----:B------:R-:W0:Y:S01]  /*5a10*/  MUFU.TANH R108, R108 ;  /* 0x0000006c006c7308 */ /* 0x000e220000002400 */
[----:B------:R-:W-:Y:S01]  /*5a20*/  HGMMA.64x128x16.F32.BF16 R24, R152, gdesc[UR8].tnspB, R24, gsb0 ;  /* 0x41e0000898187df0 */ /* 0x000fe20008001818 */
[----:B------:R-:W-:Y:S01]  /*5a30*/  UIADD3 UR10, UR6, 0x100, URZ ;  /* 0x00000100060a7890 */ /* 0x000fe2000fffe03f */
[----:B------:R-:W-:-:S05]  /*5a40*/  UMOV UR11, 0x40000040 ;  /* 0x40000040000b7882 */ /* 0x000fca0000000000 */
        /* <DEDUP_REMOVED lines=13> */
[----:B------:R-:W0:Y:S08]  /*5b20*/  MUFU.TANH R125, R125 ;  /* 0x0000007d007d7308 */ /* 0x000e300000002400 */
[----:B------:R-:W0:Y:S08]  /*5b30*/  MUFU.TANH R129, R129 ;  /* 0x0000008100817308 */ /* 0x000e300000002400 */
[----:B------:R-:W0:Y:S08]  /*5b40*/  MUFU.TANH R158, R158 ;  /* 0x0000009e009e7308 */ /* 0x000e300000002400 */
[----:B------:R-:W0:Y:S01]  /*5b50*/  MUFU.TANH R132, R132 ;  /* 0x0000008400847308 */ /* 0x000e220000002400 */
[----:B------:R-:W-:-:S02]  /*5b60*/  WARPGROUP.DEPBAR.LE gsb0, 0x0 ;  /* 0x00008000000079c5 */ /* 0x000fc40000010000 */
[----:B------:R-:W-:Y:S01]  /*5b70*/  WARPGROUP.ARRIVE ;  /* 0x00000000000079c5 */ /* 0x000fe20000000000 */
[----:B------:R-:W-:Y:S01]  /*5b80*/  FMUL.FTZ R154, R130, UR4 ;  /* 0x00000004829a7c20 */ /* 0x000fe20008410000 */
[----:B------:R-:W-:Y:S02]  /*5b90*/  IMAD R130, R9, -0x60, RZ ;  /* 0xffffffa009827824 */ /* 0x000fe400078e02ff */
[----:B------:R-:W-:Y:S01]  /*5ba0*/  FMUL.FTZ R152, R127, UR4 ;  /* 0x000000047f987c20 */ /* 0x000fe20008410000 */
[----:B------:R-:W0:Y:S01]  /*5bb0*/  MUFU.TANH R133, R133 ;  /* 0x0000008500857308 */ /* 0x000e220000002400 */
[----:B------:R-:W-:Y:S01]  /*5bc0*/  HGMMA.64x128x16.F32.BF16 R24, R148, gdesc[UR8].tnspB, R24, gsb0 ;  /* 0x41e0000894187df0 */ /* 0x000fe20008001818 */
[----:B------:R-:W-:Y:S01]  /*5bd0*/  UIADD3 UR10, UR6, 0x180, URZ ;  /* 0x00000180060a7890 */ /* 0x000fe2000fffe03f */
[----:B------:R-:W-:Y:S01]  /*5be0*/  VIADD R107, R130, 0x1 ;  /* 0x00000001826b7836 */ /* 0x000fe20000000000 */
[----:B------:R-:W-:-:S03]  /*5bf0*/  UMOV UR11, 0x40000040 ;  /* 0x40000040000b7882 */ /* 0x000fc60000000000 */
[----:B------:R-:W-:Y:S01]  /*5c00*/  IMAD R107, R18, -0x2, R107 ;  /* 0xfffffffe126b7824 */ /* 0x000fe200078e026b */
[----:B------:R-:W0:Y:S04]  /*5c10*/  MUFU.TANH R152, R152 ;  /* 0x0000009800987308 */ /* 0x000e280000002400 */
[----:B-1----:R-:W-:-:S04]  /*5c20*/  IADD3 R106, R107, -R13, R16 ;  /* 0x8000000d6b6a7210 */ /* 0x002fc80007ffe010 */
[----:B------:R1:W0:Y:S01]  /*5c30*/  MUFU.TANH R127, R128 ;  /* 0x00000080007f7308 */ /* 0x0002220000002400 */
[----:B------:R-:W-:-:S07]  /*5c40*/  VIADD R131, R106, UR54 ;  /* 0x000000366a837c36 */ /* 0x000fce0008000000 */
[----:B------:R-:W0:Y:S01]  /*5c50*/  MUFU.TANH R154, R154 ;  /* 0x0000009a009a7308 */ /* 0x000e220000002400 */
[----:B------:R-:W-:Y:S02]  /*5c60*/  WARPGROUP.DEPBAR.LE gsb0, 0x0 ;  /* 0x00008000000079c5 */ /* 0x000fe40000010000 */
[----:B------:R-:W-:Y:S01]  /*5c70*/  WARPGROUP.ARRIVE ;  /* 0x00000000000079c5 */ /* 0x000fe20000000000 */
[----:B------:R-:W-:Y:S01]  /*5c80*/  FMUL.FTZ R148, R104, UR4 ;  /* 0x0000000468947c20 */ /* 0x000fe20008410000 */
[----:B------:R-:W-:Y:S01]  /*5c90*/  FMUL.FTZ R104, R105, UR4 ;  /* 0x0000000469687c20 */ /* 0x000fe20008410000 */
[----:B------:R-:W-:Y:S01]  /*5ca0*/  FMUL.FTZ R105, R122, UR4 ;  /* 0x000000047a697c20 */ /* 0x000fe20008410000 */
[----:B------:R-:W-:Y:S02]  /*5cb0*/  FMUL.FTZ R150, R126, UR4 ;  /* 0x000000047e967c20 */ /* 0x000fe40008410000 */
[----:B------:R-:W-:Y:S01]  /*5cc0*/  HGMMA.64x128x16.F32.BF16 R24, R144, gdesc[UR8].tnspB, R24, gsb0 ;  /* 0x41e0000890187df0 */ /* 0x000fe20008001818 */
[----:B------:R-:W-:Y:S01]  /*5cd0*/  UIADD3 UR10, UR6, 0x200, URZ ;  /* 0x00000200060a7890 */ /* 0x000fe2000fffe03f */
[----:B------:R-:W0:Y:S01]  /*5ce0*/  MUFU.TANH R148, R148 ;  /* 0x0000009400947308 */ /* 0x000e220000002400 */
[----:B------:R-:W-:Y:S01]  /*5cf0*/  UMOV UR11, 0x40000040 ;  /* 0x40000040000b7882 */ /* 0x000fe20000000000 */
[----:B------:R-:W-:-:S06]  /*5d00*/  UIADD3 UR6, UR6, 0x280, URZ ;  /* 0x0000028006067890 */ /* 0x000fcc000fffe03f */
[----:B------:R-:W0:Y:S08]  /*5d10*/  MUFU.TANH R104, R104 ;  /* 0x0000006800687308 */ /* 0x000e300000002400 */
[----:B------:R-:W0:Y:S08]  /*5d20*/  MUFU.TANH R105, R105 ;  /* 0x0000006900697308 */ /* 0x000e300000002400 */
[----:B------:R-:W0:Y:S01]  /*5d30*/  MUFU.TANH R150, R150 ;  /* 0x0000009600967308 */ /* 0x000e220000002400 */
[----:B------:R-:W-:-:S02]  /*5d40*/  WARPGROUP.DEPBAR.LE gsb0, 0x0 ;  /* 0x00008000000079c5 */ /* 0x000fc40000010000 */
[----:B------:R-:W-:Y:S01]  /*5d50*/  WARPGROUP.ARRIVE ;  /* 0x00000000000079c5 */ /* 0x000fe20000000000 */
[----:B------:R-:W-:Y:S01]  /*5d60*/  FMUL.FTZ R144, R89, UR4 ;  /* 0x0000000459907c20 */ /* 0x000fe20008410000 */
[----:B------:R-:W-:Y:S01]  /*5d70*/  FMUL.FTZ R89, R103, UR4 ;  /* 0x0000000467597c20 */ /* 0x000fe20008410000 */
[----:B------:R-:W-:Y:S01]  /*5d80*/  FMUL.FTZ R146, R123, UR4 ;  /* 0x000000047b927c20 */ /* 0x000fe20008410000 */
[----:B------:R-:W5:Y:S01]  /*5d90*/  @P2 LDC R103, c[0x0][0x450] ;  /* 0x00011400ff672b82 */ /* 0x000f620000000800 */
[----:B------:R1:W0:Y:S01]  /*5da0*/  MUFU.TANH R123, R124 ;  /* 0x0000007c007b7308 */ /* 0x0002220000002400 */
[----:B------:R-:W-:Y:S01]  /*5db0*/  HGMMA.64x128x16.F32.BF16 R24, R140, gdesc[UR8].tnspB, R24, gsb0 ;  /* 0x41e000088c187df0 */ /* 0x000fe20008001818 */
[----:B------:R-:W-:Y:S01]  /*5dc0*/  UMOV UR10, UR6 ;  /* 0x00000006000a7c82 */ /* 0x000fe20008000000 */
[----:B------:R-:W-:-:S05]  /*5dd0*/  UMOV UR11, 0x40000040 ;  /* 0x40000040000b7882 */ /* 0x000fca0000000000 */
[----:B------:R-:W0:Y:S08]  /*5de0*/  MUFU.TANH R144, R144 ;  /* 0x0000009000907308 */ /* 0x000e300000002400 */
[----:B------:R-:W0:Y:S01]  /*5df0*/  MUFU.TANH R89, R89 ;  /* 0x0000005900597308 */ /* 0x000e220000002400 */
[----:B-----5:R-:W-:Y:S01]  /*5e00*/  @P2 SHF.R.U32.HI R115, RZ, R103, R102 ;  /* 0x00000067ff732219 */ /* 0x020fe20000011666 */
[----:B------:R-:W-:Y:S01]  /*5e10*/  IMAD.U32 R102, RZ, RZ, UR7 ;  /* 0x00000007ff667e24 */ /* 0x000fe2000f8e00ff */
[----:B0-----:R-:W-:-:S05]  /*5e20*/  LOP3.LUT P2, RZ, R175, 0x7f, RZ, 0xc0, !PT ;  /* 0x0000007fafff7812 */ /* 0x001fca000784c0ff */
[----:B------:R-:W0:Y:S01]  /*5e30*/  MUFU.TANH R146, R146 ;  /* 0x0000009200927308 */ /* 0x000e220000002400 */
[----:B------:R-:W5:Y:S07]  /*5e40*/  SHFL.IDX PT, R116, R115, RZ, 0x1c1f ;  /* 0x001c1fff73747589 */ /* 0x000f6e00000e0000 */
[----:B------:R-:W-:-:S05]  /*5e50*/  @!P2 VIADD R102, R102, 0x2a840 ;  /* 0x0002a8406666a836 */ /* 0x000fca0000000000 */
[----:B------:R-:W-:Y:S02]  /*5e60*/  @!P2 PRMT R103, RZ, 0x654, R102 ;  /* 0x00000654ff67a816 */ /* 0x000fe40000000066 */
[----:B------:R1:W0:Y:S01]  /*5e70*/  MUFU.TANH R102, R134 ;  /* 0x0000008600667308 */ /* 0x0002220000002400 */
[----:B-----5:R-:W-:Y:S01]  /*5e80*/  IMAD.IADD R117, R131, 0x1, R116 ;  /* 0x0000000183757824 */ /* 0x020fe200078e0274 */
[----:B------:R-:W-:Y:S02]  /*5e90*/  WARPGROUP.DEPBAR.LE gsb0, 0x0 ;  /* 0x00008000000079c5 */ /* 0x000fe40000010000 */
[----:B------:R-:W-:-:S04]  /*5ea0*/  WARPGROUP.ARRIVE ;  /* 0x00000000000079c5 */ /* 0x000fc80000000000 */
[----:B------:R1:W0:Y:S02]  /*5eb0*/  MUFU.TANH R140, R121 ;  /* 0x00000079008c7308 */ /* 0x0002240000002400 */
[----:B------:R-:W-:Y:S03]  /*5ec0*/  HGMMA.64x128x16.F32.BF16 R24, R136, gdesc[UR8].tnspB, R24, gsb0 ;  /* 0x41e0000888187df0 */ /* 0x000fe60008001818 */
[----:B------:R-:W-:Y:S02]  /*5ed0*/  WARPGROUP.DEPBAR.LE gsb0, 0x0 ;  /* 0x00008000000079c5 */ /* 0x000fe40000010000 */
[----:B------:R5:W-:Y:S01]  /*5ee0*/  @!P2 SYNCS.ARRIVE.TRANS64.RED.A1T0 RZ, [R103+URZ], RZ ;  /* 0x000000ff67ffa9a7 */ /* 0x000be2000810043f */
[----:B------:R-:W-:Y:S02]  /*5ef0*/  VIADD R136, R107, 0xffffffff ;  /* 0xffffffff6b887836 */ /* 0x000fe40000000000 */
[----:B-----5:R-:W-:Y:S01]  /*5f00*/  FMUL.FTZ R103, R135, UR4 ;  /* 0x0000000487677c20 */ /* 0x020fe20008410000 */
[----:B------:R-:W-:-:S04]  /*5f10*/  VIADD R135, R106, UR51 ;  /* 0x000000336a877c36 */ /* 0x000fc80008000000 */
[----:B------:R-:W-:Y:S01]  /*5f20*/  IMAD.IADD R119, R135, 0x1, R116 ;  /* 0x0000000187777824 */ /* 0x000fe200078e0274 */
[----:B------:R-:W0:Y:S01]  /*5f30*/  MUFU.TANH R103, R103 ;  /* 0x0000006700677308 */ /* 0x000e220000002400 */
[----:B-1234-:R-:W-:Y:S05]  /*5f40*/  @!P1 BRA `(.L_x_1117) ;  /* 0x0000000000549947 */ /* 0x01efea0003800000 */
[----:B------:R-:W-:Y:S01]  /*5f50*/  IADD3 R121, R16, -R13, R116 ;  /* 0x8000000d10797210 */ /* 0x000fe20007ffe074 */
[----:B------:R-:W-:Y:S03]  /*5f60*/  BSSY B0, `(.L_x_1118) ;  /* 0x0000010000007945 */ /* 0x000fe60003800000 */
[----:B------:R-:W-:-:S13]  /*5f70*/  ISETP.GT.AND P1, PT, R121, -0x1, PT ;  /* 0xffffffff7900780c */ /* 0x000fda0003f24270 */
[----:B------:R-:W-:Y:S05]  /*5f80*/  @P1 BRA `(.L_x_1119) ;  /* 0x0000000000201947 */ /* 0x000fea0003800000 */
[----:B------:R-:W-:Y:S01]  /*5f90*/  IMAD.U32 R116, RZ, RZ, UR50 ;  /* 0x00000032ff747e24 */ /* 0x000fe2000f8e00ff */
[----:B------:R-:W-:-:S04]  /*5fa0*/  LOP3.LUT R121, RZ, R121, RZ, 0x33, !PT ;  /* 0x00000079ff797212 */ /* 0x000fc800078e33ff */
[----:B------:R-:W-:-:S13]  /*5fb0*/  ISETP.NE.AND P1, PT, R116, 0x1, PT ;  /* 0x000000017400780c */ /* 0x000fda0003f25270 */
[----:B------:R-:W1:Y:S02]  /*5fc0*/  @P1 LDC.64 R106, c[0x0][0x9e8] ;  /* 0x00027a00ff6a1b82 */ /* 0x000e640000000a00 */
[----:B-1----:R-:W-:-:S05]  /*5fd0*/  @P1 IMAD.HI.U32 R106, R121, R106, RZ ;  /* 0x0000006a796a1227 */ /* 0x002fca00078e00ff */
[----:B------:R-:W-:-:S04]  /*5fe0*/  @P1 SHF.R.U32.HI R121, RZ, R107, R106 ;  /* 0x0000006bff791219 */ /* 0x000fc8000001166a */
[----:B------:R-:W-:Y:S01]  /*5ff0*/  LOP3.LUT R121, RZ, R121, RZ, 0x33, !PT ;  /* 0x00000079ff797212 */ /* 0x000fe200078e33ff */
[----:B------:R-:W-:Y:S06]  /*6000*/  BRA `(.L_x_1120) ;  /* 0x0000000000147947 */ /* 0x000fec0003800000 */
.L_x_1119:
[----:B------:R-:W-:-:S05]  /*6010*/  IMAD.U32 R116, RZ, RZ, UR50 ;  /* 0x00000032ff747e24 */ /* 0x000fca000f8e00ff */
[----:B------:R-:W-:-:S13]  /*6020*/  ISETP.NE.AND P1, PT, R116, 0x1, PT ;  /* 0x000000017400780c */ /* 0x000fda0003f25270 */
[----:B------:R-:W1:Y:S02]  /*6030*/  @P1 LDC.64 R106, c[0x0][0x9e8] ;  /* 0x00027a00ff6a1b82 */ /* 0x000e640000000a00 */
[----:B-1----:R-:W-:-:S05]  /*6040*/  @P1 IMAD.HI.U32 R106, R121, R106, RZ ;  /* 0x0000006a796a1227 */ /* 0x002fca00078e00ff */
[----:B------:R-:W-:-:S07]  /*6050*/  @P1 SHF.R.U32.HI R121, RZ, R107, R106 ;  /* 0x0000006bff791219 */ /* 0x000fce000001166a */
.L_x_1120:
[----:B------:R-:W-:Y:S05]  /*6060*/  BSYNC B0 ;  /* 0x0000000000007941 */ /* 0x000fea0003800000 */
.L_x_1118:
[----:B------:R-:W-:-:S05]  /*6070*/  IMAD R106, R121, R116, R136 ;  /* 0x00000074796a7224 */ /* 0x000fca00078e0288 */
[----:B------:R-:W-:Y:S02]  /*6080*/  VIADDMNMX R117, R106, R116, R117, PT ;  /* 0x000000746a757246 */ /* 0x000fe40003800175 */
[----:B------:R-:W-:-:S07]  /*6090*/  VIMNMX R119, R119, R106, !PT ;  /* 0x0000006a77777248 */ /* 0x000fce0007fe0100 */
.L_x_1117:
[C---:B------:R-:W-:Y:S02]  /*60a0*/  ISETP.GE.AND P1, PT, R130.reuse, 0x2, PT ;  /* 0x000000028200780c */ /* 0x040fe40003f26270 */
[C---:B------:R-:W-:Y:S02]  /*60b0*/  ISETP.GE.AND P4, PT, R130.reuse, 0xa, PT ;  /* 0x0000000a8200780c */ /* 0x040fe40003f86270 */
[----:B------:R-:W-:Y:S02]  /*60c0*/  ISETP.GT.AND P2, PT, R119, 0x1, !P1 ;  /* 0x000000017700780c */ /* 0x000fe40004f44270 */
[----:B------:R-:W-:Y:S02]  /*60d0*/  P2R R121, PR, RZ, 0x10 ;  /* 0x00000010ff797803 */ /* 0x000fe40000000000 */
[----:B------:R-:W-:Y:S02]  /*60e0*/  ISETP.LT.OR P3, PT, R117, 0x2, P2 ;  /* 0x000000027500780c */ /* 0x000fe40001761670 */
[----:B------:R-:W-:-:S02]  /*60f0*/  ISETP.GE.AND P2, PT, R130, 0x9, PT ;  /* 0x000000098200780c */ /* 0x000fc40003f46270 */
[----:B------:R-:W-:Y:S02]  /*6100*/  FSEL R184, R144, -INF , !P3 ;  /* 0xff80000090b87808 */ /* 0x000fe40005800000 */
[----:B------:R-:W-:-:S04]  /*6110*/  ISETP.GT.AND P3, PT, R119, 0x8, !P2 ;  /* 0x000000087700780c */ /* 0x000fc80005764270 */
[----:B------:R-:W-:-:S04]  /*6120*/  ISETP.LT.OR P3, PT, R117, 0x9, P3 ;  /* 0x000000097500780c */ /* 0x000fc80001f61670 */
[----:B------:R-:W-:Y:S02]  /*6130*/  FSEL R186, R92, -INF , !P3 ;  /* 0xff8000005cba7808 */ /* 0x000fe40005800000 */
[----:B------:R-:W-:Y:S02]  /*6140*/  ISETP.GT.AND P3, PT, R119, 0x9, !P4 ;  /* 0x000000097700780c */ /* 0x000fe40006764270 */
[----:B------:R-:W-:Y:S02]  /*6150*/  ISETP.GE.AND P4, PT, R130, 0x11, PT ;  /* 0x000000118200780c */ /* 0x000fe40003f86270 */
[----:B------:R-:W-:Y:S02]  /*6160*/  ISETP.LT.OR P3, PT, R117, 0xa, P3 ;  /* 0x0000000a7500780c */ /* 0x000fe40001f61670 */
[----:B------:R-:W-:Y:S02]  /*6170*/  P2R R134, PR, RZ, 0x10 ;  /* 0x00000010ff867803 */ /* 0x000fe40000000000 */
[----:B------:R-:W-:-:S02]  /*6180*/  FSEL R182, R93, -INF , !P3 ;  /* 0xff8000005db67808 */ /* 0x000fc40005800000 */
[----:B------:R-:W-:Y:S02]  /*6190*/  ISETP.GT.AND P3, PT, R119, 0x10, !P4 ;  /* 0x000000107700780c */ /* 0x000fe40006764270 */
[----:B------:R-:W-:Y:S02]  /*61a0*/  ISETP.GE.AND P4, PT, R130, 0x12, PT ;  /* 0x000000128200780c */ /* 0x000fe40003f86270 */
[----:B------:R-:W-:Y:S02]  /*61b0*/  ISETP.LT.OR P3, PT, R117, 0x11, P3 ;  /* 0x000000117500780c */ /* 0x000fe40001f61670 */
[----:B------:R-:W-:Y:S02]  /*61c0*/  P2R R137, PR, RZ, 0x10 ;  /* 0x00000010ff897803 */ /* 0x000fe40000000000 */
[----:B------:R-:W-:Y:S02]  /*61d0*/  FSEL R180, R96, -INF , !P3 ;  /* 0xff80000060b47808 */ /* 0x000fe40005800000 */
[----:B------:R-:W-:-:S02]  /*61e0*/  ISETP.GT.AND P3, PT, R119, 0x11, !P4 ;  /* 0x000000117700780c */ /* 0x000fc40006764270 */
[C---:B------:R-:W-:Y:S02]  /*61f0*/  ISETP.GE.AND P4, PT, R130.reuse, 0x19, PT ;  /* 0x000000198200780c */ /* 0x040fe40003f86270 */
        /* <DEDUP_REMOVED lines=10> */
[----:B------:R-:W-:-:S02]  /*62a0*/  ISETP.LT.OR P3, PT, R117, 0x1a, P3 ;  /* 0x0000001a7500780c */ /* 0x000fc40001f61670 */
[----:B------:R-:W-:Y:S02]  /*62b0*/  P2R R141, PR, RZ, 0x10 ;  /* 0x00000010ff8d7803 */ /* 0x000fe40000000000 */
[----:B------:R-:W-:Y:S02]  /*62c0*/  FSEL R156, R156, -INF , !P3 ;  /* 0xff8000009c9c7808 */ /* 0x000fe40005800000 */
[----:B------:R-:W-:Y:S02]  /*62d0*/  ISETP.GT.AND P3, PT, R119, 0x20, !P4 ;  /* 0x000000207700780c */ /* 0x000fe40006764270 */
[----:B------:R-:W-:Y:S02]  /*62e0*/  ISETP.GE.AND P4, PT, R130, 0x22, PT ;  /* 0x000000228200780c */ /* 0x000fe40003f86270 */
[----:B------:R-:W-:Y:S02]  /*62f0*/  ISETP.LT.OR P3, PT, R117, 0x21, P3 ;  /* 0x000000217500780c */ /* 0x000fe40001f61670 */
[----:B------:R-:W-:-:S02]  /*6300*/  P2R R142, PR, RZ, 0x10 ;  /* 0x00000010ff8e7803 */ /* 0x000fc40000000000 */
        /* <DEDUP_REMOVED lines=44> */
[----:B0-----:R-:W-:Y:S02]  /*65d0*/  FSEL R112, R140, -INF , !P3 ;  /* 0xff8000008c707808 */ /* 0x001fe40005800000 */
[----:B------:R-:W-:-:S02]  /*65e0*/  ISETP.GT.AND P3, PT, R119, 0x48, !P4 ;  /* 0x000000487700780c */ /* 0x000fc40006764270 */
[----:B------:R-:W-:Y:S02]  /*65f0*/  P2R R155, PR, RZ, 0x10 ;  /* 0x00000010ff9b7803 */ /* 0x000fe40000000000 */
[----:B------:R-:W-:Y:S02]  /*6600*/  ISETP.LT.OR P3, PT, R117, 0x49, P3 ;  /* 0x000000497500780c */ /* 0x000fe40001f61670 */
[----:B------:R-:W-:Y:S02]  /*6610*/  ISETP.GE.AND P4, PT, R130, 0x4a, PT ;  /* 0x0000004a8200780c */ /* 0x000fe40003f86270 */
[----:B------:R-:W-:Y:S02]  /*6620*/  FSEL R110, R123, -INF , !P3 ;  /* 0xff8000007b6e7808 */ /* 0x000fe40005800000 */
[----:B------:R-:W-:Y:S02]  /*6630*/  ISETP.GT.AND P3, PT, R119, 0x49, !P4 ;  /* 0x000000497700780c */ /* 0x000fe40006764270 */
[----:B------:R-:W-:-:S02]  /*6640*/  P2R R123, PR, RZ, 0x10 ;  /* 0x00000010ff7b7803 */ /* 0x000fc40000000000 */
[----:B------:R-:W-:-:S04]  /*6650*/  ISETP.LT.OR P3, PT, R117, 0x4a, P3 ;  /* 0x0000004a7500780c */ /* 0x000fc80001f61670 */
[----:B------:R-:W-:Y:S02]  /*6660*/  FSEL R108, R125, -INF , !P3 ;  /* 0xff8000007d6c7808 */ /* 0x000fe40005800000 */
[----:B------:R-:W-:-:S04]  /*6670*/  ISETP.GE.AND P3, PT, R130, 0x51, PT ;  /* 0x000000518200780c */ /* 0x000fc80003f66270 */
        /* <DEDUP_REMOVED lines=12> */
[----:B------:R-:W-:Y:S02]  /*6740*/  P2R R111, PR, RZ, 0x40 ;  /* 0x00000040ff6f7803 */ /* 0x000fe40000000000 */
[----:B------:R-:W-:-:S04]  /*6750*/  ISETP.GT.AND P6, PT, R119, RZ, !P6 ;  /* 0x000000ff7700720c */ /* 0x000fc800077c4270 */
[----:B------:R-:W-:-:S04]  /*6760*/  ISETP.LT.OR P6, PT, R117, 0x1, P6 ;  /* 0x000000017500780c */ /* 0x000fc800037c1670 */
[----:B------:R-:W-:Y:S02]  /*6770*/  FSEL R107, R11, -INF , !P6 ;  /* 0xff8000000b6b7808 */ /* 0x000fe40007000000 */
[----:B------:R-:W-:Y:S02]  /*6780*/  ISETP.GE.AND P6, PT, R130, 0x5a, PT ;  /* 0x0000005a8200780c */ /* 0x000fe40003fc6270 */
[----:B------:R-:W0:Y:S02]  /*6790*/  SHFL.IDX PT, R130, R115, 0x1, 0x1c1f ;  /* 0x003c1f0073827f89 */ /* 0x000e2400000e0000 */
[----:B------:R-:W-:Y:S02]  /*67a0*/  P2R R125, PR, RZ, 0x40 ;  /* 0x00000040ff7d7803 */ /* 0x000fe40000000000 */
[----:B------:R-:W-:-:S04]  /*67b0*/  ISETP.GT.AND P6, PT, R119, 0x59, !P6 ;  /* 0x000000597700780c */ /* 0x000fc800077c4270 */
[----:B------:R-:W-:-:S04]  /*67c0*/  ISETP.LT.OR P6, PT, R117, 0x5a, P6 ;  /* 0x0000005a7500780c */ /* 0x000fc800037c1670 */
[----:B------:R-:W-:Y:S02]  /*67d0*/  FSEL R104, R133, -INF , !P6 ;  /* 0xff80000085687808 */ /* 0x000fe40007000000 */
[----:B------:R-:W-:Y:S01]  /*67e0*/  ISETP.NE.AND P6, PT, R173, RZ, PT ;  /* 0x000000ffad00720c */ /* 0x000fe20003fc5270 */
[--C-:B0-----:R-:W-:Y:S02]  /*67f0*/  IMAD.IADD R93, R131, 0x1, R130.reuse ;  /* 0x00000001835d7824 */ /* 0x101fe400078e0282 */
[----:B------:R-:W-:-:S10]  /*6800*/  IMAD.IADD R97, R135, 0x1, R130 ;  /* 0x0000000187617824 */ /* 0x000fd400078e0282 */
[----:B------:R-:W-:Y:S05]  /*6810*/  @!P6 BRA `(.L_x_1121) ;  /* 0x000000000054e947 */ /* 0x000fea0003800000 */
[----:B------:R-:W-:Y:S01]  /*6820*/  IADD3 R11, R16, -R13, R130 ;  /* 0x8000000d100b7210 */ /* 0x000fe20007ffe082 */
[----:B------:R-:W-:Y:S03]  /*6830*/  BSSY B0, `(.L_x_1122) ;  /* 0x0000010000007945 */ /* 0x000fe60003800000 */
[----:B------:R-:W-:-:S13]  /*6840*/  ISETP.GT.AND P6, PT, R11, -0x1, PT ;  /* 0xffffffff0b00780c */ /* 0x000fda0003fc4270 */
[----:B------:R-:W-:Y:S05]  /*6850*/  @P6 BRA `(.L_x_1123) ;  /* 0x0000000000206947 */ /* 0x000fea0003800000 */
[----:B------:R-:W-:Y:S01]  /*6860*/  IMAD.U32 R109, RZ, RZ, UR50 ;  /* 0x00000032ff6d7e24 */ /* 0x000fe2000f8e00ff */
[----:B------:R-:W-:-:S04]  /*6870*/  LOP3.LUT R11, RZ, R11, RZ, 0x33, !PT ;  /* 0x0000000bff0b7212 */ /* 0x000fc800078e33ff */
[----:B------:R-:W-:-:S13]  /*6880*/  ISETP.NE.AND P6, PT, R109, 0x1, PT ;  /* 0x000000016d00780c */ /* 0x000fda0003fc5270 */
[----:B------:R-:W0:Y:S02]  /*6890*/  @P6 LDC.64 R130, c[0x0][0x9e8] ;  /* 0x00027a00ff826b82 */ /* 0x000e240000000a00 */
[----:B0-----:R-:W-:-:S05]  /*68a0*/  @P6 IMAD.HI.U32 R130, R11, R130, RZ ;  /* 0x000000820b826227 */ /* 0x001fca00078e00ff */
[----:B------:R-:W-:-:S04]  /*68b0*/  @P6 SHF.R.U32.HI R11, RZ, R131, R130 ;  /* 0x00000083ff0b6219 */ /* 0x000fc80000011682 */
[----:B------:R-:W-:Y:S01]  /*68c0*/  LOP3.LUT R11, RZ, R11, RZ, 0x33, !PT ;  /* 0x0000000bff0b7212 */ /* 0x000fe200078e33ff */
[----:B------:R-:W-:Y:S06]  /*68d0*/  BRA `(.L_x_1124) ;  /* 0x0000000000147947 */ /* 0x000fec0003800000 */
.L_x_1123:
[----:B------:R-:W-:-:S05]  /*68e0*/  IMAD.U32 R109, RZ, RZ, UR50 ;  /* 0x00000032ff6d7e24 */ /* 0x000fca000f8e00ff */
[----:B------:R-:W-:-:S13]  /*68f0*/  ISETP.NE.AND P6, PT, R109, 0x1, PT ;  /* 0x000000016d00780c */ /* 0x000fda0003fc5270 */
[----:B------:R-:W0:Y:S02]  /*6900*/  @P6 LDC.64 R130, c[0x0][0x9e8] ;  /* 0x00027a00ff826b82 */ /* 0x000e240000000a00 */
[----:B0-----:R-:W-:-:S05]  /*6910*/  @P6 IMAD.HI.U32 R130, R11, R130, RZ ;  /* 0x000000820b826227 */ /* 0x001fca00078e00ff */
[----:B------:R-:W-:-:S07]  /*6920*/  @P6 SHF.R.U32.HI R11, RZ, R131, R130 ;  /* 0x00000083ff0b6219 */ /* 0x000fce0000011682 */
.L_x_1124:
[----:B------:R-:W-:Y:S05]  /*6930*/  BSYNC B0 ;  /* 0x0000000000007941 */ /* 0x000fea0003800000 */
.L_x_1122:
[----:B------:R-:W-:-:S05]  /*6940*/  IMAD R130, R11, R109, R136 ;  /* 0x0000006d0b827224 */ /* 0x000fca00078e0288 */
[----:B------:R-:W-:Y:S02]  /*6950*/  VIADDMNMX R93, R130, R109, R93, PT ;  /* 0x0000006d825d7246 */ /* 0x000fe4000380015d */
[----:B------:R-:W-:-:S07]  /*6960*/  VIMNMX R97, R97, R130, !PT ;  /* 0x0000008261617248 */ /* 0x000fce0007fe0100 */
.L_x_1121:
[C---:B------:R-:W-:Y:S01]  /*6970*/  ISETP.GT.AND P1, PT, R97.reuse, 0x1, !P1 ;  /* 0x000000016100780c */ /* 0x040fe20004f24270 */
[----:B------:R-:W-:Y:S01]  /*6980*/  UMOV UR36, UR39 ;  /* 0x0000002700247c82 */ /* 0x000fe20008000000 */
[----:B------:R-:W-:Y:S01]  /*6990*/  ISETP.GT.AND P2, PT, R97, 0x8, !P2 ;  /* 0x000000086100780c */ /* 0x000fe20005744270 */
[----:B------:R-:W-:Y:S01]  /*69a0*/  UMOV UR37, UR5 ;  /* 0x0000000500257c82 */ /* 0x000fe20008000000 */
        /* <DEDUP_REMOVED lines=11> */
[----:B------:R-:W-:Y:S02]  /*6a60*/  FMNMX.FTZ R11, R107, R8, !PT ;  /* 0x000000086b0b7209 */ /* 0x000fe40007810000 */
[----:B------:R-:W-:Y:S02]  /*6a70*/  ISETP.GT.AND P1, PT, R97, 0x10, !P1 ;  /* 0x000000106100780c */ /* 0x000fe40004f24270 */
[----:B------:R-:W-:Y:S02]  /*6a80*/  FMNMX.FTZ R11, R184, R11, !PT ;  /* 0x0000000bb80b7209 */ /* 0x000fe40007810000 */
[----:B------:R-:W-:Y:S02]  /*6a90*/  ISETP.LT.OR P1, PT, R93, 0x11, P1 ;  /* 0x000000115d00780c */ /* 0x000fe40000f21670 */
[----:B------:R-:W-:-:S02]  /*6aa0*/  FMNMX.FTZ R11, R186, R11, !PT ;  /* 0x0000000bba0b7209 */ /* 0x000fc40007810000 */
[----:B------:R-:W-:Y:S02]  /*6ab0*/  FSEL R20, R20, -INF , !P1 ;  /* 0xff80000014147808 */ /* 0x000fe40004800000 */
[----:B------:R-:W-:Y:S02]  /*6ac0*/  ISETP.NE.AND P1, PT, R137, RZ, PT ;  /* 0x000000ff8900720c */ /* 0x000fe40003f25270 */
[----:B------:R-:W-:Y:S02]  /*6ad0*/  FMNMX.FTZ R11, R182, R11, !PT ;  /* 0x0000000bb60b7209 */ /* 0x000fe40007810000 */
[----:B------:R-:W-:Y:S02]  /*6ae0*/  ISETP.GT.AND P1, PT, R97, 0x11, !P1 ;  /* 0x000000116100780c */ /* 0x000fe40004f24270 */
[----:B------:R-:W-:Y:S02]  /*6af0*/  FMNMX.FTZ R11, R180, R11, !PT ;  /* 0x0000000bb40b7209 */ /* 0x000fe40007810000 */
[----:B------:R-:W-:-:S02]  /*6b00*/  ISETP.LT.OR P1, PT, R93, 0x12, P1 ;  /* 0x000000125d00780c */ /* 0x000fc40000f21670 */
[----:B------:R-:W-:Y:S02]  /*6b10*/  FMNMX.FTZ R11, R178, R11, !PT ;  /* 0x0000000bb20b7209 */ /* 0x000fe40007810000 */
[----:B------:R-:W-:Y:S02]  /*6b20*/  FSEL R136, R21, -INF , !P1 ;  /* 0xff80000015887808 */ /* 0x000fe40004800000 */
[----:B------:R-:W-:Y:S02]  /*6b30*/  ISETP.NE.AND P1, PT, R139, RZ, PT ;  /* 0x000000ff8b00720c */ /* 0x000fe40003f25270 */
[----:B------:R-:W-:Y:S02]  /*6b40*/  FMNMX.FTZ R11, R176, R11, !PT ;  /* 0x0000000bb00b7209 */ /* 0x000fe40007810000 */
[----:B------:R-:W-:Y:S02]  /*6b50*/  ISETP.GT.AND P1, PT, R97, 0x18, !P1 ;  /* 0x000000186100780c */ /* 0x000fe40004f24270 */
[----:B------:R-:W-:-:S02]  /*6b60*/  FMNMX.FTZ R11, R156, R11, !PT ;  /* 0x0000000b9c0b7209 */ /* 0x000fc40007810000 */
[----:B------:R-:W-:Y:S02]  /*6b70*/  ISETP.LT.OR P1, PT, R93, 0x19, P1 ;  /* 0x000000195d00780c */ /* 0x000fe40000f21670 */
[----:B------:R-:W-:Y:S02]  /*6b80*/  FMNMX.FTZ R11, R148, R11, !PT ;  /* 0x0000000b940b7209 */ /* 0x000fe40007810000 */
[----:B------:R-:W-:Y:S02]  /*6b90*/  FSEL R88, R88, -INF , !P1 ;  /* 0xff80000058587808 */ /* 0x000fe40004800000 */
[----:B------:R-:W-:Y:S02]  /*6ba0*/  ISETP.GT.AND P1, PT, R97, 0x19, !P2 ;  /* 0x000000196100780c */ /* 0x000fe40005724270 */
[----:B------:R-:W-:Y:S02]  /*6bb0*/  FMNMX.FTZ R11, R128, R11, !PT ;  /* 0x0000000b800b7209 */ /* 0x000fe40007810000 */
[----:B------:R-:W-:-:S02]  /*6bc0*/  ISETP.LT.OR P1, PT, R93, 0x1a, P1 ;  /* 0x0000001a5d00780c */ /* 0x000fc40000f21670 */
[----:B------:R-:W-:Y:S02]  /*6bd0*/  FMNMX.FTZ R11, R126, R11, !PT ;  /* 0x0000000b7e0b7209 */ /* 0x000fe40007810000 */
[----:B------:R-:W-:Y:S02]  /*6be0*/  FSEL R134, R89, -INF , !P1 ;  /* 0xff80000059867808 */ /* 0x000fe40004800000 */
        /* <DEDUP_REMOVED lines=19> */
[----:B------:R-:W-:Y:S02]  /*6d20*/  ISETP.NE.AND P1, PT, R144, RZ, PT ;  /* 0x000000ff9000720c */ /* 0x000fe40003f25270 */
[----:B------:R-:W-:Y:S02]  /*6d30*/  FMNMX.FTZ R11, R108, R11, !PT ;  /* 0x0000000b6c0b7209 */ /* 0x000fe40007810000 */
[----:B------:R-:W-:-:S02]  /*6d40*/  ISETP.GT.AND P1, PT, R97, 0x29, !P1 ;  /* 0x000000296100780c */ /* 0x000fc40004f24270 */
[----:B------:R-:W-:Y:S02]  /*6d50*/  FMNMX.FTZ R11, R106, R11, !PT ;  /* 0x0000000b6a0b7209 */ /* 0x000fe40007810000 */
[----:B------:R-:W-:Y:S02]  /*6d60*/  ISETP.LT.OR P1, PT, R93, 0x2a, P1 ;  /* 0x0000002a5d00780c */ /* 0x000fe40000f21670 */
[----:B------:R-:W-:Y:S02]  /*6d70*/  FMNMX.FTZ R11, R96, R11, !PT ;  /* 0x0000000b600b7209 */ /* 0x000fe40007810000 */
[----:B------:R-:W-:Y:S02]  /*6d80*/  FSEL R130, R95, -INF , !P1 ;  /* 0xff8000005f827808 */ /* 0x000fe40004800000 */
[----:B------:R-:W-:Y:S02]  /*6d90*/  ISETP.NE.AND P1, PT, R145, RZ, PT ;  /* 0x000000ff9100720c */ /* 0x000fe40003f25270 */
[----:B------:R-:W-:-:S02]  /*6da0*/  FMNMX.FTZ R11, R92, R11, !PT ;  /* 0x0000000b5c0b7209 */ /* 0x000fc40007810000 */
[----:B------:R-:W-:Y:S02]  /*6db0*/  ISETP.GT.AND P1, PT, R97, 0x30, !P1 ;  /* 0x000000306100780c */ /* 0x000fe40004f24270 */
[----:B------:R-:W-:Y:S02]  /*6dc0*/  FMNMX.FTZ R15, R104, R11, !PT ;  /* 0x0000000b680f7209 */ /* 0x000fe40007810000 */
[----:B------:R-:W-:Y:S01]  /*6dd0*/  ISETP.LT.OR P1, PT, R93, 0x31, P1 ;  /* 0x000000315d00780c */ /* 0x000fe20000f21670 */
[----:B------:R-:W0:Y:S01]  /*6de0*/  LDC R11, c[0x0][0x988] ;  /* 0x00026200ff0b7b82 */ /* 0x000e220000000800 */
[----:B------:R-:W-:Y:S01]  /*6df0*/  ISETP.NE.AND P2, PT, R155, RZ, PT ;  /* 0x000000ff9b00720c */ /* 0x000fe20003f45270 */
[----:B------:R-:W1:Y:S01]  /*6e00*/  SHFL.BFLY PT, R174, R15, 0x2, 0x1f ;  /* 0x0c401f000fae7f89 */ /* 0x000e6200000e0000 */
[----:B------:R-:W-:Y:S02]  /*6e10*/  FSEL R98, R98, -INF , !P1 ;  /* 0xff80000062627808 */ /* 0x000fe40004800000 */
[----:B------:R-:W-:-:S02]  /*6e20*/  ISETP.NE.AND P1, PT, R147, RZ, PT ;  /* 0x000000ff9300720c */ /* 0x000fc40003f25270 */
[----:B------:R-:W-:Y:S02]  /*6e30*/  ISETP.NE.AND P6, PT, R123, RZ, PT ;  /* 0x000000ff7b00720c */ /* 0x000fe40003fc5270 */
[C---:B------:R-:W-:Y:S02]  /*6e40*/  ISETP.GT.AND P1, PT, R97.reuse, 0x31, !P1 ;  /* 0x000000316100780c */ /* 0x040fe40004f24270 */
[----:B------:R-:W-:Y:S02]  /*6e50*/  ISETP.GT.AND P3, PT, R97, 0x50, !P3 ;  /* 0x000000506100780c */ /* 0x000fe40005f64270 */
[C---:B------:R-:W-:Y:S02]  /*6e60*/  ISETP.LT.OR P1, PT, R93.reuse, 0x32, P1 ;  /* 0x000000325d00780c */ /* 0x040fe40000f21670 */
[----:B------:R-:W-:Y:S02]  /*6e70*/  ISETP.LT.OR P3, PT, R93, 0x51, P3 ;  /* 0x000000515d00780c */ /* 0x000fe40001f61670 */
[----:B------:R-:W-:-:S02]  /*6e80*/  FSEL R94, R99, -INF , !P1 ;  /* 0xff800000635e7808 */ /* 0x000fc40004800000 */
[----:B------:R-:W-:Y:S02]  /*6e90*/  ISETP.NE.AND P1, PT, R149, RZ, PT ;  /* 0x000000ff9500720c */ /* 0x000fe40003f25270 */
[C---:B------:R-:W-:Y:S02]  /*6ea0*/  ISETP.GT.AND P4, PT, R97.reuse, 0x51, !P4 ;  /* 0x000000516100780c */ /* 0x040fe40006784270 */
[----:B------:R-:W-:Y:S02]  /*6eb0*/  ISETP.GT.AND P1, PT, R97, 0x38, !P1 ;  /* 0x000000386100780c */ /* 0x000fe40004f24270 */
[----:B------:R-:W-:Y:S02]  /*6ec0*/  FSEL R154, R154, -INF , !P3 ;  /* 0xff8000009a9a7808 */ /* 0x000fe40005800000 */
[----:B------:R-:W-:Y:S02]  /*6ed0*/  ISETP.LT.OR P1, PT, R93, 0x39, P1 ;  /* 0x000000395d00780c */ /* 0x000fe40000f21670 */
[----:B-1----:R-:W-:-:S02]  /*6ee0*/  FMNMX.FTZ R21, R15, R174, !PT ;  /* 0x000000ae0f157209 */ /* 0x002fc40007810000 */
[----:B------:R-:W-:Y:S02]  /*6ef0*/  FSEL R100, R100, -INF , !P1 ;  /* 0xff80000064647808 */ /* 0x000fe40004800000 */
[----:B------:R-:W-:Y:S01]  /*6f00*/  ISETP.NE.AND P1, PT, R151, RZ, PT ;  /* 0x000000ff9700720c */ /* 0x000fe20003f25270 */
[----:B------:R-:W1:Y:S01]  /*6f10*/  SHFL.BFLY PT, R174, R21, 0x1, 0x1f ;  /* 0x0c201f0015ae7f89 */ /* 0x000e6200000e0000 */
[----:B------:R-:W-:Y:S02]  /*6f20*/  ISETP.LT.OR P4, PT, R93, 0x52, P4 ;  /* 0x000000525d00780c */ /* 0x000fe40002781670 */
[C---:B------:R-:W-:Y:S02]  /*6f30*/  ISETP.GT.AND P1, PT, R97.reuse, 0x39, !P1 ;  /* 0x000000396100780c */ /* 0x040fe40004f24270 */
[----:B------:R-:W-:Y:S02]  /*6f40*/  ISETP.GT.AND P5, PT, R97, 0x58, !P5 ;  /* 0x000000586100780c */ /* 0x000fe40006fa4270 */
[----:B------:R-:W-:-:S02]  /*6f50*/  ISETP.LT.OR P1, PT, R93, 0x3a, P1 ;  /* 0x0000003a5d00780c */ /* 0x000fc40000f21670 */
[----:B------:R-:W-:Y:S02]  /*6f60*/  FSEL R158, R158, -INF , !P4 ;  /* 0xff8000009e9e7808 */ /* 0x000fe40006000000 */
[----:B------:R-:W-:Y:S02]  /*6f70*/  FSEL R142, R101, -INF , !P1 ;  /* 0xff800000658e7808 */ /* 0x000fe40004800000 */
[----:B------:R-:W-:Y:S02]  /*6f80*/  ISETP.NE.AND P1, PT, R113, RZ, PT ;  /* 0x000000ff7100720c */ /* 0x000fe40003f25270 */
[----:B------:R-:W-:Y:S02]  /*6f90*/  ISETP.LT.OR P5, PT, R93, 0x59, P5 ;  /* 0x000000595d00780c */ /* 0x000fe40002fa1670 */
[----:B------:R-:W-:Y:S02]  /*6fa0*/  ISETP.GT.AND P1, PT, R97, 0x40, !P1 ;  /* 0x000000406100780c */ /* 0x000fe40004f24270 */
[----:B------:R-:W-:-:S02]  /*6fb0*/  FSEL R102, R102, -INF , !P5 ;  /* 0xff80000066667808 */ /* 0x000fc40006800000 */
[----:B------:R-:W-:Y:S02]  /*6fc0*/  ISETP.LT.OR P1, PT, R93, 0x41, P1 ;  /* 0x000000415d00780c */ /* 0x000fe40000f21670 */
[----:B-1----:R-:W-:Y:S02]  /*6fd0*/  FMNMX.FTZ R174, R21, R174, !PT ;  /* 0x000000ae15ae7209 */ /* 0x002fe40007810000 */
[----:B------:R-:W-:Y:S02]  /*6fe0*/  FSEL R144, R105, -INF , !P1 ;  /* 0xff80000069907808 */ /* 0x000fe40004800000 */
[----:B------:R-:W-:-:S04]  /*6ff0*/  ISETP.NE.AND P1, PT, R153, RZ, PT ;  /* 0x000000ff9900720c */ /* 0x000fc80003f25270 */
[----:B------:R-:W-:-:S04]  /*7000*/  ISETP.GT.AND P1, PT, R97, 0x41, !P1 ;  /* 0x000000416100780c */ /* 0x000fc80004f24270 */
[----:B------:R-:W-:-:S04]  /*7010*/  ISETP.LT.OR P1, PT, R93, 0x42, P1 ;  /* 0x000000425d00780c */ /* 0x000fc80000f21670 */
        /* <DEDUP_REMOVED lines=8> */
[----:B------:R-:W-:Y:S02]  /*70a0*/  ISETP.GT.AND P1, PT, R97, RZ, !P6 ;  /* 0x000000ff6100720c */ /* 0x000fe40007724270 */
[----:B------:R-:W-:Y:S02]  /*70b0*/  ISETP.NE.AND P6, PT, R125, RZ, PT ;  /* 0x000000ff7d00720c */ /* 0x000fe40003fc5270 */
[----:B------:R-:W-:Y:S02]  /*70c0*/  ISETP.LT.OR P1, PT, R93, 0x1, P1 ;  /* 0x000000015d00780c */ /* 0x000fe40000f21670 */
[----:B------:R-:W-:Y:S02]  /*70d0*/  ISETP.GT.AND P2, PT, R97, 0x59, !P6 ;  /* 0x000000596100780c */ /* 0x000fe40007744270 */
[----:B------:R-:W-:Y:S01]  /*70e0*/  FSEL R188, R0, -INF , !P1 ;  /* 0xff80000000bc7808 */ /* 0x000fe20004800000 */
[C---:B0-----:R-:W-:Y:S01]  /*70f0*/  FMUL.FTZ R0, R174.reuse, R11 ;  /* 0x0000000bae007220 */ /* 0x041fe20000410000 */
[----:B------:R-:W-:-:S02]  /*7100*/  FSETP.NEU.FTZ.AND P1, PT, R174, -INF , PT ;  /* 0xff800000ae00780b */ /* 0x000fc40003f3d000 */
[----:B------:R-:W-:Y:S02]  /*7110*/  FMNMX.FTZ R15, R188, R7, !PT ;  /* 0x00000007bc0f7209 */ /* 0x000fe40007810000 */
[----:B------:R-:W-:Y:S02]  /*7120*/  FSEL R111, R0, RZ, P1 ;  /* 0x000000ff006f7208 */ /* 0x000fe40000800000 */
[----:B------:R-:W-:Y:S02]  /*7130*/  FMNMX.FTZ R21, R140, R15, !PT ;  /* 0x0000000f8c157209 */ /* 0x000fe40007810000 */
[----:B------:R-:W-:Y:S01]  /*7140*/  ISETP.LT.OR P2, PT, R93, 0x5a, P2 ;  /* 0x0000005a5d00780c */ /* 0x000fe20001741670 */
[--C-:B------:R-:W-:Y:S01]  /*7150*/  FFMA.FTZ R0, R176, R11, -R111.reuse ;  /* 0x0000000bb0007223 */ /* 0x100fe2000001086f */
[----:B------:R-:W-:Y:S01]  /*7160*/  FMNMX.FTZ R21, R14, R21, !PT ;  /* 0x000000150e157209 */ /* 0x000fe20007810000 */
[-CC-:B------:R-:W-:Y:S01]  /*7170*/  FFMA.FTZ R93, R126, R11.reuse, -R111.reuse ;  /* 0x0000000b7e5d7223 */ /* 0x180fe2000001086f */
[----:B------:R-:W-:Y:S01]  /*7180*/  FSEL R126, R103, -INF , !P2 ;  /* 0xff800000677e7808 */ /* 0x000fe20005000000 */
[--C-:B------:R-:W-:Y:S01]  /*7190*/  FFMA.FTZ R107, R107, R11, -R111.reuse ;  /* 0x0000000b6b6b7223 */ /* 0x100fe2000001086f */
[----:B------:R-:W-:Y:S01]  /*71a0*/  FMNMX.FTZ R21, R138, R21, !PT ;  /* 0x000000158a157209 */ /* 0x000fe20007810000 */
[--C-:B------:R-:W-:Y:S01]  /*71b0*/  FFMA.FTZ R105, R106, R11, -R111.reuse ;  /* 0x0000000b6a697223 */ /* 0x100fe2000001086f */
[----:B------:R-:W-:Y:S01]  /*71c0*/  FSEL R109, R174, RZ, P1 ;  /* 0x000000ffae6d7208 */ /* 0x000fe20000800000 */
[----:B------:R-:W-:Y:S01]  /*71d0*/  MUFU.EX2 R15, R107 ;  /* 0x0000006b000f7308 */ /* 0x000fe20000000800 */
[----:B------:R-:W-:Y:S01]  /*71e0*/  FMNMX.FTZ R21, R20, R21, !PT ;  /* 0x0000001514157209 */ /* 0x000fe20007810000 */
[-CC-:B------:R-:W-:Y:S01]  /*71f0*/  FFMA.FTZ R106, R92, R11.reuse, -R111.reuse ;  /* 0x0000000b5c6a7223 */ /* 0x180fe2000001086f */
[-CC-:B------:R-:W-:Y:S01]  /*7200*/  FFMA.FTZ R184, R184, R11.reuse, -R111.reuse ;  /* 0x0000000bb8b87223 */ /* 0x180fe2000001086f */
[--C-:B------:R-:W-:Y:S01]  /*7210*/  FFMA.FTZ R186, R186, R11, -R111.reuse ;  /* 0x0000000bbaba7223 */ /* 0x100fe2000001086f */
[----:B------:R-:W-:Y:S01]  /*7220*/  FMNMX.FTZ R89, R136, R21, !PT ;  /* 0x0000001588597209 */ /* 0x000fe20007810000 */
[-CC-:B------:R-:W-:Y:S01]  /*7230*/  FFMA.FTZ R182, R182, R11.reuse, -R111.reuse ;  /* 0x0000000bb6b67223 */ /* 0x180fe2000001086f */
[--C-:B------:R-:W-:Y:S01]  /*7240*/  FFMA.FTZ R180, R180, R11, -R111.reuse ;  /* 0x0000000bb4b47223 */ /* 0x100fe2000001086f */
        /* <DEDUP_REMOVED lines=8> */
[----:B------:R-:W0:Y:S01]  /*72d0*/  MUFU.EX2 R184, R184 ;  /* 0x000000b800b87308 */ /* 0x000e220000000800 */
[----:B------:R-:W-:Y:S01]  /*72e0*/  FMNMX.FTZ R89, R90, R89, !PT ;  /* 0x000000595a597209 */ /* 0x000fe20007810000 */
[-CC-:B------:R-:W-:Y:S01]  /*72f0*/  FFMA.FTZ R97, R116, R11.reuse, -R111.reuse ;  /* 0x0000000b74617223 */ /* 0x180fe2000001086f */
[-CC-:B------:R-:W-:Y:S01]  /*7300*/  FFMA.FTZ R116, R124, R11.reuse, -R111.reuse ;  /* 0x0000000b7c747223 */ /* 0x180fe2000001086f */
[----:B------:R-:W-:Y:S01]  /*7310*/  LOP3.LUT P6, RZ, R175, 0x7f, RZ, 0xc0, !PT ;  /* 0x0000007fafff7812 */ /* 0x000fe200078cc0ff */
[--C-:B------:R-:W-:Y:S01]  /*7320*/  FFMA.FTZ R101, R114, R11, -R111.reuse ;  /* 0x0000000b72657223 */ /* 0x100fe2000001086f */
[----:B------:R-:W-:Y:S01]  /*7330*/  FMNMX.FTZ R91, R132, R89, !PT ;  /* 0x00000059845b7209 */ /* 0x000fe20007810000 */
[-CC-:B------:R-:W-:Y:S01]  /*7340*/  FFMA.FTZ R112, R112, R11.reuse, -R111.reuse ;  /* 0x0000000b70707223 */ /* 0x180fe2000001086f */
[----:B------:R-:W-:Y:S01]  /*7350*/  MUFU.EX2 R182, R182 ;  /* 0x000000b600b67308 */ /* 0x000fe20000000800 */
[--C-:B------:R-:W-:Y:S01]  /*7360*/  FFMA.FTZ R108, R108, R11, -R111.reuse ;  /* 0x0000000b6c6c7223 */ /* 0x100fe2000001086f */
[----:B------:R-:W-:Y:S01]  /*7370*/  FMNMX.FTZ R91, R2, R91, !PT ;  /* 0x0000005b025b7209 */ /* 0x000fe20007810000 */
[----:B------:R-:W-:-:S03]  /*7380*/  FFMA.FTZ R96, R96, R11, -R111 ;  /* 0x0000000b60607223 */ /* 0x000fc6000001086f */
[----:B------:R-:W-:Y:S02]  /*7390*/  FMNMX.FTZ R91, R130, R91, !PT ;  /* 0x0000005b825b7209 */ /* 0x000fe40007810000 */
[----:B------:R-:W-:Y:S01]  /*73a0*/  MUFU.EX2 R89, R180 ;  /* 0x000000b400597308 */ /* 0x000fe20000000800 */
[----:B0-----:R-:W-:Y:S02]  /*73b0*/  F2FP.BF16.F32.PACK_AB R156, R184, R15 ;  /* 0x0000000fb89c723e */ /* 0x001fe400000010ff */
[----:B------:R-:W-:-:S04]  /*73c0*/  FMNMX.FTZ R91, R98, R91, !PT ;  /* 0x0000005b625b7209 */ /* 0x000fc80007810000 */
[----:B------:R-:W-:Y:S01]  /*73d0*/  FMNMX.FTZ R95, R94, R91, !PT ;  /* 0x0000005b5e5f7209 */ /* 0x000fe20007810000 */
[----:B------:R-:W-:Y:S03]  /*73e0*/  MUFU.EX2 R178, R178 ;  /* 0x000000b200b27308 */ /* 0x000fe60000000800 */
[----:B------:R-:W-:-:S04]  /*73f0*/  FMNMX.FTZ R95, R100, R95, !PT ;  /* 0x0000005f645f7209 */ /* 0x000fc80007810000 */
[----:B------:R-:W-:Y:S01]  /*7400*/  FMNMX.FTZ R95, R142, R95, !PT ;  /* 0x0000005f8e5f7209 */ /* 0x000fe20007810000 */
[----:B------:R0:W-:Y:S03]  /*7410*/  MUFU.EX2 R91, R0 ;  /* 0x00000000005b7308 */ /* 0x0001e60000000800 */
        /* <DEDUP_REMOVED lines=10> */
[----:B0-----:R-:W-:Y:S01]  /*74c0*/  FMNMX.FTZ R0, R126, R99, !PT ;  /* 0x000000637e007209 */ /* 0x001fe20007810000 */
[----:B------:R-:W-:Y:S01]  /*74d0*/  MUFU.EX2 R93, R93 ;  /* 0x0000005d005d7308 */ /* 0x000fe20000000800 */
[-CC-:B------:R-:W-:Y:S01]  /*74e0*/  FFMA.FTZ R99, R118, R11.reuse, -R111.reuse ;  /* 0x0000000b76637223 */ /* 0x180fe2000001086f */
[--C-:B------:R-:W-:Y:S02]  /*74f0*/  FFMA.FTZ R118, R122, R11, -R111.reuse ;  /* 0x0000000b7a767223 */ /* 0x100fe4000001086f */
[----:B------:R-:W0:Y:S04]  /*7500*/  SHFL.BFLY PT, R103, R0, 0x2, 0x1f ;  /* 0x0c401f0000677f89 */ /* 0x000e2800000e0000 */
[----:B------:R-:W-:Y:S08]  /*7510*/  MUFU.EX2 R120, R120 ;  /* 0x0000007800787308 */ /* 0x000ff00000000800 */
[----:B------:R-:W-:Y:S08]  /*7520*/  MUFU.EX2 R97, R97 ;  /* 0x0000006100617308 */ /* 0x000ff00000000800 */
[----:B------:R-:W-:Y:S01]  /*7530*/  MUFU.EX2 R116, R116 ;  /* 0x0000007400747308 */ /* 0x000fe20000000800 */
[----:B0-----:R-:W-:Y:S01]  /*7540*/  FMNMX.FTZ R107, R0, R103, !PT ;  /* 0x00000067006b7209 */ /* 0x001fe20007810000 */
[----:B------:R-:W-:-:S06]  /*7550*/  FFMA.FTZ R103, R110, R11, -R111 ;  /* 0x0000000b6e677223 */ /* 0x000fcc000001086f */
[----:B------:R-:W-:Y:S01]  /*7560*/  MUFU.EX2 R99, R99 ;  /* 0x0000006300637308 */ /* 0x000fe20000000800 */
[----:B------:R-:W0:Y:S07]  /*7570*/  SHFL.BFLY PT, R0, R107, 0x1, 0x1f ;  /* 0x0c201f006b007f89 */ /* 0x000e2e00000e0000 */
[----:B------:R-:W-:Y:S08]  /*7580*/  MUFU.EX2 R118, R118 ;  /* 0x0000007600767308 */ /* 0x000ff00000000800 */
[----:B------:R-:W-:Y:S08]  /*7590*/  MUFU.EX2 R101, R101 ;  /* 0x0000006500657308 */ /* 0x000ff00000000800 */
[----:B------:R-:W-:Y:S01]  /*75a0*/  MUFU.EX2 R112, R112 ;  /* 0x0000007000707308 */ /* 0x000fe20000000800 */
[----:B0-----:R-:W-:Y:S01]  /*75b0*/  FMNMX.FTZ R92, R107, R0, !PT ;  /* 0x000000006b5c7209 */ /* 0x001fe20007810000 */
[----:B------:R-:W-:Y:S01]  /*75c0*/  FADD.FTZ R0, -R109, R8 ;  /* 0x000000086d007221 */ /* 0x000fe20000010100 */
[----:B------:R-:W-:-:S02]  /*75d0*/  FFMA.FTZ R107, R104, R11, -R111 ;  /* 0x0000000b686b7223 */ /* 0x000fc4000001086f */
[C---:B------:R-:W-:Y:S01]  /*75e0*/  FSETP.NEU.FTZ.AND P1, PT, R92.reuse, -INF , PT ;  /* 0xff8000005c00780b */ /* 0x040fe20003f3d000 */
[-C--:B------:R-:W-:Y:S01]  /*75f0*/  FMUL.FTZ R8, R92, R11.reuse ;  /* 0x0000000b5c087220 */ /* 0x080fe20000410000 */
[----:B------:R-:W-:Y:S01]  /*7600*/  FMUL.FTZ R0, R0, R11 ;  /* 0x0000000b00007220 */ /* 0x000fe20000410000 */
[----:B------:R-:W-:Y:S03]  /*7610*/  MUFU.EX2 R103, R103 ;  /* 0x0000006700677308 */ /* 0x000fe60000000800 */
[----:B------:R-:W-:-:S05]  /*7620*/  FSEL R109, R8, RZ, P1 ;  /* 0x000000ff086d7208 */ /* 0x000fca0000800000 */
[-CC-:B------:R-:W-:Y:S01]  /*7630*/  FFMA.FTZ R151, R2, R11.reuse, -R109.reuse ;  /* 0x0000000b02977223 */ /* 0x180fe2000001086d */
[----:B------:R-:W-:Y:S01]  /*7640*/  FSEL R2, R92, RZ, P1 ;  /* 0x000000ff5c027208 */ /* 0x000fe20000800000 */
[----:B------:R-:W0:Y:S01]  /*7650*/  MUFU.EX2 R0, R0 ;  /* 0x0000000000007308 */ /* 0x000e220000000800 */
[-CC-:B------:R-:W-:Y:S01]  /*7660*/  FFMA.FTZ R157, R188, R11.reuse, -R109.reuse ;  /* 0x0000000bbc9d7223 */ /* 0x180fe2000001086d */
[-CC-:B------:R-:W-:Y:S01]  /*7670*/  FFMA.FTZ R8, R140, R11.reuse, -R109.reuse ;  /* 0x0000000b8c087223 */ /* 0x180fe2000001086d */
[-C--:B------:R-:W-:Y:S01]  /*7680*/  FFMA.FTZ R159, R14, R11.reuse, -R109 ;  /* 0x0000000b0e9f7223 */ /* 0x080fe2000001086d */
[----:B------:R-:W-:Y:S01]  /*7690*/  FADD.FTZ R2, -R2, R7 ;  /* 0x0000000702027221 */ /* 0x000fe20000010100 */
[-CC-:B------:R-:W-:Y:S01]  /*76a0*/  FFMA.FTZ R14, R138, R11.reuse, -R109.reuse ;  /* 0x0000000b8a0e7223 */ /* 0x180fe2000001086d */
[-CC-:B------:R-:W-:Y:S01]  /*76b0*/  FFMA.FTZ R153, R20, R11.reuse, -R109.reuse ;  /* 0x0000000b14997223 */ /* 0x180fe2000001086d */
[-CC-:B------:R-:W-:Y:S01]  /*76c0*/  FFMA.FTZ R20, R136, R11.reuse, -R109.reuse ;  /* 0x0000000b88147223 */ /* 0x180fe2000001086d */
        /* <DEDUP_REMOVED lines=8> */
[-C--:B------:R-:W-:Y:S01]  /*7750*/  FFMA.FTZ R104, R130, R11.reuse, -R109 ;  /* 0x0000000b82687223 */ /* 0x080fe2000001086d */
[----:B------:R-:W1:Y:S01]  /*7760*/  MUFU.EX2 R2, R2 ;  /* 0x0000000200027308 */ /* 0x000e620000000800 */
[----:B0-----:R-:W-:Y:S01]  /*7770*/  FFMA.FTZ R7, R0, R6, R15 ;  /* 0x0000000600077223 */ /* 0x001fe2000001000f */
[-CC-:B------:R-:W-:Y:S01]  /*7780*/  FFMA.FTZ R100, R100, R11.reuse, -R109.reuse ;  /* 0x0000000b64647223 */ /* 0x180fe2000001086d */
[-CC-:B------:R-:W-:Y:S01]  /*7790*/  FFMA.FTZ R142, R142, R11.reuse, -R109.reuse ;  /* 0x0000000b8e8e7223 */ /* 0x180fe2000001086d */
[-C--:B------:R-:W-:Y:S01]  /*77a0*/  FFMA.FTZ R144, R144, R11.reuse, -R109 ;  /* 0x0000000b90907223 */ /* 0x080fe2000001086d */
[----:B------:R-:W-:Y:S01]  /*77b0*/  FADD.FTZ R6, R184, R7 ;  /* 0x00000007b8067221 */ /* 0x000fe20000010000 */
[-CC-:B------:R-:W-:Y:S01]  /*77c0*/  FFMA.FTZ R146, R146, R11.reuse, -R109.reuse ;  /* 0x0000000b92927223 */ /* 0x180fe2000001086d */
[-CC-:B------:R-:W-:Y:S01]  /*77d0*/  FFMA.FTZ R150, R150, R11.reuse, -R109.reuse ;  /* 0x0000000b96967223 */ /* 0x180fe2000001086d */
[----:B------:R-:W0:Y:S01]  /*77e0*/  MUFU.EX2 R8, R8 ;  /* 0x0000000800087308 */ /* 0x000e220000000800 */
[----:B------:R-:W-:Y:S01]  /*77f0*/  FADD.FTZ R7, R21, R6 ;  /* 0x0000000615077221 */ /* 0x000fe20000010000 */
[----:B------:R-:W-:Y:S01]  /*7800*/  FFMA.FTZ R102, R102, R11, -R109 ;  /* 0x0000000b66667223 */ /* 0x000fe2000001086d */
[C---:B------:R-:W-:Y:S01]  /*7810*/  ISETP.GT.AND P1, PT, R9.reuse, R12, PT ;  /* 0x0000000c0900720c */ /* 0x040fe20003f24270 */
[----:B------:R-:W-:-:S02]  /*7820*/  VIADD R9, R9, 0xffffffff ;  /* 0xffffffff09097836 */ /* 0x000fc40000000000 */
[----:B------:R-:W-:Y:S01]  /*7830*/  FADD.FTZ R6, R182, R7 ;  /* 0x00000007b6067221 */ /* 0x000fe20000010000 */
[----:B------:R-:W-:Y:S01]  /*7840*/  F2FP.BF16.F32.PACK_AB R140, R112, R101 ;  /* 0x00000065708c723e */ /* 0x000fe200000010ff */
[----:B------:R-:W2:Y:S01]  /*7850*/  MUFU.EX2 R159, R159 ;  /* 0x0000009f009f7308 */ /* 0x000ea20000000800 */
[----:B-1----:R-:W-:Y:S01]  /*7860*/  FFMA.FTZ R3, R2, R3, R157 ;  /* 0x0000000302037223 */ /* 0x002fe2000001009d */
[----:B------:R-:W-:-:S04]  /*7870*/  FADD.FTZ R7, R89, R6 ;  /* 0x0000000659077221 */ /* 0x000fc80000010000 */
[----:B------:R-:W-:Y:S02]  /*7880*/  FADD.FTZ R110, R178, R7 ;  /* 0x00000007b26e7221 */ /* 0x000fe40000010000 */
[----:B------:R-:W1:Y:S01]  /*7890*/  MUFU.EX2 R14, R14 ;  /* 0x0000000e000e7308 */ /* 0x000e620000000800 */
[C---:B0-----:R-:W-:Y:S01]  /*78a0*/  FADD.FTZ R6, R8.reuse, R3 ;  /* 0x0000000308067221 */ /* 0x041fe20000010000 */
[----:B------:R-:W-:Y:S01]  /*78b0*/  FADD.FTZ R7, R91, R110 ;  /* 0x0000006e5b077221 */ /* 0x000fe20000010000 */
[----:B------:R-:W-:Y:S01]  /*78c0*/  F2FP.BF16.F32.PACK_AB R157, R8, R157 ;  /* 0x0000009d089d723e */ /* 0x000fe200000010ff */
[----:B------:R-:W-:Y:S02]  /*78d0*/  IMAD.MOV.U32 R8, RZ, RZ, R174 ;  /* 0x000000ffff087224 */ /* 0x000fe400078e00ae */
[----:B------:R-:W-:Y:S02]  /*78e0*/  FADD.FTZ R7, R176, R7 ;  /* 0x00000007b0077221 */ /* 0x000fe40000010000 */
        /* <DEDUP_REMOVED lines=11> */
[----:B-1----:R-:W-:-:S07]  /*79a0*/  FADD.FTZ R3, R155, R6 ;  /* 0x000000069b037221 */ /* 0x002fce0000010000 */
[----:B------:R1:W-:Y:S01]  /*79b0*/  MUFU.EX2 R145, R94 ;  /* 0x0000005e00917308 */ /* 0x0003e20000000800 */
[----:B0-----:R-:W-:Y:S01]  /*79c0*/  FADD.FTZ R6, R88, R3 ;  /* 0x0000000358067221 */ /* 0x001fe20000010000 */
[----:B------:R-:W-:Y:S01]  /*79d0*/  FFMA.FTZ R3, R152, R11, -R109 ;  /* 0x0000000b98037223 */ /* 0x000fe2000001086d */
[----:B------:R-:W-:Y:S02]  /*79e0*/  F2FP.BF16.F32.PACK_AB R152, R178, R89 ;  /* 0x00000059b298723e */ /* 0x000fe400000010ff */
[----:B------:R-:W-:-:S03]  /*79f0*/  F2FP.BF16.F32.PACK_AB R155, R88, R155 ;  /* 0x0000009b589b723e */ /* 0x000fc600000010ff */
[----:B------:R-:W0:Y:S01]  /*7a00*/  MUFU.EX2 R90, R90 ;  /* 0x0000005a005a7308 */ /* 0x000e220000000800 */
[----:B-1----:R-:W-:Y:S01]  /*7a10*/  FADD.FTZ R94, R148, R7 ;  /* 0x00000007945e7221 */ /* 0x002fe20000010000 */
[----:B------:R-:W-:-:S03]  /*7a20*/  F2FP.BF16.F32.PACK_AB R148, R95, R148 ;  /* 0x000000945f94723e */ /* 0x000fc600000010ff */
[----:B------:R-:W-:-:S03]  /*7a30*/  FADD.FTZ R94, R95, R94 ;  /* 0x0000005e5f5e7221 */ /* 0x000fc60000010000 */
[----:B------:R-:W1:Y:S01]  /*7a40*/  MUFU.EX2 R151, R151 ;  /* 0x0000009700977308 */ /* 0x000e620000000800 */
[----:B------:R-:W-:-:S04]  /*7a50*/  FADD.FTZ R7, R93, R94 ;  /* 0x0000005e5d077221 */ /* 0x000fc80000010000 */
[----:B------:R-:W-:Y:S01]  /*7a60*/  FADD.FTZ R94, R120, R7 ;  /* 0x00000007785e7221 */ /* 0x000fe20000010000 */
[----:B--2---:R-:W-:Y:S01]  /*7a70*/  FADD.FTZ R7, R149, R6 ;  /* 0x0000000695077221 */ /* 0x004fe20000010000 */
[-C--:B------:R-:W-:Y:S01]  /*7a80*/  FFMA.FTZ R6, R154, R11.reuse, -R109 ;  /* 0x0000000b9a067223 */ /* 0x080fe2000001086d */
[----:B------:R2:W-:Y:S01]  /*7a90*/  MUFU.EX2 R114, R98 ;  /* 0x0000006200727308 */ /* 0x0005e20000000800 */
[----:B------:R-:W-:Y:S01]  /*7aa0*/  FADD.FTZ R111, R97, R94 ;  /* 0x0000005e616f7221 */ /* 0x000fe20000010000 */
[----:B0-----:R-:W-:Y:S01]  /*7ab0*/  FADD.FTZ R94, R90, R7 ;  /* 0x000000075a5e7221 */ /* 0x001fe20000010000 */
[-CC-:B------:R-:W-:Y:S01]  /*7ac0*/  FFMA.FTZ R7, R158, R11.reuse, -R109.reuse ;  /* 0x0000000b9e077223 */ /* 0x180fe2000001086d */
[----:B------:R-:W-:Y:S01]  /*7ad0*/  FFMA.FTZ R109, R126, R11, -R109 ;  /* 0x0000000b7e6d7223 */ /* 0x000fe2000001086d */
[----:B------:R-:W-:Y:S02]  /*7ae0*/  F2FP.BF16.F32.PACK_AB R158, R182, R21 ;  /* 0x00000015b69e723e */ /* 0x000fe400000010ff */
[----:B------:R-:W-:Y:S01]  /*7af0*/  F2FP.BF16.F32.PACK_AB R154, R176, R91 ;  /* 0x0000005bb09a723e */ /* 0x000fe200000010ff */
[----:B------:R-:W0:Y:S01]  /*7b00*/  MUFU.EX2 R104, R104 ;  /* 0x0000006800687308 */ /* 0x000e220000000800 */
[----:B--2---:R-:W-:Y:S01]  /*7b10*/  IMAD.U32 R98, RZ, RZ, UR14 ;  /* 0x0000000eff627e24 */ /* 0x004fe2000f8e00ff */
[----:B------:R-:W-:-:S03]  /*7b20*/  F2FP.BF16.F32.PACK_AB R149, R90, R149 ;  /* 0x000000955a95723e */ /* 0x000fc600000010ff */
[----:B------:R-:W-:-:S03]  /*7b30*/  @!P6 VIADD R98, R98, 0x2a860 ;  /* 0x0002a8606262e836 */ /* 0x000fc60000000000 */
[----:B------:R-:W2:Y:S02]  /*7b40*/  MUFU.EX2 R100, R100 ;  /* 0x0000006400647308 */ /* 0x000ea40000000800 */
[----:B------:R-:W-:-:S04]  /*7b50*/  @!P6 PRMT R98, RZ, 0x654, R98 ;  /* 0x00000654ff62e816 */ /* 0x000fc80000000062 */
[----:B------:R3:W-:Y:S02]  /*7b60*/  @!P6 SYNCS.ARRIVE.TRANS64.RED.A1T0 RZ, [R98+URZ], RZ ;  /* 0x000000ff62ffe9a7 */ /* 0x0007e4000810043f */
[----:B------:R-:W4:Y:S01]  /*7b70*/  MUFU.EX2 R147, R142 ;  /* 0x0000008e00937308 */ /* 0x000f220000000800 */
[----:B---3--:R-:W-:Y:S01]  /*7b80*/  FADD.FTZ R98, R116, R111 ;  /* 0x0000006f74627221 */ /* 0x008fe20000010000 */
[----:B-1----:R-:W-:-:S06]  /*7b90*/  FADD.FTZ R111, R151, R94 ;  /* 0x0000005e976f7221 */ /* 0x002fcc0000010000 */
[----:B------:R1:W3:Y:S01]  /*7ba0*/  MUFU.EX2 R110, R144 ;  /* 0x00000090006e7308 */ /* 0x0002e20000000800 */
[C---:B0-----:R-:W-:Y:S01]  /*7bb0*/  F2FP.BF16.F32.PACK_AB R151, R104.reuse, R151 ;  /* 0x000000976897723e */ /* 0x041fe200000010ff */
[----:B------:R-:W-:Y:S01]  /*7bc0*/  FADD.FTZ R113, R99, R98 ;  /* 0x0000006263717221 */ /* 0x000fe20000010000 */
[----:B------:R-:W-:-:S03]  /*7bd0*/  FADD.FTZ R111, R104, R111 ;  /* 0x0000006f686f7221 */ /* 0x000fc60000010000 */
[----:B------:R-:W-:Y:S01]  /*7be0*/  FADD.FTZ R94, R118, R113 ;  /* 0x00000071765e7221 */ /* 0x000fe20000010000 */
[----:B------:R-:W-:Y:S01]  /*7bf0*/  FADD.FTZ R111, R114, R111 ;  /* 0x0000006f726f7221 */ /* 0x000fe20000010000 */
[----:B------:R0:W5:Y:S01]  /*7c00*/  MUFU.EX2 R141, R146 ;  /* 0x00000092008d7308 */ /* 0x0001620000000800 */
[----:B-1----:R-:W-:Y:S01]  /*7c10*/  F2FP.BF16.F32.PACK_AB R144, R116, R97 ;  /* 0x000000617490723e */ /* 0x002fe200000010ff */
[----:B------:R-:W-:Y:S01]  /*7c20*/  FADD.FTZ R113, R101, R94 ;  /* 0x0000005e65717221 */ /* 0x000fe20000010000 */
[C---:B------:R-:W-:Y:S01]  /*7c30*/  FADD.FTZ R111, R145.reuse, R111 ;  /* 0x0000006f916f7221 */ /* 0x040fe20000010000 */
[----:B------:R-:W-:Y:S02]  /*7c40*/  F2FP.BF16.F32.PACK_AB R145, R145, R114 ;  /* 0x000000729191723e */ /* 0x000fe400000010ff */
[----:B------:R-:W-:Y:S01]  /*7c50*/  FADD.FTZ R94, R112, R113 ;  /* 0x00000071705e7221 */ /* 0x000fe20000010000 */
[----:B--2---:R-:W-:Y:S01]  /*7c60*/  FADD.FTZ R111, R100, R111 ;  /* 0x0000006f646f7221 */ /* 0x004fe20000010000 */
[----:B------:R1:W2:Y:S01]  /*7c70*/  MUFU.EX2 R122, R150 ;  /* 0x00000096007a7308 */ /* 0x0002a20000000800 */
[----:B0-----:R-:W-:Y:S01]  /*7c80*/  F2FP.BF16.F32.PACK_AB R146, R118, R99 ;  /* 0x000000637692723e */ /* 0x001fe200000010ff */
[----:B------:R-:W-:Y:S01]  /*7c90*/  FADD.FTZ R15, R103, R94 ;  /* 0x0000005e670f7221 */ /* 0x000fe20000010000 */
[C---:B----4-:R-:W-:Y:S01]  /*7ca0*/  FADD.FTZ R111, R147.reuse, R111 ;  /* 0x0000006f936f7221 */ /* 0x050fe20000010000 */
[----:B------:R-:W-:-:S03]  /*7cb0*/  F2FP.BF16.F32.PACK_AB R147, R147, R100 ;  /* 0x000000649393723e */ /* 0x000fc600000010ff */
[----:B---3--:R-:W-:Y:S01]  /*7cc0*/  FADD.FTZ R111, R110, R111 ;  /* 0x0000006f6e6f7221 */ /* 0x008fe20000010000 */
[----:B------:R-:W0:Y:S01]  /*7cd0*/  MUFU.EX2 R108, R108 ;  /* 0x0000006c006c7308 */ /* 0x000e220000000800 */
[----:B-1----:R-:W-:Y:S02]  /*7ce0*/  F2FP.BF16.F32.PACK_AB R150, R120, R93 ;  /* 0x0000005d7896723e */ /* 0x002fe400000010ff */
[C---:B-----5:R-:W-:Y:S01]  /*7cf0*/  FADD.FTZ R111, R141.reuse, R111 ;  /* 0x0000006f8d6f7221 */ /* 0x060fe20000010000 */
[----:B------:R-:W-:-:S04]  /*7d00*/  F2FP.BF16.F32.PACK_AB R141, R141, R110 ;  /* 0x0000006e8d8d723e */ /* 0x000fc800000010ff */
        /* <DEDUP_REMOVED lines=17> */
[----:B------:R-:W-:Y:S01]  /*7e20*/  F2FP.BF16.F32.PACK_AB R137, R7, R98 ;  /* 0x000000620789723e */ /* 0x000fe200000010ff */
[----:B------:R-:W-:-:S05]  /*7e30*/  IMAD.MOV.U32 R7, RZ, RZ, R92 ;  /* 0x000000ffff077224 */ /* 0x000fca00078e005c */
[----:B------:R-:W2:Y:S01]  /*7e40*/  MUFU.EX2 R107, R107 ;  /* 0x0000006b006b7308 */ /* 0x000ea20000000800 */
[----:B0-----:R-:W-:-:S07]  /*7e50*/  FADD.FTZ R6, R106, R3 ;  /* 0x000000036a067221 */ /* 0x001fce0000010000 */
[----:B------:R-:W0:Y:S01]  /*7e60*/  MUFU.EX2 R109, R109 ;  /* 0x0000006d006d7308 */ /* 0x000e220000000800 */
[----:B-1----:R-:W-:Y:S01]  /*7e70*/  FADD.FTZ R111, R102, R111 ;  /* 0x0000006f666f7221 */ /* 0x002fe20000010000 */
[C---:B--2---:R-:W-:Y:S01]  /*7e80*/  FADD.FTZ R6, R107.reuse, R6 ;  /* 0x000000066b067221 */ /* 0x044fe20000010000 */
[----:B------:R-:W-:Y:S02]  /*7e90*/  F2FP.BF16.F32.PACK_AB R138, R107, R106 ;  /* 0x0000006a6b8a723e */ /* 0x000fe400000010ff */
[C---:B0-----:R-:W-:Y:S01]  /*7ea0*/  FADD.FTZ R3, R109.reuse, R111 ;  /* 0x0000006f6d037221 */ /* 0x041fe20000010000 */
[----:B------:R-:W-:Y:S01]  /*7eb0*/  F2FP.BF16.F32.PACK_AB R139, R109, R102 ;  /* 0x000000666d8b723e */ /* 0x000fe200000010ff */
[----:B------:R-:W-:Y:S06]  /*7ec0*/  @P1 BRA `(.L_x_1125) ;  /* 0xffffffcc002c1947 */ /* 0x000fec000383ffff */
[----:B------:R-:W-:Y:S01]  /*7ed0*/  IMAD.MOV.U32 R7, RZ, RZ, R92 ;  /* 0x000000ffff077224 */ /* 0x000fe200078e005c */
[----:B------:R-:W-:Y:S01]  /*7ee0*/  UMOV UR37, UR5 ;  /* 0x0000000500257c82 */ /* 0x000fe20008000000 */
[----:B------:R-:W-:Y:S01]  /*7ef0*/  IMAD.MOV.U32 R8, RZ, RZ, R174 ;  /* 0x000000ffff087224 */ /* 0x000fe200078e00ae */
[----:B------:R-:W-:-:S06]  /*7f00*/  UMOV UR36, UR39 ;  /* 0x0000002700247c82 */ /* 0x000fcc0008000000 */
.L_x_1108:
[----:B------:R-:W0:Y:S01]  /*7f10*/  LDC R21, c[0x0][0x448] ;  /* 0x00011200ff157b82 */ /* 0x000e220000000800 */
[----:B------:R-:W-:Y:S01]  /*7f20*/  VIADD R12, R17, 0x7f ;  /* 0x0000007f110c7836 */ /* 0x000fe20000000000 */
[----:B------:R-:W-:Y:S01]  /*7f30*/  IADD3 R13, R16, 0x1, -R13 ;  /* 0x00000001100d7810 */ /* 0x000fe20007ffe80d */
[----:B------:R-:W-:-:S05]  /*7f40*/  ULDC UR4, c[0x0][0x9dc] ;  /* 0x0002770000047ab9 */ /* 0x000fca0000000800 */
[----:B------:R-:W1:Y:S01]  /*7f50*/  LDC R10, c[0x0][0x9e4] ;  /* 0x00027900ff0a7b82 */ /* 0x000e620000000800 */
[----:B0-----:R-:W-:-:S13]  /*7f60*/  ISETP.NE.AND P1, PT, R21, 0x1, PT ;  /* 0x000000011500780c */ /* 0x001fda0003f25270 */
[----:B------:R-:W0:Y:S08]  /*7f70*/  @P1 LDC R15, c[0x0][0x44c] ;  /* 0x00011300ff0f1b82 */ /* 0x000e300000000800 */
[----:B------:R-:W2:Y:S01]  /*7f80*/  @P1 LDC R14, c[0x0][0x450] ;  /* 0x00011400ff0e1b82 */ /* 0x000ea20000000800 */
[----:B0-----:R-:W-:-:S05]  /*7f90*/  @P1 IMAD.HI.U32 R15, R12, R15, RZ ;  /* 0x0000000f0c0f1227 */ /* 0x001fca00078e00ff */
[----:B--2---:R-:W-:Y:S02]  /*7fa0*/  @P1 SHF.R.U32.HI R12, RZ, R14, R15 ;  /* 0x0000000eff0c1219 */ /* 0x004fe4000001160f */
[----:B-1----:R-:W-:-:S03]  /*7fb0*/  ISETP.GE.AND P1, PT, R10, 0x1, PT ;  /* 0x000000010a00780c */ /* 0x002fc60003f26270 */
[----:B------:R-:W-:-:S04]  /*7fc0*/  IMAD.IADD R12, R13, 0x1, R12 ;  /* 0x000000010d0c7824 */ /* 0x000fc800078e020c */
[----:B------:R-:W-:-:S06]  /*7fd0*/  VIADD R13, R12, -UR4 ;  /* 0x800000040c0d7c36 */ /* 0x000fcc0008000000 */
[----:B------:R-:W-:Y:S05]  /*7fe0*/  @!P1 BRA `(.L_x_1126) ;  /* 0x00000000003c9947 */ /* 0x000fea0003800000 */
        /* <DEDUP_REMOVED lines=9> */
.L_x_1127:
[----:B------:R-:W-:-:S13]  /*8080*/  ISETP.NE.AND P1, PT, R10, 0x1, PT ;  /* 0x000000010a00780c */ /* 0x000fda0003f25270 */
[----:B------:R-:W0:Y:S02]  /*8090*/  @P1 LDC.64 R14, c[0x0][0x9e8] ;  /* 0x00027a00ff0e1b82 */ /* 0x000e240000000a00 */
[----:B0-----:R-:W-:-:S05]  /*80a0*/  @P1 IMAD.HI.U32 R14, R12, R14, RZ ;  /* 0x0000000e0c0e1227 */ /* 0x001fca00078e00ff */
[----:B------:R-:W-:-:S07]  /*80b0*/  @P1 SHF.R.U32.HI R12, RZ, R15, R14 ;  /* 0x0000000fff0c1219 */ /* 0x000fce000001160e */
.L_x_1128:
[----:B------:R-:W-:-:S05]  /*80c0*/  IMAD R12, R12, R10, RZ ;  /* 0x0000000a0c0c7224 */ /* 0x000fca00078e02ff */
[----:B------:R-:W-:-:S07]  /*80d0*/  VIMNMX R13, R13, R12, !PT ;  /* 0x0000000c0d0d7248 */ /* 0x000fce0007fe0100 */
.L_x_1126:
[----:B------:R-:W-:-:S04]  /*80e0*/  VIADD R13, R13, 0x5f ;  /* 0x0000005f0d0d7836 */ /* 0x000fc80000000000 */
[----:B------:R-:W-:-:S05]  /*80f0*/  IMAD.HI R13, R13, 0x2aaaaaab, RZ ;  /* 0x2aaaaaab0d0d7827 */ /* 0x000fca00078e02ff */
[----:B------:R-:W-:-:S04]  /*8100*/  SHF.R.U32.HI R12, RZ, 0x1f, R13 ;  /* 0x0000001fff0c7819 */ /* 0x000fc8000001160d */
[----:B------:R-:W-:-:S04]  /*8110*/  LEA.HI.SX32 R13, R13, R12, 0x1c ;  /* 0x0000000c0d0d7211 */ /* 0x000fc800078fe2ff */
[----:B------:R-:W-:-:S04]  /*8120*/  VIMNMX R14, R22, R13, !PT ;  /* 0x0000000d160e7248 */ /* 0x000fc80007fe0100 */
[----:B------:R-:W-:-:S13]  /*8130*/  ISETP.GE.AND P1, PT, R9, R14, PT ;  /* 0x0000000e0900720c */ /* 0x000fda0003f26270 */
[----:B------:R-:W-:Y:S05]  /*8140*/  @!P1 BRA `(.L_x_1129) ;  /* 0x0000002000909947 */ /* 0x000fea0003800000 */
[----:B------:R-:W-:Y:S01]  /*8150*/  IMAD.MOV.U32 R12, RZ, RZ, R7 ;  /* 0x000000ffff0c7224 */ /* 0x000fe200078e0007 */
[----:B------:R-:W-:Y:S01]  /*8160*/  UMOV UR7, UR36 ;  /* 0x0000002400077c82 */ /* 0x000fe20008000000 */
[----:B------:R-:W-:Y:S01]  /*8170*/  IMAD.MOV.U32 R15, RZ, RZ, R8 ;  /* 0x000000ffff0f7224 */ /* 0x000fe200078e0008 */
[----:B------:R-:W-:Y:S01]  /*8180*/  UMOV UR4, UR37 ;  /* 0x0000002500047c82 */ /* 0x000fe20008000000 */
[----:B------:R-:W-:-:S05]  /*8190*/  ULDC UR5, c[0x0][0x9d8] ;  /* 0x0002760000057ab9 */ /* 0x000fca0000000800 */
.L_x_1138:
[----:B------:R-:W-:-:S04]  /*81a0*/  UIADD3 UR37, UR4, 0x1, URZ ;  /* 0x0000000104257890 */ /* 0x000fc8000fffe03f */
[----:B------:R-:W-:-:S04]  /*81b0*/  UISETP.NE.AND UP0, UPT, UR37, 0x2, UPT ;  /* 0x000000022500788c */ /* 0x000fc8000bf05270 */
[----:B------:R-:W-:Y:S02]  /*81c0*/  USEL UR36, URZ, 0x1, UP0 ;  /* 0x000000013f247887 */ /* 0x000fe40008000000 */
[----:B------:R-:W-:Y:S02]  /*81d0*/  USEL UR37, UR37, URZ, UP0 ;  /* 0x0000003f25257287 */ /* 0x000fe40008000000 */
[----:B------:R-:W-:Y:S01]  /*81e0*/  ULOP3.LUT UR36, UR7, UR36, URZ, 0x3c, !UPT ;  /* 0x0000002407247292 */ /* 0x000fe2000f8e3c3f */
[----:B------:R-:W-:Y:S11]  /*81f0*/  @!P0 BRA `(.L_x_1130) ;  /* 0x0000000000048947 */ /* 0x000ff60003800000 */
[----:B------:R-:W-:Y:S01]  /*8200*/  BPT.TRAP 0x1 ;  /* 0x000000040000795c */ /* 0x000fe20000300000 */
.L_x_1130:
[----:B------:R-:W-:Y:S01]  /*8210*/  ULEA UR6, UR37, UR38, 0x3 ;  /* 0x0000002625067291 */ /* 0x000fe2000f8e183f */
[----:B------:R-:W-:-:S05]  /*8220*/  IMAD.U32 R7, RZ, RZ, UR36 ;  /* 0x00000024ff077e24 */ /* 0x000fca000f8e00ff */
[----:B------:R-:W-:-:S04]  /*8230*/  SHF.L.U32 R7, R7, 0x1f, RZ ;  /* 0x0000001f07077819 */ /* 0x000fc800000006ff */
[----:B------:R0:W1:Y:S01]  /*8240*/  SYNCS.PHASECHK.TRANS64.TRYWAIT P1, [UR6+0x2a830], R7 ;  /* 0x02a83007ff0075a7 */ /* 0x0000620008020146 */
[----:B------:R-:W-:Y:S05]  /*8250*/  @!P0 BRA `(.L_x_1131) ;  /* 0x0000000000048947 */ /* 0x000fea0003800000 */
[----:B------:R-:W-:Y:S01]  /*8260*/  BPT.TRAP 0x1 ;  /* 0x000000040000795c */ /* 0x000fe20000300000 */
.L_x_1131:
[----:B-1----:R-:W-:Y:S05]  /*8270*/  @P1 BRA `(.L_x_1132) ;  /* 0x0000000000081947 */ /* 0x002fea0003800000 */
[----:B------:R-:W1:Y:S02]  /*8280*/  SYNCS.PHASECHK.TRANS64.TRYWAIT P1, [UR6+0x2a830], R7 ;  /* 0x02a83007ff0075a7 */ /* 0x000e640008020146 */
[----:B-1----:R-:W-:Y:S05]  /*8290*/  @!P1 BRA `(.L_x_1133) ;  /* 0x000000cc00ec9947 */ /* 0x002fea0003800000 */
.L_x_1132:
        /* <DEDUP_REMOVED lines=135> */
.L_x_1134:
[----:B------:R-:W-:Y:S01]  /*8b10*/  ULEA UR10, UR4, UR38, 0x3 ;  /* 0x00000026040a7291 */ /* 0x000fe2000f8e183f */
[----:B------:R-:W-:-:S05]  /*8b20*/  IMAD.U32 R0, RZ, RZ, UR7 ;  /* 0x00000007ff007e24 */ /* 0x000fca000f8e00ff */
[----:B------:R-:W-:-:S04]  /*8b30*/  SHF.L.U32 R0, R0, 0x1f, RZ ;  /* 0x0000001f00007819 */ /* 0x000fc800000006ff */
[----:B------:R2:W3:Y:S01]  /*8b40*/  SYNCS.PHASECHK.TRANS64.TRYWAIT P1, [UR10+0x2a850], R0 ;  /* 0x02a85000ff0075a7 */ /* 0x0004e2000802014a */
[----:B------:R-:W-:Y:S05]  /*8b50*/  @!P0 BRA `(.L_x_1135) ;  /* 0x0000000000048947 */ /* 0x000fea0003800000 */
[----:B------:R-:W-:Y:S01]  /*8b60*/  BPT.TRAP 0x1 ;  /* 0x000000040000795c */ /* 0x000fe20000300000 */
.L_x_1135:
[----:B---3--:R-:W-:Y:S05]  /*8b70*/  @P1 BRA `(.L_x_1136) ;  /* 0x0000000000081947 */ /* 0x008fea0003800000 */
[----:B------:R-:W3:Y:S02]  /*8b80*/  SYNCS.PHASECHK.TRANS64.TRYWAIT P1, [UR10+0x2a850], R0 ;  /* 0x02a85000ff0075a7 */ /* 0x000ee4000802014a */
[----:B---3--:R-:W-:Y:S05]  /*8b90*/  @!P1 BRA `(.L_x_1137) ;  /* 0x000000c400c49947 */ /* 0x008fea0003800000 */
.L_x_1136:
[----:B------:R-:W-:Y:S01]  /*8ba0*/  UIADD3 UR6, UR38, 0x400, URZ ;  /* 0x0000040026067890 */ /* 0x000fe2000fffe03f */
[----:B------:R-:W-:Y:S01]  /*8bb0*/  WARPGROUP.ARRIVE ;  /* 0x00000000000079c5 */ /* 0x000fe20000000000 */
[----:B------:R-:W-:Y:S01]  /*8bc0*/  UMOV UR7, 0x40000040 ;  /* 0x4000004000077882 */ /* 0x000fe20000000000 */
[----:B------:R-:W-:Y:S01]  /*8bd0*/  FMUL.FTZ R2, R88, UR5 ;  /* 0x0000000558027c20 */ /* 0x000fe20008410000 */
[----:B------:R-:W-:Y:S01]  /*8be0*/  USHF.R.U32.HI UR6, URZ, 0x4, UR6 ;  /* 0x000000043f067899 */ /* 0x000fe20008011606 */
[----:B------:R-:W-:Y:S01]  /*8bf0*/  FMUL.FTZ R174, R89, UR5 ;  /* 0x0000000559ae7c20 */ /* 0x000fe20008410000 */
[----:B------:R-:W-:Y:S01]  /*8c00*/  FMUL.FTZ R176, R92, UR5 ;  /* 0x000000055cb07c20 */ /* 0x000fe20008410000 */
[----:B------:R-:W-:Y:S01]  /*8c10*/  FMUL.FTZ R178, R93, UR5 ;  /* 0x000000055db27c20 */ /* 0x000fe20008410000 */
[----:B------:R-:W-:Y:S01]  /*8c20*/  ULOP3.LUT UR6, UR6, 0x3fff, URZ, 0xc0, !UPT ;  /* 0x00003fff06067892 */ /* 0x000fe2000f8ec03f */
[----:B------:R-:W0:Y:S01]  /*8c30*/  MUFU.TANH R2, R2 ;  /* 0x0000000200027308 */ /* 0x000e220000002400 */
[----:B------:R-:W-:Y:S01]  /*8c40*/  FMUL.FTZ R180, R96, UR5 ;  /* 0x0000000560b47c20 */ /* 0x000fe20008410000 */
[----:B------:R-:W-:Y:S01]  /*8c50*/  FMUL.FTZ R182, R101, UR5 ;  /* 0x0000000565b67c20 */ /* 0x000fe20008410000 */
[----:B------:R-:W-:Y:S01]  /*8c60*/  ULOP3.LUT UR6, UR6, 0x3000000, URZ, 0xfc, !UPT ;  /* 0x0300000006067892 */ /* 0x000fe2000f8efc3f */
[----:B------:R-:W-:Y:S01]  /*8c70*/  FMUL.FTZ R184, R104, UR5 ;  /* 0x0000000568b87c20 */ /* 0x000fe20008410000 */
[----:B------:R-:W-:Y:S01]  /*8c80*/  FMUL.FTZ R186, R105, UR5 ;  /* 0x0000000569ba7c20 */ /* 0x000fe20008410000 */
[----:B------:R-:W-:Y:S01]  /*8c90*/  FMUL.FTZ R104, R110, UR5 ;  /* 0x000000056e687c20 */ /* 0x000fe20008410000 */
[----:B------:R-:W-:Y:S01]  /*8ca0*/  UIMAD UR4, UR4, 0x600, UR6 ;  /* 0x00000600040478a4 */ /* 0x000fe2000f8e0206 */
[----:B------:R-:W3:Y:S01]  /*8cb0*/  MUFU.TANH R174, R174 ;  /* 0x000000ae00ae7308 */ /* 0x000ee20000002400 */
        /* <DEDUP_REMOVED lines=9> */
[----:B------:R-:W4:Y:S01]  /*8d50*/  MUFU.TANH R176, R176 ;  /* 0x000000b000b07308 */ /* 0x000f220000002400 */
[----:B------:R-:W-:Y:S01]  /*8d60*/  UMOV UR7, 0x40000040 ;  /* 0x4000004000077882 */ /* 0x000fe20000000000 */
[----:B01----:R-:W-:Y:S01]  /*8d70*/  FMNMX.FTZ R7, R2, R15, !PT ;  /* 0x0000000f02077209 */ /* 0x003fe20007810000 */
[----:B------:R-:W-:Y:S01]  /*8d80*/  FMUL.FTZ R128, R128, UR5 ;  /* 0x0000000580807c20 */ /* 0x000fe20008410000 */
[----:B------:R-:W-:Y:S01]  /*8d90*/  FMUL.FTZ R190, R129, UR5 ;  /* 0x0000000581be7c20 */ /* 0x000fe20008410000 */
[----:B------:R-:W-:Y:S01]  /*8da0*/  FMUL.FTZ R132, R132, UR5 ;  /* 0x0000000584847c20 */ /* 0x000fe20008410000 */
[----:B------:R-:W-:Y:S01]  /*8db0*/  FMUL.FTZ R192, R133, UR5 ;  /* 0x0000000585c07c20 */ /* 0x000fe20008410000 */
[----:B---3--:R-:W-:Y:S01]  /*8dc0*/  FMNMX.FTZ R7, R174, R7, !PT ;  /* 0x00000007ae077209 */ /* 0x008fe20007810000 */
        /* <DEDUP_REMOVED lines=25> */
[----:B-1----:R-:W-:Y:S01]  /*8f60*/  FMNMX.FTZ R7, R180, R7, !PT ;  /* 0x00000007b4077209 */ /* 0x002fe20007810000 */
[----:B------:R-:W0:Y:S01]  /*8f70*/  LDC R11, c[0x0][0x988] ;  /* 0x00026200ff0b7b82 */ /* 0x000e220000000800 */
[----:B------:R-:W-:Y:S01]  /*8f80*/  FMUL.FTZ R202, R135, UR5 ;  /* 0x0000000587ca7c20 */ /* 0x000fe20008410000 */
[----:B------:R-:W1:Y:S04]  /*8f90*/  S2R R173, SR_TID.X ;  /* 0x0000000000ad7919 */ /* 0x000e680000002100 */
[----:B------:R-:W-:Y:S08]  /*8fa0*/  MUFU.TANH R186, R186 ;  /* 0x000000ba00ba7308 */ /* 0x000ff00000002400 */
[----:B------:R-:W-:Y:S08]  /*8fb0*/  MUFU.TANH R110, R110 ;  /* 0x0000006e006e7308 */ /* 0x000ff00000002400 */
[----:B------:R-:W-:Y:S08]  /*8fc0*/  MUFU.TANH R112, R112 ;  /* 0x0000007000707308 */ /* 0x000ff00000002400 */
[----:B------:R-:W-:Y:S01]  /*8fd0*/  MUFU.TANH R116, R116 ;  /* 0x0000007400747308 */ /* 0x000fe20000002400 */
[----:B-1----:R-:W-:-:S07]  /*8fe0*/  LOP3.LUT P1, RZ, R173, 0x7f, RZ, 0xc0, !PT ;  /* 0x0000007fadff7812 */ /* 0x002fce000782c0ff */
        /* <DEDUP_REMOVED lines=15> */
[----:B------:R-:W-:Y:S01]  /*90e0*/  FMUL.FTZ R108, R109, UR5 ;  /* 0x000000056d6c7c20 */ /* 0x000fe20008410000 */
[----:B------:R-:W-:Y:S01]  /*90f0*/  HGMMA.64x128x16.F32.BF16 R24, R152, gdesc[UR4].tnspB, R24, gsb0 ;  /* 0x41e0000498187df0 */ /* 0x000fe20008001818 */
[----:B------:R-:W-:Y:S01]  /*9100*/  UIADD3 UR6, UR4, 0x100, URZ ;  /* 0x0000010004067890 */ /* 0x000fe2000fffe03f */
[----:B------:R-:W1:Y:S01]  /*9110*/  MUFU.TANH R156, R156 ;  /* 0x0000009c009c7308 */ /* 0x000e620000002400 */
[----:B------:R-:W-:-:S07]  /*9120*/  UMOV UR7, 0x40000040 ;  /* 0x4000004000077882 */ /* 0x000fce0000000000 */
[----:B------:R-:W3:Y:S08]  /*9130*/  MUFU.TANH R158, R158 ;  /* 0x0000009e009e7308 */ /* 0x000ef00000002400 */
[----:B------:R-:W4:Y:S01]  /*9140*/  MUFU.TANH R106, R106 ;  /* 0x0000006a006a7308 */ /* 0x000f220000002400 */
[----:B-1----:R-:W-:-:S07]  /*9150*/  FMNMX.FTZ R7, R156, R7, !PT ;  /* 0x000000079c077209 */ /* 0x002fce0007810000 */
[----:B------:R-:W1:Y:S01]  /*9160*/  MUFU.TANH R108, R108 ;  /* 0x0000006c006c7308 */ /* 0x000e620000002400 */
[----:B---3--:R-:W-:-:S04]  /*9170*/  FMNMX.FTZ R7, R158, R7, !PT ;  /* 0x000000079e077209 */ /* 0x008fc80007810000 */
[----:B------:R-:W-:-:S03]  /*9180*/  FMNMX.FTZ R7, R182, R7, !PT ;  /* 0x00000007b6077209 */ /* 0x000fc60007810000 */
[----:B------:R-:W-:Y:S01]  /*9190*/  MUFU.TANH R88, R88 ;  /* 0x0000005800587308 */ /* 0x000fe20000002400 */
[----:B------:R-:W-:-:S04]  /*91a0*/  FMNMX.FTZ R7, R184, R7, !PT ;  /* 0x00000007b8077209 */ /* 0x000fc80007810000 */
[----:B------:R-:W-:-:S03]  /*91b0*/  FMNMX.FTZ R7, R186, R7, !PT ;  /* 0x00000007ba077209 */ /* 0x000fc60007810000 */
[----:B------:R-:W-:Y:S01]  /*91c0*/  MUFU.TANH R90, R90 ;  /* 0x0000005a005a7308 */ /* 0x000fe20000002400 */
[----:B----4-:R-:W-:-:S04]  /*91d0*/  FMNMX.FTZ R7, R106, R7, !PT ;  /* 0x000000076a077209 */ /* 0x010fc80007810000 */
[----:B-1----:R-:W-:-:S03]  /*91e0*/  FMNMX.FTZ R7, R108, R7, !PT ;  /* 0x000000076c077209 */ /* 0x002fc60007810000 */
        /* <DEDUP_REMOVED lines=25> */
[----:B------:R-:W1:Y:S08]  /*9380*/  MUFU.TANH R152, R152 ;  /* 0x0000009800987308 */ /* 0x000e700000002400 */
[----:B------:R-:W3:Y:S08]  /*9390*/  MUFU.TANH R154, R154 ;  /* 0x0000009a009a7308 */ /* 0x000ef00000002400 */
[----:B------:R-:W-:Y:S01]  /*93a0*/  MUFU.TANH R126, R126 ;  /* 0x0000007e007e7308 */ /* 0x000fe20000002400 */
[----:B-1----:R-:W-:-:S04]  /*93b0*/  FMNMX.FTZ R7, R152, R7, !PT ;  /* 0x0000000798077209 */ /* 0x002fc80007810000 */
[----:B------:R-:W-:-:S03]  /*93c0*/  FMNMX.FTZ R7, R124, R7, !PT ;  /* 0x000000077c077209 */ /* 0x000fc60007810000 */
[----:B------:R-:W-:Y:S01]  /*93d0*/  MUFU.TANH R130, R130 ;  /* 0x0000008200827308 */ /* 0x000fe20000002400 */
[----:B---3--:R-:W-:-:S04]  /*93e0*/  FMNMX.FTZ R7, R154, R7, !PT ;  /* 0x000000079a077209 */ /* 0x008fc80007810000 */
[----:B------:R-:W-:-:S03]  /*93f0*/  FMNMX.FTZ R7, R128, R7, !PT ;  /* 0x0000000780077209 */ /* 0x000fc60007810000 */
[----:B------:R-:W-:Y:S01]  /*9400*/  MUFU.TANH R200, R200 ;  /* 0x000000c800c87308 */ /* 0x000fe20000002400 */
[----:B------:R-:W-:-:S04]  /*9410*/  FMNMX.FTZ R7, R190, R7, !PT ;  /* 0x00000007be077209 */ /* 0x000fc80007810000 */
[----:B------:R-:W-:-:S03]  /*9420*/  FMNMX.FTZ R7, R132, R7, !PT ;  /* 0x0000000784077209 */ /* 0x000fc60007810000 */
[----:B------:R-:W-:Y:S01]  /*9430*/  MUFU.TANH R134, R134 ;  /* 0x0000008600867308 */ /* 0x000fe20000002400 */
[----:B------:R-:W-:-:S05]  /*9440*/  FMNMX.FTZ R7, R192, R7, !PT ;  /* 0x00000007c0077209 */ /* 0x000fca0007810000 */
[----:B--2---:R-:W1:Y:S02]  /*9450*/  SHFL.BFLY PT, R0, R7, 0x2, 0x1f ;  /* 0x0c401f0007007f89 */ /* 0x004e6400000e0000 */
[----:B------:R-:W-:Y:S01]  /*9460*/  MUFU.TANH R202, R202 ;  /* 0x000000ca00ca7308 */ /* 0x000fe20000002400 */
[----:B-1----:R-:W-:-:S05]  /*9470*/  FMNMX.FTZ R0, R7, R0, !PT ;  /* 0x0000000007007209 */ /* 0x002fca0007810000 */
[----:B------:R-:W1:Y:S02]  /*9480*/  SHFL.BFLY PT, R7, R0, 0x1, 0x1f ;  /* 0x0c201f0000077f89 */ /* 0x000e6400000e0000 */
[----:B-1----:R-:W-:Y:S02]  /*9490*/  FMNMX.FTZ R8, R0, R7, !PT ;  /* 0x0000000700087209 */ /* 0x002fe40007810000 */
[----:B------:R-:W-:-:S03]  /*94a0*/  FMNMX.FTZ R7, R13, R12, !PT ;  /* 0x0000000c0d077209 */ /* 0x000fc60007810000 */
[----:B0-----:R-:W-:Y:S01]  /*94b0*/  FMUL.FTZ R111, R8, R11 ;  /* 0x0000000b086f7220 */ /* 0x001fe20000410000 */
[----:B------:R-:W-:Y:S01]  /*94c0*/  FMNMX.FTZ R7, R20, R7, !PT ;  /* 0x0000000714077209 */ /* 0x000fe20007810000 */
[----:B------:R-:W-:Y:S02]  /*94d0*/  FADD.FTZ R0, -R8, R15 ;  /* 0x0000000f08007221 */ /* 0x000fe40000010100 */
[--C-:B------:R-:W-:Y:S01]  /*94e0*/  FFMA.FTZ R15, R2, R11, -R111.reuse ;  /* 0x0000000b020f7223 */ /* 0x100fe2000001086f */
[----:B------:R-:W-:Y:S01]  /*94f0*/  FMNMX.FTZ R7, R88, R7, !PT ;  /* 0x0000000758077209 */ /* 0x000fe20007810000 */
[-C--:B------:R-:W-:Y:S01]  /*9500*/  FMUL.FTZ R0, R0, R11.reuse ;  /* 0x0000000b00007220 */ /* 0x080fe20000410000 */
[-CC-:B------:R-:W-:Y:S01]  /*9510*/  FFMA.FTZ R174, R174, R11.reuse, -R111.reuse ;  /* 0x0000000baeae7223 */ /* 0x180fe2000001086f */
        /* <DEDUP_REMOVED lines=24> */
[----:B------:R-:W-:Y:S01]  /*96a0*/  FFMA.FTZ R116, R154, R11, -R111 ;  /* 0x0000000b9a747223 */ /* 0x000fe2000001086f */
[----:B------:R-:W-:-:S02]  /*96b0*/  WARPGROUP.DEPBAR.LE gsb0, 0x0 ;  /* 0x00008000000079c5 */ /* 0x000fc40000010000 */
[----:B------:R-:W-:Y:S01]  /*96c0*/  WARPGROUP.ARRIVE ;  /* 0x00000000000079c5 */ /* 0x000fe20000000000 */
[----:B------:R-:W-:Y:S01]  /*96d0*/  FMNMX.FTZ R7, R102, R7, !PT ;  /* 0x0000000766077209 */ /* 0x000fe20007810000 */
[----:B------:R-:W-:Y:S01]  /*96e0*/  FMUL.FTZ R148, R123, UR5 ;  /* 0x000000057b947c20 */ /* 0x000fe20008410000 */
[----:B------:R-:W-:Y:S01]  /*96f0*/  FMUL.FTZ R150, R127, UR5 ;  /* 0x000000057f967c20 */ /* 0x000fe20008410000 */
[----:B------:R-:W-:Y:S01]  /*9700*/  MUFU.EX2 R89, R89 ;  /* 0x0000005900597308 */ /* 0x000fe20000000800 */
[----:B------:R-:W-:Y:S01]  /*9710*/  FMNMX.FTZ R7, R104, R7, !PT ;  /* 0x0000000768077209 */ /* 0x000fe20007810000 */
[----:B------:R-:W-:Y:S01]  /*9720*/  HGMMA.64x128x16.F32.BF16 R24, R144, gdesc[UR4].tnspB, R24, gsb0 ;  /* 0x41e0000490187df0 */ /* 0x000fe20008001818 */
[----:B------:R-:W-:Y:S01]  /*9730*/  UIADD3 UR6, UR4, 0x200, URZ ;  /* 0x0000020004067890 */ /* 0x000fe2000fffe03f */
[--C-:B------:R-:W-:Y:S01]  /*9740*/  FFMA.FTZ R107, R128, R11, -R111.reuse ;  /* 0x0000000b806b7223 */ /* 0x100fe2000001086f */
[----:B------:R-:W-:Y:S01]  /*9750*/  UMOV UR7, 0x40000040 ;  /* 0x4000004000077882 */ /* 0x000fe20000000000 */
[----:B------:R-:W-:Y:S01]  /*9760*/  FMNMX.FTZ R7, R194, R7, !PT ;  /* 0x00000007c2077209 */ /* 0x000fe20007810000 */
[----:B------:R-:W-:Y:S01]  /*9770*/  UIADD3 UR4, UR4, 0x280, URZ ;  /* 0x0000028004047890 */ /* 0x000fe2000fffe03f */
[----:B------:R-:W0:Y:S01]  /*9780*/  MUFU.TANH R148, R148 ;  /* 0x0000009400947308 */ /* 0x000e220000002400 */
[--C-:B------:R-:W-:Y:S01]  /*9790*/  FFMA.FTZ R120, R190, R11, -R111.reuse ;  /* 0x0000000bbe787223 */ /* 0x100fe2000001086f */
[----:B------:R-:W-:Y:S01]  /*97a0*/  FMNMX.FTZ R7, R114, R7, !PT ;  /* 0x0000000772077209 */ /* 0x000fe20007810000 */
[----:B------:R-:W-:-:S03]  /*97b0*/  FFMA.FTZ R109, R132, R11, -R111 ;  /* 0x0000000b846d7223 */ /* 0x000fc6000001086f */
[----:B------:R-:W-:Y:S02]  /*97c0*/  FMNMX.FTZ R7, R196, R7, !PT ;  /* 0x00000007c4077209 */ /* 0x000fe40007810000 */
[----:B------:R-:W1:Y:S02]  /*97d0*/  MUFU.TANH R150, R150 ;  /* 0x0000009600967308 */ /* 0x000e640000002400 */
[----:B------:R-:W-:-:S04]  /*97e0*/  FMNMX.FTZ R7, R118, R7, !PT ;  /* 0x0000000776077209 */ /* 0x000fc80007810000 */
[----:B------:R-:W-:Y:S02]  /*97f0*/  FMNMX.FTZ R7, R198, R7, !PT ;  /* 0x00000007c6077209 */ /* 0x000fe40007810000 */
[----:B------:R-:W2:Y:S02]  /*9800*/  MUFU.EX2 R176, R176 ;  /* 0x000000b000b07308 */ /* 0x000ea40000000800 */
[----:B------:R-:W-:-:S04]  /*9810*/  FMNMX.FTZ R7, R122, R7, !PT ;  /* 0x000000077a077209 */ /* 0x000fc80007810000 */
[----:B0-----:R-:W-:Y:S02]  /*9820*/  FMNMX.FTZ R7, R148, R7, !PT ;  /* 0x0000000794077209 */ /* 0x001fe40007810000 */
[----:B------:R-:W-:Y:S02]  /*9830*/  MUFU.EX2 R91, R91 ;  /* 0x0000005b005b7308 */ /* 0x000fe40000000800 */
[----:B------:R-:W-:-:S04]  /*9840*/  FMNMX.FTZ R7, R126, R7, !PT ;  /* 0x000000077e077209 */ /* 0x000fc80007810000 */
[----:B-1----:R-:W-:Y:S02]  /*9850*/  FMNMX.FTZ R7, R150, R7, !PT ;  /* 0x0000000796077209 */ /* 0x002fe40007810000 */
[----:B------:R-:W-:Y:S01]  /*9860*/  MUFU.EX2 R93, R93 ;  /* 0x0000005d005d7308 */ /* 0x000fe20000000800 */
[----:B--2---:R-:W-:Y:S02]  /*9870*/  F2FP.BF16.F32.PACK_AB R158, R176, R89 ;  /* 0x00000059b09e723e */ /* 0x004fe400000010ff */
        /* <DEDUP_REMOVED lines=16> */
[----:B0-----:R-:W-:-:S05]  /*9980*/  FMNMX.FTZ R7, R2, R7, !PT ;  /* 0x0000000702077209 */ /* 0x001fca0007810000 */
[CC--:B------:R-:W-:Y:S01]  /*9990*/  FMUL.FTZ R113, R7.reuse, R11.reuse ;  /* 0x0000000b07717220 */ /* 0x0c0fe20000410000 */
[----:B------:R-:W-:Y:S01]  /*99a0*/  FADD.FTZ R2, -R7, R12 ;  /* 0x0000000c07027221 */ /* 0x000fe20000010100 */
[----:B------:R-:W-:Y:S02]  /*99b0*/  MUFU.EX2 R112, R112 ;  /* 0x0000007000707308 */ /* 0x000fe40000000800 */
[-CC-:B------:R-:W-:Y:S01]  /*99c0*/  FFMA.FTZ R13, R13, R11.reuse, -R113.reuse ;  /* 0x0000000b0d0d7223 */ /* 0x180fe20000010871 */
[-C--:B------:R-:W-:Y:S01]  /*99d0*/  FMUL.FTZ R2, R2, R11.reuse ;  /* 0x0000000b02027220 */ /* 0x080fe20000410000 */
        /* <DEDUP_REMOVED lines=13> */
[----:B0-----:R-:W-:-:S02]  /*9ab0*/  IMAD.U32 R13, RZ, RZ, UR37 ;  /* 0x00000025ff0d7e24 */ /* 0x001fc4000f8e00ff */
[-CC-:B------:R-:W-:Y:S01]  /*9ac0*/  FFMA.FTZ R114, R114, R11.reuse, -R113.reuse ;  /* 0x0000000b72727223 */ /* 0x180fe20000010871 */
[-CC-:B------:R-:W-:Y:S01]  /*9ad0*/  FFMA.FTZ R196, R196, R11.reuse, -R113.reuse ;  /* 0x0000000bc4c47223 */ /* 0x180fe20000010871 */
[-CC-:B------:R-:W-:Y:S01]  /*9ae0*/  FFMA.FTZ R118, R118, R11.reuse, -R113.reuse ;  /* 0x0000000b76767223 */ /* 0x180fe20000010871 */
[-CC-:B------:R-:W-:Y:S01]  /*9af0*/  FFMA.FTZ R198, R198, R11.reuse, -R113.reuse ;  /* 0x0000000bc6c67223 */ /* 0x180fe20000010871 */
[----:B------:R-:W-:Y:S01]  /*9b00*/  @!P1 LEA R13, R13, UR38, 0x3 ;  /* 0x000000260d0d9c11 */ /* 0x000fe2000f8e18ff */
[----:B------:R-:W-:Y:S01]  /*9b10*/  FFMA.FTZ R122, R122, R11, -R113 ;  /* 0x0000000b7a7a7223 */ /* 0x000fe20000010871 */
[----:B------:R-:W-:Y:S02]  /*9b20*/  WARPGROUP.DEPBAR.LE gsb0, 0x0 ;  /* 0x00008000000079c5 */ /* 0x000fe40000010000 */
[----:B------:R-:W-:Y:S01]  /*9b30*/  WARPGROUP.ARRIVE ;  /* 0x00000000000079c5 */ /* 0x000fe20000000000 */
[----:B------:R0:W2:Y:S01]  /*9b40*/  MUFU.EX2 R124, R20 ;  /* 0x00000014007c7308 */ /* 0x0000a20000000800 */
[----:B------:R-:W-:-:S02]  /*9b50*/  @!P1 VIADD R13, R13, 0x2a840 ;  /* 0x0002a8400d0d9836 */ /* 0x000fc40000000000 */
[-CC-:B------:R-:W-:Y:S01]  /*9b60*/  FFMA.FTZ R144, R156, R11.reuse, -R111.reuse ;  /* 0x0000000b9c907223 */ /* 0x180fe2000001086f */
[-C--:B------:R-:W-:Y:S01]  /*9b70*/  FFMA.FTZ R146, R182, R11.reuse, -R111 ;  /* 0x0000000bb6927223 */ /* 0x080fe2000001086f */
[----:B------:R-:W-:Y:S01]  /*9b80*/  FFMA.FTZ R148, R148, R11, -R113 ;  /* 0x0000000b94947223 */ /* 0x000fe20000010871 */
[----:B------:R-:W-:Y:S01]  /*9b90*/  HGMMA.64x128x16.F32.BF16 R24, R140, gdesc[UR4].tnspB, R24, gsb0 ;  /* 0x41e000048c187df0 */ /* 0x000fe20008001818 */
[----:B------:R-:W-:Y:S01]  /*9ba0*/  UMOV UR6, UR4 ;  /* 0x0000000400067c82 */ /* 0x000fe20008000000 */
[----:B------:R-:W-:Y:S01]  /*9bb0*/  UMOV UR7, 0x40000040 ;  /* 0x4000004000077882 */ /* 0x000fe20000000000 */
[----:B------:R-:W3:Y:S01]  /*9bc0*/  MUFU.EX2 R88, R88 ;  /* 0x0000005800587308 */ /* 0x000ee20000000800 */
[----:B------:R-:W-:Y:S01]  /*9bd0*/  @!P1 PRMT R13, RZ, 0x654, R13 ;  /* 0x00000654ff0d9816 */ /* 0x000fe2000000000d */
[----:B-1----:R-:W-:Y:S01]  /*9be0*/  FFMA.FTZ R3, R2, R3, R157 ;  /* 0x0000000302037223 */ /* 0x002fe2000001009d */
[-CC-:B------:R-:W-:Y:S01]  /*9bf0*/  FFMA.FTZ R126, R126, R11.reuse, -R113.reuse ;  /* 0x0000000b7e7e7223 */ /* 0x180fe20000010871 */
[-CC-:B------:R-:W-:Y:S01]  /*9c00*/  FFMA.FTZ R150, R150, R11.reuse, -R113.reuse ;  /* 0x0000000b96967223 */ /* 0x180fe20000010871 */
[----:B------:R-:W-:Y:S01]  /*9c10*/  FFMA.FTZ R130, R130, R11, -R113 ;  /* 0x0000000b82827223 */ /* 0x000fe20000010871 */
[----:B0-----:R-:W-:-:S02]  /*9c20*/  IMAD.U32 R20, RZ, RZ, UR10 ;  /* 0x0000000aff147e24 */ /* 0x001fc4000f8e00ff */
[-C--:B------:R-:W-:Y:S01]  /*9c30*/  FFMA.FTZ R200, R200, R11.reuse, -R113 ;  /* 0x0000000bc8c87223 */ /* 0x080fe20000010871 */
[----:B------:R-:W0:Y:S01]  /*9c40*/  MUFU.EX2 R90, R90 ;  /* 0x0000005a005a7308 */ /* 0x000e220000000800 */
[----:B--2---:R-:W-:Y:S01]  /*9c50*/  FADD.FTZ R3, R124, R3 ;  /* 0x000000037c037221 */ /* 0x004fe20000010000 */
[-CC-:B------:R-:W-:Y:S01]  /*9c60*/  FFMA.FTZ R134, R134, R11.reuse, -R113.reuse ;  /* 0x0000000b86867223 */ /* 0x180fe20000010871 */
[----:B------:R-:W-:Y:S02]  /*9c70*/  @!P1 VIADD R20, R20, 0x2a860 ;  /* 0x0002a86014149836 */ /* 0x000fe40000000000 */
[-C--:B------:R-:W-:Y:S01]  /*9c80*/  FFMA.FTZ R113, R202, R11.reuse, -R113 ;  /* 0x0000000bca717223 */ /* 0x080fe20000010871 */
[----:B------:R-:W-:Y:S01]  /*9c90*/  FFMA.FTZ R111, R192, R11, -R111 ;  /* 0x0000000bc06f7223 */ /* 0x000fe2000001086f */
[----:B------:R-:W-:Y:S01]  /*9ca0*/  UMOV UR4, UR37 ;  /* 0x0000002500047c82 */ /* 0x000fe20008000000 */
[----:B------:R-:W-:Y:S01]  /*9cb0*/  F2FP.BF16.F32.PACK_AB R156, R174, R15 ;  /* 0x0000000fae9c723e */ /* 0x000fe200000010ff */
[----:B------:R-:W1:Y:S01]  /*9cc0*/  MUFU.EX2 R92, R92 ;  /* 0x0000005c005c7308 */ /* 0x000e620000000800 */
[----:B---3--:R-:W-:Y:S01]  /*9cd0*/  FADD.FTZ R3, R88, R3 ;  /* 0x0000000358037221 */ /* 0x008fe20000010000 */
[----:B------:R-:W-:-:S02]  /*9ce0*/  @!P1 PRMT R20, RZ, 0x654, R20 ;  /* 0x00000654ff149816 */ /* 0x000fc40000000014 */
[----:B------:R-:W-:-:S04]  /*9cf0*/  F2FP.BF16.F32.PACK_AB R157, R124, R157 ;  /* 0x0000009d7c9d723e */ /* 0x000fc800000010ff */
[----:B------:R-:W2:Y:S01]  /*9d00*/  MUFU.EX2 R144, R144 ;  /* 0x0000009000907308 */ /* 0x000ea20000000800 */
[C---:B0-----:R-:W-:Y:S01]  /*9d10*/  FADD.FTZ R3, R90.reuse, R3 ;  /* 0x000000035a037221 */ /* 0x041fe20000010000 */
[----:B------:R-:W-:-:S06]  /*9d20*/  F2FP.BF16.F32.PACK_AB R159, R90, R88 ;  /* 0x000000585a9f723e */ /* 0x000fcc00000010ff */
[----:B------:R-:W0:Y:S01]  /*9d30*/  MUFU.EX2 R94, R94 ;  /* 0x0000005e005e7308 */ /* 0x000e220000000800 */
[----:B-1----:R-:W-:-:S07]  /*9d40*/  FADD.FTZ R3, R92, R3 ;  /* 0x000000035c037221 */ /* 0x002fce0000010000 */
[----:B------:R-:W1:Y:S01]  /*9d50*/  MUFU.EX2 R96, R96 ;  /* 0x0000006000607308 */ /* 0x000e620000000800 */
[----:B--2---:R-:W-:-:S07]  /*9d60*/  F2FP.BF16.F32.PACK_AB R152, R144, R91 ;  /* 0x0000005b9098723e */ /* 0x004fce00000010ff */
        /* <DEDUP_REMOVED lines=26> */
[----:B-1----:R-:W-:-:S07]  /*9f10*/  FADD.FTZ R3, R118, R3 ;  /* 0x0000000376037221 */ /* 0x002fce0000010000 */
[----:B------:R-:W-:Y:S01]  /*9f20*/  MUFU.EX2 R105, R105 ;  /* 0x0000006900697308 */ /* 0x000fe20000000800 */
[C---:B--2---:R-:W-:Y:S01]  /*9f30*/  FADD.FTZ R3, R147.reuse, R3 ;  /* 0x0000000393037221 */ /* 0x044fe20000010000 */
[----:B------:R-:W-:Y:S01]  /*9f40*/  F2FP.BF16.F32.PACK_AB R147, R147, R118 ;  /* 0x000000769393723e */ /* 0x000fe200000010ff */
[----:B------:R-:W-:Y:S02]  /*9f50*/  WARPGROUP.DEPBAR.LE gsb0, 0x0 ;  /* 0x00008000000079c5 */ /* 0x000fe40000010000 */
[----:B------:R-:W-:Y:S01]  /*9f60*/  WARPGROUP.ARRIVE ;  /* 0x00000000000079c5 */ /* 0x000fe20000000000 */
[----:B------:R-:W-:Y:S02]  /*9f70*/  F2FP.BF16.F32.PACK_AB R140, R112, R103 ;  /* 0x00000067708c723e */ /* 0x000fe400000010ff */
[----:B------:R1:W2:Y:S01]  /*9f80*/  MUFU.EX2 R141, R148 ;  /* 0x00000094008d7308 */ /* 0x0002a20000000800 */
[----:B0-----:R-:W-:Y:S02]  /*9f90*/  FADD.FTZ R3, R122, R3 ;  /* 0x000000037a037221 */ /* 0x001fe40000010000 */
[----:B------:R-:W-:Y:S01]  /*9fa0*/  HGMMA.64x128x16.F32.BF16 R24, R136, gdesc[UR4].tnspB, R24, gsb0 ;  /* 0x41e0000488187df0 */ /* 0x000fe20008001818 */
[----:B------:R-:W-:-:S04]  /*9fb0*/  UMOV UR7, UR36 ;  /* 0x0000002400077c82 */ /* 0x000fc80008000000 */
[----:B------:R-:W0:Y:S01]  /*9fc0*/  MUFU.EX2 R126, R126 ;  /* 0x0000007e007e7308 */ /* 0x000e220000000800 */
[----:B-1----:R-:W-:-:S07]  /*9fd0*/  F2FP.BF16.F32.PACK_AB R148, R178, R95 ;  /* 0x0000005fb294723e */ /* 0x002fce00000010ff */
[----:B------:R-:W1:Y:S01]  /*9fe0*/  MUFU.EX2 R116, R116 ;  /* 0x0000007400747308 */ /* 0x000e620000000800 */
[C---:B--2---:R-:W-:Y:S01]  /*9ff0*/  FADD.FTZ R3, R141.reuse, R3 ;  /* 0x000000038d037221 */ /* 0x044fe20000010000 */
[----:B------:R-:W-:-:S06]  /*a000*/  F2FP.BF16.F32.PACK_AB R141, R141, R122 ;  /* 0x0000007a8d8d723e */ /* 0x000fcc00000010ff */
[----:B------:R2:W3:Y:S01]  /*a010*/  MUFU.EX2 R143, R150 ;  /* 0x00000096008f7308 */ /* 0x0004e20000000800 */
[----:B0-----:R-:W-:-:S07]  /*a020*/  FADD.FTZ R3, R126, R3 ;  /* 0x000000037e037221 */ /* 0x001fce0000010000 */
[----:B------:R-:W-:Y:S01]  /*a030*/  MUFU.EX2 R107, R107 ;  /* 0x0000006b006b7308 */ /* 0x000fe20000000800 */
[----:B--2---:R-:W-:Y:S02]  /*a040*/  F2FP.BF16.F32.PACK_AB R150, R106, R97 ;  /* 0x000000616a96723e */ /* 0x004fe400000010ff */
[----:B-1----:R-:W-:-:S05]  /*a050*/  F2FP.BF16.F32.PACK_AB R142, R116, R105 ;  /* 0x00000069748e723e */ /* 0x002fca00000010ff */
[----:B------:R-:W0:Y:S01]  /*a060*/  MUFU.EX2 R130, R130 ;  /* 0x0000008200827308 */ /* 0x000e220000000800 */
[C---:B---3--:R-:W-:Y:S01]  /*a070*/  FADD.FTZ R3, R143.reuse, R3 ;  /* 0x000000038f037221 */ /* 0x048fe20000010000 */
[----:B------:R-:W-:-:S06]  /*a080*/  F2FP.BF16.F32.PACK_AB R143, R143, R126 ;  /* 0x0000007e8f8f723e */ /* 0x000fcc00000010ff */
[----:B------:R-:W-:Y:S08]  /*a090*/  MUFU.EX2 R120, R120 ;  /* 0x0000007800787308 */ /* 0x000ff00000000800 */
[----:B------:R-:W-:Y:S01]  /*a0a0*/  MUFU.EX2 R109, R109 ;  /* 0x0000006d006d7308 */ /* 0x000fe20000000800 */
[----:B0-----:R-:W-:-:S07]  /*a0b0*/  FADD.FTZ R3, R130, R3 ;  /* 0x0000000382037221 */ /* 0x001fce0000010000 */
[----:B------:R-:W-:Y:S08]  /*a0c0*/  MUFU.EX2 R134, R134 ;  /* 0x0000008600867308 */ /* 0x000ff00000000800 */
[----:B------:R-:W0:Y:S08]  /*a0d0*/  MUFU.EX2 R12, R111 ;  /* 0x0000006f000c7308 */ /* 0x000e300000000800 */
[----:B------:R-:W1:Y:S01]  /*a0e0*/  MUFU.EX2 R113, R113 ;  /* 0x0000007100717308 */ /* 0x000e620000000800 */
[----:B------:R-:W-:-:S02]  /*a0f0*/  WARPGROUP.DEPBAR.LE gsb0, 0x0 ;  /* 0x00008000000079c5 */ /* 0x000fc40000010000 */
[----:B------:R2:W-:Y:S05]  /*a100*/  @!P1 SYNCS.ARRIVE.TRANS64.RED.A1T0 RZ, [R13+URZ], RZ ;  /* 0x000000ff0dff99a7 */ /* 0x0005ea000810043f */
[----:B------:R-:W3:Y:S01]  /*a110*/  MUFU.EX2 R137, R200 ;  /* 0x000000c800897308 */ /* 0x000ee20000000800 */
[----:B0-----:R-:W-:Y:S02]  /*a120*/  F2FP.BF16.F32.PACK_AB R138, R12, R109 ;  /* 0x0000006d0c8a723e */ /* 0x001fe400000010ff */
[----:B------:R-:W-:Y:S02]  /*a130*/  F2FP.BF16.F32.PACK_AB R136, R120, R107 ;  /* 0x0000006b7888723e */ /* 0x000fe400000010ff */
[----:B-1----:R-:W-:Y:S01]  /*a140*/  F2FP.BF16.F32.PACK_AB R139, R113, R134 ;  /* 0x00000086718b723e */ /* 0x002fe200000010ff */
[----:B--2---:R-:W-:Y:S01]  /*a150*/  FFMA.FTZ R13, R0, R6, R15 ;  /* 0x00000006000d7223 */ /* 0x004fe2000001000f */
[----:B------:R0:W-:Y:S01]  /*a160*/  @!P1 SYNCS.ARRIVE.TRANS64.RED.A1T0 RZ, [R20+URZ], RZ ;  /* 0x000000ff14ff99a7 */ /* 0x0001e2000810043f */
[C---:B------:R-:W-:Y:S01]  /*a170*/  ISETP.GT.AND P1, PT, R9.reuse, R14, PT ;  /* 0x0000000e0900720c */ /* 0x040fe20003f24270 */
[----:B------:R-:W-:-:S02]  /*a180*/  VIADD R9, R9, 0xffffffff ;  /* 0xffffffff09097836 */ /* 0x000fc40000000000 */
[----:B------:R-:W-:Y:S01]  /*a190*/  FADD.FTZ R6, R174, R13 ;  /* 0x0000000dae067221 */ /* 0x000fe20000010000 */
[----:B------:R-:W-:-:S03]  /*a1a0*/  IMAD.MOV.U32 R15, RZ, RZ, R8 ;  /* 0x000000ffff0f7224 */ /* 0x000fc600078e0008 */
[----:B------:R-:W-:Y:S01]  /*a1b0*/  FADD.FTZ R13, R89, R6 ;  /* 0x00000006590d7221 */ /* 0x000fe20000010000 */
[C---:B---3--:R-:W-:Y:S01]  /*a1c0*/  FADD.FTZ R3, R137.reuse, R3 ;  /* 0x0000000389037221 */ /* 0x048fe20000010000 */
[----:B------:R-:W-:Y:S02]  /*a1d0*/  F2FP.BF16.F32.PACK_AB R137, R137, R130 ;  /* 0x000000828989723e */ /* 0x000fe400000010ff */
[----:B------:R-:W-:Y:S01]  /*a1e0*/  FADD.FTZ R6, R176, R13 ;  /* 0x0000000db0067221 */ /* 0x000fe20000010000 */
[----:B------:R-:W-:-:S03]  /*a1f0*/  FADD.FTZ R3, R134, R3 ;  /* 0x0000000386037221 */ /* 0x000fc60000010000 */
[----:B------:R-:W-:Y:S01]  /*a200*/  FADD.FTZ R13, R91, R6 ;  /* 0x000000065b0d7221 */ /* 0x000fe20000010000 */
[----:B------:R-:W-:-:S03]  /*a210*/  FADD.FTZ R3, R113, R3 ;  /* 0x0000000371037221 */ /* 0x000fc60000010000 */
[----:B------:R-:W-:Y:S01]  /*a220*/  FADD.FTZ R6, R144, R13 ;  /* 0x0000000d90067221 */ /* 0x000fe20000010000 */
[----:B------:R-:W-:-:S03]  /*a230*/  F2FP.BF16.F32.PACK_AB R144, R108, R99 ;  /* 0x000000636c90723e */ /* 0x000fc600000010ff */
[----:B------:R-:W-:-:S04]  /*a240*/  FADD.FTZ R13, R93, R6 ;  /* 0x000000065d0d7221 */ /* 0x000fc80000010000 */
[----:B------:R-:W-:Y:S01]  /*a250*/  FADD.FTZ R6, R146, R13 ;  /* 0x0000000d92067221 */ /* 0x000fe20000010000 */
[----:B------:R-:W-:-:S03]  /*a260*/  F2FP.BF16.F32.PACK_AB R146, R110, R101 ;  /* 0x000000656e92723e */ /* 0x000fc600000010ff */
[----:B------:R-:W-:-:S04]  /*a270*/  FADD.FTZ R13, R95, R6 ;  /* 0x000000065f0d7221 */ /* 0x000fc80000010000 */
        /* <DEDUP_REMOVED lines=14> */
[----:B------:R-:W-:Y:S01]  /*a360*/  FADD.FTZ R6, R12, R13 ;  /* 0x0000000d0c067221 */ /* 0x000fe20000010000 */
[----:B------:R-:W-:Y:S01]  /*a370*/  IMAD.MOV.U32 R12, RZ, RZ, R7 ;  /* 0x000000ffff0c7224 */ /* 0x000fe200078e0007 */
[----:B0-----:R-:W-:Y:S06]  /*a380*/  @P1 BRA `(.L_x_1138) ;  /* 0xffffffdc00841947 */ /* 0x001fec000383ffff */
.L_x_1129:
[----:B------:R-:W-:-:S13]  /*a390*/  ISETP.GE.AND P1, PT, R9, R22, PT ;  /* 0x000000160900720c */ /* 0x000fda0003f26270 */
[----:B------:R-:W-:Y:S05]  /*a3a0*/  @!P1 BRA `(.L_x_1139) ;  /* 0x0000003000f09947 */ /* 0x000fea0003800000 */
[----:B------:R-:W-:Y:S01]  /*a3b0*/  IMAD.MOV.U32 R13, RZ, RZ, R7 ;  /* 0x000000ffff0d7224 */ /* 0x000fe200078e0007 */
[----:B------:R-:W-:Y:S01]  /*a3c0*/  UMOV UR7, UR36 ;  /* 0x0000002400077c82 */ /* 0x000fe20008000000 */
[----:B------:R-:W-:Y:S01]  /*a3d0*/  IMAD.MOV.U32 R12, RZ, RZ, R8 ;  /* 0x000000ffff0c7224 */ /* 0x000fe200078e0008 */
[----:B------:R-:W-:Y:S01]  /*a3e0*/  UMOV UR4, UR37 ;  /* 0x0000002500047c82 */ /* 0x000fe20008000000 */
[----:B------:R-:W-:Y:S01]  /*a3f0*/  ULDC UR39, c[0x0][0x9e4] ;  /* 0x0002790000277ab9 */ /* 0x000fe20000000800 */
[----:B------:R-:W-:Y:S01]  /*a400*/  ULDC UR50, c[0x0][0x288] ;  /* 0x0000a20000327ab9 */ /* 0x000fe20000000800 */
[----:B------:R-:W-:Y:S01]  /*a410*/  ULDC UR5, c[0x0][0x9d8] ;  /* 0x0002760000057ab9 */ /* 0x000fe20000000800 */
[----:B------:R-:W-:-:S05]  /*a420*/  ULDC UR54, c[0x0][0x9e0] ;  /* 0x0002780000367ab9 */ /* 0x000fca0000000800 */
.L_x_1156:
[----:B------:R-:W-:-:S04]  /*a430*/  UIADD3 UR37, UR4, 0x1, URZ ;  /* 0x0000000104257890 */ /* 0x000fc8000fffe03f */
[----:B------:R-:W-:-:S04]  /*a440*/  UISETP.NE.AND UP0, UPT, UR37, 0x2, UPT ;  /* 0x000000022500788c */ /* 0x000fc8000bf05270 */
[----:B------:R-:W-:Y:S02]  /*a450*/  USEL UR36, URZ, 0x1, UP0 ;  /* 0x000000013f247887 */ /* 0x000fe40008000000 */
[----:B------:R-:W-:Y:S02]  /*a460*/  USEL UR37, UR37, URZ, UP0 ;  /* 0x0000003f25257287 */ /* 0x000fe40008000000 */
[----:B------:R-:W-:Y:S01]  /*a470*/  ULOP3.LUT UR36, UR7, UR36, URZ, 0x3c, !UPT ;  /* 0x0000002407247292 */ /* 0x000fe2000f8e3c3f */
[----:B------:R-:W-:Y:S11]  /*a480*/  @!P0 BRA `(.L_x_1140) ;  /* 0x0000000000048947 */ /* 0x000ff60003800000 */
[----:B------:R-:W-:Y:S01]  /*a490*/  BPT.TRAP 0x1 ;  /* 0x000000040000795c */ /* 0x000fe20000300000 */
.L_x_1140:
[----:B------:R-:W-:Y:S01]  /*a4a0*/  ULEA UR6, UR37, UR38, 0x3 ;  /* 0x0000002625067291 */ /* 0x000fe2000f8e183f */
[----:B------:R-:W-:-:S05]  /*a4b0*/  IMAD.U32 R7, RZ, RZ, UR36 ;  /* 0x00000024ff077e24 */ /* 0x000fca000f8e00ff */
[----:B------:R-:W-:-:S04]  /*a4c0*/  SHF.L.U32 R7, R7, 0x1f, RZ ;  /* 0x0000001f07077819 */ /* 0x000fc800000006ff */
[----:B------:R0:W1:Y:S01]  /*a4d0*/  SYNCS.PHASECHK.TRANS64.TRYWAIT P1, [UR6+0x2a830], R7 ;  /* 0x02a83007ff0075a7 */ /* 0x0000620008020146 */
[----:B------:R-:W-:Y:S05]  /*a4e0*/  @!P0 BRA `(.L_x_1141) ;  /* 0x0000000000048947 */ /* 0x000fea0003800000 */
[----:B------:R-:W-:Y:S01]  /*a4f0*/  BPT.TRAP 0x1 ;  /* 0x000000040000795c */ /* 0x000fe20000300000 */
.L_x_1141:
[----:B-1----:R-:W-:Y:S05]  /*a500*/  @P1 BRA `(.L_x_1142) ;  /* 0x0000000000081947 */ /* 0x002fea0003800000 */
[----:B------:R-:W1:Y:S02]  /*a510*/  SYNCS.PHASECHK.TRANS64.TRYWAIT P1, [UR6+0x2a830], R7 ;  /* 0x02a83007ff0075a7 */ /* 0x000e640008020146 */
[----:B-1----:R-:W-:Y:S05]  /*a520*/  @!P1 BRA `(.L_x_1143) ;  /* 0x000000ac00789947 */ /* 0x002fea0003800000 */
.L_x_1142:
        /* <DEDUP_REMOVED lines=135> */
.L_x_1144:
[----:B------:R-:W-:Y:S01]  /*ada0*/  ULEA UR10, UR4, UR38, 0x3 ;  /* 0x00000026040a7291 */ /* 0x000fe2000f8e183f */
[----:B------:R-:W-:-:S05]  /*adb0*/  IMAD.U32 R0, RZ, RZ, UR7 ;  /* 0x00000007ff007e24 */ /* 0x000fca000f8e00ff */
[----:B------:R-:W-:-:S04]  /*adc0*/  SHF.L.U32 R0, R0, 0x1f, RZ ;  /* 0x0000001f00007819 */ /* 0x000fc800000006ff */
[----:B------:R2:W3:Y:S01]  /*add0*/  SYNCS.PHASECHK.TRANS64.TRYWAIT P1, [UR10+0x2a850], R0 ;  /* 0x02a85000ff0075a7 */ /* 0x0004e2000802014a */
[----:B------:R-:W-:Y:S05]  /*ade0*/  @!P0 BRA `(.L_x_1145) ;  /* 0x0000000000048947 */ /* 0x000fea0003800000 */
[----:B------:R-:W-:Y:S01]  /*adf0*/  BPT.TRAP 0x1 ;  /* 0x000000040000795c */ /* 0x000fe20000300000 */
.L_x_1145:
[----:B---3--:R-:W-:Y:S05]  /*ae00*/  @P1 BRA `(.L_x_1146) ;  /* 0x0000000000081947 */ /* 0x008fea0003800000 */
[----:B------:R-:W3:Y:S02]  /*ae10*/  SYNCS.PHASECHK.TRANS64.TRYWAIT P1, [UR10+0x2a850], R0 ;  /* 0x02a85000ff0075a7 */ /* 0x000ee4000802014a */
[----:B---3--:R-:W-:Y:S05]  /*ae20*/  @!P1 BRA `(.L_x_1147) ;  /* 0x000000a400509947 */ /* 0x008fea0003800000 */
.L_x_1146:
[----:B------:R-:W-:Y:S01]  /*ae30*/  UIADD3 UR6, UR38, 0x400, URZ ;  /* 0x0000040026067890 */ /* 0x000fe2000fffe03f */
[----:B------:R-:W-:Y:S01]  /*ae40*/  WARPGROUP.ARRIVE ;  /* 0x00000000000079c5 */ /* 0x000fe20000000000 */
[----:B------:R-:W-:-:S05]  /*ae50*/  UMOV UR7, 0x40000040 ;  /* 0x4000004000077882 */ /* 0x000fca0000000000 */
[----:B------:R-:W3:Y:S01]  /*ae60*/  S2R R173, SR_TID.X ;  /* 0x0000000000ad7919 */ /* 0x000ee20000002100 */
[----:B------:R-:W-:Y:S01]  /*ae70*/  USHF.R.U32.HI UR6, URZ, 0x4, UR6 ;  /* 0x000000043f067899 */ /* 0x000fe20008011606 */
[----:B------:R-:W-:Y:S01]  /*ae80*/  ISETP.NE.AND P2, PT, R21, 0x1, PT ;  /* 0x000000011500780c */ /* 0x000fe20003f45270 */
[----:B------:R-:W-:Y:S01]  /*ae90*/  FMUL.FTZ R20, R102, UR5 ;  /* 0x0000000566147c20 */ /* 0x000fe20008410000 */
[----:B------:R-:W-:Y:S01]  /*aea0*/  FMUL.FTZ R11, R95, UR5 ;  /* 0x000000055f0b7c20 */ /* 0x000fe20008410000 */
[----:B------:R-:W-:Y:S01]  /*aeb0*/  ULOP3.LUT UR6, UR6, 0x3fff, URZ, 0xc0, !UPT ;  /* 0x00003fff06067892 */ /* 0x000fe2000f8ec03f */
[----:B------:R-:W-:Y:S01]  /*aec0*/  FMUL.FTZ R95, R111, UR5 ;  /* 0x000000056f5f7c20 */ /* 0x000fe20008410000 */
[----:B------:R-:W-:Y:S02]  /*aed0*/  IMAD.IADD R111, R19, 0x1, R17 ;  /* 0x00000001136f7824 */ /* 0x000fe400078e0211 */
[----:B0-2---:R-:W-:Y:S01]  /*aee0*/  FMUL.FTZ R0, R90, UR5 ;  /* 0x000000055a007c20 */ /* 0x005fe20008410000 */
[----:B------:R-:W-:Y:S01]  /*aef0*/  ULOP3.LUT UR6, UR6, 0x3000000, URZ, 0xfc, !UPT ;  /* 0x0300000006067892 */ /* 0x000fe2000f8efc3f */
[----:B------:R-:W-:Y:S01]  /*af00*/  FMUL.FTZ R90, R106, UR5 ;  /* 0x000000056a5a7c20 */ /* 0x000fe20008410000 */
[----:B------:R-:W-:Y:S01]  /*af10*/  FMUL.FTZ R121, R121, UR5 ;  /* 0x0000000579797c20 */ /* 0x000fe20008410000 */
[----:B------:R-:W-:Y:S01]  /*af20*/  FMUL.FTZ R2, R91, UR5 ;  /* 0x000000055b027c20 */ /* 0x000fe20008410000 */
[----:B------:R-:W-:Y:S01]  /*af30*/  UIMAD UR4, UR4, 0x600, UR6 ;  /* 0x00000600040478a4 */ /* 0x000fe2000f8e0206 */
[----:B------:R-:W-:Y:S01]  /*af40*/  FMUL.FTZ R106, R109, UR5 ;  /* 0x000000056d6a7c20 */ /* 0x000fe20008410000 */
[----:B------:R-:W0:Y:S01]  /*af50*/  @P2 LDC R102, c[0x0][0x44c] ;  /* 0x00011300ff662b82 */ /* 0x000e220000000800 */
[----:B------:R-:W-:Y:S01]  /*af60*/  FMUL.FTZ R91, R107, UR5 ;  /* 0x000000056b5b7c20 */ /* 0x000fe20008410000 */
[----:B------:R-:W-:Y:S01]  /*af70*/  FMUL.FTZ R109, R116, UR5 ;  /* 0x00000005746d7c20 */ /* 0x000fe20008410000 */
[----:B------:R-:W-:Y:S01]  /*af80*/  FMUL.FTZ R107, R112, UR5 ;  /* 0x00000005706b7c20 */ /* 0x000fe20008410000 */
[----:B-1----:R-:W-:Y:S01]  /*af90*/  FMUL.FTZ R7, R88, UR5 ;  /* 0x0000000558077c20 */ /* 0x002fe20008410000 */
[----:B------:R-:W-:Y:S01]  /*afa0*/  UMOV UR6, UR4 ;  /* 0x0000000400067c82 */ /* 0x000fe20008000000 */
[----:B------:R1:W2:Y:S01]  /*afb0*/  MUFU.TANH R112, R121 ;  /* 0x0000007900707308 */ /* 0x0002a20000002400 */
        /* <DEDUP_REMOVED lines=8> */
[----:B-1----:R-:W-:-:S02]  /*b040*/  IMAD R121, R9, -0x60, RZ ;  /* 0xffffffa009797824 */ /* 0x002fc400078e02ff */
[----:B------:R-:W-:Y:S01]  /*b050*/  FMUL.FTZ R103, R108, UR5 ;  /* 0x000000056c677c20 */ /* 0x000fe20008410000 */
[----:B---3--:R-:W-:Y:S01]  /*b060*/  LOP3.LUT P1, RZ, R173, 0x7f, RZ, 0xc0, !PT ;  /* 0x0000007fadff7812 */ /* 0x008fe2000782c0ff */
[----:B------:R-:W-:Y:S01]  /*b070*/  FMUL.FTZ R94, R110, UR5 ;  /* 0x000000056e5e7c20 */ /* 0x000fe20008410000 */
[----:B------:R-:W-:Y:S01]  /*b080*/  FMUL.FTZ R89, R89, UR5 ;  /* 0x0000000559597c20 */ /* 0x000fe20008410000 */
[----:B------:R-:W-:Y:S01]  /*b090*/  FMUL.FTZ R92, R92, UR5 ;  /* 0x000000055c5c7c20 */ /* 0x000fe20008410000 */
[----:B------:R-:W-:Y:S01]  /*b0a0*/  FMUL.FTZ R93, R93, UR5 ;  /* 0x000000055d5d7c20 */ /* 0x000fe20008410000 */
[----:B------:R-:W-:Y:S01]  /*b0b0*/  FMUL.FTZ R96, R96, UR5 ;  /* 0x0000000560607c20 */ /* 0x000fe20008410000 */
[----:B------:R-:W-:Y:S01]  /*b0c0*/  FMUL.FTZ R97, R97, UR5 ;  /* 0x0000000561617c20 */ /* 0x000fe20008410000 */
[----:B0-----:R-:W-:-:S04]  /*b0d0*/  @P2 IMAD.HI.U32 R102, R111, R102, RZ ;  /* 0x000000666f662227 */ /* 0x001fc800078e00ff */
        /* <DEDUP_REMOVED lines=13> */
[----:B------:R-:W0:Y:S08]  /*b1b0*/  MUFU.TANH R7, R7 ;  /* 0x0000000700077308 */ /* 0x000e300000002400 */
[----:B------:R-:W1:Y:S08]  /*b1c0*/  MUFU.TANH R89, R89 ;  /* 0x0000005900597308 */ /* 0x000e700000002400 */
        /* <DEDUP_REMOVED lines=16> */
[----:B------:R-:W5:Y:S02]  /*b2d0*/  @P2 LDC R101, c[0x0][0x450] ;  /* 0x00011400ff652b82 */ /* 0x000f640000000800 */
[----:B------:R-:W0:Y:S01]  /*b2e0*/  MUFU.TANH R88, R88 ;  /* 0x0000005800587308 */ /* 0x000e220000002400 */
[----:B------:R-:W-:Y:S01]  /*b2f0*/  HGMMA.64x128x16.F32.BF16 R24, R152, gdesc[UR4].tnspB, R24, gsb0 ;  /* 0x41e0000498187df0 */ /* 0x000fe20008001818 */
[----:B------:R-:W-:Y:S01]  /*b300*/  UIADD3 UR6, UR4, 0x100, URZ ;  /* 0x0000010004067890 */ /* 0x000fe2000fffe03f */
[----:B------:R-:W-:-:S05]  /*b310*/  UMOV UR7, 0x40000040 ;  /* 0x4000004000077882 */ /* 0x000fca0000000000 */
[----:B------:R-:W0:Y:S08]  /*b320*/  MUFU.TANH R158, R158 ;  /* 0x0000009e009e7308 */ /* 0x000e300000002400 */
[----:B------:R-:W0:Y:S01]  /*b330*/  MUFU.TANH R90, R90 ;  /* 0x0000005a005a7308 */ /* 0x000e220000002400 */
[----:B-----5:R-:W-:-:S07]  /*b340*/  @P2 SHF.R.U32.HI R111, RZ, R101, R102 ;  /* 0x00000065ff6f2219 */ /* 0x020fce0000011666 */
[----:B------:R-:W0:Y:S01]  /*b350*/  MUFU.TANH R91, R91 ;  /* 0x0000005b005b7308 */ /* 0x000e220000002400 */
[----:B------:R-:W5:Y:S07]  /*b360*/  SHFL.IDX PT, R116, R111, RZ, 0x1c1f ;  /* 0x001c1fff6f747589 */ /* 0x000f6e00000e0000 */
        /* <DEDUP_REMOVED lines=13> */
[----:B------:R-:W0:Y:S01]  /*b440*/  MUFU.TANH R128, R128 ;  /* 0x0000008000807308 */ /* 0x000e220000002400 */
[----:B------:R-:W-:-:S02]  /*b450*/  WARPGROUP.DEPBAR.LE gsb0, 0x0 ;  /* 0x00008000000079c5 */ /* 0x000fc40000010000 */
[----:B------:R-:W-:Y:S01]  /*b460*/  WARPGROUP.ARRIVE ;  /* 0x00000000000079c5 */ /* 0x000fe20000000000 */
[----:B------:R-:W-:Y:S01]  /*b470*/  FMUL.FTZ R152, R104, UR5 ;  /* 0x0000000568987c20 */ /* 0x000fe20008410000 */
[----:B------:R-:W-:Y:S02]  /*b480*/  IMAD.U32 R104, RZ, RZ, UR37 ;  /* 0x00000025ff687e24 */ /* 0x000fe4000f8e00ff */
[----:B------:R-:W-:Y:S01]  /*b490*/  FMUL.FTZ R154, R130, UR5 ;  /* 0x00000005829a7c20 */ /* 0x000fe20008410000 */
[----:B------:R-:W0:Y:S01]  /*b4a0*/  MUFU.TANH R129, R129 ;  /* 0x0000008100817308 */ /* 0x000e220000002400 */
[----:B------:R-:W-:Y:S01]  /*b4b0*/  HGMMA.64x128x16.F32.BF16 R24, R148, gdesc[UR4].tnspB, R24, gsb0 ;  /* 0x41e0000494187df0 */ /* 0x000fe20008001818 */
[----:B------:R-:W-:Y:S01]  /*b4c0*/  UIADD3 UR6, UR4, 0x180, URZ ;  /* 0x0000018004067890 */ /* 0x000fe2000fffe03f */
[----:B------:R-:W-:Y:S01]  /*b4d0*/  @!P1 LEA R101, R104, UR38, 0x3 ;  /* 0x0000002668659c11 */ /* 0x000fe2000f8e18ff */
[----:B------:R-:W-:-:S04]  /*b4e0*/  UMOV UR7, 0x40000040 ;  /* 0x4000004000077882 */ /* 0x000fc80000000000 */
[----:B------:R-:W0:Y:S01]  /*b4f0*/  MUFU.TANH R152, R152 ;  /* 0x0000009800987308 */ /* 0x000e220000002400 */
[----:B------:R-:W-:-:S05]  /*b500*/  @!P1 VIADD R101, R101, 0x2a840 ;  /* 0x0002a84065659836 */ /* 0x000fca0000000000 */
[----:B------:R-:W-:Y:S02]  /*b510*/  @!P1 PRMT R102, RZ, 0x654, R101 ;  /* 0x00000654ff669816 */ /* 0x000fe40000000065 */
[----:B------:R-:W0:Y:S08]  /*b520*/  MUFU.TANH R154, R154 ;  /* 0x0000009a009a7308 */ /* 0x000e300000002400 */
[----:B------:R-:W0:Y:S08]  /*b530*/  MUFU.TANH R156, R156 ;  /* 0x0000009c009c7308 */ /* 0x000e300000002400 */
[----:B------:R-:W0:Y:S08]  /*b540*/  MUFU.TANH R132, R132 ;  /* 0x0000008400847308 */ /* 0x000e300000002400 */
[----:B------:R-:W0:Y:S08]  /*b550*/  MUFU.TANH R133, R133 ;  /* 0x0000008500857308 */ /* 0x000e300000002400 */
[----:B------:R0:W0:Y:S01]  /*b560*/  MUFU.TANH R101, R134 ;  /* 0x0000008600657308 */ /* 0x0000220000002400 */
[----:B------:R-:W-:-:S02]  /*b570*/  WARPGROUP.DEPBAR.LE gsb0, 0x0 ;  /* 0x00008000000079c5 */ /* 0x000fc40000010000 */
[----:B------:R-:W-:Y:S01]  /*b580*/  WARPGROUP.ARRIVE ;  /* 0x00000000000079c5 */ /* 0x000fe20000000000 */
[----:B------:R-:W-:Y:S01]  /*b590*/  FMUL.FTZ R148, R126, UR5 ;  /* 0x000000057e947c20 */ /* 0x000fe20008410000 */
[----:B------:R-:W-:-:S04]  /*b5a0*/  FMUL.FTZ R150, R127, UR5 ;  /* 0x000000057f967c20 */ /* 0x000fc80008410000 */
[----:B------:R-:W-:Y:S01]  /*b5b0*/  HGMMA.64x128x16.F32.BF16 R24, R144, gdesc[UR4].tnspB, R24, gsb0 ;  /* 0x41e0000490187df0 */ /* 0x000fe20008001818 */
[----:B------:R-:W-:Y:S01]  /*b5c0*/  UIADD3 UR6, UR4, 0x200, URZ ;  /* 0x0000020004067890 */ /* 0x000fe2000fffe03f */
[----:B------:R-:W0:Y:S01]  /*b5d0*/  MUFU.TANH R148, R148 ;  /* 0x0000009400947308 */ /* 0x000e220000002400 */
[----:B------:R-:W-:-:S07]  /*b5e0*/  UMOV UR7, 0x40000040 ;  /* 0x4000004000077882 */ /* 0x000fce0000000000 */
[----:B------:R-:W0:Y:S01]  /*b5f0*/  MUFU.TANH R150, R150 ;  /* 0x0000009600967308 */ /* 0x000e220000002400 */
[----:B------:R-:W-:Y:S02]  /*b600*/  WARPGROUP.DEPBAR.LE gsb0, 0x0 ;  /* 0x00008000000079c5 */ /* 0x000fe40000010000 */
        /* <DEDUP_REMOVED lines=11> */
[----:B------:R-:W-:Y:S01]  /*b6c0*/  FMUL.FTZ R142, R119, UR5 ;  /* 0x00000005778e7c20 */ /* 0x000fe20008410000 */
[----:B------:R-:W-:Y:S02]  /*b6d0*/  VIADD R105, R121, 0x1 ;  /* 0x0000000179697836 */ /* 0x000fe40000000000 */
[----:B------:R0:W0:Y:S01]  /*b6e0*/  MUFU.TANH R119, R124 ;  /* 0x0000007c00777308 */ /* 0x0000220000002400 */
[----:B------:R-:W-:Y:S01]  /*b6f0*/  HGMMA.64x128x16.F32.BF16 R24, R136, gdesc[UR4].tnspB, R24, gsb0 ;  /* 0x41e0000488187df0 */ /* 0x000fe20008001818 */
[----:B------:R-:W-:-:S04]  /*b700*/  IMAD R105, R18, -0x2, R105 ;  /* 0xfffffffe12697824 */ /* 0x000fc800078e0269 */
[C---:B------:R-:W-:Y:S02]  /*b710*/  VIADD R130, R105.reuse, 0xffffffff ;  /* 0xffffffff69827836 */ /* 0x040fe40000000000 */
[----:B------:R-:W0:Y:S01]  /*b720*/  MUFU.TANH R140, R140 ;  /* 0x0000008c008c7308 */ /* 0x000e220000002400 */
[----:B------:R-:W-:-:S05]  /*b730*/  IADD3 R104, R105, -UR50, R16 ;  /* 0x8000003269687c10 */ /* 0x000fca000fffe010 */
[C---:B------:R-:W-:Y:S02]  /*b740*/  VIADD R123, R104.reuse, UR54 ;  /* 0x00000036687b7c36 */ /* 0x040fe40008000000 */
[----:B------:R-:W0:Y:S01]  /*b750*/  MUFU.TANH R142, R142 ;  /* 0x0000008e008e7308 */ /* 0x000e220000002400 */
[----:B------:R-:W-:Y:S02]  /*b760*/  VIADD R127, R104, UR51 ;  /* 0x00000033687f7c36 */ /* 0x000fe40008000000 */
[--C-:B-----5:R-:W-:Y:S02]  /*b770*/  IMAD.IADD R113, R123, 0x1, R116.reuse ;  /* 0x000000017b717824 */ /* 0x120fe400078e0274 */
[----:B------:R-:W-:Y:S01]  /*b780*/  IMAD.IADD R115, R127, 0x1, R116 ;  /* 0x000000017f737824 */ /* 0x000fe200078e0274 */
[----:B------:R-:W-:Y:S02]  /*b790*/  WARPGROUP.DEPBAR.LE gsb0, 0x0 ;  /* 0x00008000000079c5 */ /* 0x000fe40000010000 */
[----:B------:R5:W-:Y:S01]  /*b7a0*/  @!P1 SYNCS.ARRIVE.TRANS64.RED.A1T0 RZ, [R102+URZ], RZ ;  /* 0x000000ff66ff99a7 */ /* 0x000be2000810043f */
[----:B------:R-:W-:Y:S01]  /*b7b0*/  ISETP.GE.AND P1, PT, R10, 0x1, PT ;  /* 0x000000010a00780c */ /* 0x000fe20003f26270 */
[----:B-----5:R-:W-:-:S06]  /*b7c0*/  FMUL.FTZ R102, R135, UR5 ;  /* 0x0000000587667c20 */ /* 0x020fcc0008410000 */
[----:B------:R-:W0:Y:S06]  /*b7d0*/  MUFU.TANH R102, R102 ;  /* 0x0000006600667308 */ /* 0x000e2c0000002400 */
[----:B-1234-:R-:W-:Y:S05]  /*b7e0*/  @!P1 BRA `(.L_x_1148) ;  /* 0x0000000000549947 */ /* 0x01efea0003800000 */
[----:B------:R-:W-:Y:S01]  /*b7f0*/  IADD3 R117, R16, -UR50, R116 ;  /* 0x8000003210757c10 */ /* 0x000fe2000fffe074 */
        /* <DEDUP_REMOVED lines=11> */
.L_x_1150:
[----:B------:R-:W-:-:S05]  /*b8b0*/  IMAD.U32 R116, RZ, RZ, UR39 ;  /* 0x00000027ff747e24 */ /* 0x000fca000f8e00ff */
[----:B------:R-:W-:-:S13]  /*b8c0*/  ISETP.NE.AND P1, PT, R116, 0x1, PT ;  /* 0x000000017400780c */ /* 0x000fda0003f25270 */
[----:B------:R-:W1:Y:S02]  /*b8d0*/  @P1 LDC.64 R104, c[0x0][0x9e8] ;  /* 0x00027a00ff681b82 */ /* 0x000e640000000a00 */
[----:B-1----:R-:W-:-:S05]  /*b8e0*/  @P1 IMAD.HI.U32 R104, R117, R104, RZ ;  /* 0x0000006875681227 */ /* 0x002fca00078e00ff */
[----:B------:R-:W-:-:S07]  /*b8f0*/  @P1 SHF.R.U32.HI R117, RZ, R105, R104 ;  /* 0x00000069ff751219 */ /* 0x000fce0000011668 */
.L_x_1151:
[----:B------:R-:W-:Y:S05]  /*b900*/  BSYNC B0 ;  /* 0x0000000000007941 */ /* 0x000fea0003800000 */
.L_x_1149:
[----:B------:R-:W-:-:S05]  /*b910*/  IMAD R104, R117, R116, R130 ;  /* 0x0000007475687224 */ /* 0x000fca00078e0282 */
[----:B------:R-:W-:Y:S02]  /*b920*/  VIADDMNMX R113, R104, R116, R113, PT ;  /* 0x0000007468717246 */ /* 0x000fe40003800171 */
[----:B------:R-:W-:-:S07]  /*b930*/  VIMNMX R115, R115, R104, !PT ;  /* 0x0000006873737248 */ /* 0x000fce0007fe0100 */
.L_x_1148:
[C---:B------:R-:W-:Y:S02]  /*b940*/  ISETP.GE.AND P1, PT, R121.reuse, 0x2, PT ;  /* 0x000000027900780c */ /* 0x040fe40003f26270 */
[----:B------:R-:W-:Y:S02]  /*b950*/  ISETP.GE.AND P4, PT, R121, 0xa, PT ;  /* 0x0000000a7900780c */ /* 0x000fe40003f86270 */
[----:B------:R-:W-:Y:S02]  /*b960*/  ISETP.GT.AND P2, PT, R115, 0x1, !P1 ;  /* 0x000000017300780c */ /* 0x000fe40004f44270 */
[----:B------:R-:W-:Y:S02]  /*b970*/  P2R R105, PR, RZ, 0x10 ;  /* 0x00000010ff697803 */ /* 0x000fe40000000000 */
[----:B------:R-:W-:Y:S02]  /*b980*/  ISETP.LT.OR P3, PT, R113, 0x2, P2 ;  /* 0x000000027100780c */ /* 0x000fe40001761670 */
[----:B------:R-:W-:-:S02]  /*b990*/  ISETP.GE.AND P2, PT, R121, 0x9, PT ;  /* 0x000000097900780c */ /* 0x000fc40003f46270 */
[----:B------:R-:W-:Y:S02]  /*b9a0*/  FSEL R180, R89, -INF , !P3 ;  /* 0xff80000059b47808 */ /* 0x000fe40005800000 */
[----:B------:R-:W-:-:S04]  /*b9b0*/  ISETP.GT.AND P3, PT, R115, 0x8, !P2 ;  /* 0x000000087300780c */ /* 0x000fc80005764270 */
[----:B------:R-:W-:-:S04]  /*b9c0*/  ISETP.LT.OR P3, PT, R113, 0x9, P3 ;  /* 0x000000097100780c */ /* 0x000fc80001f61670 */
[----:B0-----:R-:W-:Y:S02]  /*b9d0*/  FSEL R184, R92, -INF , !P3 ;  /* 0xff8000005cb87808 */ /* 0x001fe40005800000 */
        /* <DEDUP_REMOVED lines=81> */
[----:B------:R-:W-:-:S04]  /*bef0*/  ISETP.LT.OR P3, PT, R113, 0x4a, P3 ;  /* 0x0000004a7100780c */ /* 0x000fc80001f61670 */
[----:B------:R-:W-:Y:S02]  /*bf00*/  FSEL R108, R125, -INF , !P3 ;  /* 0xff8000007d6c7808 */ /* 0x000fe40005800000 */
[----:B------:R-:W-:-:S04]  /*bf10*/  ISETP.GE.AND P3, PT, R121, 0x51, PT ;  /* 0x000000517900780c */ /* 0x000fc80003f66270 */
[----:B------:R-:W-:-:S04]  /*bf20*/  ISETP.GT.AND P4, PT, R115, 0x50, !P3 ;  /* 0x000000507300780c */ /* 0x000fc80005f84270 */
[----:B------:R-:W-:-:S04]  /*bf30*/  ISETP.LT.OR P4, PT, R113, 0x51, P4 ;  /* 0x000000517100780c */ /* 0x000fc80002781670 */
[----:B------:R-:W-:Y:S02]  /*bf40*/  FSEL R106, R128, -INF , !P4 ;  /* 0xff800000806a7808 */ /* 0x000fe40006000000 */
[----:B------:R-:W-:Y:S01]  /*bf50*/  ISETP.GE.AND P4, PT, R121, 0x52, PT ;  /* 0x000000527900780c */ /* 0x000fe20003f86270 */
[----:B------:R-:W0:Y:S03]  /*bf60*/  SHFL.IDX PT, R128, R111, 0x1, 0x1c1f ;  /* 0x003c1f006f807f89 */ /* 0x000e2600000e0000 */
[----:B------:R-:W-:-:S04]  /*bf70*/  ISETP.GT.AND P5, PT, R115, 0x51, !P4 ;  /* 0x000000517300780c */ /* 0x000fc800067a4270 */
[----:B------:R-:W-:-:S04]  /*bf80*/  ISETP.LT.OR P5, PT, R113, 0x52, P5 ;  /* 0x000000527100780c */ /* 0x000fc80002fa1670 */
[----:B------:R-:W-:Y:S02]  /*bf90*/  FSEL R96, R129, -INF , !P5 ;  /* 0xff80000081607808 */ /* 0x000fe40006800000 */
[----:B------:R-:W-:-:S04]  /*bfa0*/  ISETP.GE.AND P5, PT, R121, 0x59, PT ;  /* 0x000000597900780c */ /* 0x000fc80003fa6270 */
[----:B------:R-:W-:-:S04]  /*bfb0*/  ISETP.GT.AND P6, PT, R115, 0x58, !P5 ;  /* 0x000000587300780c */ /* 0x000fc80006fc4270 */
[----:B------:R-:W-:Y:S01]  /*bfc0*/  ISETP.LT.OR P6, PT, R113, 0x59, P6 ;  /* 0x000000597100780c */ /* 0x000fe200037c1670 */
[----:B0-----:R-:W-:-:S03]  /*bfd0*/  IMAD.IADD R89, R127, 0x1, R128 ;  /* 0x000000017f597824 */ /* 0x001fc600078e0280 */
[----:B------:R-:W-:Y:S02]  /*bfe0*/  FSEL R92, R132, -INF , !P6 ;  /* 0xff800000845c7808 */ /* 0x000fe40007000000 */
[----:B------:R-:W-:-:S04]  /*bff0*/  ISETP.GE.AND P6, PT, R121, 0x1, PT ;  /* 0x000000017900780c */ /* 0x000fc80003fc6270 */
[----:B------:R-:W-:Y:S02]  /*c000*/  P2R R103, PR, RZ, 0x40 ;  /* 0x00000040ff677803 */ /* 0x000fe40000000000 */
[----:B------:R-:W-:-:S04]  /*c010*/  ISETP.GT.AND P6, PT, R115, RZ, !P6 ;  /* 0x000000ff7300720c */ /* 0x000fc800077c4270 */
[----:B------:R-:W-:-:S04]  /*c020*/  ISETP.LT.OR P6, PT, R113, 0x1, P6 ;  /* 0x000000017100780c */ /* 0x000fc800037c1670 */
[----:B------:R-:W-:Y:S01]  /*c030*/  FSEL R188, R7, -INF , !P6 ;  /* 0xff80000007bc7808 */ /* 0x000fe20007000000 */
[----:B------:R-:W-:Y:S01]  /*c040*/  IMAD.IADD R7, R123, 0x1, R128 ;  /* 0x000000017b077824 */ /* 0x000fe200078e0280 */
[----:B------:R-:W-:-:S04]  /*c050*/  ISETP.GE.AND P6, PT, R121, 0x5a, PT ;  /* 0x0000005a7900780c */ /* 0x000fc80003fc6270 */
[----:B------:R-:W-:Y:S02]  /*c060*/  P2R R121, PR, RZ, 0x40 ;  /* 0x00000040ff797803 */ /* 0x000fe40000000000 */
[----:B------:R-:W-:-:S04]  /*c070*/  ISETP.GT.AND P6, PT, R115, 0x59, !P6 ;  /* 0x000000597300780c */ /* 0x000fc800077c4270 */
[----:B------:R-:W-:-:S04]  /*c080*/  ISETP.LT.OR P6, PT, R113, 0x5a, P6 ;  /* 0x0000005a7100780c */ /* 0x000fc800037c1670 */
[----:B------:R-:W-:Y:S02]  /*c090*/  FSEL R104, R133, -INF , !P6 ;  /* 0xff80000085687808 */ /* 0x000fe40007000000 */
[----:B------:R-:W-:-:S13]  /*c0a0*/  ISETP.GE.AND P6, PT, R10, 0x1, PT ;  /* 0x000000010a00780c */ /* 0x000fda0003fc6270 */
[----:B------:R-:W-:Y:S05]  /*c0b0*/  @!P6 BRA `(.L_x_1152) ;  /* 0x000000000054e947 */ /* 0x000fea0003800000 */
[----:B------:R-:W-:Y:S01]  /*c0c0*/  IADD3 R93, R16, -UR50, R128 ;  /* 0x80000032105d7c10 */ /* 0x000fe2000fffe080 */
        /* <DEDUP_REMOVED lines=11> */
.L_x_1154:
[----:B------:R-:W-:-:S05]  /*c180*/  IMAD.U32 R97, RZ, RZ, UR39 ;  /* 0x00000027ff617e24 */ /* 0x000fca000f8e00ff */
[----:B------:R-:W-:-:S13]  /*c190*/  ISETP.NE.AND P6, PT, R97, 0x1, PT ;  /* 0x000000016100780c */ /* 0x000fda0003fc5270 */
[----:B------:R-:W0:Y:S02]  /*c1a0*/  @P6 LDC.64 R128, c[0x0][0x9e8] ;  /* 0x00027a00ff806b82 */ /* 0x000e240000000a00 */
[----:B0-----:R-:W-:-:S05]  /*c1b0*/  @P6 IMAD.HI.U32 R128, R93, R128, RZ ;  /* 0x000000805d806227 */ /* 0x001fca00078e00ff */
[----:B------:R-:W-:-:S07]  /*c1c0*/  @P6 SHF.R.U32.HI R93, RZ, R129, R128 ;  /* 0x00000081ff5d6219 */ /* 0x000fce0000011680 */
.L_x_1155:
[----:B------:R-:W-:Y:S05]  /*c1d0*/  BSYNC B0 ;  /* 0x0000000000007941 */ /* 0x000fea0003800000 */
.L_x_1153:
[----:B------:R-:W-:-:S05]  /*c1e0*/  IMAD R128, R93, R97, R130 ;  /* 0x000000615d807224 */ /* 0x000fca00078e0282 */
[----:B------:R-:W-:Y:S02]  /*c1f0*/  VIADDMNMX R7, R128, R97, R7, PT ;  /* 0x0000006180077246 */ /* 0x000fe40003800107 */
[----:B------:R-:W-:-:S07]  /*c200*/  VIMNMX R89, R89, R128, !PT ;  /* 0x0000008059597248 */ /* 0x000fce0007fe0100 */
.L_x_1152:
[----:B------:R-:W-:Y:S01]  /*c210*/  ISETP.GT.AND P1, PT, R89, 0x1, !P1 ;  /* 0x000000015900780c */ /* 0x000fe20004f24270 */
[----:B------:R-:W-:Y:S01]  /*c220*/  UMOV UR7, UR36 ;  /* 0x0000002400077c82 */ /* 0x000fe20008000000 */
[----:B------:R-:W-:Y:S01]  /*c230*/  ISETP.NE.AND P6, PT, R136, RZ, PT ;  /* 0x000000ff8800720c */ /* 0x000fe20003fc5270 */
[----:B------:R-:W-:Y:S01]  /*c240*/  UMOV UR4, UR37 ;  /* 0x0000002500047c82 */ /* 0x000fe20008000000 */
[----:B------:R-:W-:Y:S02]  /*c250*/  ISETP.LT.OR P1, PT, R7, 0x2, P1 ;  /* 0x000000020700780c */ /* 0x000fe40000f21670 */
[----:B------:R-:W-:Y:S02]  /*c260*/  ISETP.GT.AND P2, PT, R89, 0x8, !P2 ;  /* 0x000000085900780c */ /* 0x000fe40005744270 */
[----:B------:R-:W-:Y:S02]  /*c270*/  FSEL R136, R2, -INF , !P1 ;  /* 0xff80000002887808 */ /* 0x000fe40004800000 */
[----:B------:R-:W-:-:S02]  /*c280*/  ISETP.NE.AND P1, PT, R105, RZ, PT ;  /* 0x000000ff6900720c */ /* 0x000fc40003f25270 */
[----:B------:R-:W-:Y:S02]  /*c290*/  ISETP.LT.OR P2, PT, R7, 0x9, P2 ;  /* 0x000000090700780c */ /* 0x000fe40001741670 */
[----:B------:R-:W-:Y:S02]  /*c2a0*/  ISETP.GT.AND P1, PT, R89, 0x9, !P1 ;  /* 0x000000095900780c */ /* 0x000fe40004f24270 */
[----:B------:R-:W-:Y:S02]  /*c2b0*/  FSEL R2, R8, -INF , !P2 ;  /* 0xff80000008027808 */ /* 0x000fe40005000000 */
        /* <DEDUP_REMOVED lines=88> */
[----:B------:R-:W-:-:S04]  /*c840*/  ISETP.GT.AND P1, PT, R89, 0x40, !P1 ;  /* 0x000000405900780c */ /* 0x000fc80004f24270 */
        /* <DEDUP_REMOVED lines=27> */
[--C-:B------:R-:W-:Y:S01]  /*ca00*/  FFMA.FTZ R103, R152, R11, -R111.reuse ;  /* 0x0000000b98677223 */ /* 0x100fe2000001086f */
[----:B------:R-:W-:Y:S01]  /*ca10*/  FSEL R152, R101, -INF , !P5 ;  /* 0xff80000065987808 */ /* 0x000fe20006800000 */
[----:B------:R0:W-:Y:S01]  /*ca20*/  MUFU.EX2 R15, R0 ;  /* 0x00000000000f7308 */ /* 0x0001e20000000800 */
[----:B------:R-:W-:Y:S01]  /*ca30*/  FMNMX.FTZ R91, R134, R91, !PT ;  /* 0x0000005b865b7209 */ /* 0x000fe20007810000 */
[-CC-:B------:R-:W-:Y:S01]  /*ca40*/  FFMA.FTZ R89, R126, R11.reuse, -R111.reuse ;  /* 0x0000000b7e597223 */ /* 0x180fe2000001086f */
[----:B------:R-:W-:Y:S01]  /*ca50*/  FSEL R126, R102, -INF , !P2 ;  /* 0xff800000667e7808 */ /* 0x000fe20005000000 */
[--C-:B------:R-:W-:Y:S01]  /*ca60*/  FFMA.FTZ R101, R118, R11, -R111.reuse ;  /* 0x0000000b76657223 */ /* 0x100fe2000001086f */
[----:B------:R-:W-:Y:S01]  /*ca70*/  FMNMX.FTZ R91, R14, R91, !PT ;  /* 0x0000005b0e5b7209 */ /* 0x000fe20007810000 */
[-CC-:B------:R-:W-:Y:S01]  /*ca80*/  FFMA.FTZ R180, R180, R11.reuse, -R111.reuse ;  /* 0x0000000bb4b47223 */ /* 0x180fe2000001086f */
[----:B------:R-:W-:Y:S01]  /*ca90*/  FSEL R109, R8, RZ, P1 ;  /* 0x000000ff086d7208 */ /* 0x000fe20000800000 */
[--C-:B------:R-:W-:Y:S01]  /*caa0*/  FFMA.FTZ R184, R184, R11, -R111.reuse ;  /* 0x0000000bb8b87223 */ /* 0x100fe2000001086f */
[----:B------:R-:W-:Y:S01]  /*cab0*/  FMNMX.FTZ R93, R132, R91, !PT ;  /* 0x0000005b845d7209 */ /* 0x000fe20007810000 */
[-CC-:B0-----:R-:W-:Y:S01]  /*cac0*/  FFMA.FTZ R0, R174, R11.reuse, -R111.reuse ;  /* 0x0000000bae007223 */ /* 0x181fe2000001086f */
        /* <DEDUP_REMOVED lines=18> */
[----:B------:R-:W-:-:S02]  /*cbf0*/  FMNMX.FTZ R95, R94, R95, !PT ;  /* 0x0000005f5e5f7209 */ /* 0x000fc40007810000 */
[----:B------:R-:W-:Y:S02]  /*cc00*/  LOP3.LUT P6, RZ, R173, 0x7f, RZ, 0xc0, !PT ;  /* 0x0000007fadff7812 */ /* 0x000fe400078cc0ff */
[----:B------:R-:W-:-:S03]  /*cc10*/  FMNMX.FTZ R95, R88, R95, !PT ;  /* 0x0000005f585f7209 */ /* 0x000fc60007810000 */
[----:B------:R-:W-:Y:S01]  /*cc20*/  MUFU.EX2 R91, R184 ;  /* 0x000000b8005b7308 */ /* 0x000fe20000000800 */
[----:B------:R-:W-:-:S04]  /*cc30*/  FMNMX.FTZ R95, R98, R95, !PT ;  /* 0x0000005f625f7209 */ /* 0x000fc80007810000 */
[----:B------:R-:W-:-:S03]  /*cc40*/  FMNMX.FTZ R97, R138, R95, !PT ;  /* 0x0000005f8a617209 */ /* 0x000fc60007810000 */
[----:B------:R-:W-:Y:S01]  /*cc50*/  MUFU.EX2 R95, R0 ;  /* 0x00000000005f7308 */ /* 0x000fe20000000800 */
[----:B------:R-:W-:-:S04]  /*cc60*/  FMNMX.FTZ R97, R100, R97, !PT ;  /* 0x0000006164617209 */ /* 0x000fc80007810000 */
[----:B------:R-:W-:-:S03]  /*cc70*/  FMNMX.FTZ R97, R142, R97, !PT ;  /* 0x000000618e617209 */ /* 0x000fc60007810000 */
[----:B------:R-:W0:Y:S01]  /*cc80*/  MUFU.EX2 R182, R182 ;  /* 0x000000b600b67308 */ /* 0x000e220000000800 */
[----:B------:R-:W-:-:S04]  /*cc90*/  FMNMX.FTZ R97, R144, R97, !PT ;  /* 0x0000006190617209 */ /* 0x000fc80007810000 */
[----:B------:R-:W-:-:S03]  /*cca0*/  FMNMX.FTZ R99, R146, R97, !PT ;  /* 0x0000006192637209 */ /* 0x000fc60007810000 */
[----:B------:R1:W-:Y:S01]  /*ccb0*/  MUFU.EX2 R97, R103 ;  /* 0x0000006700617308 */ /* 0x0003e20000000800 */
[----:B------:R-:W-:-:S04]  /*ccc0*/  FMNMX.FTZ R99, R148, R99, !PT ;  /* 0x0000006394637209 */ /* 0x000fc80007810000 */
[----:B------:R-:W-:-:S03]  /*ccd0*/  FMNMX.FTZ R99, R150, R99, !PT ;  /* 0x0000006396637209 */ /* 0x000fc60007810000 */
[----:B------:R-:W-:Y:S01]  /*cce0*/  MUFU.EX2 R93, R178 ;  /* 0x000000b2005d7308 */ /* 0x000fe20000000800 */
[----:B------:R-:W-:Y:S01]  /*ccf0*/  FMNMX.FTZ R99, R154, R99, !PT ;  /* 0x000000639a637209 */ /* 0x000fe20007810000 */
[----:B-1----:R-:W-:Y:S01]  /*cd00*/  FFMA.FTZ R103, R114, R11, -R111 ;  /* 0x0000000b72677223 */ /* 0x002fe2000001086f */
[----:B0-----:R-:W-:Y:S02]  /*cd10*/  F2FP.BF16.F32.PACK_AB R158, R182, R91 ;  /* 0x0000005bb69e723e */ /* 0x001fe400000010ff */
[----:B------:R-:W-:-:S03]  /*cd20*/  FMNMX.FTZ R99, R156, R99, !PT ;  /* 0x000000639c637209 */ /* 0x000fc60007810000 */
[----:B------:R-:W-:Y:S01]  /*cd30*/  MUFU.EX2 R176, R176 ;  /* 0x000000b000b07308 */ /* 0x000fe20000000800 */
[----:B------:R-:W-:-:S04]  /*cd40*/  FMNMX.FTZ R99, R152, R99, !PT ;  /* 0x0000006398637209 */ /* 0x000fc80007810000 */
[----:B------:R-:W-:Y:S01]  /*cd50*/  FMNMX.FTZ R0, R126, R99, !PT ;  /* 0x000000637e007209 */ /* 0x000fe20007810000 */
[-CC-:B------:R-:W-:Y:S01]  /*cd60*/  FFMA.FTZ R99, R116, R11.reuse, -R111.reuse ;  /* 0x0000000b74637223 */ /* 0x180fe2000001086f */
[----:B------:R-:W-:Y:S01]  /*cd70*/  FFMA.FTZ R116, R124, R11, -R111 ;  /* 0x0000000b7c747223 */ /* 0x000fe2000001086f */
[----:B------:R-:W-:Y:S02]  /*cd80*/  MUFU.EX2 R174, R174 ;  /* 0x000000ae00ae7308 */ /* 0x000fe40000000800 */
[----:B------:R-:W0:Y:S06]  /*cd90*/  SHFL.BFLY PT, R7, R0, 0x2, 0x1f ;  /* 0x0c401f0000077f89 */ /* 0x000e2c00000e0000 */
[----:B------:R-:W-:Y:S08]  /*cda0*/  MUFU.EX2 R140, R140 ;  /* 0x0000008c008c7308 */ /* 0x000ff00000000800 */
[----:B------:R-:W-:Y:S08]  /*cdb0*/  MUFU.EX2 R89, R89 ;  /* 0x0000005900597308 */ /* 0x000ff00000000800 */
[----:B------:R-:W-:Y:S01]  /*cdc0*/  MUFU.EX2 R102, R102 ;  /* 0x0000006600667308 */ /* 0x000fe20000000800 */
[----:B0-----:R-:W-:-:S05]  /*cdd0*/  FMNMX.FTZ R7, R0, R7, !PT ;  /* 0x0000000700077209 */ /* 0x001fca0007810000 */
[----:B------:R-:W0:Y:S02]  /*cde0*/  SHFL.BFLY PT, R0, R7, 0x1, 0x1f ;  /* 0x0c201f0007007f89 */ /* 0x000e2400000e0000 */
[----:B------:R-:W-:Y:S08]  /*cdf0*/  MUFU.EX2 R99, R99 ;  /* 0x0000006300637308 */ /* 0x000ff00000000800 */
[----:B------:R-:W-:Y:S08]  /*ce00*/  MUFU.EX2 R116, R116 ;  /* 0x0000007400747308 */ /* 0x000ff00000000800 */
[----:B------:R-:W-:Y:S01]  /*ce10*/  MUFU.EX2 R101, R101 ;  /* 0x0000006500657308 */ /* 0x000fe20000000800 */
[----:B0-----:R-:W-:Y:S01]  /*ce20*/  FMNMX.FTZ R7, R7, R0, !PT ;  /* 0x0000000007077209 */ /* 0x001fe20007810000 */
[----:B------:R-:W-:Y:S01]  /*ce30*/  FADD.FTZ R0, -R109, R12 ;  /* 0x0000000c6d007221 */ /* 0x000fe20000010100 */
[----:B------:R-:W-:-:S05]  /*ce40*/  FFMA.FTZ R109, R104, R11, -R111 ;  /* 0x0000000b686d7223 */ /* 0x000fca000001086f */
[----:B------:R-:W-:Y:S01]  /*ce50*/  MUFU.EX2 R118, R118 ;  /* 0x0000007600767308 */ /* 0x000fe20000000800 */
[C---:B------:R-:W-:Y:S01]  /*ce60*/  FSETP.NEU.FTZ.AND P1, PT, R7.reuse, -INF , PT ;  /* 0xff8000000700780b */ /* 0x040fe20003f3d000 */
[-C--:B------:R-:W-:Y:S01]  /*ce70*/  FMUL.FTZ R12, R7, R11.reuse ;  /* 0x0000000b070c7220 */ /* 0x080fe20000410000 */
[----:B------:R-:W-:-:S04]  /*ce80*/  FMUL.FTZ R0, R0, R11 ;  /* 0x0000000b00007220 */ /* 0x000fc80000410000 */
[----:B------:R-:W-:Y:S01]  /*ce90*/  FSEL R111, R12, RZ, P1 ;  /* 0x000000ff0c6f7208 */ /* 0x000fe20000800000 */
[----:B------:R-:W-:Y:S04]  /*cea0*/  MUFU.EX2 R103, R103 ;  /* 0x0000006700677308 */ /* 0x000fe80000000800 */
[-CC-:B------:R-:W-:Y:S01]  /*ceb0*/  FFMA.FTZ R159, R2, R11.reuse, -R111.reuse ;  /* 0x0000000b029f7223 */ /* 0x180fe2000001086f */
[----:B------:R-:W-:Y:S01]  /*cec0*/  FSEL R2, R7, RZ, P1 ;  /* 0x000000ff07027208 */ /* 0x000fe20000800000 */
[-CC-:B------:R-:W-:Y:S01]  /*ced0*/  FFMA.FTZ R157, R186, R11.reuse, -R111.reuse ;  /* 0x0000000bba9d7223 */ /* 0x180fe2000001086f */
[-CC-:B------:R-:W-:Y:S01]  /*cee0*/  FFMA.FTZ R12, R136, R11.reuse, -R111.reuse ;  /* 0x0000000b880c7223 */ /* 0x180fe2000001086f */
[----:B------:R-:W0:Y:S01]  /*cef0*/  MUFU.EX2 R0, R0 ;  /* 0x0000000000007308 */ /* 0x000e220000000800 */
[-C--:B------:R-:W-:Y:S01]  /*cf00*/  FFMA.FTZ R96, R134, R11.reuse, -R111 ;  /* 0x0000000b86607223 */ /* 0x080fe2000001086f */
[----:B------:R-:W-:Y:S01]  /*cf10*/  FADD.FTZ R2, -R2, R13 ;  /* 0x0000000d02027221 */ /* 0x000fe20000010100 */
[-CC-:B------:R-:W-:Y:S01]  /*cf20*/  FFMA.FTZ R153, R14, R11.reuse, -R111.reuse ;  /* 0x0000000b0e997223 */ /* 0x180fe2000001086f */
[-CC-:B------:R-:W-:Y:S01]  /*cf30*/  FFMA.FTZ R14, R132, R11.reuse, -R111.reuse ;  /* 0x0000000b840e7223 */ /* 0x180fe2000001086f */
[-CC-:B------:R-:W-:Y:S01]  /*cf40*/  FFMA.FTZ R155, R20, R11.reuse, -R111.reuse ;  /* 0x0000000b149b7223 */ /* 0x180fe2000001086f */
[-C--:B------:R-:W-:Y:S01]  /*cf50*/  FMUL.FTZ R2, R2, R11.reuse ;  /* 0x0000000b02027220 */ /* 0x080fe20000410000 */
        /* <DEDUP_REMOVED lines=12> */
[----:B------:R-:W-:Y:S01]  /*d020*/  FFMA.FTZ R144, R144, R11, -R111 ;  /* 0x0000000b90907223 */ /* 0x000fe2000001086f */
[----:B------:R-:W-:-:S02]  /*d030*/  IMAD.U32 R94, RZ, RZ, UR10 ;  /* 0x0000000aff5e7e24 */ /* 0x000fc4000f8e00ff */
[----:B------:R-:W-:Y:S01]  /*d040*/  FADD.FTZ R6, R180, R13 ;  /* 0x0000000db4067221 */ /* 0x000fe20000010000 */
[-CC-:B------:R-:W-:Y:S01]  /*d050*/  FFMA.FTZ R146, R146, R11.reuse, -R111.reuse ;  /* 0x0000000b92927223 */ /* 0x180fe2000001086f */
[-CC-:B------:R-:W-:Y:S01]  /*d060*/  FFMA.FTZ R148, R148, R11.reuse, -R111.reuse ;  /* 0x0000000b94947223 */ /* 0x180fe2000001086f */
[----:B------:R-:W0:Y:S01]  /*d070*/  MUFU.EX2 R12, R12 ;  /* 0x0000000c000c7308 */ /* 0x000e220000000800 */
[----:B------:R-:W-:Y:S01]  /*d080*/  FADD.FTZ R13, R91, R6 ;  /* 0x000000065b0d7221 */ /* 0x000fe20000010000 */
[----:B------:R-:W-:Y:S02]  /*d090*/  @!P6 VIADD R94, R94, 0x2a860 ;  /* 0x0002a8605e5ee836 */ /* 0x000fe40000000000 */
[----:B------:R-:W-:Y:S01]  /*d0a0*/  FFMA.FTZ R150, R150, R11, -R111 ;  /* 0x0000000b96967223 */ /* 0x000fe2000001086f */
[C---:B------:R-:W-:Y:S01]  /*d0b0*/  ISETP.GT.AND P1, PT, R9.reuse, R22, PT ;  /* 0x000000160900720c */ /* 0x040fe20003f24270 */
[----:B------:R-:W-:Y:S01]  /*d0c0*/  FADD.FTZ R6, R182, R13 ;  /* 0x0000000db6067221 */ /* 0x000fe20000010000 */
[----:B------:R-:W-:Y:S01]  /*d0d0*/  VIADD R9, R9, 0xffffffff ;  /* 0xffffffff09097836 */ /* 0x000fe20000000000 */
[----:B------:R-:W-:Y:S01]  /*d0e0*/  @!P6 PRMT R94, RZ, 0x654, R94 ;  /* 0x00000654ff5ee816 */ /* 0x000fe2000000005e */
[----:B------:R-:W2:Y:S01]  /*d0f0*/  MUFU.EX2 R159, R159 ;  /* 0x0000009f009f7308 */ /* 0x000ea20000000800 */
[----:B-1----:R-:W-:Y:S01]  /*d100*/  FFMA.FTZ R3, R2, R3, R157 ;  /* 0x0000000302037223 */ /* 0x002fe2000001009d */
[----:B------:R-:W-:Y:S01]  /*d110*/  FADD.FTZ R13, R93, R6 ;  /* 0x000000065d0d7221 */ /* 0x000fe20000010000 */
[----:B------:R1:W-:Y:S05]  /*d120*/  @!P6 SYNCS.ARRIVE.TRANS64.RED.A1T0 RZ, [R94+URZ], RZ ;  /* 0x000000ff5effe9a7 */ /* 0x0003ea000810043f */
[----:B------:R-:W3:Y:S01]  /*d130*/  MUFU.EX2 R96, R96 ;  /* 0x0000006000607308 */ /* 0x000ee20000000800 */
[C---:B0-----:R-:W-:Y:S01]  /*d140*/  FADD.FTZ R6, R12.reuse, R3 ;  /* 0x000000030c067221 */ /* 0x041fe20000010000 */
[----:B------:R-:W-:Y:S01]  /*d150*/  F2FP.BF16.F32.PACK_AB R157, R12, R157 ;  /* 0x0000009d0c9d723e */ /* 0x000fe200000010ff */
[----:B------:R-:W-:-:S05]  /*d160*/  IMAD.MOV.U32 R12, RZ, RZ, R8 ;  /* 0x000000ffff0c7224 */ /* 0x000fca00078e0008 */
[----:B------:R-:W0:Y:S01]  /*d170*/  MUFU.EX2 R153, R153 ;  /* 0x0000009900997308 */ /* 0x000e220000000800 */
[----:B--2---:R-:W-:-:S07]  /*d180*/  FADD.FTZ R3, R159, R6 ;  /* 0x000000069f037221 */ /* 0x004fce0000010000 */
[----:B------:R-:W2:Y:S01]  /*d190*/  MUFU.EX2 R14, R14 ;  /* 0x0000000e000e7308 */ /* 0x000ea20000000800 */
[C---:B---3--:R-:W-:Y:S01]  /*d1a0*/  FADD.FTZ R6, R96.reuse, R3 ;  /* 0x0000000360067221 */ /* 0x048fe20000010000 */
[----:B------:R-:W-:-:S06]  /*d1b0*/  F2FP.BF16.F32.PACK_AB R159, R96, R159 ;  /* 0x0000009f609f723e */ /* 0x000fcc00000010ff */
[----:B------:R3:W-:Y:S01]  /*d1c0*/  MUFU.EX2 R104, R88 ;  /* 0x0000005800687308 */ /* 0x0007e20000000800 */
[----:B0-----:R-:W-:-:S07]  /*d1d0*/  FADD.FTZ R3, R153, R6 ;  /* 0x0000000699037221 */ /* 0x001fce0000010000 */
[----:B------:R-:W0:Y:S01]  /*d1e0*/  MUFU.EX2 R155, R155 ;  /* 0x0000009b009b7308 */ /* 0x000e220000000800 */
[----:B---3--:R-:W-:Y:S01]  /*d1f0*/  FADD.FTZ R88, R176, R13 ;  /* 0x0000000db0587221 */ /* 0x008fe20000010000 */
[C---:B--2---:R-:W-:Y:S01]  /*d200*/  FADD.FTZ R6, R14.reuse, R3 ;  /* 0x000000030e067221 */ /* 0x044fe20000010000 */
[----:B------:R-:W-:Y:S02]  /*d210*/  F2FP.BF16.F32.PACK_AB R153, R14, R153 ;  /* 0x000000990e99723e */ /* 0x000fe400000010ff */
[----:B------:R-:W-:-:S03]  /*d220*/  FADD.FTZ R13, R95, R88 ;  /* 0x000000585f0d7221 */ /* 0x000fc60000010000 */
[----:B------:R-:W2:Y:S01]  /*d230*/  MUFU.EX2 R20, R20 ;  /* 0x0000001400147308 */ /* 0x000ea20000000800 */
[----:B------:R-:W-:-:S04]  /*d240*/  FADD.FTZ R88, R174, R13 ;  /* 0x0000000dae587221 */ /* 0x000fc80000010000 */
[----:B------:R-:W-:-:S03]  /*d250*/  FADD.FTZ R13, R97, R88 ;  /* 0x00000058610d7221 */ /* 0x000fc60000010000 */
[----:B------:R-:W3:Y:S01]  /*d260*/  MUFU.EX2 R149, R149 ;  /* 0x0000009500957308 */ /* 0x000ee20000000800 */
[----:B------:R-:W-:Y:S01]  /*d270*/  FADD.FTZ R88, R140, R13 ;  /* 0x0000000d8c587221 */ /* 0x000fe20000010000 */
[----:B0-----:R-:W-:-:S03]  /*d280*/  FADD.FTZ R3, R155, R6 ;  /* 0x000000069b037221 */ /* 0x001fc60000010000 */
[----:B------:R-:W-:-:S03]  /*d290*/  FADD.FTZ R13, R89, R88 ;  /* 0x00000058590d7221 */ /* 0x000fc60000010000 */
[----:B------:R-:W0:Y:S01]  /*d2a0*/  MUFU.EX2 R90, R90 ;  /* 0x0000005a005a7308 */ /* 0x000e220000000800 */
[----:B--2---:R-:W-:Y:S01]  /*d2b0*/  FADD.FTZ R6, R20, R3 ;  /* 0x0000000314067221 */ /* 0x004fe20000010000 */
[----:B------:R-:W-:Y:S01]  /*d2c0*/  FADD.FTZ R88, R102, R13 ;  /* 0x0000000d66587221 */ /* 0x000fe20000010000 */
[----:B------:R-:W-:-:S03]  /*d2d0*/  F2FP.BF16.F32.PACK_AB R155, R20, R155 ;  /* 0x0000009b149b723e */ /* 0x000fc600000010ff */
[----:B------:R-:W-:Y:S02]  /*d2e0*/  FADD.FTZ R3, R99, R88 ;  /* 0x0000005863037221 */ /* 0x000fe40000010000 */
[----:B------:R-:W2:Y:S01]  /*d2f0*/  MUFU.EX2 R151, R151 ;  /* 0x0000009700977308 */ /* 0x000ea20000000800 */
[----:B---3--:R-:W-:Y:S01]  /*d300*/  FADD.FTZ R13, R149, R6 ;  /* 0x00000006950d7221 */ /* 0x008fe20000010000 */
[----:B------:R-:W-:Y:S01]  /*d310*/  FADD.FTZ R6, R116, R3 ;  /* 0x0000000374067221 */ /* 0x000fe20000010000 */
[--C-:B------:R-:W-:Y:S01]  /*d320*/  FFMA.FTZ R3, R154, R11, -R111.reuse ;  /* 0x0000000b9a037223 */ /* 0x100fe2000001086f */
[----:B------:R-:W-:Y:S02]  /*d330*/  F2FP.BF16.F32.PACK_AB R154, R174, R95 ;  /* 0x0000005fae9a723e */ /* 0x000fe400000010ff */
[----:B------:R-:W-:Y:S01]  /*d340*/  FADD.FTZ R113, R101, R6 ;  /* 0x0000000665717221 */ /* 0x000fe20000010000 */
[-C--:B------:R-:W-:Y:S01]  /*d350*/  FFMA.FTZ R6, R156, R11.reuse, -R111 ;  /* 0x0000000b9c067223 */ /* 0x080fe2000001086f */
[----:B------:R-:W3:Y:S01]  /*d360*/  MUFU.EX2 R145, R98 ;  /* 0x0000006200917308 */ /* 0x000ee20000000800 */
[----:B0-----:R-:W-:Y:S01]  /*d370*/  FADD.FTZ R88, R90, R13 ;  /* 0x0000000d5a587221 */ /* 0x001fe20000010000 */
[----:B-1----:R-:W-:Y:S01]  /*d380*/  FADD.FTZ R94, R118, R113 ;  /* 0x00000071765e7221 */ /* 0x002fe20000010000 */
[-CC-:B------:R-:W-:Y:S01]  /*d390*/  FFMA.FTZ R13, R152, R11.reuse, -R111.reuse ;  /* 0x0000000b980d7223 */ /* 0x180fe2000001086f */
[----:B------:R-:W-:Y:S01]  /*d3a0*/  FFMA.FTZ R111, R126, R11, -R111 ;  /* 0x0000000b7e6f7223 */ /* 0x000fe2000001086f */
[----:B------:R-:W-:Y:S01]  /*d3b0*/  F2FP.BF16.F32.PACK_AB R156, R180, R15 ;  /* 0x0000000fb49c723e */ /* 0x000fe200000010ff */
[----:B------:R-:W-:Y:S01]  /*d3c0*/  FADD.FTZ R113, R103, R94 ;  /* 0x0000005e67717221 */ /* 0x000fe20000010000 */
[----:B------:R-:W-:Y:S01]  /*d3d0*/  F2FP.BF16.F32.PACK_AB R152, R176, R93 ;  /* 0x0000005db098723e */ /* 0x000fe200000010ff */
[----:B------:R-:W0:Y:S01]  /*d3e0*/  MUFU.EX2 R110, R138 ;  /* 0x0000008a006e7308 */ /* 0x000e220000000800 */
[----:B--2---:R-:W-:Y:S01]  /*d3f0*/  FADD.FTZ R88, R151, R88 ;  /* 0x0000005897587221 */ /* 0x004fe20000010000 */
[----:B------:R-:W-:-:S02]  /*d400*/  F2FP.BF16.F32.PACK_AB R149, R90, R149 ;  /* 0x000000955a95723e */ /* 0x000fc400000010ff */
[C---:B------:R-:W-:Y:S01]  /*d410*/  F2FP.BF16.F32.PACK_AB R151, R104.reuse, R151 ;  /* 0x000000976897723e */ /* 0x040fe200000010ff */
[----:B------:R-:W-:-:S03]  /*d420*/  FADD.FTZ R88, R104, R88 ;  /* 0x0000005868587221 */ /* 0x000fc60000010000 */
[----:B------:R-:W1:Y:S01]  /*d430*/  MUFU.EX2 R147, R100 ;  /* 0x0000006400937308 */ /* 0x000e620000000800 */
[----:B---3--:R-:W-:-:S07]  /*d440*/  FADD.FTZ R88, R145, R88 ;  /* 0x0000005891587221 */ /* 0x008fce0000010000 */
[----:B------:R-:W2:Y:S01]  /*d450*/  MUFU.EX2 R98, R142 ;  /* 0x0000008e00627308 */ /* 0x000ea20000000800 */
[C---:B0-----:R-:W-:Y:S01]  /*d460*/  FADD.FTZ R88, R110.reuse, R88 ;  /* 0x000000586e587221 */ /* 0x041fe20000010000 */
[----:B------:R-:W-:-:S06]  /*d470*/  F2FP.BF16.F32.PACK_AB R145, R110, R145 ;  /* 0x000000916e91723e */ /* 0x000fcc00000010ff */
[----:B------:R0:W3:Y:S01]  /*d480*/  MUFU.EX2 R141, R144 ;  /* 0x00000090008d7308 */ /* 0x0000e20000000800 */
[----:B-1----:R-:W-:-:S07]  /*d490*/  FADD.FTZ R88, R147, R88 ;  /* 0x0000005893587221 */ /* 0x002fce0000010000 */
[----:B------:R-:W1:Y:S01]  /*d4a0*/  MUFU.EX2 R112, R112 ;  /* 0x0000007000707308 */ /* 0x000e620000000800 */
[----:B--2---:R-:W-:Y:S01]  /*d4b0*/  FADD.FTZ R88, R98, R88 ;  /* 0x0000005862587221 */ /* 0x004fe20000010000 */
[----:B0-----:R-:W-:Y:S02]  /*d4c0*/  F2FP.BF16.F32.PACK_AB R144, R116, R99 ;  /* 0x000000637490723e */ /* 0x001fe400000010ff */
[----:B------:R-:W-:-:S04]  /*d4d0*/  F2FP.BF16.F32.PACK_AB R147, R98, R147 ;  /* 0x000000936293723e */ /* 0x000fc800000010ff */
[----:B------:R0:W2:Y:S01]  /*d4e0*/  MUFU.EX2 R100, R146 ;  /* 0x0000009200647308 */ /* 0x0000a20000000800 */
[----:B---3--:R-:W-:-:S07]  /*d4f0*/  FADD.FTZ R88, R141, R88 ;  /* 0x000000588d587221 */ /* 0x008fce0000010000 */
[----:B------:R-:W3:Y:S01]  /*d500*/  MUFU.EX2 R105, R105 ;  /* 0x0000006900697308 */ /* 0x000ee20000000800 */
[----:B-1----:R-:W-:Y:S01]  /*d510*/  FADD.FTZ R94, R112, R113 ;  /* 0x00000071705e7221 */ /* 0x002fe20000010000 */
[----:B0-----:R-:W-:-:S06]  /*d520*/  F2FP.BF16.F32.PACK_AB R146, R118, R101 ;  /* 0x000000657692723e */ /* 0x001fcc00000010ff */
[----:B------:R0:W1:Y:S01]  /*d530*/  MUFU.EX2 R143, R148 ;  /* 0x00000094008f7308 */ /* 0x0000620000000800 */
[C---:B--2---:R-:W-:Y:S01]  /*d540*/  FADD.FTZ R88, R100.reuse, R88 ;  /* 0x0000005864587221 */ /* 0x044fe20000010000 */
[----:B------:R-:W-:-:S06]  /*d550*/  F2FP.BF16.F32.PACK_AB R141, R100, R141 ;  /* 0x0000008d648d723e */ /* 0x000fcc00000010ff */
[----:B------:R-:W2:Y:S01]  /*d560*/  MUFU.EX2 R108, R108 ;  /* 0x0000006c006c7308 */ /* 0x000ea20000000800 */
[----:B---3--:R-:W-:Y:S01]  /*d570*/  FADD.FTZ R15, R105, R94 ;  /* 0x0000005e690f7221 */ /* 0x008fe20000010000 */
[----:B0-----:R-:W-:Y:S02]  /*d580*/  F2FP.BF16.F32.PACK_AB R148, R140, R97 ;  /* 0x000000618c94723e */ /* 0x001fe400000010ff */
[----:B------:R-:W-:-:S04]  /*d590*/  F2FP.BF16.F32.PACK_AB R140, R112, R103 ;  /* 0x00000067708c723e */ /* 0x000fc800000010ff */
[----:B------:R0:W3:Y:S01]  /*d5a0*/  MUFU.EX2 R114, R150 ;  /* 0x0000009600727308 */ /* 0x0000e20000000800 */
[----:B-1----:R-:W-:-:S07]  /*d5b0*/  FADD.FTZ R88, R143, R88 ;  /* 0x000000588f587221 */ /* 0x002fce0000010000 */
[----:B------:R-:W1:Y:S01]  /*d5c0*/  MUFU.EX2 R106, R106 ;  /* 0x0000006a006a7308 */ /* 0x000e620000000800 */
[----:B0-----:R-:W-:Y:S01]  /*d5d0*/  F2FP.BF16.F32.PACK_AB R150, R102, R89 ;  /* 0x000000596696723e */ /* 0x001fe200000010ff */
[C---:B--2---:R-:W-:Y:S01]  /*d5e0*/  FADD.FTZ R15, R108.reuse, R15 ;  /* 0x0000000f6c0f7221 */ /* 0x044fe20000010000 */
[----:B------:R-:W-:-:S05]  /*d5f0*/  F2FP.BF16.F32.PACK_AB R142, R108, R105 ;  /* 0x000000696c8e723e */ /* 0x000fca00000010ff */
        /* <DEDUP_REMOVED lines=11> */
[C---:B-1----:R-:W-:Y:S01]  /*d6b0*/  FADD.FTZ R88, R89.reuse, R88 ;  /* 0x0000005859587221 */ /* 0x042fe20000010000 */
[----:B------:R-:W-:-:S06]  /*d6c0*/  F2FP.BF16.F32.PACK_AB R137, R89, R137 ;  /* 0x000000895989723e */ /* 0x000fcc00000010ff */
[----:B------:R-:W1:Y:S01]  /*d6d0*/  MUFU.EX2 R111, R111 ;  /* 0x0000006f006f7308 */ /* 0x000e620000000800 */
[----:B0-----:R-:W-:-:S07]  /*d6e0*/  FADD.FTZ R94, R92, R3 ;  /* 0x000000035c5e7221 */ /* 0x001fce0000010000 */
[----:B------:R-:W0:Y:S01]  /*d6f0*/  MUFU.EX2 R109, R109 ;  /* 0x0000006d006d7308 */ /* 0x000e220000000800 */
[----:B--2---:R-:W-:Y:S01]  /*d700*/  FADD.FTZ R88, R13, R88 ;  /* 0x000000580d587221 */ /* 0x004fe20000010000 */
[----:B-1----:R-:W-:-:S03]  /*d710*/  F2FP.BF16.F32.PACK_AB R139, R111, R13 ;  /* 0x0000000d6f8b723e */ /* 0x002fc600000010ff */
[----:B------:R-:W-:Y:S01]  /*d720*/  FADD.FTZ R3, R111, R88 ;  /* 0x000000586f037221 */ /* 0x000fe20000010000 */
[----:B------:R-:W-:Y:S02]  /*d730*/  IMAD.MOV.U32 R13, RZ, RZ, R7 ;  /* 0x000000ffff0d7224 */ /* 0x000fe400078e0007 */
[C---:B0-----:R-:W-:Y:S01]  /*d740*/  FADD.FTZ R6, R109.reuse, R94 ;  /* 0x0000005e6d067221 */ /* 0x041fe20000010000 */
[----:B------:R-:W-:Y:S01]  /*d750*/  F2FP.BF16.F32.PACK_AB R138, R109, R92 ;  /* 0x0000005c6d8a723e */ /* 0x000fe200000010ff */
[----:B------:R-:W-:Y:S06]  /*d760*/  @P1 BRA `(.L_x_1156) ;  /* 0xffffffcc00301947 */ /* 0x000fec000383ffff */
.L_x_1139:
        /* <DEDUP_REMOVED lines=67> */
.L_x_1157:
[----:B------:R-:W-:Y:S01]  /*dba0*/  ULEA UR5, UR37, UR38, 0x3 ;  /* 0x0000002625057291 */ /* 0x000fe2000f8e183f */
[----:B------:R-:W-:-:S05]  /*dbb0*/  IMAD.U32 R0, RZ, RZ, UR36 ;  /* 0x00000024ff007e24 */ /* 0x000fca000f8e00ff */
[----:B------:R-:W-:-:S04]  /*dbc0*/  SHF.L.U32 R0, R0, 0x1f, RZ ;  /* 0x0000001f00007819 */ /* 0x000fc800000006ff */
[----:B------:R0:W1:Y:S01]  /*dbd0*/  SYNCS.PHASECHK.TRANS64.TRYWAIT P1, [UR5+0x2a850], R0 ;  /* 0x02a85000ff0075a7 */ /* 0x0000620008020145 */
[----:B------:R-:W-:Y:S05]  /*dbe0*/  @!P0 BRA `(.L_x_1158) ;  /* 0x0000000000048947 */ /* 0x000fea0003800000 */
[----:B------:R-:W-:Y:S01]  /*dbf0*/  BPT.TRAP 0x1 ;  /* 0x000000040000795c */ /* 0x000fe20000300000 */
.L_x_1158:
[----:B-1----:R-:W-:Y:S05]  /*dc00*/  @P1 BRA `(.L_x_1159) ;  /* 0x0000000000081947 */ /* 0x002fea0003800000 */
[----:B------:R-:W1:Y:S02]  /*dc10*/  SYNCS.PHASECHK.TRANS64.TRYWAIT P0, [UR5+0x2a850], R0 ;  /* 0x02a85000ff0075a7 */ /* 0x000e640008000145 */
[----:B-1----:R-:W-:Y:S05]  /*dc20*/  @!P0 BRA `(.L_x_1160) ;  /* 0x0000007400e88947 */ /* 0x002fea0003800000 */
.L_x_1159:
[----:B------:R-:W-:Y:S01]  /*dc30*/  UIADD3 UR38, UR38, 0x400, URZ ;  /* 0x0000040026267890 */ /* 0x000fe2000fffe03f */
[----:B------:R-:W-:Y:S01]  /*dc40*/  WARPGROUP.ARRIVE ;  /* 0x00000000000079c5 */ /* 0x000fe20000000000 */
[----:B------:R-:W-:Y:S01]  /*dc50*/  UMOV UR7, 0x40000040 ;  /* 0x4000004000077882 */ /* 0x000fe20000000000 */
[----:B-1----:R-:W1:Y:S01]  /*dc60*/  SHFL.BFLY PT, R5, R6, 0x2, 0x1f ;  /* 0x0c401f0006057f89 */ /* 0x002e6200000e0000 */
[----:B------:R-:W-:Y:S01]  /*dc70*/  USHF.R.U32.HI UR38, URZ, 0x4, UR38 ;  /* 0x000000043f267899 */ /* 0x000fe20008011626 */
[----:B------:R-:W-:Y:S02]  /*dc80*/  IMAD.MOV.U32 R89, RZ, RZ, -0x800000 ;  /* 0xff800000ff597424 */ /* 0x000fe400078e00ff */
[----:B0-----:R-:W0:Y:S01]  /*dc90*/  SHFL.BFLY PT, R0, R3, 0x2, 0x1f ;  /* 0x0c401f0003007f89 */ /* 0x001e2200000e0000 */
[----:B------:R-:W-:Y:S01]  /*dca0*/  ULOP3.LUT UR38, UR38, 0x3fff, URZ, 0xc0, !UPT ;  /* 0x00003fff26267892 */ /* 0x000fe2000f8ec03f */
[----:B------:R-:W-:Y:S01]  /*dcb0*/  IMAD.MOV.U32 R88, RZ, RZ, -0x800000 ;  /* 0xff800000ff587424 */ /* 0x000fe200078e00ff */
[----:B------:R-:W2:Y:S02]  /*dcc0*/  S2R R13, SR_TID.X ;  /* 0x00000000000d7919 */ /* 0x000ea40000002100 */
[----:B------:R-:W-:Y:S01]  /*dcd0*/  ULOP3.LUT UR4, UR38, 0x3000000, URZ, 0xfc, !UPT ;  /* 0x0300000026047892 */ /* 0x000fe2000f8efc3f */
[----:B------:R-:W-:-:S03]  /*dce0*/  VIADD R165, R165, 0x1 ;  /* 0x00000001a5a57836 */ /* 0x000fc60000000000 */
[----:B------:R-:W-:Y:S02]  /*dcf0*/  UIMAD UR4, UR37, 0x600, UR4 ;  /* 0x00000600250478a4 */ /* 0x000fe4000f8e0204 */
[----:B------:R-:W-:-:S04]  /*dd00*/  UIADD3 UR37, UR37, 0x1, URZ ;  /* 0x0000000125257890 */ /* 0x000fc8000fffe03f */
[----:B------:R-:W-:Y:S01]  /*dd10*/  UISETP.NE.AND UP0, UPT, UR37, 0x2, UPT ;  /* 0x000000022500788c */ /* 0x000fe2000bf05270 */
[----:B------:R-:W-:Y:S02]  /*dd20*/  UMOV UR6, UR4 ;  /* 0x0000000400067c82 */ /* 0x000fe40008000000 */
[----:B------:R-:W-:Y:S01]  /*dd30*/  HGMMA.64x128x16.F32.BF16 R24, R156, gdesc[UR4].tnspB, R24, gsb0 ;  /* 0x41e000049c187df0 */ /* 0x000fe20008001818 */
[----:B------:R-:W-:Y:S01]  /*dd40*/  UIADD3 UR6, UR4, 0x80, URZ ;  /* 0x0000008004067890 */ /* 0x000fe2000fffe03f */
[----:B-1----:R-:W-:Y:S01]  /*dd50*/  FADD.FTZ R5, R5, R6 ;  /* 0x0000000605057221 */ /* 0x002fe20000010000 */
[----:B------:R-:W-:Y:S01]  /*dd60*/  UMOV UR7, 0x40000040 ;  /* 0x4000004000077882 */ /* 0x000fe20000000000 */
[----:B------:R-:W-:Y:S01]  /*dd70*/  USEL UR37, UR37, URZ, UP0 ;  /* 0x0000003f25257287 */ /* 0x000fe20008000000 */
[----:B0-----:R-:W-:Y:S02]  /*dd80*/  FADD.FTZ R2, R0, R3 ;  /* 0x0000000300027221 */ /* 0x001fe40000010000 */
[----:B------:R-:W0:Y:S04]  /*dd90*/  SHFL.BFLY PT, R0, R5, 0x1, 0x1f ;  /* 0x0c201f0005007f89 */ /* 0x000e2800000e0000 */
[----:B------:R-:W1:Y:S01]  /*dda0*/  SHFL.BFLY PT, R9, R2, 0x1, 0x1f ;  /* 0x0c201f0002097f89 */ /* 0x000e6200000e0000 */
[----:B--2---:R-:W-:Y:S01]  /*ddb0*/  LOP3.LUT P2, RZ, R13, 0x7f, RZ, 0xc0, !PT ;  /* 0x0000007f0dff7812 */ /* 0x004fe2000784c0ff */
[----:B0-----:R-:W-:Y:S01]  /*ddc0*/  FADD.FTZ R10, R5, R0 ;  /* 0x00000000050a7221 */ /* 0x001fe20000010000 */
[----:B------:R-:W-:-:S02]  /*ddd0*/  IMAD.MOV.U32 R0, RZ, RZ, RZ ;  /* 0x000000ffff007224 */ /* 0x000fc400078e00ff */
[----:B-1----:R-:W-:Y:S02]  /*dde0*/  FADD.FTZ R12, R2, R9 ;  /* 0x00000009020c7221 */ /* 0x002fe40000010000 */
[----:B------:R-:W-:Y:S01]  /*ddf0*/  FSETP.NE.FTZ.AND P0, PT, R10, RZ, PT ;  /* 0x000000ff0a00720b */ /* 0x000fe20003f15000 */
[----:B------:R-:W-:Y:S02]  /*de00*/  IMAD.U32 R2, RZ, RZ, UR5 ;  /* 0x00000005ff027e24 */ /* 0x000fe4000f8e00ff */
[----:B------:R-:W-:Y:S01]  /*de10*/  IMAD.MOV.U32 R9, RZ, RZ, RZ ;  /* 0x000000ffff097224 */ /* 0x000fe200078e00ff */
[----:B------:R-:W-:-:S03]  /*de20*/  FSETP.NE.FTZ.AND P1, PT, R12, RZ, PT ;  /* 0x000000ff0c00720b */ /* 0x000fc60003f35000 */
[----:B------:R-:W-:-:S05]  /*de30*/  @!P2 VIADD R2, R2, 0x2a860 ;  /* 0x0002a8600202a836 */ /* 0x000fca0000000000 */
[----:B------:R-:W-:Y:S01]  /*de40*/  @!P2 PRMT R2, RZ, 0x654, R2 ;  /* 0x00000654ff02a816 */ /* 0x000fe20000000002 */
[----:B------:R-:W0:Y:S01]  /*de50*/  @P0 MUFU.LG2 R4, R10 ;  /* 0x0000000a00040308 */ /* 0x000e220000000c00 */
[----:B------:R-:W-:-:S03]  /*de60*/  @P0 FMUL.FTZ R3, R11, 0.69314718246459960938 ;  /* 0x3f3172180b030820 */ /* 0x000fc60000410000 */
[----:B------:R-:W-:-:S04]  /*de70*/  @P1 FMUL.FTZ R11, R11, 0.69314718246459960938 ;  /* 0x3f3172180b0b1820 */ /* 0x000fc80000410000 */
[----:B------:R-:W1:Y:S08]  /*de80*/  @P1 MUFU.LG2 R6, R12 ;  /* 0x0000000c00061308 */ /* 0x000e700000000c00 */
[----:B------:R-:W2:Y:S01]  /*de90*/  @P0 MUFU.RCP R0, R10 ;  /* 0x0000000a00000308 */ /* 0x000ea20000001000 */
[----:B0-----:R-:W-:-:S04]  /*dea0*/  @P0 FMUL.FTZ R4, R4, 0.69314718246459960938 ;  /* 0x3f31721804040820 */ /* 0x001fc80000410000 */
[----:B------:R-:W-:Y:S01]  /*deb0*/  @P0 FFMA.FTZ R89, R3, R8, R4 ;  /* 0x0000000803590223 */ /* 0x000fe20000010004 */
[----:B------:R-:W-:Y:S02]  /*dec0*/  PLOP3.LUT P0, PT, PT, PT, PT, 0x8, 0x0 ;  /* 0x000000000000781c */ /* 0x000fe40003f0e170 */
[----:B------:R-:W0:Y:S01]  /*ded0*/  @P1 MUFU.RCP R9, R12 ;  /* 0x0000000c00091308 */ /* 0x000e220000001000 */
        /* <DEDUP_REMOVED lines=22> */
[----:B------:R-:W-:Y:S01]  /*e040*/  UMOV UR7, 0x40000040 ;  /* 0x4000004000077882 */ /* 0x000fe20000000000 */
[----:B------:R-:W-:-:S04]  /*e050*/  USEL UR4, URZ, 0x1, UP0 ;  /* 0x000000013f047887 */ /* 0x000fc80008000000 */
[----:B------:R-:W-:Y:S01]  /*e060*/  ULOP3.LUT UR36, UR36, UR4, URZ, 0x3c, !UPT ;  /* 0x0000000424247292 */ /* 0x000fe2000f8e3c3f */
[----:B------:R-:W-:Y:S02]  /*e070*/  WARPGROUP.DEPBAR.LE gsb0, 0x0 ;  /* 0x00008000000079c5 */ /* 0x000fe40000010000 */
[----:B------:R-:W-:-:S06]  /*e080*/  WARPGROUP.ARRIVE ;  /* 0x00000000000079c5 */ /* 0x000fcc0000000000 */
[----:B------:R-:W-:Y:S03]  /*e090*/  HGMMA.64x128x16.F32.BF16 R24, R136, gdesc[UR4].tnspB, R24, gsb0 ;  /* 0x41e0000488187df0 */ /* 0x000fe60008001818 */
[----:B------:R-:W-:Y:S02]  /*e0a0*/  WARPGROUP.DEPBAR.LE gsb0, 0x0 ;  /* 0x00008000000079c5 */ /* 0x000fe40000010000 */
[----:B------:R1:W-:Y:S01]  /*e0b0*/  @!P2 SYNCS.ARRIVE.TRANS64.RED.A1T0 RZ, [R2+URZ], RZ ;  /* 0x000000ff02ffa9a7 */ /* 0x0003e2000810043f */
[-C--:B--2---:R-:W-:Y:S01]  /*e0c0*/  FMUL.FTZ R90, R44, R0.reuse ;  /* 0x000000002c5a7220 */ /* 0x084fe20000410000 */
        /* <DEDUP_REMOVED lines=62> */
[----:B-1----:R-:W-:-:S07]  /*e4b0*/  FMUL.FTZ R87, R87, R9 ;  /* 0x0000000957577220 */ /* 0x002fce0000410000 */
.L_x_1090:
[----:B------:R-:W0:Y:S01]  /*e4c0*/  S2R R5, SR_CgaCtaId ;  /* 0x0000000000057919 */ /* 0x000e220000008800 */
[----:B------:R-:W-:Y:S01]  /*e4d0*/  MOV R16, 0x400 ;  /* 0x0000040000107802 */ /* 0x000fe20000000f00 */
[----:B------:R-:W-:Y:S01]  /*e4e0*/  BSSY B0, `(.L_x_1161) ;  /* 0x00001c7000007945 */ /* 0x000fe20003800000 */
[----:B------:R-:W-:Y:S02]  /*e4f0*/  BAR.SYNC.DEFER_BLOCKING 0x5, 0x180 ;  /* 0x0146000000007b1d */ /* 0x000fe40000010000 */
[----:B0-----:R-:W-:-:S05]  /*e500*/  LEA R16, R5, R16, 0x18 ;  /* 0x0000001005107211 */ /* 0x001fca00078ec0ff */
[----:B------:R0:W1:Y:S01]  /*e510*/  LDS R0, [R16+0x2a8d0] ;  /* 0x02a8d00010007984 */ /* 0x0000620000000800 */
[----:B------:R-:W-:Y:S06]  /*e520*/  BAR.ARV 0x4, 0x180 ;  /* 0x0106000000007b1d */ /* 0x000fec0000002000 */
[----:B------:R-:W-:Y:S05]  /*e530*/  @P0 BRA `(.L_x_1162) ;  /* 0x0000001000b00947 */ /* 0x000fea0003800000 */
[----:B------:R-:W2:Y:S01]  /*e540*/  S2R R5, SR_SWINHI ;  /* 0x0000000000057919 */ /* 0x000ea20000002f00 */
[----:B------:R-:W3:Y:S01]  /*e550*/  LDC R22, c[0x0][0xbe8] ;  /* 0x0002fa00ff167b82 */ /* 0x000ee20000000800 */
[----:B------:R-:W-:Y:S01]  /*e560*/  SHF.R.S32.HI R54, RZ, 0x1f, R163 ;  /* 0x0000001fff367819 */ /* 0x000fe200000114a3 */
[----:B------:R-:W-:Y:S01]  /*e570*/  IMAD R9, R164, 0x40, R23 ;  /* 0x00000040a4097824 */ /* 0x000fe200078e0217 */
[----:B------:R-:W-:Y:S01]  /*e580*/  ULDC.64 UR4, c[0x0][0xb90] ;  /* 0x0002e40000047ab9 */ /* 0x000fe20000000a00 */
[----:B------:R-:W-:Y:S01]  /*e590*/  F2FP.BF16.F32.PACK_AB R6, R29, R6 ;  /* 0x000000061d06723e */ /* 0x000fe200000010ff */
[----:B------:R-:W-:Y:S01]  /*e5a0*/  IMAD.WIDE.U32 R10, R163, UR4, RZ ;  /* 0x00000004a30a7c25 */ /* 0x000fe2000f8e00ff */
[----:B------:R-:W-:Y:S01]  /*e5b0*/  F2FP.BF16.F32.PACK_AB R7, R7, R30 ;  /* 0x0000001e0707723e */ /* 0x000fe200000010ff */
[----:B------:R-:W-:Y:S01]  /*e5c0*/  ULDC UR6, c[0x0][0xa88] ;  /* 0x0002a20000067ab9 */ /* 0x000fe20000000800 */
[----:B------:R-:W-:Y:S01]  /*e5d0*/  SHF.R.S32.HI R112, RZ, 0x1f, R161 ;  /* 0x0000001fff707819 */ /* 0x000fe200000114a1 */
[----:B------:R-:W-:Y:S01]  /*e5e0*/  IMAD R2, R54, UR4, RZ ;  /* 0x0000000436027c24 */ /* 0x000fe2000f8e02ff */
[----:B------:R-:W-:Y:S01]  /*e5f0*/  F2FP.BF16.F32.PACK_AB R80, R81, R80 ;  /* 0x000000505150723e */ /* 0x000fe200000010ff */
[----:B------:R-:W-:Y:S01]  /*e600*/  ULDC.64 UR8, c[0x0][0x208] ;  /* 0x0000820000087ab9 */ /* 0x000fe20000000a00 */
[----:B------:R-:W-:Y:S01]  /*e610*/  F2FP.BF16.F32.PACK_AB R81, R83, R82 ;  /* 0x000000525351723e */ /* 0x000fe200000010ff */
[----:B------:R-:W-:Y:S01]  /*e620*/  IMAD R13, R163, UR5, R2 ;  /* 0x00000005a30d7c24 */ /* 0x000fe2000f8e0202 */
[----:B------:R-:W-:Y:S01]  /*e630*/  ULDC.64 UR4, c[0x0][0xb98] ;  /* 0x0002e60000047ab9 */ /* 0x000fe20000000a00 */
[----:B------:R-:W-:-:S02]  /*e640*/  F2FP.BF16.F32.PACK_AB R82, R85, R84 ;  /* 0x000000545552723e */ /* 0x000fc400000010ff */
[----:B------:R-:W-:Y:S01]  /*e650*/  IMAD.IADD R11, R11, 0x1, R13 ;  /* 0x000000010b0b7824 */ /* 0x000fe200078e020d */
[----:B------:R-:W-:Y:S01]  /*e660*/  F2FP.BF16.F32.PACK_AB R83, R87, R86 ;  /* 0x000000565753723e */ /* 0x000fe200000010ff */
[----:B------:R-:W-:Y:S01]  /*e670*/  IMAD.WIDE.U32 R10, R161, UR4, R10 ;  /* 0x00000004a10a7c25 */ /* 0x000fe2000f8e000a */
[----:B------:R-:W-:Y:S02]  /*e680*/  MOV R34, R16 ;  /* 0x0000001000227202 */ /* 0x000fe40000000f00 */
[----:B--2---:R-:W-:-:S03]  /*e690*/  MOV R35, R5 ;  /* 0x0000000500237202 */ /* 0x004fc60000000f00 */
[----:B------:R-:W-:-:S04]  /*e6a0*/  IMAD.WIDE R4, R169, 0x2, R34 ;  /* 0x00000002a9047825 */ /* 0x000fc800078e0222 */
[----:B------:R-:W-:Y:S01]  /*e6b0*/  IMAD.WIDE R34, R9, 0x2, R34 ;  /* 0x0000000209227825 */ /* 0x000fe200078e0222 */
[C---:B------:R-:W-:Y:S02]  /*e6c0*/  IADD3 R73, P1, R4.reuse, 0x4040, RZ ;  /* 0x0000404004497810 */ /* 0x040fe40007f3e0ff */
[C---:B------:R-:W-:Y:S02]  /*e6d0*/  IADD3 R43, P0, R4.reuse, 0x4060, RZ ;  /* 0x00004060042b7810 */ /* 0x040fe40007f1e0ff */
[----:B------:R-:W-:Y:S01]  /*e6e0*/  IADD3 R47, P2, R4, 0x4020, RZ ;  /* 0x00004020042f7810 */ /* 0x000fe20007f5e0ff */
[--C-:B------:R-:W-:Y:S01]  /*e6f0*/  IMAD.X R41, RZ, RZ, R5.reuse, P1 ;  /* 0x000000ffff297224 */ /* 0x100fe200008e0605 */
[----:B---3--:R-:W-:Y:S02]  /*e700*/  ISETP.NE.AND P1, PT, R22, 0x1, PT ;  /* 0x000000011600780c */ /* 0x008fe40003f25270 */
[----:B------:R-:W-:Y:S01]  /*e710*/  LOP3.LUT R42, R43, 0x380, RZ, 0xc0, !PT ;  /* 0x000003802b2a7812 */ /* 0x000fe200078ec0ff */
[----:B------:R-:W-:Y:S01]  /*e720*/  IMAD.X R39, RZ, RZ, R5, P2 ;  /* 0x000000ffff277224 */ /* 0x000fe200010e0605 */
[----:B------:R-:W-:-:S02]  /*e730*/  LOP3.LUT R9, R4, 0x380, RZ, 0xc0, !PT ;  /* 0x0000038004097812 */ /* 0x000fc400078ec0ff */
[C---:B------:R-:W-:Y:S02]  /*e740*/  IADD3 R33, P3, R4.reuse, 0x4000, RZ ;  /* 0x0000400004217810 */ /* 0x040fe40007f7e0ff */
[----:B------:R-:W-:Y:S02]  /*e750*/  IADD3 R21, P6, R4, 0x20, RZ ;  /* 0x0000002004157810 */ /* 0x000fe40007fde0ff */
[----:B------:R-:W-:Y:S01]  /*e760*/  LOP3.LUT R12, R47, 0x380, RZ, 0xc0, !PT ;  /* 0x000003802f0c7812 */ /* 0x000fe200078ec0ff */
[--C-:B------:R-:W-:Y:S01]  /*e770*/  IMAD.X R37, RZ, RZ, R5.reuse, P3 ;  /* 0x000000ffff257224 */ /* 0x100fe200018e0605 */
[----:B------:R-:W-:Y:S01]  /*e780*/  SHF.R.U64 R42, R42, 0x3, RZ ;  /* 0x000000032a2a7819 */ /* 0x000fe200000012ff */
[----:B------:R-:W2:Y:S01]  /*e790*/  @P1 LDC R72, c[0x0][0xbec] ;  /* 0x0002fb00ff481b82 */ /* 0x000ea20000000800 */
[----:B------:R-:W-:Y:S01]  /*e7a0*/  SHF.R.U64 R9, R9, 0x3, RZ ;  /* 0x0000000309097819 */ /* 0x000fe200000012ff */
[----:B------:R-:W-:Y:S01]  /*e7b0*/  IMAD.X R15, RZ, RZ, R5, P6 ;  /* 0x000000ffff0f7224 */ /* 0x000fe200030e0605 */
[----:B------:R-:W-:-:S02]  /*e7c0*/  LOP3.LUT R14, R73, 0x380, RZ, 0xc0, !PT ;  /* 0x00000380490e7812 */ /* 0x000fc400078ec0ff */
[----:B------:R-:W-:Y:S02]  /*e7d0*/  LOP3.LUT R8, R33, 0x380, RZ, 0xc0, !PT ;  /* 0x0000038021087812 */ /* 0x000fe400078ec0ff */
[----:B------:R-:W-:Y:S01]  /*e7e0*/  LOP3.LUT R2, R21, 0x380, RZ, 0xc0, !PT ;  /* 0x0000038015027812 */ /* 0x000fe200078ec0ff */
[----:B------:R-:W3:Y:S01]  /*e7f0*/  @P1 LDC R111, c[0x0][0xbf0] ;  /* 0x0002fc00ff6f1b82 */ /* 0x000ee20000000800 */
[C---:B------:R-:W-:Y:S02]  /*e800*/  IADD3 R31, P4, R4.reuse, 0x60, RZ ;  /* 0x00000060041f7810 */ /* 0x040fe40007f9e0ff */
[----:B------:R-:W-:Y:S02]  /*e810*/  IADD3 R25, P5, R4, 0x40, RZ ;  /* 0x0000004004197810 */ /* 0x000fe40007fbe0ff */
[----:B------:R-:W-:Y:S01]  /*e820*/  SHF.R.U64 R12, R12, 0x3, RZ ;  /* 0x000000030c0c7819 */ /* 0x000fe200000012ff */
[--C-:B------:R-:W-:Y:S01]  /*e830*/  IMAD.X R13, RZ, RZ, R5.reuse, P4 ;  /* 0x000000ffff0d7224 */ /* 0x100fe200020e0605 */
[----:B------:R-:W-:Y:S01]  /*e840*/  LOP3.LUT R42, R42, R43, RZ, 0x3c, !PT ;  /* 0x0000002b2a2a7212 */ /* 0x000fe200078e3cff */
[--C-:B------:R-:W-:Y:S01]  /*e850*/  IMAD.X R43, RZ, RZ, R5.reuse, P0 ;  /* 0x000000ffff2b7224 */ /* 0x100fe200000e0605 */
[----:B------:R-:W-:Y:S01]  /*e860*/  LOP3.LUT R4, R9, R4, RZ, 0x3c, !PT ;  /* 0x0000000409047212 */ /* 0x000fe200078e3cff */
[----:B------:R-:W-:Y:S01]  /*e870*/  IMAD.X R9, RZ, RZ, R5, P5 ;  /* 0x000000ffff097224 */ /* 0x000fe200028e0605 */
[----:B------:R-:W-:-:S02]  /*e880*/  SHF.R.U64 R14, R14, 0x3, RZ ;  /* 0x000000030e0e7819 */ /* 0x000fc400000012ff */
[----:B------:R-:W-:Y:S02]  /*e890*/  SHF.R.U64 R8, R8, 0x3, RZ ;  /* 0x0000000308087819 */ /* 0x000fe400000012ff */
[----:B------:R-:W-:Y:S02]  /*e8a0*/  SHF.R.U64 R2, R2, 0x3, RZ ;  /* 0x0000000302027819 */ /* 0x000fe400000012ff */
[----:B------:R-:W-:Y:S02]  /*e8b0*/  LOP3.LUT R38, R12, R47, RZ, 0x3c, !PT ;  /* 0x0000002f0c267212 */ /* 0x000fe400078e3cff */
[----:B------:R-:W-:Y:S02]  /*e8c0*/  LOP3.LUT R40, R14, R73, RZ, 0x3c, !PT ;  /* 0x000000490e287212 */ /* 0x000fe400078e3cff */
[----:B------:R-:W-:Y:S02]  /*e8d0*/  LOP3.LUT R36, R8, R33, RZ, 0x3c, !PT ;  /* 0x0000002108247212 */ /* 0x000fe400078e3cff */
[----:B------:R-:W-:-:S02]  /*e8e0*/  MOV R47, R4 ;  /* 0x00000004002f7202 */ /* 0x000fc40000000f00 */
[----:B------:R-:W-:Y:S02]  /*e8f0*/  LOP3.LUT R14, R2, R21, RZ, 0x3c, !PT ;  /* 0x00000015020e7212 */ /* 0x000fe400078e3cff */
[----:B------:R-:W-:Y:S02]  /*e900*/  LOP3.LUT R8, R31, 0x380, RZ, 0xc0, !PT ;  /* 0x000003801f087812 */ /* 0x000fe400078ec0ff */
[----:B------:R-:W-:Y:S02]  /*e910*/  F2FP.BF16.F32.PACK_AB R4, R98, R3 ;  /* 0x000000036204723e */ /* 0x000fe400000010ff */
[----:B------:R-:W-:Y:S02]  /*e920*/  LOP3.LUT R2, R25, 0x380, RZ, 0xc0, !PT ;  /* 0x0000038019027812 */ /* 0x000fe400078ec0ff */
[----:B------:R-:W-:Y:S01]  /*e930*/  MOV R98, R42 ;  /* 0x0000002a00627202 */ /* 0x000fe20000000f00 */
[----:B------:R-:W-:Y:S01]  /*e940*/  IMAD.IADD R43, R19, 0x1, R17 ;  /* 0x00000001132b7824 */ /* 0x000fe200078e0211 */
[----:B------:R-:W-:-:S02]  /*e950*/  SHF.R.U64 R8, R8, 0x3, RZ ;  /* 0x0000000308087819 */ /* 0x000fc400000012ff */
[----:B------:R-:W-:Y:S01]  /*e960*/  F2FP.BF16.F32.PACK_AB R5, R27, R108 ;  /* 0x0000006c1b05723e */ /* 0x000fe200000010ff */
[----:B------:R-:W-:Y:S01]  /*e970*/  BAR.SYNC.DEFER_BLOCKING 0x1, 0x100 ;  /* 0x0044000000007b1d */ /* 0x000fe20000010000 */
[----:B------:R-:W-:Y:S02]  /*e980*/  SHF.R.U64 R2, R2, 0x3, RZ ;  /* 0x0000000302027819 */ /* 0x000fe400000012ff */
[----:B------:R-:W-:Y:S01]  /*e990*/  MOV R108, R38 ;  /* 0x00000026006c7202 */ /* 0x000fe20000000f00 */
[----:B--2---:R-:W-:Y:S01]  /*e9a0*/  @P1 IMAD.HI.U32 R38, R43, R72, RZ ;  /* 0x000000482b261227 */ /* 0x004fe200078e00ff */
[----:B------:R-:W-:Y:S02]  /*e9b0*/  IADD3 R21, P5, R34, 0x2000, RZ ;  /* 0x0000200022157810 */ /* 0x000fe40007fbe0ff */
[----:B------:R-:W-:Y:S01]  /*e9c0*/  LOP3.LUT R12, R8, R31, RZ, 0x3c, !PT ;  /* 0x0000001f080c7212 */ /* 0x000fe200078e3cff */
[----:B------:R-:W-:Y:S01]  /*e9d0*/  IMAD.MOV.U32 R39, RZ, RZ, R43 ;  /* 0x000000ffff277224 */ /* 0x000fe200078e002b */
[----:B------:R-:W-:Y:S01]  /*e9e0*/  LOP3.LUT R8, R2, R25, RZ, 0x3c, !PT ;  /* 0x0000001902087212 */ /* 0x000fe200078e3cff */
[----:B------:R-:W-:Y:S01]  /*e9f0*/  IMAD.X R29, RZ, RZ, R35, P5 ;  /* 0x000000ffff1d7224 */ /* 0x000fe200028e0623 */
[----:B------:R-:W-:-:S02]  /*ea00*/  LOP3.LUT R28, R21, 0x380, RZ, 0xc0, !PT ;  /* 0x00000380151c7812 */ /* 0x000fc400078ec0ff */
[C---:B------:R-:W-:Y:S02]  /*ea10*/  IADD3 R25, P0, R34.reuse, 0x6000, RZ ;  /* 0x0000600022197810 */ /* 0x040fe40007f1e0ff */
[----:B---3--:R-:W-:Y:S02]  /*ea20*/  @P1 SHF.R.U32.HI R39, RZ, R111, R38 ;  /* 0x0000006fff271219 */ /* 0x008fe40000011626 */
[----:B------:R-:W-:Y:S02]  /*ea30*/  IADD3 R33, P6, R34, 0x1000, RZ ;  /* 0x0000100022217810 */ /* 0x000fe40007fde0ff */
[----:B------:R-:W-:Y:S02]  /*ea40*/  SHF.R.U64 R28, R28, 0x3, RZ ;  /* 0x000000031c1c7819 */ /* 0x000fe400000012ff */
[----:B------:R-:W-:Y:S02]  /*ea50*/  LOP3.LUT R24, R25, 0x380, RZ, 0xc0, !PT ;  /* 0x0000038019187812 */ /* 0x000fe400078ec0ff */
[----:B------:R-:W-:Y:S01]  /*ea60*/  MOV R109, R36 ;  /* 0x00000024006d7202 */ /* 0x000fe20000000f00 */
[----:B------:R2:W-:Y:S01]  /*ea70*/  STSM.16.M88.4 [R47], R4 ;  /* 0x000000042f007844 */ /* 0x0005e20000000200 */
[----:B------:R-:W-:Y:S01]  /*ea80*/  MOV R36, R14 ;  /* 0x0000000e00247202 */ /* 0x000fe20000000f00 */
[----:B------:R-:W-:Y:S01]  /*ea90*/  IMAD.MOV R15, RZ, RZ, -R39 ;  /* 0x000000ffff0f7224 */ /* 0x000fe200078e0a27 */
[----:B------:R-:W-:Y:S01]  /*eaa0*/  LOP3.LUT R32, R33, 0x380, RZ, 0xc0, !PT ;  /* 0x0000038021207812 */ /* 0x000fe200078ec0ff */
[----:B------:R-:W-:Y:S01]  /*eab0*/  IMAD.IADD R37, R168, 0x1, R17 ;  /* 0x00000001a8257824 */ /* 0x000fe200078e0211 */
[----:B------:R-:W-:Y:S01]  /*eac0*/  LOP3.LUT R28, R28, R21, RZ, 0x3c, !PT ;  /* 0x000000151c1c7212 */ /* 0x000fe200078e3cff */
[----:B------:R-:W-:Y:S01]  /*ead0*/  IMAD R15, R22, R15, R43 ;  /* 0x0000000f160f7224 */ /* 0x000fe200078e022b */
[----:B------:R-:W-:-:S02]  /*eae0*/  SHF.R.U64 R24, R24, 0x3, RZ ;  /* 0x0000000318187819 */ /* 0x000fc400000012ff */
[----:B------:R-:W-:Y:S02]  /*eaf0*/  IADD3 R21, P2, R34, 0x5000, RZ ;  /* 0x0000500022157810 */ /* 0x000fe40007f5e0ff */
[----:B------:R-:W-:Y:S02]  /*eb00*/  SHF.R.U64 R32, R32, 0x3, RZ ;  /* 0x0000000320207819 */ /* 0x000fe400000012ff */
[----:B------:R-:W-:Y:S01]  /*eb10*/  LOP3.LUT R24, R24, R25, RZ, 0x3c, !PT ;  /* 0x0000001918187212 */ /* 0x000fe200078e3cff */
[----:B------:R-:W-:Y:S01]  /*eb20*/  IMAD.X R25, RZ, RZ, R35, P0 ;  /* 0x000000ffff197224 */ /* 0x000fe200000e0623 */
[----:B------:R-:W-:Y:S01]  /*eb30*/  LOP3.LUT R20, R21, 0x380, RZ, 0xc0, !PT ;  /* 0x0000038015147812 */ /* 0x000fe200078ec0ff */
[----:B--2---:R-:W-:Y:S01]  /*eb40*/  IMAD R4, R112, UR4, RZ ;  /* 0x0000000470047c24 */ /* 0x004fe2000f8e02ff */
[----:B------:R-:W-:Y:S02]  /*eb50*/  LOP3.LUT R32, R32, R33, RZ, 0x3c, !PT ;  /* 0x0000002120207212 */ /* 0x000fe400078e3cff */
[----:B------:R-:W-:Y:S01]  /*eb60*/  SHF.R.S32.HI R5, RZ, 0x1f, R39 ;  /* 0x0000001fff057819 */ /* 0x000fe20000011427 */
[----:B------:R-:W-:Y:S01]  /*eb70*/  IMAD R4, R161, UR5, R4 ;  /* 0x00000005a1047c24 */ /* 0x000fe2000f8e0204 */
[----:B------:R-:W-:Y:S01]  /*eb80*/  IADD3 R10, P0, R39, R10, RZ ;  /* 0x0000000a270a7210 */ /* 0x000fe20007f1e0ff */
[----:B------:R-:W-:Y:S01]  /*eb90*/  ULDC.64 UR4, c[0x0][0xb88] ;  /* 0x0002e20000047ab9 */ /* 0x000fe20000000a00 */
[----:B------:R-:W-:-:S02]  /*eba0*/  MOV R110, R12 ;  /* 0x0000000c006e7202 */ /* 0x000fc40000000f00 */
[----:B------:R-:W-:Y:S02]  /*ebb0*/  IADD3 R33, P4, R34, 0x3000, RZ ;  /* 0x0000300022217810 */ /* 0x000fe40007f9e0ff */
[----:B------:R-:W-:Y:S02]  /*ebc0*/  SHF.R.S32.HI R12, RZ, 0x1f, R15 ;  /* 0x0000001fff0c7819 */ /* 0x000fe4000001140f */
[----:B------:R-:W-:Y:S01]  /*ebd0*/  SHF.R.U64 R20, R20, 0x3, RZ ;  /* 0x0000000314147819 */ /* 0x000fe200000012ff */
[----:B------:R-:W-:Y:S01]  /*ebe0*/  IMAD.X R27, RZ, RZ, R35, P4 ;  /* 0x000000ffff1b7224 */ /* 0x000fe200020e0623 */
[----:B------:R-:W-:Y:S02]  /*ebf0*/  IADD3.X R11, R5, R11, R4, P0, !PT ;  /* 0x0000000b050b7210 */ /* 0x000fe400007fe404 */
[----:B------:R-:W-:Y:S02]  /*ec00*/  LOP3.LUT R26, R33, 0x380, RZ, 0xc0, !PT ;  /* 0x00000380211a7812 */ /* 0x000fe400078ec0ff */
[----:B------:R-:W-:Y:S01]  /*ec10*/  MOV R14, R8 ;  /* 0x00000008000e7202 */ /* 0x000fe20000000f00 */
[----:B------:R-:W-:Y:S01]  /*ec20*/  IMAD R8, R12, UR4, RZ ;  /* 0x000000040c087c24 */ /* 0x000fe2000f8e02ff */
[----:B------:R-:W-:Y:S01]  /*ec30*/  LOP3.LUT R20, R20, R21, RZ, 0x3c, !PT ;  /* 0x0000001514147212 */ /* 0x000fe200078e3cff */
[----:B------:R-:W-:Y:S01]  /*ec40*/  IMAD.WIDE.U32 R12, R15, UR4, R10 ;  /* 0x000000040f0c7c25 */ /* 0x000fe2000f8e000a */
[----:B------:R-:W-:-:S02]  /*ec50*/  LOP3.LUT R21, R34, 0x380, RZ, 0xc0, !PT ;  /* 0x0000038022157812 */ /* 0x000fc400078ec0ff */
[----:B------:R-:W-:Y:S01]  /*ec60*/  F2FP.BF16.F32.PACK_AB R4, R95, R96 ;  /* 0x000000605f04723e */ /* 0x000fe200000010ff */
[----:B------:R-:W-:Y:S01]  /*ec70*/  IMAD R15, R15, UR5, R8 ;  /* 0x000000050f0f7c24 */ /* 0x000fe2000f8e0208 */
[----:B------:R-:W-:Y:S01]  /*ec80*/  F2FP.BF16.F32.PACK_AB R5, R106, R105 ;  /* 0x000000696a05723e */ /* 0x000fe200000010ff */
[----:B------:R-:W-:Y:S01]  /*ec90*/  ULDC.64 UR4, c[0x0][0xb50] ;  /* 0x0002d40000047ab9 */ /* 0x000fe20000000a00 */
[----:B------:R-:W-:Y:S02]  /*eca0*/  F2FP.BF16.F32.PACK_AB R6, R97, R94 ;  /* 0x0000005e6106723e */ /* 0x000fe400000010ff */
[----:B------:R-:W-:Y:S02]  /*ecb0*/  F2FP.BF16.F32.PACK_AB R7, R104, R103 ;  /* 0x000000676807723e */ /* 0x000fe400000010ff */
[----:B------:R-:W-:Y:S02]  /*ecc0*/  IADD3 R31, P3, R34, 0x4000, RZ ;  /* 0x00004000221f7810 */ /* 0x000fe40007f7e0ff */
[----:B------:R-:W-:Y:S01]  /*ecd0*/  SHF.R.U64 R26, R26, 0x3, RZ ;  /* 0x000000031a1a7819 */ /* 0x000fe200000012ff */
[----:B------:R2:W-:Y:S01]  /*ece0*/  STSM.16.M88.4 [R36], R4 ;  /* 0x0000000424007844 */ /* 0x0005e20000000200 */
[----:B------:R-:W-:Y:S01]  /*ecf0*/  SHF.R.U64 R21, R21, 0x3, RZ ;  /* 0x0000000315157819 */ /* 0x000fe200000012ff */
[--C-:B------:R-:W-:Y:S01]  /*ed00*/  IMAD.X R3, RZ, RZ, R35.reuse, P3 ;  /* 0x000000ffff037224 */ /* 0x100fe200018e0623 */
[----:B------:R-:W-:Y:S01]  /*ed10*/  F2FP.BF16.F32.PACK_AB R10, R93, R90 ;  /* 0x0000005a5d0a723e */ /* 0x000fe200000010ff */
[----:B------:R-:W-:Y:S01]  /*ed20*/  IMAD R90, R22, UR6, RZ ;  /* 0x00000006165a7c24 */ /* 0x000fe2000f8e02ff */
[----:B------:R-:W-:Y:S01]  /*ed30*/  LOP3.LUT R26, R26, R33, RZ, 0x3c, !PT ;  /* 0x000000211a1a7212 */ /* 0x000fe200078e3cff */
[----:B------:R-:W-:Y:S01]  /*ed40*/  IMAD.X R33, RZ, RZ, R35, P6 ;  /* 0x000000ffff217224 */ /* 0x000fe200030e0623 */
[----:B------:R-:W-:-:S02]  /*ed50*/  LOP3.LUT P0, RZ, R166, 0x3, RZ, 0xc0, !PT ;  /* 0x00000003a6ff7812 */ /* 0x000fc4000780c0ff */
[----:B------:R-:W-:Y:S02]  /*ed60*/  IADD3 R73, P6, R34, 0x7000, RZ ;  /* 0x0000700022497810 */ /* 0x000fe40007fde0ff */
[----:B------:R-:W-:Y:S02]  /*ed70*/  F2FP.BF16.F32.PACK_AB R8, R92, R91 ;  /* 0x0000005b5c08723e */ /* 0x000fe400000010ff */
[----:B------:R-:W-:Y:S02]  /*ed80*/  F2FP.BF16.F32.PACK_AB R9, R101, R100 ;  /* 0x000000646509723e */ /* 0x000fe400000010ff */
[----:B------:R-:W-:Y:S01]  /*ed90*/  F2FP.BF16.F32.PACK_AB R11, R102, R99 ;  /* 0x00000063660b723e */ /* 0x000fe200000010ff */
[----:B--2---:R-:W-:Y:S01]  /*eda0*/  VIADD R5, R37, 0x8 ;  /* 0x0000000825057836 */ /* 0x004fe20000000000 */
[----:B------:R-:W-:Y:S01]  /*edb0*/  LEA R36, P3, R12, UR4, 0x2 ;  /* 0x000000040c247c11 */ /* 0x000fe2000f8610ff */
[----:B------:R-:W-:Y:S01]  /*edc0*/  IMAD.IADD R7, R13, 0x1, R15 ;  /* 0x000000010d077824 */ /* 0x000fe200078e020f */
[----:B------:R-:W-:Y:S01]  /*edd0*/  LOP3.LUT R34, R21, R34, RZ, 0x3c, !PT ;  /* 0x0000002215227212 */ /* 0x000fe200078e3cff */
[----:B------:R-:W-:Y:S01]  /*ede0*/  IMAD.X R21, RZ, RZ, R35, P2 ;  /* 0x000000ffff157224 */ /* 0x000fe200010e0623 */
[-C--:B------:R-:W-:Y:S01]  /*edf0*/  ISETP.GE.OR P2, PT, R37, R90.reuse, P0 ;  /* 0x0000005a2500720c */ /* 0x080fe20000746670 */
[----:B------:R2:W-:Y:S01]  /*ee00*/  STSM.16.M88.4 [R14], R8 ;  /* 0x000000080e007844 */ /* 0x0005e20000000200 */
[----:B------:R-:W-:-:S02]  /*ee10*/  ISETP.GE.OR P0, PT, R5, R90, P0 ;  /* 0x0000005a0500720c */ /* 0x000fc40000706670 */
[----:B------:R-:W-:Y:S01]  /*ee20*/  LEA.HI.X R37, R12, UR5, R7, 0x2, P3 ;  /* 0x000000050c257c11 */ /* 0x000fe200098f1407 */
[----:B------:R-:W-:Y:S01]  /*ee30*/  SHFL.IDX PT, R72, R36, 0x1, 0x1c1f ;  /* 0x003c1f0024487f89 */ /* 0x000fe200000e0000 */
[----:B------:R-:W-:Y:S01]  /*ee40*/  F2FP.BF16.F32.PACK_AB R4, R49, R48 ;  /* 0x000000303104723e */ /* 0x000fe200000010ff */
[----:B------:R-:W-:Y:S01]  /*ee50*/  ULDC.64 UR4, c[0x0][0xae8] ;  /* 0x0002ba0000047ab9 */ /* 0x000fe20000000a00 */
[----:B------:R-:W-:Y:S02]  /*ee60*/  F2FP.BF16.F32.PACK_AB R5, R51, R50 ;  /* 0x000000323305723e */ /* 0x000fe400000010ff */
[----:B------:R-:W-:Y:S02]  /*ee70*/  F2FP.BF16.F32.PACK_AB R6, R53, R52 ;  /* 0x000000343506723e */ /* 0x000fe400000010ff */
[----:B------:R-:W-:Y:S01]  /*ee80*/  F2FP.BF16.F32.PACK_AB R7, R55, R46 ;  /* 0x0000002e3707723e */ /* 0x000fe200000010ff */
[----:B------:R-:W-:Y:S01]  /*ee90*/  SHFL.IDX PT, R52, R36, RZ, 0x1c1f ;  /* 0x001c1fff24347589 */ /* 0x000fe200000e0000 */
[----:B------:R-:W-:-:S02]  /*eea0*/  F2FP.BF16.F32.PACK_AB R12, R57, R56 ;  /* 0x00000038390c723e */ /* 0x000fc400000010ff */
[----:B------:R-:W-:Y:S01]  /*eeb0*/  F2FP.BF16.F32.PACK_AB R13, R59, R58 ;  /* 0x0000003a3b0d723e */ /* 0x000fe200000010ff */
[----:B------:R-:W-:Y:S01]  /*eec0*/  STSM.16.M88.4 [R110], R4 ;  /* 0x000000046e007844 */ /* 0x000fe20000000200 */
[----:B--2---:R-:W-:Y:S02]  /*eed0*/  F2FP.BF16.F32.PACK_AB R14, R61, R60 ;  /* 0x0000003c3d0e723e */ /* 0x004fe400000010ff */
[----:B------:R-:W-:Y:S01]  /*eee0*/  F2FP.BF16.F32.PACK_AB R15, R63, R62 ;  /* 0x0000003e3f0f723e */ /* 0x000fe200000010ff */
[----:B------:R-:W2:Y:S01]  /*eef0*/  SHFL.IDX PT, R53, R37, RZ, 0x1c1f ;  /* 0x001c1fff25357589 */ /* 0x000ea200000e0000 */
[----:B------:R-:W-:Y:S02]  /*ef00*/  LOP3.LUT R30, R73, 0x380, RZ, 0xc0, !PT ;  /* 0x00000380491e7812 */ /* 0x000fe400078ec0ff */
[----:B------:R-:W-:Y:S01]  /*ef10*/  MOV R107, R40 ;  /* 0x00000028006b7202 */ /* 0x000fe20000000f00 */
        /* <DEDUP_REMOVED lines=8> */
[----:B------:R-:W-:-:S02]  /*efa0*/  F2FP.BF16.F32.PACK_AB R42, R77, R76 ;  /* 0x0000004c4d2a723e */ /* 0x000fc400000010ff */
[----:B------:R-:W-:Y:S02]  /*efb0*/  F2FP.BF16.F32.PACK_AB R43, R79, R78 ;  /* 0x0000004e4f2b723e */ /* 0x000fe400000010ff */
[----:B------:R-:W-:Y:S02]  /*efc0*/  SHF.R.U64 R30, R30, 0x3, RZ ;  /* 0x000000031e1e7819 */ /* 0x000fe400000012ff */
[----:B------:R-:W-:Y:S01]  /*efd0*/  LOP3.LUT R2, R31, 0x380, RZ, 0xc0, !PT ;  /* 0x000003801f027812 */ /* 0x000fe200078ec0ff */
[----:B------:R3:W-:Y:S01]  /*efe0*/  STSM.16.M88.4 [R107], R40 ;  /* 0x000000286b007844 */ /* 0x0007e20000000200 */
[----:B------:R-:W-:Y:S02]  /*eff0*/  LOP3.LUT R30, R30, R73, RZ, 0x3c, !PT ;  /* 0x000000491e1e7212 */ /* 0x000fe400078e3cff */
[----:B------:R-:W-:Y:S01]  /*f000*/  SHF.R.U64 R2, R2, 0x3, RZ ;  /* 0x0000000302027819 */ /* 0x000fe200000012ff */
[----:B------:R-:W-:Y:S01]  /*f010*/  STSM.16.M88.4 [R98], R80 ;  /* 0x0000005062007844 */ /* 0x000fe20000000200 */
[----:B------:R-:W-:-:S02]  /*f020*/  IMAD R54, R54, UR4, RZ ;  /* 0x0000000436367c24 */ /* 0x000fc4000f8e02ff */
[----:B------:R-:W-:Y:S01]  /*f030*/  LOP3.LUT R2, R2, R31, RZ, 0x3c, !PT ;  /* 0x0000001f02027212 */ /* 0x000fe200078e3cff */
[----:B------:R-:W-:Y:S01]  /*f040*/  BAR.SYNC.DEFER_BLOCKING 0x1, 0x100 ;  /* 0x0044000000007b1d */ /* 0x000fe20000010000 */
[----:B------:R-:W-:-:S05]  /*f050*/  IMAD.X R31, RZ, RZ, R35, P6 ;  /* 0x000000ffff1f7224 */ /* 0x000fca00030e0623 */
[----:B------:R-:W4:Y:S02]  /*f060*/  SHFL.IDX PT, R73, R37, 0x1, 0x1c1f ;  /* 0x003c1f0025497f89 */ /* 0x000f2400000e0000 */
[----:B---3--:R-:W3:Y:S08]  /*f070*/  @P1 LDC R41, c[0x0][0xbec] ;  /* 0x0002fb00ff291b82 */ /* 0x008ef00000000800 */
[----:B------:R-:W0:Y:S01]  /*f080*/  @P1 LDC R43, c[0x0][0xbf0] ;  /* 0x0002fc00ff2b1b82 */ /* 0x000e220000000800 */
[----:B--2---:R2:W-:Y:S04]  /*f090*/  @!P2 ST.E desc[UR8][R52.64], R89 ;  /* 0x000000593400a985 */ /* 0x0045e8000c101908 */
[----:B----4-:R2:W-:Y:S04]  /*f0a0*/  @!P0 ST.E desc[UR8][R72.64], R88 ;  /* 0x0000005848008985 */ /* 0x0105e8000c101908 */
[----:B------:R4:W5:Y:S04]  /*f0b0*/  LD.E.128 R44, desc[UR8][R32.64] ;  /* 0x00000008202c7980 */ /* 0x000968000c101d00 */
[----:B------:R3:W5:Y:S04]  /*f0c0*/  LD.E.128 R56, desc[UR8][R20.64] ;  /* 0x0000000814387980 */ /* 0x000768000c101d00 */
[----:B------:R1:W5:Y:S01]  /*f0d0*/  LD.E.128 R36, desc[UR8][R28.64] ;  /* 0x000000081c247980 */ /* 0x000362000c101d00 */
[----:B----4-:R-:W-:-:S03]  /*f0e0*/  IMAD R32, R162, 0x20, R164 ;  /* 0x00000020a2207824 */ /* 0x010fc600078e02a4 */
[----:B------:R4:W5:Y:S01]  /*f0f0*/  LD.E.128 R4, desc[UR8][R26.64] ;  /* 0x000000081a047980 */ /* 0x000962000c101d00 */
[----:B------:R-:W-:-:S03]  /*f100*/  IMAD.IADD R32, R17, 0x1, R32 ;  /* 0x0000000111207824 */ /* 0x000fc600078e0220 */
[----:B------:R2:W5:Y:S01]  /*f110*/  LD.E.128 R60, desc[UR8][R2.64] ;  /* 0x00000008023c7980 */ /* 0x000562000c101d00 */
[----:B---3--:R-:W-:-:S03]  /*f120*/  @P1 IMAD.HI.U32 R20, R32, R41, RZ ;  /* 0x0000002920141227 */ /* 0x008fc600078e00ff */
[----:B------:R3:W5:Y:S01]  /*f130*/  LD.E.128 R12, desc[UR8][R24.64] ;  /* 0x00000008180c7980 */ /* 0x000762000c101d00 */
[C---:B-1----:R-:W-:Y:S02]  /*f140*/  IMAD R29, R163.reuse, UR5, R54 ;  /* 0x00000005a31d7c24 */ /* 0x042fe4000f8e0236 */
[----:B----4-:R-:W-:Y:S01]  /*f150*/  IMAD.WIDE.U32 R26, R163, UR4, RZ ;  /* 0x00000004a31a7c25 */ /* 0x010fe2000f8e00ff */
[----:B------:R-:W-:Y:S01]  /*f160*/  ULDC.64 UR4, c[0x0][0xaf0] ;  /* 0x0002bc0000047ab9 */ /* 0x000fe20000000a00 */
[----:B------:R1:W5:Y:S02]  /*f170*/  LD.E.128 R48, desc[UR8][R34.64] ;  /* 0x0000000822307980 */ /* 0x000364000c101d00 */
[----:B------:R-:W-:Y:S01]  /*f180*/  IMAD.MOV.U32 R21, RZ, RZ, R32 ;  /* 0x000000ffff157224 */ /* 0x000fe200078e0020 */
[----:B0-----:R-:W-:Y:S01]  /*f190*/  @P1 SHF.R.U32.HI R21, RZ, R43, R20 ;  /* 0x0000002bff151219 */ /* 0x001fe20000011614 */
[----:B--2---:R-:W-:Y:S01]  /*f1a0*/  IMAD.IADD R3, R27, 0x1, R29 ;  /* 0x000000011b037824 */ /* 0x004fe200078e021d */
[----:B------:R1:W5:Y:S01]  /*f1b0*/  LD.E.128 R8, desc[UR8][R30.64] ;  /* 0x000000081e087980 */ /* 0x000362000c101d00 */
[----:B---3--:R-:W-:-:S02]  /*f1c0*/  IMAD R24, R112, UR4, RZ ;  /* 0x0000000470187c24 */ /* 0x008fc4000f8e02ff */
[----:B------:R-:W-:Y:S01]  /*f1d0*/  IMAD.MOV.U32 R2, RZ, RZ, R26 ;  /* 0x000000ffff027224 */ /* 0x000fe200078e001a */
[----:B------:R-:W-:Y:S01]  /*f1e0*/  SHF.R.S32.HI R20, RZ, 0x1f, R21 ;  /* 0x0000001fff147819 */ /* 0x000fe20000011415 */
[C---:B------:R-:W-:Y:S01]  /*f1f0*/  IMAD R25, R161.reuse, UR5, R24 ;  /* 0x00000005a1197c24 */ /* 0x040fe2000f8e0218 */
[----:B------:R-:W-:Y:S01]  /*f200*/  @!PT LDS RZ, [RZ] ;  /* 0x00000000fffff984 */ /* 0x000fe20000000800 */
[----:B------:R-:W-:Y:S01]  /*f210*/  @!PT LDS RZ, [RZ] ;  /* 0x00000000fffff984 */ /* 0x000fe20000000800 */
[----:B------:R-:W-:Y:S01]  /*f220*/  @!PT LDS RZ, [RZ] ;  /* 0x00000000fffff984 */ /* 0x000fe20000000800 */
[----:B------:R-:W-:Y:S01]  /*f230*/  @!PT LDS RZ, [RZ] ;  /* 0x00000000fffff984 */ /* 0x000fe20000000800 */
[----:B------:R0:W-:Y:S06]  /*f240*/  MEMBAR.ALL.CTA ;  /* 0x0000000000007992 */ /* 0x0001ec0000008000 */
[----:B0-----:R-:W0:Y:S01]  /*f250*/  FENCE.VIEW.ASYNC.S ;  /* 0x00000000000073c6 */ /* 0x001e220000000000 */
        /* <DEDUP_REMOVED lines=12> */
[----:B------:R-:W-:Y:S02]  /*f320*/  IMAD.IADD R29, R164, 0x1, R17 ;  /* 0x00000001a41d7824 */ /* 0x000fe400078e0211 */
[C---:B------:R-:W-:Y:S02]  /*f330*/  IMAD R21, R25.reuse, UR5, R20 ;  /* 0x0000000519157c24 */ /* 0x040fe4000f8e0214 */
[----:B------:R-:W-:Y:S01]  /*f340*/  IMAD.WIDE.U32 R2, R25, UR4, R2 ;  /* 0x0000000419027c25 */ /* 0x000fe2000f8e0002 */
[----:B------:R-:W-:Y:S01]  /*f350*/  ISETP.GE.AND P2, PT, R29, R90, PT ;  /* 0x0000005a1d00720c */ /* 0x000fe20003f46270 */
[----:B------:R-:W-:-:S02]  /*f360*/  ULDC.64 UR4, c[0x0][0xa80] ;  /* 0x0002a00000047ab9 */ /* 0x000fc40000000a00 */
[----:B------:R-:W-:Y:S02]  /*f370*/  VIADD R17, R29, 0x20 ;  /* 0x000000201d117836 */ /* 0x000fe40000000000 */
[----:B------:R-:W-:Y:S01]  /*f380*/  VIADD R16, R16, 0x2a820 ;  /* 0x0002a82010107836 */ /* 0x000fe20000000000 */
[C---:B------:R-:W-:Y:S01]  /*f390*/  LEA R20, P3, R2.reuse, UR4, 0x1 ;  /* 0x0000000402147c11 */ /* 0x040fe2000f8608ff */
[----:B------:R-:W-:Y:S01]  /*f3a0*/  IMAD.IADD R3, R3, 0x1, R21 ;  /* 0x0000000103037824 */ /* 0x000fe200078e0215 */
[-C--:B------:R-:W-:Y:S01]  /*f3b0*/  ISETP.GE.AND P0, PT, R17, R90.reuse, PT ;  /* 0x0000005a1100720c */ /* 0x080fe20003f06270 */
[----:B------:R-:W-:Y:S01]  /*f3c0*/  VIADD R17, R29, 0x40 ;  /* 0x000000401d117836 */ /* 0x000fe20000000000 */
[----:B------:R-:W-:Y:S02]  /*f3d0*/  PRMT R16, RZ, 0x654, R16 ;  /* 0x00000654ff107816 */ /* 0x000fe40000000010 */
[----:B------:R-:W-:Y:S01]  /*f3e0*/  LEA.HI.X R21, R2, UR5, R3, 0x1, P3 ;  /* 0x0000000502157c11 */ /* 0x000fe200098f0c03 */
[----:B------:R-:W-:Y:S01]  /*f3f0*/  BSSY B1, `(.L_x_1163) ;  /* 0x0000010000017945 */ /* 0x000fe20003800000 */
[----:B------:R-:W-:Y:S01]  /*f400*/  ISETP.GE.AND P1, PT, R17, R90, PT ;  /* 0x0000005a1100720c */ /* 0x000fe20003f26270 */
[----:B0-----:R0:W-:Y:S02]  /*f410*/  SYNCS.ARRIVE.TRANS64.RED.A1T0 RZ, [R16+URZ], RZ ;  /* 0x000000ff10ff79a7 */ /* 0x0011e4000810043f */
[----:B------:R1:W2:Y:S04]  /*f420*/  SHFL.IDX PT, R17, R21, RZ, 0x181f ;  /* 0x00181fff15117589 */ /* 0x0002a800000e0000 */
[----:B0-----:R1:W0:Y:S01]  /*f430*/  SHFL.IDX PT, R16, R20, RZ, 0x181f ;  /* 0x00181fff14107589 */ /* 0x00122200000e0000 */
[----:B------:R-:W-:Y:S05]  /*f440*/  @P2 BRA `(.L_x_1164) ;  /* 0x0000000000282947 */ /* 0x000fea0003800000 */
[----:B------:R-:W-:Y:S01]  /*f450*/  ULDC UR4, c[0x0][0xac8] ;  /* 0x0002b20000047ab9 */ /* 0x000fe20000000800 */
[----:B------:R-:W-:Y:S01]  /*f460*/  ULDC.64 UR6, c[0x0][0x208] ;  /* 0x0000820000067ab9 */ /* 0x000fe20000000a00 */
[----:B------:R-:W-:Y:S02]  /*f470*/  ISETP.GE.AND P2, PT, R23, UR4, PT ;  /* 0x0000000417007c0c */ /* 0x000fe4000bf46270 */
[----:B------:R-:W-:-:S11]  /*f480*/  ISETP.GE.AND P3, PT, R160, UR4, PT ;  /* 0x00000004a0007c0c */ /* 0x000fd6000bf66270 */
[CC--:B0-----:R-:W-:Y:S02]  /*f490*/  @!P2 LEA R2, P4, R23.reuse, R16.reuse, 0x1 ;  /* 0x000000101702a211 */ /* 0x0c1fe400078808ff */
[C---:B------:R-:W-:Y:S02]  /*f4a0*/  @!P3 LEA R16, P5, R160.reuse, R16, 0x1 ;  /* 0x00000010a010b211 */ /* 0x040fe400078a08ff */
[-C--:B--2---:R-:W-:Y:S02]  /*f4b0*/  @!P2 LEA.HI.X R3, R23, R17.reuse, R171, 0x1, P4 ;  /* 0x000000111703a211 */ /* 0x084fe400020f0cab */
[----:B------:R-:W-:-:S03]  /*f4c0*/  @!P3 LEA.HI.X R17, R160, R17, R170, 0x1, P5 ;  /* 0x00000011a011b211 */ /* 0x000fc600028f0caa */
[----:B-----5:R3:W-:Y:S04]  /*f4d0*/  @!P2 ST.E.128 desc[UR6][R2.64], R48 ;  /* 0x000000300200a985 */ /* 0x0207e8000c101d06 */
[----:B------:R3:W-:Y:S02]  /*f4e0*/  @!P3 ST.E.128 desc[UR6][R16.64], R60 ;  /* 0x0000003c1000b985 */ /* 0x0007e4000c101d06 */
.L_x_1164:
[----:B------:R-:W-:Y:S05]  /*f4f0*/  BSYNC B1 ;  /* 0x0000000000017941 */ /* 0x000fea0003800000 */
.L_x_1163:
[----:B--23--:R2:W3:Y:S01]  /*f500*/  SHFL.IDX PT, R17, R21, 0x1, 0x181f ;  /* 0x00381f0015117f89 */ /* 0x00c4e200000e0000 */
[----:B------:R-:W-:Y:S03]  /*f510*/  BSSY B1, `(.L_x_1165) ;  /* 0x000000d000017945 */ /* 0x000fe60003800000 */
[----:B0-----:R2:W0:Y:S01]  /*f520*/  SHFL.IDX PT, R16, R20, 0x1, 0x181f ;  /* 0x00381f0014107f89 */ /* 0x00142200000e0000 */
[----:B------:R-:W-:Y:S05]  /*f530*/  @P0 BRA `(.L_x_1166) ;  /* 0x0000000000280947 */ /* 0x000fea0003800000 */
[----:B------:R-:W-:Y:S01]  /*f540*/  ULDC UR4, c[0x0][0xac8] ;  /* 0x0002b20000047ab9 */ /* 0x000fe20000000800 */
[----:B------:R-:W-:Y:S01]  /*f550*/  ULDC.64 UR6, c[0x0][0x208] ;  /* 0x0000820000067ab9 */ /* 0x000fe20000000a00 */
[----:B------:R-:W-:Y:S02]  /*f560*/  ISETP.GE.AND P3, PT, R23, UR4, PT ;  /* 0x0000000417007c0c */ /* 0x000fe4000bf66270 */
[----:B------:R-:W-:-:S11]  /*f570*/  ISETP.GE.AND P4, PT, R160, UR4, PT ;  /* 0x00000004a0007c0c */ /* 0x000fd6000bf86270 */
[CC--:B0-----:R-:W-:Y:S02]  /*f580*/  @!P3 LEA R2, P0, R23.reuse, R16.reuse, 0x1 ;  /* 0x000000101702b211 */ /* 0x0c1fe400078008ff */
[C---:B------:R-:W-:Y:S02]  /*f590*/  @!P4 LEA R16, P2, R160.reuse, R16, 0x1 ;  /* 0x00000010a010c211 */ /* 0x040fe400078408ff */
[-C--:B---3--:R-:W-:Y:S02]  /*f5a0*/  @!P3 LEA.HI.X R3, R23, R17.reuse, R171, 0x1, P0 ;  /* 0x000000111703b211 */ /* 0x088fe400000f0cab */
[----:B------:R-:W-:-:S03]  /*f5b0*/  @!P4 LEA.HI.X R17, R160, R17, R170, 0x1, P2 ;  /* 0x00000011a011c211 */ /* 0x000fc600010f0caa */
[----:B-----5:R4:W-:Y:S04]  /*f5c0*/  @!P3 ST.E.128 desc[UR6][R2.64], R44 ;  /* 0x0000002c0200b985 */ /* 0x0209e8000c101d06 */
[----:B------:R4:W-:Y:S02]  /*f5d0*/  @!P4 ST.E.128 desc[UR6][R16.64], R56 ;  /* 0x000000381000c985 */ /* 0x0009e4000c101d06 */
.L_x_1166:
[----:B------:R-:W-:Y:S05]  /*f5e0*/  BSYNC B1 ;  /* 0x0000000000017941 */ /* 0x000fea0003800000 */
.L_x_1165:
[----:B---34-:R3:W4:Y:S01]  /*f5f0*/  SHFL.IDX PT, R17, R21, 0x2, 0x181f ;  /* 0x00581f0015117f89 */ /* 0x01872200000e0000 */
        /* <DEDUP_REMOVED lines=9> */
[-C--:B----4-:R-:W-:Y:S02]  /*f690*/  @!P2 LEA.HI.X R3, R23, R17.reuse, R171, 0x1, P0 ;  /* 0x000000111703a211 */ /* 0x090fe400000f0cab */
[----:B------:R-:W-:-:S03]  /*f6a0*/  @!P3 LEA.HI.X R17, R160, R17, R170, 0x1, P1 ;  /* 0x00000011a011b211 */ /* 0x000fc600008f0caa */
[----:B-----5:R0:W-:Y:S04]  /*f6b0*/  @!P2 ST.E.128 desc[UR6][R2.64], R36 ;  /* 0x000000240200a985 */ /* 0x0201e8000c101d06 */
[----:B------:R0:W-:Y:S02]  /*f6c0*/  @!P3 ST.E.128 desc[UR6][R16.64], R12 ;  /* 0x0000000c1000b985 */ /* 0x0001e4000c101d06 */
.L_x_1168:
[----:B------:R-:W-:Y:S05]  /*f6d0*/  BSYNC B1 ;  /* 0x0000000000017941 */ /* 0x000fea0003800000 */
.L_x_1167:
[----:B0-----:R-:W-:Y:S01]  /*f6e0*/  VIADD R3, R29, 0x60 ;  /* 0x000000601d037836 */ /* 0x001fe20000000000 */
[----:B-123--:R-:W0:Y:S04]  /*f6f0*/  SHFL.IDX PT, R21, R21, 0x3, 0x181f ;  /* 0x00781f0015157f89 */ /* 0x00ee2800000e0000 */
[----:B------:R-:W-:Y:S01]  /*f700*/  ISETP.GE.AND P0, PT, R3, R90, PT ;  /* 0x0000005a0300720c */ /* 0x000fe20003f06270 */
[----:B------:R-:W1:-:S12]  /*f710*/  SHFL.IDX PT, R20, R20, 0x3, 0x181f ;  /* 0x00781f0014147f89 */ /* 0x000e5800000e0000 */
[----:B------:R-:W-:Y:S05]  /*f720*/  @P0 BRA `(.L_x_1169) ;  /* 0x0000000800880947 */ /* 0x000fea0003800000 */
[----:B------:R-:W-:Y:S01]  /*f730*/  ULDC UR4, c[0x0][0xac8] ;  /* 0x0002b20000047ab9 */ /* 0x000fe20000000800 */
[----:B------:R-:W-:Y:S01]  /*f740*/  ULDC.64 UR6, c[0x0][0x208] ;  /* 0x0000820000067ab9 */ /* 0x000fe20000000a00 */
[----:B------:R-:W-:-:S13]  /*f750*/  ISETP.GE.AND P1, PT, R23, UR4, PT ;  /* 0x0000000417007c0c */ /* 0x000fda000bf26270 */
[----:B-1----:R-:W-:-:S04]  /*f760*/  @!P1 LEA R2, P0, R23, R20, 0x1 ;  /* 0x0000001417029211 */ /* 0x002fc800078008ff */
[----:B0-----:R-:W-:Y:S02]  /*f770*/  @!P1 LEA.HI.X R3, R23, R21, R171, 0x1, P0 ;  /* 0x0000001517039211 */ /* 0x001fe400000f0cab */
[----:B------:R-:W-:-:S03]  /*f780*/  ISETP.GE.AND P0, PT, R160, UR4, PT ;  /* 0x00000004a0007c0c */ /* 0x000fc6000bf06270 */
[----:B-----5:R0:W-:Y:S10]  /*f790*/  @!P1 ST.E.128 desc[UR6][R2.64], R4 ;  /* 0x0000000402009985 */ /* 0x0201f4000c101d06 */
[----:B------:R-:W-:Y:S05]  /*f7a0*/  @P0 BRA `(.L_x_1169) ;  /* 0x0000000800680947 */ /* 0x000fea0003800000 */
[----:B0-----:R-:W-:Y:S01]  /*f7b0*/  LEA R2, P0, R160, R20, 0x1 ;  /* 0x00000014a0027211 */ /* 0x001fe200078008ff */
[----:B------:R-:W-:-:S03]  /*f7c0*/  ULDC.64 UR4, c[0x0][0x208] ;  /* 0x0000820000047ab9 */ /* 0x000fc60000000a00 */
[----:B------:R-:W-:-:S05]  /*f7d0*/  LEA.HI.X R3, R160, R21, R170, 0x1, P0 ;  /* 0x00000015a0037211 */ /* 0x000fca00000f0caa */
[----:B------:R0:W-:Y:S01]  /*f7e0*/  ST.E.128 desc[UR4][R2.64], R8 ;  /* 0x0000000802007985 */ /* 0x0001e2000c101d04 */
[----:B------:R-:W-:Y:S05]  /*f7f0*/  BRA `(.L_x_1169) ;  /* 0x0000000800547947 */ /* 0x000fea0003800000 */
.L_x_1162:
[----:B------:R-:W2:Y:S01]  /*f800*/  LDC R12, c[0x0][0xbe8] ;  /* 0x0002fa00ff0c7b82 */ /* 0x000ea20000000800 */
[----:B------:R-:W-:Y:S01]  /*f810*/  ISETP.GE.AND P0, PT, R172, 0x80, PT ;  /* 0x00000080ac00780c */ /* 0x000fe20003f06270 */
[----:B------:R-:W-:Y:S01]  /*f820*/  IMAD R2, R162, 0x20, R164 ;  /* 0x00000020a2027824 */ /* 0x000fe200078e02a4 */
[----:B------:R-:W-:Y:S01]  /*f830*/  BSSY B1, `(.L_x_1170) ;  /* 0x000002f000017945 */ /* 0x000fe20003800000 */
[----:B------:R-:W-:Y:S02]  /*f840*/  SHF.R.S32.HI R10, RZ, 0x1f, R163 ;  /* 0x0000001fff0a7819 */ /* 0x000fe400000114a3 */
[----:B------:R-:W-:Y:S01]  /*f850*/  IMAD.IADD R15, R17, 0x1, R2 ;  /* 0x00000001110f7824 */ /* 0x000fe200078e0202 */
[----:B------:R-:W-:Y:S02]  /*f860*/  SHF.R.S32.HI R11, RZ, 0x1f, R161 ;  /* 0x0000001fff0b7819 */ /* 0x000fe400000114a1 */
[----:B--2---:R-:W-:-:S13]  /*f870*/  ISETP.NE.AND P1, PT, R12, 0x1, PT ;  /* 0x000000010c00780c */ /* 0x004fda0003f25270 */
[----:B------:R-:W2:Y:S08]  /*f880*/  @P1 LDC R14, c[0x0][0xbec] ;  /* 0x0002fb00ff0e1b82 */ /* 0x000eb00000000800 */
[----:B------:R-:W3:Y:S01]  /*f890*/  @P1 LDC R21, c[0x0][0xbf0] ;  /* 0x0002fc00ff151b82 */ /* 0x000ee20000000800 */
[----:B------:R-:W-:Y:S05]  /*f8a0*/  @P0 BRA `(.L_x_1171) ;  /* 0x00000000009c0947 */ /* 0x000fea0003800000 */
[----:B------:R-:W4:Y:S01]  /*f8b0*/  S2R R4, SR_TID.X ;  /* 0x0000000000047919 */ /* 0x000f220000002100 */
[----:B------:R-:W5:Y:S01]  /*f8c0*/  LDC R9, c[0x0][0xbe8] ;  /* 0x0002fa00ff097b82 */ /* 0x000f620000000800 */
[----:B------:R-:W-:Y:S02]  /*f8d0*/  ULDC UR4, c[0x0][0xa88] ;  /* 0x0002a20000047ab9 */ /* 0x000fe40000000800 */
[----:B-----5:R-:W-:Y:S01]  /*f8e0*/  IMAD R3, R9, UR4, RZ ;  /* 0x0000000409037c24 */ /* 0x020fe2000f8e02ff */
[----:B----4-:R-:W-:-:S04]  /*f8f0*/  IADD3 R8, R17, -0x80, R4 ;  /* 0xffffff8011087810 */ /* 0x010fc80007ffe004 */
[----:B------:R-:W-:-:S13]  /*f900*/  ISETP.GE.AND P0, PT, R8, R3, PT ;  /* 0x000000030800720c */ /* 0x000fda0003f06270 */
[----:B------:R-:W-:Y:S05]  /*f910*/  @P0 BRA `(.L_x_1171) ;  /* 0x0000000000800947 */ /* 0x000fea0003800000 */
[----:B------:R-:W-:Y:S01]  /*f920*/  ISETP.NE.AND P0, PT, R9, 0x1, PT ;  /* 0x000000010900780c */ /* 0x000fe20003f05270 */
[----:B------:R-:W-:Y:S01]  /*f930*/  ULDC.64 UR4, c[0x0][0xb90] ;  /* 0x0002e40000047ab9 */ /* 0x000fe20000000a00 */
[----:B------:R-:W-:Y:S01]  /*f940*/  IMAD.MOV.U32 R5, RZ, RZ, R8 ;  /* 0x000000ffff057224 */ /* 0x000fe200078e0008 */
[----:B------:R-:W-:Y:S01]  /*f950*/  ULDC.64 UR6, c[0x0][0x208] ;  /* 0x0000820000067ab9 */ /* 0x000fe20000000a00 */
[----:B------:R-:W-:-:S04]  /*f960*/  IMAD R6, R10, UR4, RZ ;  /* 0x000000040a067c24 */ /* 0x000fc8000f8e02ff */
[----:B------:R-:W-:-:S05]  /*f970*/  IMAD R7, R163, UR5, R6 ;  /* 0x00000005a3077c24 */ /* 0x000fca000f8e0206 */
[----:B------:R-:W4:Y:S08]  /*f980*/  @P0 LDC R3, c[0x0][0xbec] ;  /* 0x0002fb00ff030b82 */ /* 0x000f300000000800 */
[----:B------:R-:W5:Y:S01]  /*f990*/  @P0 LDC R13, c[0x0][0xbf0] ;  /* 0x0002fc00ff0d0b82 */ /* 0x000f620000000800 */
[----:B----4-:R-:W-:-:S04]  /*f9a0*/  @P0 IMAD.HI.U32 R4, R8, R3, RZ ;  /* 0x0000000308040227 */ /* 0x010fc800078e00ff */
[----:B------:R-:W-:Y:S01]  /*f9b0*/  IMAD.WIDE.U32 R2, R163, UR4, RZ ;  /* 0x00000004a3027c25 */ /* 0x000fe2000f8e00ff */
[----:B------:R-:W-:Y:S01]  /*f9c0*/  ULDC.64 UR4, c[0x0][0xb98] ;  /* 0x0002e60000047ab9 */ /* 0x000fe20000000a00 */
[----:B-----5:R-:W-:Y:S02]  /*f9d0*/  @P0 SHF.R.U32.HI R5, RZ, R13, R4 ;  /* 0x0000000dff050219 */ /* 0x020fe40000011604 */
[----:B------:R-:W-:Y:S02]  /*f9e0*/  IMAD.IADD R3, R3, 0x1, R7 ;  /* 0x0000000103037824 */ /* 0x000fe400078e0207 */
[----:B------:R-:W-:Y:S02]  /*f9f0*/  IMAD R4, R11, UR4, RZ ;  /* 0x000000040b047c24 */ /* 0x000fe4000f8e02ff */
[----:B------:R-:W-:Y:S02]  /*fa00*/  IMAD.MOV R7, RZ, RZ, -R5 ;  /* 0x000000ffff077224 */ /* 0x000fe400078e0a05 */
[----:B------:R-:W-:-:S04]  /*fa10*/  IMAD.WIDE.U32 R2, R161, UR4, R2 ;  /* 0x00000004a1027c25 */ /* 0x000fc8000f8e0002 */
[----:B------:R-:W-:Y:S01]  /*fa20*/  IMAD R7, R9, R7, R8 ;  /* 0x0000000709077224 */ /* 0x000fe200078e0208 */
[----:B------:R-:W-:Y:S01]  /*fa30*/  SHF.R.S32.HI R9, RZ, 0x1f, R5 ;  /* 0x0000001fff097819 */ /* 0x000fe20000011405 */
[----:B------:R-:W-:Y:S01]  /*fa40*/  IMAD R6, R161, UR5, R4 ;  /* 0x00000005a1067c24 */ /* 0x000fe2000f8e0204 */
[----:B------:R-:W-:Y:S01]  /*fa50*/  IADD3 R2, P0, R5, R2, RZ ;  /* 0x0000000205027210 */ /* 0x000fe20007f1e0ff */
[----:B------:R-:W-:Y:S01]  /*fa60*/  ULDC.64 UR4, c[0x0][0xb88] ;  /* 0x0002e20000047ab9 */ /* 0x000fe20000000a00 */
        /* <DEDUP_REMOVED lines=11> */
.L_x_1171:
[----:B------:R-:W-:Y:S05]  /*fb20*/  BSYNC B1 ;  /* 0x0000000000017941 */ /* 0x000fea0003800000 */
.L_x_1170:
[----:B------:R-:W-:Y:S01]  /*fb30*/  ULDC.64 UR4, c[0x0][0xae8] ;  /* 0x0002ba0000047ab9 */ /* 0x000fe20000000a00 */
[----:B--2-4-:R-:W-:Y:S01]  /*fb40*/  @P1 IMAD.HI.U32 R4, R15, R14, RZ ;  /* 0x0000000e0f041227 */ /* 0x014fe200078e00ff */
[----:B------:R-:W-:Y:S01]  /*fb50*/  ULDC UR6, c[0x0][0xa88] ;  /* 0x0002a20000067ab9 */ /* 0x000fe20000000800 */
[----:B------:R-:W-:Y:S02]  /*fb60*/  BSSY B1, `(.L_x_1172) ;  /* 0x0000031000017945 */ /* 0x000fe40003800000 */
[----:B------:R-:W-:Y:S02]  /*fb70*/  IMAD R2, R10, UR4, RZ ;  /* 0x000000040a027c24 */ /* 0x000fe4000f8e02ff */
[----:B------:R-:W-:Y:S01]  /*fb80*/  IMAD.MOV.U32 R5, RZ, RZ, R15 ;  /* 0x000000ffff057224 */ /* 0x000fe200078e000f */
[----:B---3--:R-:W-:Y:S01]  /*fb90*/  @P1 SHF.R.U32.HI R5, RZ, R21, R4 ;  /* 0x00000015ff051219 */ /* 0x008fe20000011604 */
[C---:B------:R-:W-:Y:S02]  /*fba0*/  IMAD R7, R163.reuse, UR5, R2 ;  /* 0x00000005a3077c24 */ /* 0x040fe4000f8e0202 */
[----:B------:R-:W-:Y:S01]  /*fbb0*/  IMAD.WIDE.U32 R2, R163, UR4, RZ ;  /* 0x00000004a3027c25 */ /* 0x000fe2000f8e00ff */
[----:B------:R-:W-:Y:S01]  /*fbc0*/  ULDC.64 UR4, c[0x0][0xaf0] ;  /* 0x0002bc0000047ab9 */ /* 0x000fe20000000a00 */
[----:B------:R-:W-:-:S02]  /*fbd0*/  SHF.R.S32.HI R4, RZ, 0x1f, R5 ;  /* 0x0000001fff047819 */ /* 0x000fc40000011405 */
[----:B------:R-:W-:Y:S02]  /*fbe0*/  IMAD R6, R11, UR4, RZ ;  /* 0x000000040b067c24 */ /* 0x000fe4000f8e02ff */
[----:B------:R-:W-:Y:S02]  /*fbf0*/  IMAD.IADD R3, R3, 0x1, R7 ;  /* 0x0000000103037824 */ /* 0x000fe400078e0207 */
        /* <DEDUP_REMOVED lines=12> */
[----:B------:R-:W-:Y:S02]  /*fcc0*/  IMAD.IADD R3, R3, 0x1, R9 ;  /* 0x0000000103037824 */ /* 0x000fe400078e0209 */
[----:B------:R-:W-:Y:S02]  /*fcd0*/  IMAD R6, R4, UR4, RZ ;  /* 0x0000000404067c24 */ /* 0x000fe4000f8e02ff */
[----:B------:R-:W-:Y:S02]  /*fce0*/  IMAD R9, R12, UR6, RZ ;  /* 0x000000060c097c24 */ /* 0x000fe4000f8e02ff */
[C---:B------:R-:W-:Y:S02]  /*fcf0*/  VIADD R4, R8.reuse, 0x20 ;  /* 0x0000002008047836 */ /* 0x040fe40000000000 */
[C---:B------:R-:W-:Y:S01]  /*fd00*/  IMAD R5, R7.reuse, UR5, R6 ;  /* 0x0000000507057c24 */ /* 0x040fe2000f8e0206 */
[-C--:B------:R-:W-:Y:S01]  /*fd10*/  ISETP.GE.AND P2, PT, R8, R9.reuse, PT ;  /* 0x000000090800720c */ /* 0x080fe20003f46270 */
[----:B------:R-:W-:Y:S01]  /*fd20*/  IMAD.WIDE.U32 R2, R7, UR4, R2 ;  /* 0x0000000407027c25 */ /* 0x000fe2000f8e0002 */
[----:B------:R-:W-:Y:S01]  /*fd30*/  ISETP.GE.AND P1, PT, R4, R9, PT ;  /* 0x000000090400720c */ /* 0x000fe20003f26270 */
[----:B------:R-:W-:-:S02]  /*fd40*/  ULDC.64 UR4, c[0x0][0xa80] ;  /* 0x0002a00000047ab9 */ /* 0x000fc40000000a00 */
[----:B------:R-:W-:Y:S02]  /*fd50*/  VIADD R4, R8, 0x40 ;  /* 0x0000004008047836 */ /* 0x000fe40000000000 */
[----:B------:R-:W-:Y:S01]  /*fd60*/  IMAD.IADD R3, R3, 0x1, R5 ;  /* 0x0000000103037824 */ /* 0x000fe200078e0205 */
[----:B------:R-:W-:Y:S02]  /*fd70*/  LEA R5, P3, R2, UR4, 0x1 ;  /* 0x0000000402057c11 */ /* 0x000fe4000f8608ff */
[----:B------:R-:W-:Y:S02]  /*fd80*/  ISETP.GE.AND P0, PT, R4, R9, PT ;  /* 0x000000090400720c */ /* 0x000fe40003f06270 */
[----:B------:R-:W-:Y:S02]  /*fd90*/  LEA.HI.X R4, R2, UR5, R3, 0x1, P3 ;  /* 0x0000000502047c11 */ /* 0x000fe400098f0c03 */
[----:B------:R2:W3:Y:S04]  /*fda0*/  SHFL.IDX PT, R2, R5, RZ, 0x181f ;  /* 0x00181fff05027589 */ /* 0x0004e800000e0000 */
[----:B------:R2:W4:Y:S01]  /*fdb0*/  SHFL.IDX PT, R3, R4, RZ, 0x181f ;  /* 0x00181fff04037589 */ /* 0x00052200000e0000 */
        /* <DEDUP_REMOVED lines=9> */
[----:B------:R3:W-:Y:S04]  /*fe50*/  @!P4 ST.E.128 desc[UR6][R6.64], RZ ;  /* 0x000000ff0600c985 */ /* 0x0007e8000c101d06 */
[----:B------:R3:W-:Y:S02]  /*fe60*/  @!P5 ST.E.128 desc[UR6][R2.64], RZ ;  /* 0x000000ff0200d985 */ /* 0x0007e4000c101d06 */
.L_x_1173:
[----:B------:R-:W-:Y:S05]  /*fe70*/  BSYNC B1 ;  /* 0x0000000000017941 */ /* 0x000fea0003800000 */
.L_x_1172:
[----:B---34-:R3:W4:Y:S01]  /*fe80*/  SHFL.IDX PT, R3, R4, 0x1, 0x181f ;  /* 0x00381f0004037f89 */ /* 0x01872200000e0000 */
[----:B------:R-:W-:Y:S03]  /*fe90*/  BSSY B1, `(.L_x_1174) ;  /* 0x000000d000017945 */ /* 0x000fe60003800000 */
[----:B------:R3:W0:Y:S01]  /*fea0*/  SHFL.IDX PT, R2, R5, 0x1, 0x181f ;  /* 0x00381f0005027f89 */ /* 0x00062200000e0000 */
        /* <DEDUP_REMOVED lines=9> */
[----:B------:R0:W-:Y:S04]  /*ff40*/  @!P3 ST.E.128 desc[UR6][R6.64], RZ ;  /* 0x000000ff0600b985 */ /* 0x0001e8000c101d06 */
[----:B------:R0:W-:Y:S02]  /*ff50*/  @!P4 ST.E.128 desc[UR6][R2.64], RZ ;  /* 0x000000ff0200c985 */ /* 0x0001e4000c101d06 */
.L_x_1175:
[----:B------:R-:W-:Y:S05]  /*ff60*/  BSYNC B1 ;  /* 0x0000000000017941 */ /* 0x000fea0003800000 */
.L_x_1174:
[----:B0---4-:R0:W4:Y:S01]  /*ff70*/  SHFL.IDX PT, R3, R4, 0x2, 0x181f ;  /* 0x00581f0004037f89 */ /* 0x01112200000e0000 */
        /* <DEDUP_REMOVED lines=13> */
.L_x_1177:
[----:B------:R-:W-:Y:S05]  /*10050*/  BSYNC B1 ;  /* 0x0000000000017941 */ /* 0x000fea0003800000 */
.L_x_1176:
[----:B0-----:R-:W-:Y:S01]  /*10060*/  VIADD R2, R8, 0x60 ;  /* 0x0000006008027836 */ /* 0x001fe20000000000 */
[----:B--23--:R-:W0:Y:S04]  /*10070*/  SHFL.IDX PT, R4, R4, 0x3, 0x181f ;  /* 0x00781f0004047f89 */ /* 0x00ce2800000e0000 */
[----:B------:R-:W-:Y:S01]  /*10080*/  ISETP.GE.AND P0, PT, R2, R9, PT ;  /* 0x000000090200720c */ /* 0x000fe20003f06270 */
[----:B----4-:R2:W3:-:S12]  /*10090*/  SHFL.IDX PT, R3, R5, 0x3, 0x181f ;  /* 0x00781f0005037f89 */ /* 0x0104d800000e0000 */
[----:B--2---:R-:W-:Y:S05]  /*100a0*/  @P0 BRA `(.L_x_1169) ;  /* 0x0000000000280947 */ /* 0x004fea0003800000 */
        /* <DEDUP_REMOVED lines=8> */
[----:B------:R2:W-:Y:S04]  /*10130*/  @!P2 ST.E.128 desc[UR6][R6.64], RZ ;  /* 0x000000ff0600a985 */ /* 0x0005e8000c101d06 */
[----:B------:R2:W-:Y:S02]  /*10140*/  @!P3 ST.E.128 desc[UR6][R2.64], RZ ;  /* 0x000000ff0200b985 */ /* 0x0005e4000c101d06 */
.L_x_1169:
[----:B------:R-:W-:Y:S05]  /*10150*/  BSYNC B0 ;  /* 0x0000000000007941 */ /* 0x000fea0003800000 */
.L_x_1161:
[----:B------:R-:W-:Y:S02]  /*10160*/  ULDC UR4, c[0x0][0xc38] ;  /* 0x00030e0000047ab9 */ /* 0x000fe40000000800 */
[----:B-1----:R-:W-:-:S13]  /*10170*/  ISETP.GE.AND P0, PT, R0, UR4, PT ;  /* 0x0000000400007c0c */ /* 0x002fda000bf06270 */
[----:B------:R-:W-:Y:S05]  /*10180*/  @!P0 BRA `(.L_x_1178) ;  /* 0xffffff0c00088947 */ /* 0x000fea000383ffff */
[----:B------:R-:W-:Y:S05]  /*10190*/  EXIT ;  /* 0x000000000000794d */ /* 0x000fea0003800000 */
.L_x_1080:
[----:B------:R-:W-:-:S08]  /*101a0*/  NOP ;  /* 0x0000000000007918 */ /* 0x000fd00000000000 */
[----:B0-----:R-:W0:-:S00]  /*101b0*/  USETMAXREG.DEALLOC.CTAPOOL 0x18 ;  /* 0x00000018000079c8 */ /* 0x001e0000080e0500 */
[----:B0-----:R-:W2:Y:S01]  /*101c0*/  LDL.LU R2, [R1+0xc] ;  /* 0x00000c0001027983 */ /* 0x001ea20000300800 */
[----:B------:R-:W-:-:S05]  /*101d0*/  LOP3.LUT R0, R0, 0x3, RZ, 0xc0, !PT ;  /* 0x0000000300007812 */ /* 0x000fca00078ec0ff */
[----:B------:R-:W0:Y:S01]  /*101e0*/  S2UR UR6, SR_CTAID.X ;  /* 0x00000000000679c3 */ /* 0x000e220000002500 */
[----:B------:R-:W-:Y:S01]  /*101f0*/  IMAD.MOV.U32 R18, RZ, RZ, RZ ;  /* 0x000000ffff127224 */ /* 0x000fe200078e00ff */
[----:B------:R-:W1:Y:S02]  /*10200*/  SHFL.IDX PT, R0, R0, RZ, 0x1f ;  /* 0x00001fff00007589 */ /* 0x000e6400000e0000 */
[----:B-1----:R-:W-:-:S04]  /*10210*/  ISETP.NE.AND P0, PT, R0, RZ, PT ;  /* 0x000000ff0000720c */ /* 0x002fc80003f05270 */
[----:B------:R-:W0:Y:S09]  /*10220*/  LDC R0, c[0x0][0xc38] ;  /* 0x00030e00ff007b82 */ /* 0x000e320000000800 */
[----:B------:R-:W-:Y:S06]  /*10230*/  @P0 BAR.ARV 0x4, 0x180 ;  /* 0x0106000000000b1d */ /* 0x000fec0000002000 */
[----:B--2---:R-:W-:-:S04]  /*10240*/  LOP3.LUT R2, R2, 0xfffffffb, RZ, 0xc0, !PT ;  /* 0xfffffffb02027812 */ /* 0x004fc800078ec0ff */
[----:B------:R-:W-:Y:S02]  /*10250*/  @P0 LOP3.LUT R2, R2, 0x4, RZ, 0xfc, !PT ;  /* 0x0000000402020812 */ /* 0x000fe400078efcff */
[----:B0-----:R-:W-:Y:S01]  /*10260*/  ISETP.LE.AND P0, PT, R0, UR6, PT ;  /* 0x0000000600007c0c */ /* 0x001fe2000bf03270 */
[----:B------:R-:W-:Y:S02]  /*10270*/  IMAD.MOV.U32 R0, RZ, RZ, 0x1 ;  /* 0x00000001ff007424 */ /* 0x000fe400078e00ff */
[----:B------:R0:W-:Y:S04]  /*10280*/  STL [R1+0xc], R2 ;  /* 0x00000c0201007387 */ /* 0x0001e80000100800 */
[----:B------:R0:W-:Y:S04]  /*10290*/  STL [R1+0x18], RZ ;  /* 0x000018ff01007387 */ /* 0x0001e80000100800 */
[----:B------:R0:W-:Y:S02]  /*102a0*/  STL [R1+0x4], R0 ;  /* 0x0000040001007387 */ /* 0x0001e40000100800 */
[----:B------:R-:W-:Y:S05]  /*102b0*/  @P0 BRA `(.L_x_1179) ;  /* 0x0000004800940947 */ /* 0x000fea0003800000 */
[----:B------:R-:W1:Y:S01]  /*102c0*/  S2R R6, SR_TID.X ;  /* 0x0000000000067919 */ /* 0x000e620000002100 */
[----:B------:R-:W2:Y:S01]  /*102d0*/  S2UR UR5, SR_CgaCtaId ;  /* 0x00000000000579c3 */ /* 0x000ea20000008800 */
[----:B------:R-:W-:Y:S01]  /*102e0*/  UMOV UR4, 0x400 ;  /* 0x0000040000047882 */ /* 0x000fe20000000000 */
[----:B------:R-:W-:Y:S01]  /*102f0*/  IMAD.MOV.U32 R18, RZ, RZ, RZ ;  /* 0x000000ffff127224 */ /* 0x000fe200078e00ff */
[----:B------:R-:W-:Y:S01]  /*10300*/  ULDC UR44, c[0x0][0xc] ;  /* 0x00000300002c7ab9 */ /* 0x000fe20000000800 */
[----:B------:R-:W-:Y:S01]  /*10310*/  ULDC.64 UR38, c[0x0][0x198] ;  /* 0x0000660000267ab9 */ /* 0x000fe20000000a00 */
[----:B--2---:R-:W-:-:S06]  /*10320*/  ULEA UR4, UR5, UR4, 0x18 ;  /* 0x0000000405047291 */ /* 0x004fcc000f8ec03f */
[----:B------:R-:W-:Y:S01]  /*10330*/  IMAD.U32 R17, RZ, RZ, UR4 ;  /* 0x00000004ff117e24 */ /* 0x000fe2000f8e00ff */
[C---:B-1----:R-:W-:Y:S01]  /*10340*/  LOP3.LUT R5, R6.reuse, 0x7f, RZ, 0xc0, !PT ;  /* 0x0000007f06057812 */ /* 0x042fe200078ec0ff */
[----:B0-----:R-:W-:-:S05]  /*10350*/  IMAD.SHL.U32 R0, R6, 0x8, RZ ;  /* 0x0000000806007824 */ /* 0x001fca00078e00ff */
[C---:B------:R-:W-:Y:S02]  /*10360*/  LOP3.LUT R2, R0.reuse, 0x1f8, RZ, 0xc0, !PT ;  /* 0x000001f800027812 */ /* 0x040fe400078ec0ff */
[----:B------:R-:W-:Y:S02]  /*10370*/  LOP3.LUT R0, R0, 0x38, RZ, 0xc0, !PT ;  /* 0x0000003800007812 */ /* 0x000fe400078ec0ff */
[----:B------:R-:W-:Y:S01]  /*10380*/  LOP3.LUT R3, R2, 0x38, R6, 0x78, !PT ;  /* 0x0000003802037812 */ /* 0x000fe200078e7806 */
[----:B------:R-:W-:-:S05]  /*10390*/  IMAD.SHL.U32 R2, R5, 0x8, RZ ;  /* 0x0000000805027824 */ /* 0x000fca00078e00ff */
[----:B------:R-:W-:Y:S01]  /*103a0*/  LOP3.LUT R4, R3, 0x200, R2, 0xf8, !PT ;  /* 0x0000020003047812 */ /* 0x000fe200078ef802 */
[----:B------:R-:W-:Y:S01]  /*103b0*/  IMAD.SHL.U32 R2, R6, 0x10, RZ ;  /* 0x0000001006027824 */ /* 0x000fe200078e00ff */
[----:B------:R-:W-:-:S03]  /*103c0*/  SHF.R.U32.HI R3, RZ, 0x3, R5 ;  /* 0x00000003ff037819 */ /* 0x000fc60000011605 */
[----:B------:R-:W-:Y:S01]  /*103d0*/  IMAD R4, R4, 0x2, R17 ;  /* 0x0000000204047824 */ /* 0x000fe200078e0211 */
[----:B------:R-:W-:Y:S01]  /*103e0*/  LOP3.LUT R2, R3, 0x70, R2, 0xf8, !PT ;  /* 0x0000007003027812 */ /* 0x000fe200078ef802 */
[----:B------:R-:W-:Y:S02]  /*103f0*/  IMAD.U32 R3, RZ, RZ, UR6 ;  /* 0x00000006ff037e24 */ /* 0x000fe4000f8e00ff */
[----:B------:R-:W-:Y:S01]  /*10400*/  IMAD.MOV.U32 R2, RZ, RZ, 0x1 ;  /* 0x00000001ff027424 */ /* 0x000fe200078e00ff */
[----:B------:R-:W-:Y:S04]  /*10410*/  STL [R1+0x10], R4 ;  /* 0x0000100401007387 */ /* 0x000fe80000100800 */
[----:B------:R-:W-:Y:S04]  /*10420*/  STL [R1+0x14], R3 ;  /* 0x0000140301007387 */ /* 0x000fe80000100800 */
[----:B------:R-:W-:Y:S04]  /*10430*/  STL [R1+0x18], RZ ;  /* 0x000018ff01007387 */ /* 0x000fe80000100800 */
[----:B------:R0:W-:Y:S02]  /*10440*/  STL [R1+0x4], R2 ;  /* 0x0000040201007387 */ /* 0x0001e40000100800 */
[----:B0-----:R-:W-:-:S02]  /*10450*/  LOP3.LUT R2, R0, 0x40, RZ, 0xfc, !PT ;  /* 0x0000004000027812 */ /* 0x001fc400078efcff */
[----:B------:R-:W-:-:S07]  /*10460*/  LOP3.LUT R0, R0, 0x80, RZ, 0xfc, !PT ;  /* 0x0000008000007812 */ /* 0x000fce00078efcff */
.L_x_1275:
[----:B--2---:R-:W2:Y:S01]  /*10470*/  LDL R0, [R1+0x14] ;  /* 0x0000140001007983 */ /* 0x004ea20000100800 */
[----:B------:R-:W-:Y:S02]  /*10480*/  ULDC UR8, c[0x0][0xc60] ;  /* 0x0003180000087ab9 */ /* 0x000fe40000000800 */
[----:B------:R-:W-:-:S11]  /*10490*/  UISETP.NE.AND UP0, UPT, UR8, 0x1, UPT ;  /* 0x000000010800788c */ /* 0x000fd6000bf05270 */
[----:B------:R-:W-:Y:S01]  /*104a0*/  @UP0 ULDC UR4, c[0x0][0xc64] ;  /* 0x0003190000040ab9 */ /* 0x000fe20000000800 */
[----:B------:R-:W-:Y:S01]  /*104b0*/  @UP0 ULDC UR9, c[0x0][0xc68] ;  /* 0x00031a0000090ab9 */ /* 0x000fe20000000800 */
[C---:B--2---:R-:W-:Y:S02]  /*104c0*/  R2UR UR7, R0.reuse ;  /* 0x00000000000772ca */ /* 0x044fe400000e0000 */
[----:B------:R-:W-:-:S11]  /*104d0*/  R2UR UR6, R0 ;  /* 0x00000000000672ca */ /* 0x000fd600000e0000 */
[----:B------:R-:W-:-:S04]  /*104e0*/  UIMAD.WIDE.U32 UR4, UR7, UR4, URZ ;  /* 0x00000004070472a5 */ /* 0x000fc8000f8e003f */
[----:B------:R-:W-:-:S03]  /*104f0*/  @UP0 USHF.R.U32.HI UR7, URZ, UR9, UR5 ;  /* 0x000000093f070299 */ /* 0x000fc60008011605 */
[----:B------:R-:W-:Y:S02]  /*10500*/  ULDC UR4, c[0x0][0xc78] ;  /* 0x00031e0000047ab9 */ /* 0x000fe40000000800 */
[----:B------:R-:W-:Y:S02]  /*10510*/  UISETP.GE.AND UP0, UPT, UR7, UR4, UPT ;  /* 0x000000040700728c */ /* 0x000fe4000bf06270 */
[----:B------:R-:W-:-:S04]  /*10520*/  UIADD3 UR4, -UR7, URZ, URZ ;  /* 0x0000003f07047290 */ /* 0x000fc8000fffe13f */
[----:B------:R-:W-:Y:S01]  /*10530*/  PLOP3.LUT P0, PT, PT, PT, UP0, 0x80, 0x0 ;  /* 0x000000000000781c */ /* 0x000fe20003f0f008 */
[----:B------:R-:W-:-:S12]  /*10540*/  UIMAD UR8, UR8, UR4, UR6 ;  /* 0x00000004080872a4 */ /* 0x000fd8000f8e0206 */
[----:B01-3--:R-:W-:Y:S05]  /*10550*/  @!P0 BRA `(.L_x_1180) ;  /* 0x0000000000208947 */ /* 0x00bfea0003800000 */
[----:B------:R-:W-:Y:S01]  /*10560*/  ULDC UR9, c[0x0][0xc6c] ;  /* 0x00031b0000097ab9 */ /* 0x000fe20000000800 */
[----:B------:R-:W-:Y:S01]  /*10570*/  UMOV UR6, UR8 ;  /* 0x0000000800067c82 */ /* 0x000fe20008000000 */
[----:B------:R-:W-:-:S11]  /*10580*/  UISETP.NE.AND UP0, UPT, UR9, 0x1, UPT ;  /* 0x000000010900788c */ /* 0x000fd6000bf05270 */
[----:B------:R-:W-:Y:S02]  /*10590*/  @UP0 ULDC.64 UR10, c[0x0][0xc70] ;  /* 0x00031c00000a0ab9 */ /* 0x000fe40000000a00 */
[----:B------:R-:W-:-:S04]  /*105a0*/  UIMAD.WIDE.U32 UR4, UR8, UR10, URZ ;  /* 0x0000000a080472a5 */ /* 0x000fc8000f8e003f */
[----:B------:R-:W-:-:S04]  /*105b0*/  @UP0 USHF.R.U32.HI UR6, URZ, UR11, UR5 ;  /* 0x0000000b3f060299 */ /* 0x000fc80008011605 */
[----:B------:R-:W-:Y:S01]  /*105c0*/  UIMAD UR4, UR6, UR9, URZ ;  /* 0x00000009060472a4 */ /* 0x000fe2000f8e023f */
[----:B------:R-:W-:Y:S11]  /*105d0*/  BRA `(.L_x_1181) ;  /* 0x00000000001c7947 */ /* 0x000ff60003800000 */
.L_x_1180:
[----:B------:R-:W-:Y:S01]  /*105e0*/  ULDC UR9, c[0x0][0xc54] ;  /* 0x0003150000097ab9 */ /* 0x000fe20000000800 */
[----:B------:R-:W-:Y:S01]  /*105f0*/  UMOV UR6, UR8 ;  /* 0x0000000800067c82 */ /* 0x000fe20008000000 */
[----:B------:R-:W-:-:S11]  /*10600*/  UISETP.NE.AND UP0, UPT, UR9, 0x1, UPT ;  /* 0x000000010900788c */ /* 0x000fd6000bf05270 */
[----:B------:R-:W-:Y:S02]  /*10610*/  @UP0 ULDC.64 UR10, c[0x0][0xc58] ;  /* 0x00031600000a0ab9 */ /* 0x000fe40000000a00 */
[----:B------:R-:W-:-:S04]  /*10620*/  UIMAD.WIDE.U32 UR4, UR8, UR10, URZ ;  /* 0x0000000a080472a5 */ /* 0x000fc8000f8e003f */
[----:B------:R-:W-:-:S04]  /*10630*/  @UP0 USHF.R.U32.HI UR6, URZ, UR11, UR5 ;  /* 0x0000000b3f060299 */ /* 0x000fc80008011605 */
[----:B------:R-:W-:-:S12]  /*10640*/  UIMAD UR4, UR6, UR9, URZ ;  /* 0x00000009060472a4 */ /* 0x000fd8000f8e023f */
.L_x_1181:
[----:B------:R-:W-:Y:S02]  /*10650*/  UIADD3 UR4, UR8, -UR4, URZ ;  /* 0x8000000408047290 */ /* 0x000fe4000fffe03f */
[----:B------:R-:W-:Y:S01]  /*10660*/  ULOP3.LUT UR5, URZ, UR6, URZ, 0x33, !UPT ;  /* 0x000000063f057292 */ /* 0x000fe2000f8e333f */
[----:B------:R-:W-:Y:S01]  /*10670*/  ULDC UR14, c[0x0][0xc48] ;  /* 0x00031200000e7ab9 */ /* 0x000fe20000000800 */
[----:B------:R-:W-:Y:S01]  /*10680*/  ULDC UR8, c[0x0][0x448] ;  /* 0x0001120000087ab9 */ /* 0x000fe20000000800 */
[----:B------:R-:W-:Y:S01]  /*10690*/  ULDC UR43, c[0x0][0xc3c] ;  /* 0x00030f00002b7ab9 */ /* 0x000fe20000000800 */
[----:B------:R-:W-:Y:S02]  /*106a0*/  UISETP.NE.AND UP2, UPT, UR14, 0x1, UPT ;  /* 0x000000010e00788c */ /* 0x000fe4000bf45270 */
[----:B------:R-:W-:Y:S02]  /*106b0*/  UISETP.NE.AND UP1, UPT, UR8, 0x1, UPT ;  /* 0x000000010800788c */ /* 0x000fe4000bf25270 */
[----:B------:R-:W-:Y:S01]  /*106c0*/  UIADD3 UR43, UR5, UR43, URZ ;  /* 0x0000002b052b7290 */ /* 0x000fe2000fffe03f */
[----:B------:R-:W-:Y:S01]  /*106d0*/  ULDC.64 UR10, c[0x0][0x418] ;  /* 0x00010600000a7ab9 */ /* 0x000fe20000000a00 */
[----:B------:R-:W-:Y:S01]  /*106e0*/  ULDC UR13, c[0x0][0xc54] ;  /* 0x00031500000d7ab9 */ /* 0x000fe20000000800 */
[----:B------:R-:W-:-:S02]  /*106f0*/  UISETP.NE.U32.AND UP0, UPT, UR10, URZ, UPT ;  /* 0x0000003f0a00728c */ /* 0x000fc4000bf05070 */
[----:B------:R-:W-:Y:S02]  /*10700*/  UIMAD UR13, UR7, UR13, UR4 ;  /* 0x0000000d070d72a4 */ /* 0x000fe4000f8e0204 */
[----:B------:R-:W-:Y:S01]  /*10710*/  USHF.L.U32 UR43, UR43, 0x7, URZ ;  /* 0x000000072b2b7899 */ /* 0x000fe2000800063f */
[----:B------:R-:W-:Y:S01]  /*10720*/  ULDC.64 UR4, c[0x0][0x9e0] ;  /* 0x0002780000047ab9 */ /* 0x000fe20000000a00 */
[----:B------:R-:W-:Y:S02]  /*10730*/  UISETP.NE.AND.EX UP0, UPT, UR11, URZ, UPT, UP0 ;  /* 0x0000003f0b00728c */ /* 0x000fe4000bf05300 */
[----:B------:R-:W-:Y:S02]  /*10740*/  UISETP.GE.AND UP3, UPT, UR5, 0x1, UPT ;  /* 0x000000010500788c */ /* 0x000fe4000bf66270 */
[----:B------:R-:W-:Y:S01]  /*10750*/  UIADD3 UR12, UR43, 0x7f, URZ ;  /* 0x0000007f2b0c7890 */ /* 0x000fe2000fffe03f */
[----:B------:R-:W-:Y:S01]  /*10760*/  ULDC UR10, c[0x0][0x424] ;  /* 0x00010900000a7ab9 */ /* 0x000fe20000000800 */
[----:B------:R-:W-:Y:S01]  /*10770*/  ULDC UR6, c[0x0][0x288] ;  /* 0x0000a20000067ab9 */ /* 0x000fe20000000800 */
[----:B------:R-:W-:Y:S01]  /*10780*/  @UP2 ULDC UR8, c[0x0][0xc4c] ;  /* 0x0003130000082ab9 */ /* 0x000fe20000000800 */
[----:B------:R-:W-:Y:S01]  /*10790*/  @UP1 ULDC UR11, c[0x0][0x44c] ;  /* 0x00011300000b1ab9 */ /* 0x000fe20000000800 */
[----:B------:R-:W-:Y:S01]  /*107a0*/  USEL UR15, UR10, 0x1, UP0 ;  /* 0x000000010a0f7887 */ /* 0x000fe20008000000 */
[----:B------:R-:W-:Y:S01]  /*107b0*/  PLOP3.LUT P1, PT, PT, PT, UP3, 0x80, 0x0 ;  /* 0x000000000000781c */ /* 0x000fe20003f2f038 */
[----:B------:R-:W-:-:S02]  /*107c0*/  UIADD3 UR16, -UR6, 0x1, URZ ;  /* 0x0000000106107890 */ /* 0x000fc4000fffe13f */
[----:B------:R-:W-:Y:S02]  /*107d0*/  UIMAD.WIDE.U32 UR8, UR13, UR8, URZ ;  /* 0x000000080d0872a5 */ /* 0x000fe4000f8e003f */
[----:B------:R-:W-:Y:S01]  /*107e0*/  UIMAD.WIDE.U32 UR10, UR12, UR11, URZ ;  /* 0x0000000b0c0a72a5 */ /* 0x000fe2000f8e003f */
[----:B------:R-:W-:Y:S01]  /*107f0*/  ULDC UR7, c[0x0][0x2f0] ;  /* 0x0000bc0000077ab9 */ /* 0x000fe20000000800 */
[----:B------:R-:W-:Y:S01]  /*10800*/  @UP2 ULDC UR17, c[0x0][0xc50] ;  /* 0x0003140000112ab9 */ /* 0x000fe20000000800 */
[----:B------:R-:W-:Y:S01]  /*10810*/  @UP1 ULDC UR18, c[0x0][0x450] ;  /* 0x0001140000121ab9 */ /* 0x000fe20000000800 */
[----:B------:R-:W-:Y:S01]  /*10820*/  UMOV UR42, UR13 ;  /* 0x0000000d002a7c82 */ /* 0x000fe20008000000 */
[----:B------:R-:W-:Y:S02]  /*10830*/  UIMAD UR16, UR15, UR7, UR16 ;  /* 0x000000070f1072a4 */ /* 0x000fe4000f8e0210 */
[----:B------:R-:W-:Y:S02]  /*10840*/  @UP2 USHF.R.U32.HI UR42, URZ, UR17, UR9 ;  /* 0x000000113f2a2299 */ /* 0x000fe40008011609 */
[----:B------:R-:W-:-:S02]  /*10850*/  @UP1 USHF.R.U32.HI UR12, URZ, UR18, UR11 ;  /* 0x000000123f0c1299 */ /* 0x000fc4000801160b */
[----:B------:R-:W-:Y:S02]  /*10860*/  UIADD3 UR36, -UR42, URZ, URZ ;  /* 0x0000003f2a247290 */ /* 0x000fe4000fffe13f */
[----:B------:R-:W-:Y:S02]  /*10870*/  UIADD3 UR12, UR16, UR12, URZ ;  /* 0x0000000c100c7290 */ /* 0x000fe4000fffe03f */
[----:B------:R-:W-:Y:S02]  /*10880*/  UIMAD UR36, UR14, UR36, UR13 ;  /* 0x000000240e2472a4 */ /* 0x000fe4000f8e020d */
[----:B------:R-:W-:Y:S01]  /*10890*/  UIADD3 UR4, UR12, UR4, URZ ;  /* 0x000000040c047290 */ /* 0x000fe2000fffe03f */
[----:B------:R-:W-:Y:S11]  /*108a0*/  @!P1 BRA `(.L_x_1182) ;  /* 0x0000000000449947 */ /* 0x000ff60003800000 */
[----:B------:R-:W-:Y:S01]  /*108b0*/  ISETP.LT.AND P0, PT, RZ, UR12, PT ;  /* 0x0000000cff007c0c */ /* 0x000fe2000bf01270 */
[----:B------:R-:W-:-:S12]  /*108c0*/  UIADD3 UR10, UR12, -0x1, URZ ;  /* 0xffffffff0c0a7890 */ /* 0x000fd8000fffe03f */
[----:B------:R-:W-:Y:S05]  /*108d0*/  @P0 BRA `(.L_x_1183) ;  /* 0x00000000001c0947 */ /* 0x000fea0003800000 */
[----:B------:R-:W-:Y:S02]  /*108e0*/  UISETP.NE.AND UP0, UPT, UR5, 0x1, UPT ;  /* 0x000000010500788c */ /* 0x000fe4000bf05270 */
[----:B------:R-:W-:-:S09]  /*108f0*/  UIADD3 UR10, -UR12, URZ, URZ ;  /* 0x0000003f0c0a7290 */ /* 0x000fd2000fffe13f */
[----:B------:R-:W-:Y:S02]  /*10900*/  @UP0 ULDC.64 UR12, c[0x0][0x9e8] ;  /* 0x00027a00000c0ab9 */ /* 0x000fe40000000a00 */
[----:B------:R-:W-:-:S04]  /*10910*/  UIMAD.WIDE.U32 UR8, UR10, UR12, URZ ;  /* 0x0000000c0a0872a5 */ /* 0x000fc8000f8e003f */
[----:B------:R-:W-:-:S04]  /*10920*/  @UP0 USHF.R.U32.HI UR10, URZ, UR13, UR9 ;  /* 0x0000000d3f0a0299 */ /* 0x000fc80008011609 */
[----:B------:R-:W-:Y:S01]  /*10930*/  ULOP3.LUT UR10, URZ, UR10, URZ, 0x33, !UPT ;  /* 0x0000000a3f0a7292 */ /* 0x000fe2000f8e333f */
[----:B------:R-:W-:Y:S11]  /*10940*/  BRA `(.L_x_1184) ;  /* 0x0000000000107947 */ /* 0x000ff60003800000 */
.L_x_1183:
[----:B------:R-:W-:-:S11]  /*10950*/  UISETP.NE.AND UP0, UPT, UR5, 0x1, UPT ;  /* 0x000000010500788c */ /* 0x000fd6000bf05270 */
[----:B------:R-:W-:Y:S02]  /*10960*/  @UP0 ULDC.64 UR12, c[0x0][0x9e8] ;  /* 0x00027a00000c0ab9 */ /* 0x000fe40000000a00 */
[----:B------:R-:W-:-:S04]  /*10970*/  UIMAD.WIDE.U32 UR8, UR10, UR12, URZ ;  /* 0x0000000c0a0872a5 */ /* 0x000fc8000f8e003f */
[----:B------:R-:W-:-:S12]  /*10980*/  @UP0 USHF.R.U32.HI UR10, URZ, UR13, UR9 ;  /* 0x0000000d3f0a0299 */ /* 0x000fd80008011609 */
.L_x_1184:
[----:B------:R-:W-:-:S04]  /*10990*/  UIMAD UR10, UR10, UR5, UR5 ;  /* 0x000000050a0a72a4 */ /* 0x000fc8000f8e0205 */
[----:B------:R-:W-:-:S04]  /*109a0*/  UISETP.LT.AND UP0, UPT, UR4, UR10, UPT ;  /* 0x0000000a0400728c */ /* 0x000fc8000bf01270 */
[----:B------:R-:W-:-:S12]  /*109b0*/  USEL UR4, UR4, UR10, UP0 ;  /* 0x0000000a04047287 */ /* 0x000fd80008000000 */
.L_x_1182:
[----:B------:R-:W-:Y:S02]  /*109c0*/  UIMAD UR8, UR15, UR7, 0x5f ;  /* 0x0000005f0f0874a4 */ /* 0x000fe4000f8e0207 */
[----:B------:R-:W-:Y:S02]  /*109d0*/  UIADD3 UR10, UR4, 0x5f, URZ ;  /* 0x0000005f040a7890 */ /* 0x000fe4000fffe03f */
[----:B------:R-:W-:Y:S02]  /*109e0*/  UIMAD.WIDE UR8, UR8, 0x2aaaaaab, URZ ;  /* 0x2aaaaaab080878a5 */ /* 0x000fe4000f8e023f */
[----:B------:R-:W-:Y:S01]  /*109f0*/  UIMAD.WIDE UR10, UR10, 0x2aaaaaab, URZ ;  /* 0x2aaaaaab0a0a78a5 */ /* 0x000fe2000f8e023f */
[----:B------:R-:W-:Y:S01]  /*10a00*/  @UP1 ULDC UR12, c[0x0][0x44c] ;  /* 0x00011300000c1ab9 */ /* 0x000fe20000000800 */
[----:B------:R-:W-:Y:S02]  /*10a10*/  UIMAD UR7, UR15, UR7, -UR6 ;  /* 0x000000070f0772a4 */ /* 0x000fe4000f8e0a06 */
[----:B------:R-:W-:-:S02]  /*10a20*/  UIMAD.WIDE.U32 UR12, UR43, UR12, URZ ;  /* 0x0000000c2b0c72a5 */ /* 0x000fc4000f8e003f */
[----:B------:R-:W-:Y:S02]  /*10a30*/  USHF.R.U32.HI UR6, URZ, 0x1f, UR9 ;  /* 0x0000001f3f067899 */ /* 0x000fe40008011609 */
[----:B------:R-:W-:Y:S01]  /*10a40*/  USHF.R.U32.HI UR4, URZ, 0x1f, UR11 ;  /* 0x0000001f3f047899 */ /* 0x000fe2000801160b */
[----:B------:R-:W-:Y:S01]  /*10a50*/  @UP1 ULDC UR16, c[0x0][0x450] ;  /* 0x0001140000101ab9 */ /* 0x000fe20000000800 */
[----:B------:R-:W-:Y:S01]  /*10a60*/  UMOV UR14, UR43 ;  /* 0x0000002b000e7c82 */ /* 0x000fe20008000000 */
[----:B------:R-:W-:Y:S02]  /*10a70*/  @UP1 USHF.R.U32.HI UR14, URZ, UR16, UR13 ;  /* 0x000000103f0e1299 */ /* 0x000fe4000801160d */
[----:B------:R-:W-:Y:S02]  /*10a80*/  ULEA.HI.SX32 UR9, UR9, UR6, 0x1c ;  /* 0x0000000609097291 */ /* 0x000fe4000f8fe23f */
[----:B------:R-:W-:Y:S02]  /*10a90*/  ULEA.HI.SX32 UR4, UR11, UR4, 0x1c ;  /* 0x000000040b047291 */ /* 0x000fe4000f8fe23f */
[----:B------:R-:W-:-:S02]  /*10aa0*/  UIADD3 UR6, UR7, UR14, URZ ;  /* 0x0000000e07067290 */ /* 0x000fc4000fffe03f */
[----:B------:R-:W-:Y:S01]  /*10ab0*/  UISETP.LT.AND UP0, UPT, UR9, UR4, UPT ;  /* 0x000000040900728c */ /* 0x000fe2000bf01270 */
[----:B------:R-:W-:Y:S02]  /*10ac0*/  ULDC UR8, c[0x0][0x9dc] ;  /* 0x0002770000087ab9 */ /* 0x000fe40000000800 */
[----:B------:R-:W-:Y:S02]  /*10ad0*/  UIADD3 UR8, UR6, -UR8, URZ ;  /* 0x8000000806087290 */ /* 0x000fe4000fffe03f */
[----:B------:R-:W-:Y:S01]  /*10ae0*/  USEL UR41, UR9, UR4, UP0 ;  /* 0x0000000409297287 */ /* 0x000fe20008000000 */
[----:B------:R-:W-:Y:S11]  /*10af0*/  @!P1 BRA `(.L_x_1185) ;  /* 0x0000000000489947 */ /* 0x000ff60003800000 */
[----:B------:R-:W-:Y:S02]  /*10b00*/  UMOV UR4, UR6 ;  /* 0x0000000600047c82 */ /* 0x000fe40008000000 */
[----:B------:R-:W-:-:S06]  /*10b10*/  UISETP.GT.AND UP0, UPT, UR4, -0x1, UPT ;  /* 0xffffffff0400788c */ /* 0x000fcc000bf04270 */
[----:B------:R-:W-:-:S13]  /*10b20*/  PLOP3.LUT P0, PT, PT, PT, UP0, 0x80, 0x0 ;  /* 0x000000000000781c */ /* 0x000fda0003f0f008 */
[----:B------:R-:W-:Y:S05]  /*10b30*/  @P0 BRA `(.L_x_1186) ;  /* 0x00000000001c0947 */ /* 0x000fea0003800000 */
[----:B------:R-:W-:Y:S02]  /*10b40*/  UISETP.NE.AND UP0, UPT, UR5, 0x1, UPT ;  /* 0x000000010500788c */ /* 0x000fe4000bf05270 */
[----:B------:R-:W-:-:S09]  /*10b50*/  ULOP3.LUT UR4, URZ, UR4, URZ, 0x33, !UPT ;  /* 0x000000043f047292 */ /* 0x000fd2000f8e333f */
[----:B------:R-:W-:Y:S02]  /*10b60*/  @UP0 ULDC.64 UR10, c[0x0][0x9e8] ;  /* 0x00027a00000a0ab9 */ /* 0x000fe40000000a00 */
[----:B------:R-:W-:-:S04]  /*10b70*/  UIMAD.WIDE.U32 UR6, UR4, UR10, URZ ;  /* 0x0000000a040672a5 */ /* 0x000fc8000f8e003f */
[----:B------:R-:W-:-:S04]  /*10b80*/  @UP0 USHF.R.U32.HI UR4, URZ, UR11, UR7 ;  /* 0x0000000b3f040299 */ /* 0x000fc80008011607 */
[----:B------:R-:W-:Y:S01]  /*10b90*/  ULOP3.LUT UR4, URZ, UR4, URZ, 0x33, !UPT ;  /* 0x000000043f047292 */ /* 0x000fe2000f8e333f */
[----:B------:R-:W-:Y:S11]  /*10ba0*/  BRA `(.L_x_1187) ;  /* 0x0000000000107947 */ /* 0x000ff60003800000 */
.L_x_1186:
[----:B------:R-:W-:-:S11]  /*10bb0*/  UISETP.NE.AND UP0, UPT, UR5, 0x1, UPT ;  /* 0x000000010500788c */ /* 0x000fd6000bf05270 */
[----:B------:R-:W-:Y:S02]  /*10bc0*/  @UP0 ULDC.64 UR10, c[0x0][0x9e8] ;  /* 0x00027a00000a0ab9 */ /* 0x000fe40000000a00 */
[----:B------:R-:W-:-:S04]  /*10bd0*/  UIMAD.WIDE.U32 UR6, UR4, UR10, URZ ;  /* 0x0000000a040672a5 */ /* 0x000fc8000f8e003f */
[----:B------:R-:W-:-:S12]  /*10be0*/  @UP0 USHF.R.U32.HI UR4, URZ, UR11, UR7 ;  /* 0x0000000b3f040299 */ /* 0x000fd80008011607 */
.L_x_1187:
[----:B------:R-:W-:-:S04]  /*10bf0*/  UIMAD UR4, UR4, UR5, URZ ;  /* 0x00000005040472a4 */ /* 0x000fc8000f8e023f */
[----:B------:R-:W-:-:S04]  /*10c00*/  UISETP.LT.AND UP0, UPT, UR8, UR4, UPT ;  /* 0x000000040800728c */ /* 0x000fc8000bf01270 */
[----:B------:R-:W-:-:S12]  /*10c10*/  USEL UR8, UR8, UR4, !UP0 ;  /* 0x0000000408087287 */ /* 0x000fd8000c000000 */
.L_x_1185:
[----:B------:R-:W-:Y:S01]  /*10c20*/  UIMAD.WIDE UR4, UR8, 0x2aaaaaab, URZ ;  /* 0x2aaaaaab080478a5 */ /* 0x000fe2000f8e023f */
[----:B------:R-:W-:Y:S03]  /*10c30*/  BSSY B7, `(.L_x_1188) ;  /* 0x00003f0000077945 */ /* 0x000fe60003800000 */
[----:B------:R-:W-:-:S04]  /*10c40*/  USHF.R.U32.HI UR4, URZ, 0x1f, UR5 ;  /* 0x0000001f3f047899 */ /* 0x000fc80008011605 */
[----:B------:R-:W-:-:S04]  /*10c50*/  ULEA.HI.SX32 UR4, UR5, UR4, 0x1c ;  /* 0x0000000405047291 */ /* 0x000fc8000f8fe23f */
[----:B------:R-:W-:-:S04]  /*10c60*/  UISETP.LT.AND UP0, UPT, URZ, UR4, UPT ;  /* 0x000000043f00728c */ /* 0x000fc8000bf01270 */
[----:B------:R-:W-:-:S04]  /*10c70*/  USEL UR40, URZ, UR4, !UP0 ;  /* 0x000000043f287287 */ /* 0x000fc8000c000000 */
[----:B------:R-:W-:-:S06]  /*10c80*/  UISETP.GT.AND UP0, UPT, UR41, UR40, UPT ;  /* 0x000000282900728c */ /* 0x000fcc000bf04270 */
[----:B------:R-:W-:-:S13]  /*10c90*/  PLOP3.LUT P0, PT, PT, PT, UP0, 0x80, 0x0 ;  /* 0x000000000000781c */ /* 0x000fda0003f0f008 */
[----:B------:R-:W-:Y:S05]  /*10ca0*/  @P0 BRA `(.L_x_1189) ;  /* 0x00000000004c0947 */ /* 0x000fea0003800000 */
[----:B------:R-:W0:Y:S02]  /*10cb0*/  S2R R0, SR_TID.X ;  /* 0x0000000000007919 */ /* 0x000e240000002100 */
        /* <DEDUP_REMOVED lines=10> */
[----:B-1----:R-:W2:Y:S01]  /*10d60*/  @P0 ATOMG.E.ADD.STRONG.GPU PT, R3, desc[UR6][R2.64], R5 ;  /* 0x00000005020309a8 */ /* 0x002ea200081ee1c6 */
[----:B------:R-:W0:Y:S02]  /*10d70*/  S2R R4, SR_LTMASK ;  /* 0x0000000000047919 */ /* 0x000e240000003900 */
[----:B0-----:R-:W-:-:S04]  /*10d80*/  LOP3.LUT R4, R4, UR4, RZ, 0xc0, !PT ;  /* 0x0000000404047c12 */ /* 0x001fc8000f8ec0ff */
[----:B------:R-:W0:Y:S01]  /*10d90*/  POPC R7, R4 ;  /* 0x0000000400077309 */ /* 0x000e220000000000 */
[----:B--2---:R-:W0:Y:S02]  /*10da0*/  SHFL.IDX PT, R0, R3, R0, 0x1f ;  /* 0x00001f0003007589 */ /* 0x004e2400000e0000 */
[----:B0-----:R-:W-:-:S05]  /*10db0*/  IADD3 R0, R0, UR44, R7 ;  /* 0x0000002c00007c10 */ /* 0x001fca000fffe007 */
[----:B------:R1:W-:Y:S01]  /*10dc0*/  STL [R1+0x14], R0 ;  /* 0x0000140001007387 */ /* 0x0003e20000100800 */
[----:B------:R-:W-:Y:S05]  /*10dd0*/  BRA `(.L_x_1190) ;  /* 0x0000003c00547947 */ /* 0x000fea0003800000 */
.L_x_1189:
[----:B------:R-:W-:Y:S01]  /*10de0*/  VIADD R0, R17, 0x18400 ;  /* 0x0001840011007836 */ /* 0x000fe20000000000 */
[----:B------:R-:W-:Y:S04]  /*10df0*/  BSSY B6, `(.L_x_1191) ;  /* 0x0000013000067945 */ /* 0x000fe80003800000 */
        /* <DEDUP_REMOVED lines=18> */
.L_x_1192:
[----:B------:R-:W-:Y:S05]  /*10f20*/  BSYNC B6 ;  /* 0x0000000000067941 */ /* 0x000fea0003800000 */
.L_x_1191:
        /* <DEDUP_REMOVED lines=8> */
[----:B------:R0:W1:Y:S01]  /*10fb0*/  LDC.64 R2, c[0x4][R16] ;  /* 0x0100000010027b82 */ /* 0x0000620000000a00 */
        /* <DEDUP_REMOVED lines=11> */
.L_x_1195:
        /* <DEDUP_REMOVED lines=15> */
.L_x_1194:
[----:B------:R-:W-:Y:S05]  /*11160*/  BSYNC B6 ;  /* 0x0000000000067941 */ /* 0x000fea0003800000 */
.L_x_1193:
[----:B------:R-:W-:Y:S01]  /*11170*/  ULDC.64 UR4, c[0x0][0x9f8] ;  /* 0x00027e0000047ab9 */ /* 0x000fe20000000a00 */
[----:B------:R-:W2:Y:S01]  /*11180*/  LDL.LU R0, [R1+0xc] ;  /* 0x00000c0001007983 */ /* 0x000ea20000300800 */
[----:B------:R-:W-:Y:S01]  /*11190*/  UISETP.NE.U32.AND UP0, UPT, UR4, URZ, UPT ;  /* 0x0000003f0400728c */ /* 0x000fe2000bf05070 */
[----:B------:R-:W-:Y:S01]  /*111a0*/  IMAD.U32 R7, RZ, RZ, UR42 ;  /* 0x0000002aff077e24 */ /* 0x000fe2000f8e00ff */
[----:B------:R-:W-:Y:S02]  /*111b0*/  ULDC.64 UR6, c[0x0][0x208] ;  /* 0x0000820000067ab9 */ /* 0x000fe40000000a00 */
[----:B------:R-:W-:-:S06]  /*111c0*/  UISETP.NE.AND.EX UP0, UPT, UR5, URZ, UPT, UP0 ;  /* 0x0000003f0500728c */ /* 0x000fcc000bf05300 */
[----:B------:R-:W-:-:S05]  /*111d0*/  PLOP3.LUT P0, PT, PT, PT, UP0, 0x80, 0x0 ;  /* 0x000000000000781c */ /* 0x000fca0003f0f008 */
[----:B------:R-:W-:Y:S02]  /*111e0*/  @UP0 ULDC.64 UR4, c[0x0][0x9f8] ;  /* 0x00027e0000040ab9 */ /* 0x000fe40000000a00 */
[----:B------:R-:W-:-:S06]  /*111f0*/  @UP0 UIMAD.WIDE UR4, UR42, 0x4, UR4 ;  /* 0x000000042a0408a5 */ /* 0x000fcc000f8e0204 */
[----:B------:R-:W-:Y:S02]  /*11200*/  IMAD.U32 R2, RZ, RZ, UR4 ;  /* 0x00000004ff027e24 */ /* 0x000fe4000f8e00ff */
[----:B------:R-:W-:-:S05]  /*11210*/  IMAD.U32 R3, RZ, RZ, UR5 ;  /* 0x00000005ff037e24 */ /* 0x000fca000f8e00ff */
[----:B------:R0:W3:Y:S01]  /*11220*/  @P0 LDG.E R7, desc[UR6][R2.64] ;  /* 0x0000000602070981 */ /* 0x0000e2000c1e1900 */
[----:B------:R-:W-:Y:S01]  /*11230*/  UMOV UR4, 0xffffffff ;  /* 0xffffffff00047882 */ /* 0x000fe20000000000 */
[----:B------:R-:W-:Y:S01]  /*11240*/  IMAD.U32 R19, RZ, RZ, UR41 ;  /* 0x00000029ff137e24 */ /* 0x000fe2000f8e00ff */
[----:B------:R-:W1:Y:S03]  /*11250*/  S2R R4, SR_TID.X ;  /* 0x0000000000047919 */ /* 0x000e660000002100 */
[----:B------:R-:W-:Y:S01]  /*11260*/  VIADD R19, R19, 0xffffffff ;  /* 0xffffffff13137836 */ /* 0x000fe20000000000 */
[----:B0-----:R-:W0:Y:S02]  /*11270*/  LDC.64 R2, c[0x0][0x418] ;  /* 0x00010600ff027b82 */ /* 0x001e240000000a00 */
[----:B0-----:R-:W-:Y:S02]  /*11280*/  ISETP.NE.U32.AND P0, PT, R2, RZ, PT ;  /* 0x000000ff0200720c */ /* 0x001fe40003f05070 */
[----:B-1----:R-:W-:-:S02]  /*11290*/  SHF.R.U32.HI R4, RZ, 0x5, R4 ;  /* 0x00000005ff047819 */ /* 0x002fc40000011604 */
[----:B------:R-:W-:Y:S02]  /*112a0*/  ISETP.NE.AND.EX P1, PT, R3, RZ, PT, P0 ;  /* 0x000000ff0300720c */ /* 0x000fe40003f25300 */
[----:B------:R-:W-:Y:S02]  /*112b0*/  LOP3.LUT R4, R4, 0x3, RZ, 0xc0, !PT ;  /* 0x0000000304047812 */ /* 0x000fe400078ec0ff */
[----:B--2---:R-:W-:-:S09]  /*112c0*/  LOP3.LUT R0, R0, 0xfffffffe, RZ, 0xc0, !PT ;  /* 0xfffffffe00007812 */ /* 0x004fd200078ec0ff */
[----:B------:R-:W-:Y:S02]  /*112d0*/  @P1 LOP3.LUT R0, R0, 0x1, RZ, 0xfc, !PT ;  /* 0x0000000100001812 */ /* 0x000fe400078efcff */
[----:B---3--:R-:W-:Y:S01]  /*112e0*/  SHF.R.S32.HI R8, RZ, 0x1f, R7 ;  /* 0x0000001fff087819 */ /* 0x008fe20000011407 */
[----:B------:R0:W-:Y:S01]  /*112f0*/  STL [R1], R7 ;  /* 0x0000000701007387 */ /* 0x0001e20000100800 */
[----:B------:R-:W-:-:S03]  /*11300*/  SEL R16, R7, RZ, !P1 ;  /* 0x000000ff07107207 */ /* 0x000fc60004800000 */
[----:B------:R0:W-:Y:S04]  /*11310*/  STL [R1+0x8], R8 ;  /* 0x0000080801007387 */ /* 0x0001e80000100800 */
[----:B------:R0:W-:Y:S01]  /*11320*/  STL [R1+0xc], R0 ;  /* 0x00000c0001007387 */ /* 0x0001e20000100800 */
[----:B------:R-:W-:Y:S05]  /*11330*/  BRA.DIV UR4, `(.L_x_1196) ;  /* 0x00000042043c7947 */ /* 0x000fea000b800000 */
[----:B------:R1:W2:Y:S02]  /*11340*/  SHFL.IDX PT, R14, R4, RZ, 0x1f ;  /* 0x00001fff040e7589 */ /* 0x0002a400000e0000 */
.L_x_1290:
[----:B------:R-:W-:Y:S02]  /*11350*/  PLOP3.LUT P2, PT, PT, PT, PT, 0x8, 0x0 ;  /* 0x000000000000781c */ /* 0x000fe40003f4e170 */
[----:B0-----:R-:W-:Y:S02]  /*11360*/  LOP3.LUT R0, R0, 0xfffffffd, RZ, 0xc0, !PT ;  /* 0xfffffffd00007812 */ /* 0x001fe400078ec0ff */
[----:B--2---:R-:W-:-:S09]  /*11370*/  ISETP.NE.AND P0, PT, R14, RZ, PT ;  /* 0x000000ff0e00720c */ /* 0x004fd20003f05270 */
[----:B------:R-:W-:-:S05]  /*11380*/  @P2 LOP3.LUT R0, R0, 0x2, RZ, 0xfc, !PT ;  /* 0x0000000200002812 */ /* 0x000fca00078efcff */
[----:B------:R0:W-:Y:S01]  /*11390*/  STL [R1+0xc], R0 ;  /* 0x00000c0001007387 */ /* 0x0001e20000100800 */
[----:B------:R-:W-:Y:S05]  /*113a0*/  @P0 BRA `(.L_x_1197) ;  /* 0x0000000400280947 */ /* 0x000fea0003800000 */
[----:B------:R-:W-:-:S03]  /*113b0*/  UMOV UR4, 0xffffffff ;  /* 0xffffffff00047882 */ /* 0x000fc60000000000 */
[----:B------:R-:W-:Y:S05]  /*113c0*/  BRA.DIV UR4, `(.L_x_1198) ;  /* 0x0000004204387947 */ /* 0x000fea000b800000 */
[----:B------:R-:W-:-:S13]  /*113d0*/  ELECT P6, URZ, PT ;  /* 0x00000000003f782f */ /* 0x000fda00038c0000 */
.L_x_1293:
[----:B------:R-:W-:Y:S05]  /*113e0*/  @!P6 BRA `(.L_x_1197) ;  /* 0x000000040018e947 */ /* 0x000fea0003800000 */
[----:B------:R-:W-:Y:S01]  /*113f0*/  IMAD.MOV.U32 R16, RZ, RZ, R7 ;  /* 0x000000ffff107224 */ /* 0x000fe200078e0007 */
[----:B------:R-:W-:Y:S06]  /*11400*/  @!P1 BRA `(.L_x_1199) ;  /* 0x0000000000489947 */ /* 0x000fec0003800000 */
[----:B------:R-:W2:Y:S01]  /*11410*/  LDC R6, c[0x0][0x43c] ;  /* 0x00010f00ff067b82 */ /* 0x000ea20000000800 */
[----:B------:R-:W-:Y:S01]  /*11420*/  ULDC.64 UR4, c[0x0][0x428] ;  /* 0x00010a0000047ab9 */ /* 0x000fe20000000a00 */
[----:B------:R-:W-:Y:S01]  /*11430*/  ULDC.64 UR6, c[0x0][0x208] ;  /* 0x0000820000067ab9 */ /* 0x000fe20000000a00 */
[----:B--2---:R-:W-:-:S13]  /*11440*/  ISETP.NE.AND P0, PT, R6, 0x1, PT ;  /* 0x000000010600780c */ /* 0x004fda0003f05270 */
[----:B-1----:R-:W0:Y:S02]  /*11450*/  @P0 LDC.64 R4, c[0x0][0x440] ;  /* 0x00011000ff040b82 */ /* 0x002e240000000a00 */
[----:B0-----:R-:W-:-:S04]  /*11460*/  @P0 IMAD.HI.U32 R0, R19, R4, RZ ;  /* 0x0000000413000227 */ /* 0x001fc800078e00ff */
[----:B------:R-:W-:Y:S01]  /*11470*/  IMAD.MOV.U32 R4, RZ, RZ, R19 ;  /* 0x000000ffff047224 */ /* 0x000fe200078e0013 */
[----:B------:R-:W-:-:S04]  /*11480*/  @P0 SHF.R.U32.HI R4, RZ, R5, R0 ;  /* 0x00000005ff040219 */ /* 0x000fc80000011600 */
[--C-:B------:R-:W-:Y:S01]  /*11490*/  SHF.R.S32.HI R5, RZ, 0x1f, R4.reuse ;  /* 0x0000001fff057819 */ /* 0x100fe20000011404 */
[----:B------:R-:W-:-:S04]  /*114a0*/  IMAD.MOV R0, RZ, RZ, -R4 ;  /* 0x000000ffff007224 */ /* 0x000fc800078e0a04 */
[----:B------:R-:W-:Y:S02]  /*114b0*/  IMAD R19, R6, R0, R19 ;  /* 0x0000000006137224 */ /* 0x000fe400078e0213 */
[----:B------:R-:W-:Y:S02]  /*114c0*/  IMAD R0, R8, UR4, RZ ;  /* 0x0000000408007c24 */ /* 0x000fe4000f8e02ff */
[----:B------:R-:W-:-:S04]  /*114d0*/  IMAD.WIDE.U32 R4, R7, UR4, R4 ;  /* 0x0000000407047c25 */ /* 0x000fc8000f8e0004 */
[----:B------:R-:W-:Y:S01]  /*114e0*/  IMAD R0, R7, UR5, R0 ;  /* 0x0000000507007c24 */ /* 0x000fe2000f8e0200 */
[----:B------:R-:W-:-:S03]  /*114f0*/  LEA R2, P0, R4, R2, 0x2 ;  /* 0x0000000204027211 */ /* 0x000fc600078010ff */
[----:B------:R-:W-:-:S05]  /*11500*/  IMAD.IADD R0, R5, 0x1, R0 ;  /* 0x0000000105007824 */ /* 0x000fca00078e0200 */
[----:B------:R-:W-:-:S05]  /*11510*/  LEA.HI.X R3, R4, R3, R0, 0x2, P0 ;  /* 0x0000000304037211 */ /* 0x000fca00000f1400 */
[----:B------:R2:W5:Y:S02]  /*11520*/  LDG.E R16, desc[UR6][R2.64] ;  /* 0x0000000602107981 */ /* 0x000564000c1e1900 */
.L_x_1199:
[----:B--2---:R-:W2:Y:S01]  /*11530*/  LDL R2, [R1+0x4] ;  /* 0x0000040001027983 */ /* 0x004ea20000100800 */
[----:B0-----:R-:W-:Y:S01]  /*11540*/  IMAD R0, R18, 0x8, R17 ;  /* 0x0000000812007824 */ /* 0x001fe200078e0211 */
[----:B--2---:R-:W-:-:S04]  /*11550*/  SHF.L.U32 R2, R2, 0x1f, RZ ;  /* 0x0000001f02027819 */ /* 0x004fc800000006ff */
[----:B------:R-:W0:Y:S02]  /*11560*/  SYNCS.PHASECHK.TRANS64.TRYWAIT P0, [R0+URZ+0x2a840], R2 ;  /* 0x02a84002000075a7 */ /* 0x000e24000800017f */
[----:B0-----:R-:W-:Y:S05]  /*11570*/  @!P0 BRA `(.L_x_1200) ;  /* 0x0000003c00ec8947 */ /* 0x001fea0003800000 */
.L_x_1294:
        /* <DEDUP_REMOVED lines=11> */
.L_x_1201:
[----:B0-----:R-:W2:Y:S01]  /*11630*/  LDL.LU R2, [R1+0xc] ;  /* 0x00000c0001027983 */ /* 0x001ea20000300800 */
[----:B------:R-:W-:Y:S01]  /*11640*/  R2UR UR33, R0 ;  /* 0x00000000002172ca */ /* 0x000fe200000e0000 */
[----:B------:R-:W-:Y:S01]  /*11650*/  IMAD R0, R18, 0x9000, R17 ;  /* 0x0000900012007824 */ /* 0x000fe200078e0211 */
[----:B------:R-:W-:Y:S01]  /*11660*/  R2UR UR35, R19 ;  /* 0x00000000132372ca */ /* 0x000fe200000e0000 */
[----:B------:R-:W-:Y:S01]  /*11670*/  UIADD3 UR4, UP0, UR38, 0x370, URZ ;  /* 0x0000037026047890 */ /* 0x000fe2000ff1e03f */
[----:B------:R-:W-:Y:S01]  /*11680*/  PLOP3.LUT P0, PT, PT, PT, PT, 0x80, 0x0 ;  /* 0x000000000000781c */ /* 0x000fe20003f0f070 */
[----:B------:R-:W-:Y:S01]  /*11690*/  UMOV UR6, 0x0 ;  /* 0x0000000000067882 */ /* 0x000fe20000000000 */
[----:B------:R-:W-:Y:S01]  /*116a0*/  R2UR UR8, R0 ;  /* 0x00000000000872ca */ /* 0x000fe200000e0000 */
[----:B------:R-:W-:Y:S01]  /*116b0*/  UIADD3.X UR5, URZ, UR39, URZ, UP0, !UPT ;  /* 0x000000273f057290 */ /* 0x000fe200087fe43f */
[----:B-----5:R-:W-:Y:S01]  /*116c0*/  R2UR UR37, R16 ;  /* 0x00000000102572ca */ /* 0x020fe200000e0000 */
[----:B------:R-:W-:Y:S01]  /*116d0*/  UMOV UR7, 0x14f00000 ;  /* 0x14f0000000077882 */ /* 0x000fe20000000000 */
[----:B------:R-:W-:Y:S01]  /*116e0*/  UMOV UR34, URZ ;  /* 0x0000003f00227c82 */ /* 0x000fe20008000000 */
[----:B------:R-:W-:Y:S01]  /*116f0*/  UMOV UR18, 0x40 ;  /* 0x0000004000127882 */ /* 0x000fe20000000000 */
[----:B------:R-:W-:Y:S01]  /*11700*/  UMOV UR20, UR36 ;  /* 0x0000002400147c82 */ /* 0x000fe20008000000 */
[----:B------:R-:W-:-:S02]  /*11710*/  UIADD3 UR33, UR33, 0x2a830, URZ ;  /* 0x0002a83021217890 */ /* 0x000fc4000fffe03f */
[----:B------:R-:W-:Y:S01]  /*11720*/  UIMAD UR35, UR35, 0x60, URZ ;  /* 0x00000060232378a4 */ /* 0x000fe2000f8e023f */
[----:B------:R-:W-:Y:S01]  /*11730*/  UMOV UR10, 0x80 ;  /* 0x00000080000a7882 */ /* 0x000fe20000000000 */
[----:B------:R-:W-:Y:S02]  /*11740*/  UMOV UR12, UR36 ;  /* 0x00000024000c7c82 */ /* 0x000fe40008000000 */
[----:B------:R-:W-:Y:S02]  /*11750*/  UIADD3 UR32, UR8, 0x18400, URZ ;  /* 0x0001840008207890 */ /* 0x000fe4000fffe03f */
[----:B------:R-:W-:Y:S02]  /*11760*/  UIADD3 UR16, UR8, 0x1b400, URZ ;  /* 0x0001b40008107890 */ /* 0x000fe4000fffe03f */
[----:B------:R-:W-:Y:S01]  /*11770*/  UIADD3 UR8, UR8, 0x1e400, URZ ;  /* 0x0001e40008087890 */ /* 0x000fe2000fffe03f */
[----:B------:R-:W-:Y:S01]  /*11780*/  UMOV UR21, UR37 ;  /* 0x0000002500157c82 */ /* 0x000fe20008000000 */
[----:B------:R-:W-:Y:S01]  /*11790*/  UMOV UR17, UR33 ;  /* 0x0000002100117c82 */ /* 0x000fe20008000000 */
[----:B------:R-:W-:Y:S01]  /*117a0*/  UMOV UR19, UR35 ;  /* 0x0000002300137c82 */ /* 0x000fe20008000000 */
[----:B------:R-:W-:Y:S01]  /*117b0*/  UMOV UR13, UR37 ;  /* 0x00000025000d7c82 */ /* 0x000fe20008000000 */
[----:B------:R-:W-:Y:S01]  /*117c0*/  UMOV UR9, UR33 ;  /* 0x0000002100097c82 */ /* 0x000fe20008000000 */
[----:B------:R-:W-:Y:S01]  /*117d0*/  UMOV UR11, UR35 ;  /* 0x00000023000b7c82 */ /* 0x000fe20008000000 */
[----:B------:R3:W-:Y:S01]  /*117e0*/  UTMALDG.4D [UR32], [UR4], desc[UR6] ;  /* 0x00000620040075b4 */ /* 0x0007e20008019000 */
[----:B------:R3:W-:Y:S01]  /*117f0*/  UTMALDG.4D [UR16], [UR4], desc[UR6] ;  /* 0x00000610040075b4 */ /* 0x0007e20008019000 */
[----:B------:R3:W-:Y:S01]  /*11800*/  UTMALDG.4D [UR8], [UR4], desc[UR6] ;  /* 0x00000608040075b4 */ /* 0x0007e20008019000 */
[----:B--2---:R-:W-:-:S04]  /*11810*/  LOP3.LUT R2, R2, 0xfffffffd, RZ, 0xc0, !PT ;  /* 0xfffffffd02027812 */ /* 0x004fc800078ec0ff */
[----:B------:R-:W-:-:S05]  /*11820*/  @P0 LOP3.LUT R2, R2, 0x2, RZ, 0xfc, !PT ;  /* 0x0000000202020812 */ /* 0x000fca00078efcff */
[----:B------:R3:W-:Y:S01]  /*11830*/  STL [R1+0xc], R2 ;  /* 0x00000c0201007387 */ /* 0x0007e20000100800 */
[----:B------:R-:W-:Y:S01]  /*11840*/  NOP ;  /* 0x0000000000007918 */ /* 0x000fe20000000000 */
.L_x_1197:
[----:B0-----:R-:W-:Y:S01]  /*11850*/  VIADD R0, R17, 0xc400 ;  /* 0x0000c40011007836 */ /* 0x001fe20000000000 */
[----:B------:R-:W-:Y:S05]  /*11860*/  WARPSYNC.ALL ;  /* 0x0000000000007948 */ /* 0x000fea0003800000 */
[----:B------:R-:W-:Y:S01]  /*11870*/  BAR.SYNC.DEFER_BLOCKING 0x8, 0x180 ;  /* 0x0206000000007b1d */ /* 0x000fe20000010000 */
[----:B------:R-:W-:-:S05]  /*11880*/  LOP3.LUT P0, RZ, R0, 0x3ff, RZ, 0xc0, !PT ;  /* 0x000003ff00ff7812 */ /* 0x000fca000780c0ff */
[----:B------:R-:W-:Y:S08]  /*11890*/  BSSY B6, `(.L_x_1202) ;  /* 0x0000012000067945 */ /* 0x000ff00003800000 */
[----:B------:R-:W-:Y:S05]  /*118a0*/  @!P0 BRA `(.L_x_1203) ;  /* 0x0000000000408947 */ /* 0x000fea0003800000 */
[----:B---3--:R-:W-:Y:S01]  /*118b0*/  MOV R2, 0x0 ;  /* 0x0000000000027802 */ /* 0x008fe20000000f00 */
[----:B------:R-:W-:Y:S01]  /*118c0*/  ULDC.64 UR6, c[0x4][0xb8] ;  /* 0x01002e0000067ab9 */ /* 0x000fe20000000a00 */
[----:B------:R-:W-:Y:S01]  /*118d0*/  ULDC.64 UR8, c[0x4][0xc0] ;  /* 0x0100300000087ab9 */ /* 0x000fe20000000a00 */
[----:B------:R-:W-:Y:S01]  /*118e0*/  ULDC.64 UR4, c[0x4][0x20] ;  /* 0x0100080000047ab9 */ /* 0x000fe20000000a00 */
[----:B-1----:R-:W-:Y:S02]  /*118f0*/  IMAD.U32 R4, RZ, RZ, UR6 ;  /* 0x00000006ff047e24 */ /* 0x002fe4000f8e00ff */
        /* <DEDUP_REMOVED lines=11> */
.L_x_1203:
[----:B---3--:R-:W-:Y:S05]  /*119b0*/  BSYNC B6 ;  /* 0x0000000000067941 */ /* 0x008fea0003800000 */
.L_x_1202:
[----:B------:R-:W0:Y:S01]  /*119c0*/  S2R R2, SR_TID.X ;  /* 0x0000000000027919 */ /* 0x000e220000002100 */
[----:B------:R-:W2:Y:S01]  /*119d0*/  LDC R7, c[0x0][0x448] ;  /* 0x00011200ff077b82 */ /* 0x000ea20000000800 */
[----:B------:R-:W-:Y:S01]  /*119e0*/  USHF.R.S32.HI UR4, URZ, 0x1f, UR36 ;  /* 0x0000001f3f047899 */ /* 0x000fe20008011424 */
[----:B------:R-:W-:Y:S01]  /*119f0*/  ULDC.64 UR8, c[0x0][0x2d8] ;  /* 0x0000b60000087ab9 */ /* 0x000fe20000000a00 */
[----:B------:R-:W3:Y:S02]  /*11a00*/  S2R R9, SR_TID.X ;  /* 0x0000000000097919 */ /* 0x000ee40000002100 */
[----:B------:R-:W-:Y:S02]  /*11a10*/  UIMAD UR6, UR4, UR8, URZ ;  /* 0x00000008040672a4 */ /* 0x000fe4000f8e023f */
[----:B------:R-:W-:Y:S01]  /*11a20*/  UIMAD.WIDE.U32 UR4, UR36, UR8, URZ ;  /* 0x00000008240472a5 */ /* 0x000fe2000f8e003f */
[----:B------:R-:W4:Y:S01]  /*11a30*/  S2R R8, SR_TID.X ;  /* 0x0000000000087919 */ /* 0x000f220000002100 */
[----:B------:R-:W-:-:S02]  /*11a40*/  UIMAD UR6, UR36, UR9, UR6 ;  /* 0x00000009240672a4 */ /* 0x000fc4000f8e0206 */
[----:B------:R-:W-:Y:S02]  /*11a50*/  USHF.R.S32.HI UR7, URZ, 0x1f, UR42 ;  /* 0x0000001f3f077899 */ /* 0x000fe4000801142a */
[----:B------:R-:W-:Y:S01]  /*11a60*/  UIADD3 UR5, UR5, UR6, URZ ;  /* 0x0000000605057290 */ /* 0x000fe2000fffe03f */
[----:B------:R-:W-:-:S03]  /*11a70*/  ULDC.64 UR8, c[0x0][0x2e0] ;  /* 0x0000b80000087ab9 */ /* 0x000fc60000000a00 */
[----:B------:R-:W-:Y:S02]  /*11a80*/  UIMAD.WIDE.U32 UR4, UR42, UR8, UR4 ;  /* 0x000000082a0472a5 */ /* 0x000fe4000f8e0004 */
[----:B------:R-:W-:-:S04]  /*11a90*/  UIMAD UR6, UR7, UR8, URZ ;  /* 0x00000008070672a4 */ /* 0x000fc8000f8e023f */
[----:B------:R-:W-:Y:S01]  /*11aa0*/  UIMAD UR6, UR42, UR9, UR6 ;  /* 0x000000092a0672a4 */ /* 0x000fe2000f8e0206 */
[----:B--2---:R-:W-:Y:S01]  /*11ab0*/  ISETP.NE.AND P0, PT, R7, 0x1, PT ;  /* 0x000000010700780c */ /* 0x004fe20003f05270 */
[----:B-1----:R-:W-:Y:S02]  /*11ac0*/  IMAD.U32 R4, RZ, RZ, UR4 ;  /* 0x00000004ff047e24 */ /* 0x002fe4000f8e00ff */
[----:B------:R-:W-:Y:S02]  /*11ad0*/  UIADD3 UR6, UR5, UR6, URZ ;  /* 0x0000000605067290 */ /* 0x000fe4000fffe03f */
[----:B------:R-:W-:Y:S01]  /*11ae0*/  IMAD.U32 R5, RZ, RZ, UR5 ;  /* 0x00000005ff057e24 */ /* 0x000fe2000f8e00ff */
[----:B------:R-:W-:Y:S01]  /*11af0*/  ULDC.64 UR4, c[0x0][0x2d0] ;  /* 0x0000b40000047ab9 */ /* 0x000fe20000000a00 */
[C---:B0-----:R-:W-:Y:S01]  /*11b00*/  LOP3.LUT R0, R2.reuse, 0x7f, RZ, 0xc0, !PT ;  /* 0x0000007f02007812 */ /* 0x041fe200078ec0ff */
[----:B------:R-:W-:-:S03]  /*11b10*/  IMAD.SHL.U32 R2, R2, 0x10, RZ ;  /* 0x0000001002027824 */ /* 0x000fc600078e00ff */
[----:B------:R-:W-:Y:S01]  /*11b20*/  SHF.R.U32.HI R0, RZ, 0x3, R0 ;  /* 0x00000003ff007819 */ /* 0x000fe20000011600 */
[----:B---3--:R-:W-:Y:S01]  /*11b30*/  IMAD.SHL.U32 R9, R9, 0x8, RZ ;  /* 0x0000000809097824 */ /* 0x008fe200078e00ff */
[----:B------:R-:W0:Y:S02]  /*11b40*/  @P0 LDC R3, c[0x0][0x44c] ;  /* 0x00011300ff030b82 */ /* 0x000e240000000800 */
[----:B------:R-:W-:Y:S01]  /*11b50*/  LOP3.LUT R2, R0, 0x70, R2, 0xf8, !PT ;  /* 0x0000007000027812 */ /* 0x000fe200078ef802 */
[----:B----4-:R-:W-:Y:S01]  /*11b60*/  IMAD.SHL.U32 R10, R8, 0x8, RZ ;  /* 0x00000008080a7824 */ /* 0x010fe200078e00ff */
[----:B------:R-:W-:-:S03]  /*11b70*/  LOP3.LUT R9, R9, 0x38, RZ, 0xc0, !PT ;  /* 0x0000003809097812 */ /* 0x000fc600078ec0ff */
[----:B------:R-:W-:Y:S01]  /*11b80*/  VIADD R2, R2, UR43 ;  /* 0x0000002b02027c36 */ /* 0x000fe20008000000 */
[----:B------:R-:W1:Y:S01]  /*11b90*/  @P0 LDC R0, c[0x0][0x450] ;  /* 0x00011400ff000b82 */ /* 0x000e620000000800 */
[C---:B------:R-:W-:Y:S02]  /*11ba0*/  LOP3.LUT R11, R9.reuse, 0x40, RZ, 0xfc, !PT ;  /* 0x00000040090b7812 */ /* 0x040fe400078efcff */
[----:B------:R-:W-:Y:S01]  /*11bb0*/  IMAD.MOV.U32 R6, RZ, RZ, R2 ;  /* 0x000000ffff067224 */ /* 0x000fe200078e0002 */
[----:B------:R-:W-:Y:S02]  /*11bc0*/  LOP3.LUT R9, R9, 0x80, RZ, 0xfc, !PT ;  /* 0x0000008009097812 */ /* 0x000fe400078efcff */
[----:B------:R-:W-:Y:S01]  /*11bd0*/  LOP3.LUT R10, R10, 0x38, RZ, 0xc0, !PT ;  /* 0x000000380a0a7812 */ /* 0x000fe200078ec0ff */
[----:B0-----:R-:W-:-:S05]  /*11be0*/  @P0 IMAD.HI.U32 R3, R2, R3, RZ ;  /* 0x0000000302030227 */ /* 0x001fca00078e00ff */
[----:B-1----:R-:W-:Y:S01]  /*11bf0*/  @P0 SHF.R.U32.HI R6, RZ, R0, R3 ;  /* 0x00000000ff060219 */ /* 0x002fe20000011603 */
[----:B------:R-:W-:Y:S01]  /*11c00*/  IMAD.U32 R3, RZ, RZ, UR6 ;  /* 0x00000006ff037e24 */ /* 0x000fe2000f8e00ff */
[----:B------:R-:W-:-:S03]  /*11c10*/  ULDC.64 UR6, c[0x0][0x280] ;  /* 0x0000a00000067ab9 */ /* 0x000fc60000000a00 */
[----:B------:R-:W-:-:S04]  /*11c20*/  IMAD.MOV R0, RZ, RZ, -R6 ;  /* 0x000000ffff007224 */ /* 0x000fc800078e0a06 */
[----:B------:R-:W-:Y:S02]  /*11c30*/  IMAD R0, R7, R0, R2 ;  /* 0x0000000007007224 */ /* 0x000fe400078e0202 */
[----:B------:R-:W-:Y:S01]  /*11c40*/  IMAD.MOV.U32 R2, RZ, RZ, R4 ;  /* 0x000000ffff027224 */ /* 0x000fe200078e0004 */
[----:B------:R-:W-:-:S03]  /*11c50*/  SHF.R.S32.HI R4, RZ, 0x1f, R6 ;  /* 0x0000001fff047819 */ /* 0x000fc60000011406 */
[----:B------:R-:W-:-:S04]  /*11c60*/  IMAD.WIDE.U32 R2, R6, UR4, R2 ;  /* 0x0000000406027c25 */ /* 0x000fc8000f8e0002 */
        /* <DEDUP_REMOVED lines=18> */
[----:B------:R-:W0:Y:S01]  /*11d90*/  S2R R2, SR_TID.X ;  /* 0x0000000000027919 */ /* 0x000e220000002100 */
[----:B------:R-:W-:Y:S01]  /*11da0*/  ULDC UR4, c[0x0][0x288] ;  /* 0x0000a20000047ab9 */ /* 0x000fe20000000800 */
[----:B------:R-:W-:Y:S01]  /*11db0*/  ULDC.64 UR6, c[0x0][0x208] ;  /* 0x0000820000067ab9 */ /* 0x000fe20000000a00 */
[----:B------:R-:W-:Y:S01]  /*11dc0*/  IMAD R5, R7, UR4, RZ ;  /* 0x0000000407057c24 */ /* 0x000fe2000f8e02ff */
[----:B------:R-:W1:Y:S01]  /*11dd0*/  SHFL.IDX PT, R3, R0, RZ, 0x181f ;  /* 0x00181fff00037589 */ /* 0x000e6200000e0000 */
[----:B0-----:R-:W-:-:S04]  /*11de0*/  LOP3.LUT R2, R2, 0x7f, RZ, 0xc0, !PT ;  /* 0x0000007f02027812 */ /* 0x001fc800078ec0ff */
[----:B------:R-:W-:Y:S02]  /*11df0*/  SHF.R.U32.HI R8, RZ, 0x3, R2 ;  /* 0x00000003ff087819 */ /* 0x000fe40000011602 */
[----:B------:R-:W0:Y:S03]  /*11e00*/  SHFL.IDX PT, R2, R6, RZ, 0x181f ;  /* 0x00181fff06027589 */ /* 0x000e2600000e0000 */
[----:B------:R-:W-:-:S05]  /*11e10*/  VIADD R4, R8, UR43 ;  /* 0x0000002b08047c36 */ /* 0x000fca0008000000 */
        /* <DEDUP_REMOVED lines=9> */
[----:B------:R0:W-:Y:S02]  /*11eb0*/  @!P4 LDGSTS.E.BYPASS.LTC128B.128 [R9+0x14400], desc[UR6][R2.64+0x100], !P2 ;  /* 0x144001000209cfae */ /* 0x0001e4000d101d46 */
[----:B0-----:R-:W-:-:S02]  /*11ec0*/  VIADD R2, R4, 0x10 ;  /* 0x0000001004027836 */ /* 0x001fc40000000000 */
[----:B------:R-:W0:Y:S03]  /*11ed0*/  SHFL.IDX PT, R3, R0, 0x1, 0x181f ;  /* 0x00381f0000037f89 */ /* 0x000e2600000e0000 */
[----:B------:R-:W-:Y:S02]  /*11ee0*/  ISETP.GE.AND P4, PT, R2, R5, PT ;  /* 0x000000050200720c */ /* 0x000fe40003f86270 */
[----:B------:R-:W1:Y:S11]  /*11ef0*/  SHFL.IDX PT, R2, R6, 0x1, 0x181f ;  /* 0x00381f0006027f89 */ /* 0x000e7600000e0000 */
[----:B0-----:R-:W-:-:S05]  /*11f00*/  @!P4 LEA R3, P3, R10, R3, 0x1 ;  /* 0x000000030a03c211 */ /* 0x001fca00078608ff */
[----:B-1----:R-:W-:-:S05]  /*11f10*/  @!P4 IMAD.X R2, RZ, RZ, R2, P3 ;  /* 0x000000ffff02c224 */ /* 0x002fca00018e0602 */
[----:B------:R-:W-:-:S04]  /*11f20*/  @!P4 LOP3.LUT R3, R3, R2, RZ, 0x3c, !PT ;  /* 0x000000020303c212 */ /* 0x000fc800078e3cff */
[----:B------:R-:W-:-:S04]  /*11f30*/  @!P4 LOP3.LUT R2, R3, R2, RZ, 0x3c, !PT ;  /* 0x000000020302c212 */ /* 0x000fc800078e3cff */
[----:B------:R-:W-:-:S05]  /*11f40*/  @!P4 LOP3.LUT R3, R3, R2, RZ, 0x3c, !PT ;  /* 0x000000020303c212 */ /* 0x000fca00078e3cff */
[----:B------:R-:W-:Y:S04]  /*11f50*/  @!P4 LDGSTS.E.BYPASS.LTC128B.128 [R9+0xcc00], desc[UR6][R2.64], !P0 ;  /* 0x0cc000000209cfae */ /* 0x000fe8000c101d46 */
        /* <DEDUP_REMOVED lines=52> */
[----:B------:R-:W-:Y:S01]  /*122a0*/  ISETP.GE.AND P4, PT, R2, R5, PT ;  /* 0x000000050200720c */ /* 0x000fe20003f86270 */
[----:B------:R-:W-:Y:S04]  /*122b0*/  SHFL.IDX PT, R0, R0, 0x7, 0x181f ;  /* 0x00f81f0000007f89 */ /* 0x000fe800000e0000 */
[----:B------:R-:W1:Y:S04]  /*122c0*/  SHFL.IDX PT, R2, R6, 0x6, 0x181f ;  /* 0x00d81f0006027f89 */ /* 0x000e6800000e0000 */
[----:B------:R-:W2:Y:S04]  /*122d0*/  SHFL.IDX PT, R6, R6, 0x7, 0x181f ;  /* 0x00f81f0006067f89 */ /* 0x000ea800000e0000 */
        /* <DEDUP_REMOVED lines=8> */
.L_x_1311:
[----:B------:R-:W-:Y:S01]  /*12360*/  VIADD R4, R4, 0x70 ;  /* 0x0000007004047836 */ /* 0x000fe20000000000 */
[----:B------:R-:W-:Y:S04]  /*12370*/  BSSY B0, `(.L_x_1205) ;  /* 0x000000c000007945 */ /* 0x000fe80003800000 */
[----:B------:R-:W-:-:S13]  /*12380*/  ISETP.GE.AND P3, PT, R4, R5, PT ;  /* 0x000000050400720c */ /* 0x000fda0003f66270 */
[----:B------:R-:W-:Y:S05]  /*12390*/  @P3 BRA `(.L_x_1206) ;  /* 0x0000000000243947 */ /* 0x000fea0003800000 */
[----:B0-----:R-:W-:Y:S01]  /*123a0*/  LEA R2, P3, R10, R0, 0x1 ;  /* 0x000000000a027211 */ /* 0x001fe200078608ff */
[----:B------:R-:W-:-:S04]  /*123b0*/  ULDC.64 UR4, c[0x0][0x208] ;  /* 0x0000820000047ab9 */ /* 0x000fc80000000a00 */
[----:B------:R-:W-:-:S05]  /*123c0*/  IMAD.X R3, RZ, RZ, R6, P3 ;  /* 0x000000ffff037224 */ /* 0x000fca00018e0606 */
[----:B------:R-:W-:Y:S01]  /*123d0*/  @!PT LDS RZ, [RZ] ;  /* 0x00000000fffff984 */ /* 0x000fe20000000800 */
[----:B------:R-:W-:Y:S01]  /*123e0*/  @!PT LDS RZ, [RZ] ;  /* 0x00000000fffff984 */ /* 0x000fe20000000800 */
[----:B------:R-:W-:Y:S01]  /*123f0*/  @!PT LDS RZ, [RZ] ;  /* 0x00000000fffff984 */ /* 0x000fe20000000800 */
[----:B------:R1:W-:Y:S04]  /*12400*/  LDGSTS.E.BYPASS.LTC128B.128 [R9+0xfc00], desc[UR4][R2.64], !P0 ;  /* 0x0fc0000002097fae */ /* 0x0003e8000c101d44 */
[----:B------:R1:W-:Y:S04]  /*12410*/  LDGSTS.E.BYPASS.LTC128B.128 [R9+0x13c00], desc[UR4][R2.64+0x80], !P1 ;  /* 0x13c0008002097fae */ /* 0x0003e8000c901d44 */
[----:B------:R1:W-:Y:S02]  /*12420*/  LDGSTS.E.BYPASS.LTC128B.128 [R9+0x17c00], desc[UR4][R2.64+0x100], !P2 ;  /* 0x17c0010002097fae */ /* 0x0003e4000d101d44 */
.L_x_1206:
[----:B------:R-:W-:Y:S05]  /*12430*/  BSYNC B0 ;  /* 0x0000000000007941 */ /* 0x000fea0003800000 */
.L_x_1205:
[----:B------:R-:W-:Y:S01]  /*12440*/  NOP ;  /* 0x0000000000007918 */ /* 0x000fe20000000000 */
[----:B------:R-:W-:Y:S01]  /*12450*/  PLOP3.LUT P0, PT, PT, PT, PT, 0x80, 0x0 ;  /* 0x000000000000781c */ /* 0x000fe20003f0f070 */
[----:B------:R-:W-:-:S12]  /*12460*/  VIADD R6, R17, 0x2a800 ;  /* 0x0002a80011067836 */ /* 0x000fd80000000000 */
.L_x_1207:
[----:B------:R-:W-:Y:S02]  /*12470*/  PLOP3.LUT P1, PT, P1, P0, PT, 0xa2, 0x0 ;  /* 0x000000000000781c */ /* 0x000fe40000f21472 */
[----:B------:R-:W-:-:S08]  /*12480*/  @P0 R2UR P1, UR4, R17 ;  /* 0x00000000110402ca */ /* 0x000fd00000020000 */
[----:B------:R-:W-:-:S05]  /*12490*/  @P0 PLOP3.LUT P0, PT, P1, PT, PT, 0x80, 0x0 ;  /* 0x000000000000081c */ /* 0x000fca0000f0f070 */
[----:B------:R-:W-:Y:S01]  /*124a0*/  @!P1 SYNCS.ARRIVE.TRANS64.RED.A0T1 RZ, [UR4+0x2a800], RZ ;  /* 0x02a800ffffff99a7 */ /* 0x000fe20008200404 */
[----:B------:R-:W-:Y:S07]  /*124b0*/  @!P1 ARRIVES.LDGSTSBAR.64.TRANSCNT [UR4+0x2a800] ;  /* 0x02a80000ff0099b0 */ /* 0x000fee0008000a84 */
[----:B------:R-:W-:Y:S05]  /*124c0*/  @P0 BRA.U.ANY `(.L_x_1207) ;  /* 0xfffffffd00e80947 */ /* 0x000fea000393ffff */
[----:B01----:R-:W2:Y:S02]  /*124d0*/  LDL.LU R2, [R1+0x18] ;  /* 0x0000180001027983 */ /* 0x003ea40000300800 */
        /* <DEDUP_REMOVED lines=11> */
.L_x_1312:
[----:B------:R-:W-:Y:S05]  /*12590*/  BSYNC B0 ;  /* 0x0000000000007941 */ /* 0x000fea0003800000 */
.L_x_1208:
[----:B------:R-:W-:-:S04]  /*125a0*/  UIADD3 UR4, UR41, -0x2, URZ ;  /* 0xfffffffe29047890 */ /* 0x000fc8000fffe03f */
[----:B------:R-:W-:-:S06]  /*125b0*/  UISETP.GE.AND UP0, UPT, UR4, UR40, UPT ;  /* 0x000000280400728c */ /* 0x000fcc000bf06270 */
[----:B------:R-:W-:-:S13]  /*125c0*/  PLOP3.LUT P0, PT, PT, PT, UP0, 0x80, 0x0 ;  /* 0x000000000000781c */ /* 0x000fda0003f0f008 */
[----:B------:R-:W-:Y:S05]  /*125d0*/  @!P0 BRA `(.L_x_1210) ;  /* 0x0000002000008947 */ /* 0x000fea0003800000 */
[----:B0-----:R-:W-:Y:S01]  /*125e0*/  IMAD R0, RZ, RZ, -UR41 ;  /* 0x80000029ff007e24 */ /* 0x001fe2000f8e02ff */
[----:B------:R-:W-:-:S04]  /*125f0*/  LOP3.LUT R8, RZ, UR40, RZ, 0x33, !PT ;  /* 0x00000028ff087c12 */ /* 0x000fc8000f8e33ff */
[----:B------:R-:W-:-:S05]  /*12600*/  VIADDMNMX R8, R0, 0x1, R8, !PT ;  /* 0x0000000100087846 */ /* 0x000fca0007800108 */
[----:B------:R-:W-:-:S05]  /*12610*/  VIADD R0, R8, UR41 ;  /* 0x0000002908007c36 */ /* 0x000fca0008000000 */
[----:B------:R-:W-:-:S04]  /*12620*/  LOP3.LUT R0, R0, 0x1, RZ, 0xc0, !PT ;  /* 0x0000000100007812 */ /* 0x000fc800078ec0ff */
[----:B------:R-:W-:Y:S01]  /*12630*/  ISETP.NE.U32.AND P0, PT, R0, 0x1, PT ;  /* 0x000000010000780c */ /* 0x000fe20003f05070 */
[----:B------:R-:W-:-:S12]  /*12640*/  IMAD.U32 R0, RZ, RZ, UR4 ;  /* 0x00000004ff007e24 */ /* 0x000fd8000f8e00ff */
[----:B------:R-:W-:Y:S05]  /*12650*/  @P0 BRA `(.L_x_1211) ;  /* 0x0000000800a00947 */ /* 0x000fea0003800000 */
[----:B------:R-:W2:Y:S04]  /*12660*/  LDL R2, [R1+0xc] ;  /* 0x00000c0001027983 */ /* 0x000ea80000100800 */
[----:B------:R-:W3:Y:S01]  /*12670*/  LDL R3, [R1+0x4] ;  /* 0x0000040001037983 */ /* 0x000ee20000100800 */
[----:B------:R-:W-:-:S05]  /*12680*/  VIADD R7, R18, 0x1 ;  /* 0x0000000112077836 */ /* 0x000fca0000000000 */
[C---:B------:R-:W-:Y:S01]  /*12690*/  ISETP.NE.AND P0, PT, R7.reuse, 0x2, PT ;  /* 0x000000020700780c */ /* 0x040fe20003f05270 */
[----:B------:R-:W-:Y:S03]  /*126a0*/  BSSY B0, `(.L_x_1212) ;  /* 0x000009f000007945 */ /* 0x000fe60003800000 */
[----:B------:R-:W-:Y:S02]  /*126b0*/  SEL R10, RZ, 0x1, P0 ;  /* 0x00000001ff0a7807 */ /* 0x000fe40000000000 */
[----:B------:R-:W-:Y:S02]  /*126c0*/  SEL R7, R7, RZ, P0 ;  /* 0x000000ff07077207 */ /* 0x000fe40000000000 */
[----:B--2---:R-:W-:Y:S02]  /*126d0*/  LOP3.LUT P1, RZ, R2, 0x2, RZ, 0xc0, !PT ;  /* 0x0000000202ff7812 */ /* 0x004fe4000782c0ff */
[----:B---3--:R-:W-:-:S11]  /*126e0*/  LOP3.LUT R10, R3, R10, RZ, 0x3c, !PT ;  /* 0x0000000a030a7212 */ /* 0x008fd600078e3cff */
[----:B------:R-:W-:Y:S05]  /*126f0*/  @!P1 BRA `(.L_x_1213) ;  /* 0x0000000800649947 */ /* 0x000fea0003800000 */
[----:B------:R-:W-:Y:S01]  /*12700*/  LOP3.LUT P1, RZ, R2, 0x1, RZ, 0xc0, !PT ;  /* 0x0000000102ff7812 */ /* 0x000fe2000782c0ff */
[----:B------:R-:W-:-:S12]  /*12710*/  IMAD.MOV.U32 R5, RZ, RZ, R16 ;  /* 0x000000ffff057224 */ /* 0x000fd800078e0010 */
[----:B------:R-:W-:Y:S05]  /*12720*/  @!P1 BRA `(.L_x_1214) ;  /* 0x0000000000549947 */ /* 0x000fea0003800000 */
[----:B------:R-:W2:Y:S01]  /*12730*/  LDL R9, [R1+0x8] ;  /* 0x0000080001097983 */ /* 0x000ea20000100800 */
[----:B------:R-:W0:Y:S03]  /*12740*/  LDC R5, c[0x0][0x43c] ;  /* 0x00010f00ff057b82 */ /* 0x000e260000000800 */
[----:B------:R-:W3:Y:S01]  /*12750*/  LDL R11, [R1] ;  /* 0x00000000010b7983 */ /* 0x000ee20000100800 */
[----:B------:R-:W-:Y:S01]  /*12760*/  IMAD.MOV.U32 R4, RZ, RZ, R0 ;  /* 0x000000ffff047224 */ /* 0x000fe200078e0000 */
[----:B------:R-:W-:Y:S01]  /*12770*/  ULDC.64 UR4, c[0x0][0x428] ;  /* 0x00010a0000047ab9 */ /* 0x000fe20000000a00 */
[----:B------:R-:W-:Y:S01]  /*12780*/  ULDC.64 UR6, c[0x0][0x208] ;  /* 0x0000820000067ab9 */ /* 0x000fe20000000a00 */
[----:B0-----:R-:W-:-:S13]  /*12790*/  ISETP.NE.AND P0, PT, R5, 0x1, PT ;  /* 0x000000010500780c */ /* 0x001fda0003f05270 */
[----:B------:R-:W0:Y:S02]  /*127a0*/  @P0 LDC.64 R2, c[0x0][0x440] ;  /* 0x00011000ff020b82 */ /* 0x000e240000000a00 */
[----:B0-----:R-:W-:-:S05]  /*127b0*/  @P0 IMAD.HI.U32 R2, R0, R2, RZ ;  /* 0x0000000200020227 */ /* 0x001fca00078e00ff */
[----:B------:R-:W-:-:S05]  /*127c0*/  @P0 SHF.R.U32.HI R4, RZ, R3, R2 ;  /* 0x00000003ff040219 */ /* 0x000fca0000011602 */
[----:B------:R-:W-:-:S04]  /*127d0*/  IMAD.MOV R2, RZ, RZ, -R4 ;  /* 0x000000ffff027224 */ /* 0x000fc800078e0a04 */
[----:B------:R-:W-:Y:S01]  /*127e0*/  IMAD R0, R5, R2, R0 ;  /* 0x0000000205007224 */ /* 0x000fe200078e0200 */
[----:B------:R-:W-:Y:S01]  /*127f0*/  SHF.R.S32.HI R5, RZ, 0x1f, R4 ;  /* 0x0000001fff057819 */ /* 0x000fe20000011404 */
[----:B------:R-:W0:Y:S01]  /*12800*/  LDC.64 R2, c[0x0][0x418] ;  /* 0x00010600ff027b82 */ /* 0x000e220000000a00 */
[----:B--2---:R-:W-:-:S04]  /*12810*/  IMAD R9, R9, UR4, RZ ;  /* 0x0000000409097c24 */ /* 0x004fc8000f8e02ff */
[C---:B---3--:R-:W-:Y:S02]  /*12820*/  IMAD R9, R11.reuse, UR5, R9 ;  /* 0x000000050b097c24 */ /* 0x048fe4000f8e0209 */
[----:B------:R-:W-:-:S04]  /*12830*/  IMAD.WIDE.U32 R4, R11, UR4, R4 ;  /* 0x000000040b047c25 */ /* 0x000fc8000f8e0004 */
[----:B------:R-:W-:Y:S01]  /*12840*/  IMAD.IADD R5, R9, 0x1, R5 ;  /* 0x0000000109057824 */ /* 0x000fe200078e0205 */
[----:B0-----:R-:W-:-:S04]  /*12850*/  LEA R2, P0, R4, R2, 0x2 ;  /* 0x0000000204027211 */ /* 0x001fc800078010ff */
[----:B------:R-:W-:-:S05]  /*12860*/  LEA.HI.X R3, R4, R3, R5, 0x2, P0 ;  /* 0x0000000304037211 */ /* 0x000fca00000f1405 */
[----:B------:R0:W5:Y:S04]  /*12870*/  LDG.E R5, desc[UR6][R2.64] ;  /* 0x0000000602057981 */ /* 0x000168000c1e1900 */
.L_x_1214:
[----:B0-----:R-:W-:Y:S01]  /*12880*/  IMAD R3, R7, 0x8, R17 ;  /* 0x0000000807037824 */ /* 0x001fe200078e0211 */
[----:B------:R-:W-:Y:S01]  /*12890*/  SHF.L.U32 R2, R10, 0x1f, RZ ;  /* 0x0000001f0a027819 */ /* 0x000fe200000006ff */
[----:B------:R-:W-:Y:S03]  /*128a0*/  BSSY B1, `(.L_x_1215) ;  /* 0x0000003000017945 */ /* 0x000fe60003800000 */
[----:B------:R-:W0:Y:S02]  /*128b0*/  SYNCS.PHASECHK.TRANS64.TRYWAIT P0, [R3+URZ+0x2a840], R2 ;  /* 0x02a84002030075a7 */ /* 0x000e24000800017f */
[----:B0-----:R-:W-:Y:S05]  /*128c0*/  @!P0 BRA `(.L_x_1216) ;  /* 0x0000003800448947 */ /* 0x001fea0003800000 */
.L_x_1313:
[----:B------:R-:W-:Y:S05]  /*128d0*/  BSYNC B1 ;  /* 0x0000000000017941 */ /* 0x000fea0003800000 */
.L_x_1215:
[----:B------:R-:W1:Y:S01]  /*128e0*/  S2R R4, SR_TID.X ;  /* 0x0000000000047919 */ /* 0x000e620000002100 */
[----:B------:R-:W-:Y:S01]  /*128f0*/  BSSY B1, `(.L_x_1217) ;  /* 0x000000b000017945 */ /* 0x000fe20003800000 */
[----:B-1----:R-:W-:-:S04]  /*12900*/  LOP3.LUT R4, R4, 0x7f, RZ, 0xc0, !PT ;  /* 0x0000007f04047812 */ /* 0x002fc800078ec0ff */
[----:B------:R-:W-:-:S13]  /*12910*/  ISETP.NE.AND P1, PT, R4, RZ, PT ;  /* 0x000000ff0400720c */ /* 0x000fda0003f25270 */
[----:B------:R-:W-:Y:S05]  /*12920*/  @P1 BRA `(.L_x_1218) ;  /* 0x00000000001c1947 */ /* 0x000fea0003800000 */
[----:B------:R-:W1:Y:S01]  /*12930*/  S2R R4, SR_TID.X ;  /* 0x0000000000047919 */ /* 0x000e620000002100 */
[----:B0-----:R-:W-:-:S04]  /*12940*/  IMAD.MOV.U32 R2, RZ, RZ, 0x9000 ;  /* 0x00009000ff027424 */ /* 0x001fc800078e00ff */
[----:B------:R2:W-:Y:S01]  /*12950*/  SYNCS.ARRIVE.TRANS64 RZ, [R3+URZ+0x2a830], R2 ;  /* 0x02a8300203ff79a7 */ /* 0x0005e2000800003f */
[----:B-1----:R-:W-:-:S04]  /*12960*/  LOP3.LUT R4, R4, 0x1f, RZ, 0xc0, !PT ;  /* 0x0000001f04047812 */ /* 0x002fc800078ec0ff */
[----:B------:R-:W-:-:S13]  /*12970*/  ISETP.NE.AND P0, PT, R4, RZ, PT ;  /* 0x000000ff0400720c */ /* 0x000fda0003f05270 */
[----:B--2---:R-:W-:Y:S05]  /*12980*/  @!P0 BRA `(.L_x_1218) ;  /* 0x0000000000048947 */ /* 0x004fea0003800000 */
[----:B------:R-:W-:Y:S01]  /*12990*/  BPT.TRAP 0x1 ;  /* 0x000000040000795c */ /* 0x000fe20000300000 */
.L_x_1218:
[----:B------:R-:W-:Y:S05]  /*129a0*/  BSYNC B1 ;  /* 0x0000000000017941 */ /* 0x000fea0003800000 */
.L_x_1217:
[----:B------:R-:W-:Y:S01]  /*129b0*/  IMAD.MOV.U32 R11, RZ, RZ, RZ ;  /* 0x000000ffff0b7224 */ /* 0x000fe200078e00ff */
[----:B------:R-:W-:Y:S01]  /*129c0*/  UIADD3 UR4, UP0, UR38, 0x370, URZ ;  /* 0x0000037026047890 */ /* 0x000fe2000ff1e03f */
[----:B------:R-:W-:Y:S01]  /*129d0*/  IMAD R4, R7, 0x9000, R17 ;  /* 0x0000900007047824 */ /* 0x000fe200078e0211 */
[----:B------:R-:W-:Y:S01]  /*129e0*/  PLOP3.LUT P0, PT, PT, PT, PT, 0x80, 0x0 ;  /* 0x000000000000781c */ /* 0x000fe20003f0f070 */
[----:B0-----:R-:W-:Y:S01]  /*129f0*/  VIADD R3, R3, 0x2a830 ;  /* 0x0002a83003037836 */ /* 0x001fe20000000000 */
[----:B------:R-:W-:Y:S01]  /*12a00*/  R2UR UR10, R11 ;  /* 0x000000000b0a72ca */ /* 0x000fe200000e0000 */
[----:B------:R-:W-:Y:S01]  /*12a10*/  IMAD R2, R0, 0x60, RZ ;  /* 0x0000006000027824 */ /* 0x000fe200078e02ff */
[----:B------:R-:W-:Y:S01]  /*12a20*/  UIADD3.X UR5, URZ, UR39, URZ, UP0, !UPT ;  /* 0x000000273f057290 */ /* 0x000fe200087fe43f */
[----:B------:R-:W-:Y:S01]  /*12a30*/  VIADD R9, R4, 0x18400 ;  /* 0x0001840004097836 */ /* 0x000fe20000000000 */
[----:B------:R-:W-:Y:S01]  /*12a40*/  UMOV UR6, 0x0 ;  /* 0x0000000000067882 */ /* 0x000fe20000000000 */
[----:B------:R-:W-:-:S10]  /*12a50*/  UMOV UR7, 0x14f00000 ;  /* 0x14f0000000077882 */ /* 0x000fd40000000000 */
.L_x_1219:
[----:B------:R-:W-:-:S13]  /*12a60*/  @P0 ELECT P2, URZ, PT ;  /* 0x00000000003f082f */ /* 0x000fda0003840000 */
[----:B-----5:R-:W-:Y:S01]  /*12a70*/  @P2 R2UR UR13, R5 ;  /* 0x00000000050d22ca */ /* 0x020fe200000e0000 */
[----:B------:R-:W-:Y:S01]  /*12a80*/  UMOV UR12, UR36 ;  /* 0x00000024000c7c82 */ /* 0x000fe20008000000 */
[----:B------:R-:W-:Y:S02]  /*12a90*/  @P2 R2UR UR11, R2 ;  /* 0x00000000020b22ca */ /* 0x000fe400000e0000 */
[----:B------:R-:W-:Y:S02]  /*12aa0*/  @P2 R2UR UR9, R3 ;  /* 0x00000000030922ca */ /* 0x000fe400000e0000 */
[----:B------:R-:W-:Y:S02]  /*12ab0*/  @P2 R2UR UR8, R9 ;  /* 0x00000000090822ca */ /* 0x000fe400000e0000 */
[----:B------:R-:W-:Y:S02]  /*12ac0*/  @P2 PLOP3.LUT P0, PT, P2, PT, PT, 0x8, 0x0 ;  /* 0x000000000000281c */ /* 0x000fe4000170e170 */
        /* <DEDUP_REMOVED lines=9> */
.L_x_1220:
[----:B------:R-:W-:-:S13]  /*12b60*/  @P0 ELECT P2, URZ, PT ;  /* 0x00000000003f082f */ /* 0x000fda0003840000 */
[----:B------:R-:W-:Y:S01]  /*12b70*/  @P2 R2UR UR13, R5 ;  /* 0x00000000050d22ca */ /* 0x000fe200000e0000 */
        /* <DEDUP_REMOVED lines=13> */
.L_x_1221:
        /* <DEDUP_REMOVED lines=10> */
[----:B------:R-:W2:Y:S01]  /*12cf0*/  LDL.LU R9, [R1+0x4] ;  /* 0x0000040001097983 */ /* 0x000ea20000300800 */
[----:B------:R-:W-:Y:S01]  /*12d00*/  IMAD R3, R18, 0x8, R6 ;  /* 0x0000000812037824 */ /* 0x000fe200078e0206 */
[----:B------:R-:W-:Y:S01]  /*12d10*/  BSSY B1, `(.L_x_1222) ;  /* 0x0000004000017945 */ /* 0x000fe20003800000 */
[----:B--2---:R-:W-:-:S04]  /*12d20*/  SHF.L.U32 R2, R9, 0x1f, RZ ;  /* 0x0000001f09027819 */ /* 0x004fc800000006ff */
[----:B------:R-:W0:Y:S02]  /*12d30*/  SYNCS.PHASECHK.TRANS64.TRYWAIT P0, [R3+URZ+0x60], R2 ;  /* 0x00006002030075a7 */ /* 0x000e24000800017f */
[----:B0-----:R-:W-:Y:S05]  /*12d40*/  @!P0 BRA `(.L_x_1223) ;  /* 0x0000003400388947 */ /* 0x001fea0003800000 */
.L_x_1314:
[----:B------:R-:W-:Y:S05]  /*12d50*/  BSYNC B1 ;  /* 0x0000000000017941 */ /* 0x000fea0003800000 */
.L_x_1222:
[----:B------:R-:W-:Y:S01]  /*12d60*/  BSSY B1, `(.L_x_1224) ;  /* 0x000000c000017945 */ /* 0x000fe20003800000 */
[----:B------:R-:W-:Y:S02]  /*12d70*/  IMAD.MOV.U32 R12, RZ, RZ, 0x0 ;  /* 0x00000000ff0c7424 */ /* 0x000fe400078e00ff */
[----:B------:R-:W-:Y:S01]  /*12d80*/  IMAD.MOV.U32 R13, RZ, RZ, 0x14f00000 ;  /* 0x14f00000ff0d7424 */ /* 0x000fe200078e00ff */
[----:B------:R-:W-:Y:S06]  /*12d90*/  @P1 BRA `(.L_x_1225) ;  /* 0x0000000000201947 */ /* 0x000fec0003800000 */
[----:B------:R-:W1:Y:S01]  /*12da0*/  S2R R4, SR_TID.X ;  /* 0x0000000000047919 */ /* 0x000e620000002100 */
[----:B0-----:R-:W-:Y:S02]  /*12db0*/  IMAD R2, R18, 0x8, R17 ;  /* 0x0000000812027824 */ /* 0x001fe400078e0211 */
[----:B------:R-:W-:-:S04]  /*12dc0*/  IMAD.MOV.U32 R3, RZ, RZ, 0x6000 ;  /* 0x00006000ff037424 */ /* 0x000fc800078e00ff */
[----:B------:R2:W-:Y:S01]  /*12dd0*/  SYNCS.ARRIVE.TRANS64 RZ, [R2+URZ+0x2a850], R3 ;  /* 0x02a8500302ff79a7 */ /* 0x0005e2000800003f */
[----:B-1----:R-:W-:-:S04]  /*12de0*/  LOP3.LUT R4, R4, 0x1f, RZ, 0xc0, !PT ;  /* 0x0000001f04047812 */ /* 0x002fc800078ec0ff */
[----:B------:R-:W-:-:S13]  /*12df0*/  ISETP.NE.AND P0, PT, R4, RZ, PT ;  /* 0x000000ff0400720c */ /* 0x000fda0003f05270 */
[----:B--2---:R-:W-:Y:S05]  /*12e00*/  @!P0 BRA `(.L_x_1225) ;  /* 0x0000000000048947 */ /* 0x004fea0003800000 */
[----:B------:R-:W-:Y:S01]  /*12e10*/  BPT.TRAP 0x1 ;  /* 0x000000040000795c */ /* 0x000fe20000300000 */
.L_x_1225:
[----:B------:R-:W-:Y:S05]  /*12e20*/  BSYNC B1 ;  /* 0x0000000000017941 */ /* 0x000fea0003800000 */
.L_x_1224:
[----:B------:R-:W-:Y:S01]  /*12e30*/  R2UR UR10, R11 ;  /* 0x000000000b0a72ca */ /* 0x000fe200000e0000 */
[--C-:B0-----:R-:W-:Y:S01]  /*12e40*/  IMAD R2, R18, 0x8, R17.reuse ;  /* 0x0000000812027824 */ /* 0x101fe200078e0211 */
[----:B------:R-:W-:Y:S01]  /*12e50*/  R2UR UR6, R12 ;  /* 0x000000000c0672ca */ /* 0x000fe200000e0000 */
[----:B------:R-:W-:Y:S01]  /*12e60*/  IMAD R3, R18, 0x6000, R17 ;  /* 0x0000600012037824 */ /* 0x000fe200078e0211 */
[----:B------:R-:W-:Y:S01]  /*12e70*/  R2UR UR7, R13 ;  /* 0x000000000d0772ca */ /* 0x000fe200000e0000 */
[----:B------:R-:W-:Y:S01]  /*12e80*/  UIADD3 UR4, UP0, UR38, 0x470, URZ ;  /* 0x0000047026047890 */ /* 0x000fe2000ff1e03f */
[----:B------:R-:W-:Y:S01]  /*12e90*/  PLOP3.LUT P0, PT, PT, PT, PT, 0x80, 0x0 ;  /* 0x000000000000781c */ /* 0x000fe20003f0f070 */
[----:B------:R-:W-:Y:S02]  /*12ea0*/  IMAD R4, R19, 0x60, RZ ;  /* 0x0000006013047824 */ /* 0x000fe400078e02ff */
[----:B------:R-:W-:Y:S01]  /*12eb0*/  VIADD R2, R2, 0x2a850 ;  /* 0x0002a85002027836 */ /* 0x000fe20000000000 */
[----:B------:R-:W-:Y:S01]  /*12ec0*/  UIADD3.X UR5, URZ, UR39, URZ, UP0, !UPT ;  /* 0x000000273f057290 */ /* 0x000fe200087fe43f */
[----:B------:R-:W-:-:S11]  /*12ed0*/  VIADD R9, R3, 0x400 ;  /* 0x0000040003097836 */ /* 0x000fd60000000000 */
.L_x_1226:
        /* <DEDUP_REMOVED lines=15> */
.L_x_1227:
        /* <DEDUP_REMOVED lines=10> */
[----:B------:R-:W-:Y:S02]  /*13070*/  IMAD.MOV.U32 R16, RZ, RZ, R5 ;  /* 0x000000ffff107224 */ /* 0x000fe400078e0005 */
[----:B------:R-:W-:-:S07]  /*13080*/  IMAD.MOV.U32 R19, RZ, RZ, R0 ;  /* 0x000000ffff137224 */ /* 0x000fce00078e0000 */
.L_x_1213:
[----:B------:R-:W-:Y:S05]  /*13090*/  BSYNC B0 ;  /* 0x0000000000007941 */ /* 0x000fea0003800000 */
.L_x_1212:
[----:B------:R0:W-:Y:S01]  /*130a0*/  STL [R1+0x4], R10 ;  /* 0x0000040a01007387 */ /* 0x0001e20000100800 */
[----:B------:R-:W-:Y:S01]  /*130b0*/  UIADD3 UR4, UR41, -0x3, URZ ;  /* 0xfffffffd29047890 */ /* 0x000fe2000fffe03f */
[----:B------:R-:W-:-:S05]  /*130c0*/  IMAD.MOV.U32 R18, RZ, RZ, R7 ;  /* 0x000000ffff127224 */ /* 0x000fca00078e0007 */
[----:B------:R-:W-:-:S07]  /*130d0*/  IMAD.U32 R0, RZ, RZ, UR4 ;  /* 0x00000004ff007e24 */ /* 0x000fce000f8e00ff */
.L_x_1211:
[----:B------:R-:W-:Y:S01]  /*130e0*/  ULOP3.LUT UR4, URZ, UR41, URZ, 0x33, !UPT ;  /* 0x000000293f047292 */ /* 0x000fe2000f8e333f */
[----:B------:R-:W-:Y:S01]  /*130f0*/  VIADD R8, R8, 0xfffffffe ;  /* 0xfffffffe08087836 */ /* 0x000fe20000000000 */
[----:B------:R-:W-:Y:S04]  /*13100*/  BSSY B0, `(.L_x_1210) ;  /* 0x000014d000007945 */ /* 0x000fe80003800000 */
[----:B------:R-:W-:-:S13]  /*13110*/  ISETP.NE.AND P0, PT, R8, UR4, PT ;  /* 0x0000000408007c0c */ /* 0x000fda000bf05270 */
[----:B------:R-:W-:Y:S05]  /*13120*/  @!P0 BRA `(.L_x_1228) ;  /* 0x0000001400288947 */ /* 0x000fea0003800000 */
[----:B------:R-:W-:-:S07]  /*13130*/  IMAD.MOV.U32 R8, RZ, RZ, R16 ;  /* 0x000000ffff087224 */ /* 0x000fce00078e0010 */
.L_x_1261:
[----:B------:R-:W2:Y:S04]  /*13140*/  LDL R2, [R1+0xc] ;  /* 0x00000c0001027983 */ /* 0x000ea80000100800 */
[----:B------:R-:W3:Y:S01]  /*13150*/  LDL R3, [R1+0x4] ;  /* 0x0000040001037983 */ /* 0x000ee20000100800 */
[----:B------:R-:W-:Y:S01]  /*13160*/  VIADD R4, R18, 0x1 ;  /* 0x0000000112047836 */ /* 0x000fe20000000000 */
[----:B------:R-:W-:Y:S05]  /*13170*/  YIELD ;  /* 0x0000000000007946 */ /* 0x000fea0003800000 */
[----:B------:R-:W-:Y:S01]  /*13180*/  ISETP.NE.AND P0, PT, R4, 0x2, PT ;  /* 0x000000020400780c */ /* 0x000fe20003f05270 */
[----:B------:R-:W-:Y:S03]  /*13190*/  BSSY B1, `(.L_x_1229) ;  /* 0x000009d000017945 */ /* 0x000fe60003800000 */
[----:B------:R-:W-:-:S02]  /*131a0*/  SEL R5, RZ, 0x1, P0 ;  /* 0x00000001ff057807 */ /* 0x000fc40000000000 */
[----:B------:R-:W-:Y:S02]  /*131b0*/  SEL R4, R4, RZ, P0 ;  /* 0x000000ff04047207 */ /* 0x000fe40000000000 */
[----:B--2---:R-:W-:Y:S02]  /*131c0*/  LOP3.LUT P1, RZ, R2, 0x2, RZ, 0xc0, !PT ;  /* 0x0000000202ff7812 */ /* 0x004fe4000782c0ff */
[----:B---3--:R-:W-:-:S11]  /*131d0*/  LOP3.LUT R5, R3, R5, RZ, 0x3c, !PT ;  /* 0x0000000503057212 */ /* 0x008fd600078e3cff */
[----:B------:R-:W-:Y:S05]  /*131e0*/  @!P1 BRA `(.L_x_1230) ;  /* 0x00000008005c9947 */ /* 0x000fea0003800000 */
[----:B------:R-:W-:Y:S01]  /*131f0*/  LOP3.LUT P1, RZ, R2, 0x1, RZ, 0xc0, !PT ;  /* 0x0000000102ff7812 */ /* 0x000fe2000782c0ff */
[----:B------:R-:W-:-:S12]  /*13200*/  IMAD.MOV.U32 R7, RZ, RZ, R0 ;  /* 0x000000ffff077224 */ /* 0x000fd800078e0000 */
[----:B------:R-:W-:Y:S05]  /*13210*/  @!P1 BRA `(.L_x_1231) ;  /* 0x0000000000549947 */ /* 0x000fea0003800000 */
[----:B0-----:R-:W2:Y:S01]  /*13220*/  LDL R10, [R1+0x8] ;  /* 0x00000800010a7983 */ /* 0x001ea20000100800 */
[----:B------:R-:W0:Y:S01]  /*13230*/  LDC R8, c[0x0][0x43c] ;  /* 0x00010f00ff087b82 */ /* 0x000e220000000800 */
[----:B------:R-:W-:Y:S02]  /*13240*/  ULDC.64 UR4, c[0x0][0x428] ;  /* 0x00010a0000047ab9 */ /* 0x000fe40000000a00 */
[----:B------:R-:W3:Y:S01]  /*13250*/  LDL R9, [R1] ;  /* 0x0000000001097983 */ /* 0x000ee20000100800 */
[----:B------:R-:W-:Y:S01]  /*13260*/  ULDC.64 UR6, c[0x0][0x208] ;  /* 0x0000820000067ab9 */ /* 0x000fe20000000a00 */
[----:B0-----:R-:W-:-:S13]  /*13270*/  ISETP.NE.AND P0, PT, R8, 0x1, PT ;  /* 0x000000010800780c */ /* 0x001fda0003f05270 */
[----:B------:R-:W0:Y:S02]  /*13280*/  @P0 LDC.64 R2, c[0x0][0x440] ;  /* 0x00011000ff020b82 */ /* 0x000e240000000a00 */
[----:B0-----:R-:W-:-:S04]  /*13290*/  @P0 IMAD.HI.U32 R7, R0, R2, RZ ;  /* 0x0000000200070227 */ /* 0x001fc800078e00ff */
[----:B------:R-:W-:Y:S01]  /*132a0*/  IMAD.MOV.U32 R2, RZ, RZ, R0 ;  /* 0x000000ffff027224 */ /* 0x000fe200078e0000 */
[----:B------:R-:W-:-:S04]  /*132b0*/  @P0 SHF.R.U32.HI R2, RZ, R3, R7 ;  /* 0x00000003ff020219 */ /* 0x000fc80000011607 */
[--C-:B------:R-:W-:Y:S01]  /*132c0*/  SHF.R.S32.HI R3, RZ, 0x1f, R2.reuse ;  /* 0x0000001fff037819 */ /* 0x100fe20000011402 */
[----:B------:R-:W-:-:S04]  /*132d0*/  IMAD.MOV R7, RZ, RZ, -R2 ;  /* 0x000000ffff077224 */ /* 0x000fc800078e0a02 */
[----:B------:R-:W-:Y:S02]  /*132e0*/  IMAD R7, R8, R7, R0 ;  /* 0x0000000708077224 */ /* 0x000fe400078e0200 */
        /* <DEDUP_REMOVED lines=8> */
.L_x_1231:
[----:B------:R-:W-:Y:S01]  /*13370*/  IMAD R3, R4, 0x8, R17 ;  /* 0x0000000804037824 */ /* 0x000fe200078e0211 */
[----:B------:R-:W-:Y:S01]  /*13380*/  SHF.L.U32 R2, R5, 0x1f, RZ ;  /* 0x0000001f05027819 */ /* 0x000fe200000006ff */
[----:B------:R-:W-:Y:S03]  /*13390*/  BSSY B2, `(.L_x_1232) ;  /* 0x0000003000027945 */ /* 0x000fe60003800000 */
[----:B------:R-:W2:Y:S02]  /*133a0*/  SYNCS.PHASECHK.TRANS64.TRYWAIT P0, [R3+URZ+0x2a840], R2 ;  /* 0x02a84002030075a7 */ /* 0x000ea4000800017f */
[----:B--2---:R-:W-:Y:S05]  /*133b0*/  @!P0 BRA `(.L_x_1233) ;  /* 0x0000002c00b08947 */ /* 0x004fea0003800000 */
.L_x_1315:
[----:B------:R-:W-:Y:S05]  /*133c0*/  BSYNC B2 ;  /* 0x0000000000027941 */ /* 0x000fea0003800000 */
.L_x_1232:
[----:B-1----:R-:W1:Y:S01]  /*133d0*/  S2R R9, SR_TID.X ;  /* 0x0000000000097919 */ /* 0x002e620000002100 */
[----:B------:R-:W-:Y:S01]  /*133e0*/  BSSY B2, `(.L_x_1234) ;  /* 0x000000b000027945 */ /* 0x000fe20003800000 */
[----:B-1----:R-:W-:-:S04]  /*133f0*/  LOP3.LUT R9, R9, 0x7f, RZ, 0xc0, !PT ;  /* 0x0000007f09097812 */ /* 0x002fc800078ec0ff */
[----:B------:R-:W-:-:S13]  /*13400*/  ISETP.NE.AND P1, PT, R9, RZ, PT ;  /* 0x000000ff0900720c */ /* 0x000fda0003f25270 */
[----:B------:R-:W-:Y:S05]  /*13410*/  @P1 BRA `(.L_x_1235) ;  /* 0x00000000001c1947 */ /* 0x000fea0003800000 */
[----:B------:R-:W1:Y:S01]  /*13420*/  S2R R9, SR_TID.X ;  /* 0x0000000000097919 */ /* 0x000e620000002100 */
[----:B--2---:R-:W-:-:S04]  /*13430*/  IMAD.MOV.U32 R2, RZ, RZ, 0x9000 ;  /* 0x00009000ff027424 */ /* 0x004fc800078e00ff */
[----:B------:R3:W-:Y:S01]  /*13440*/  SYNCS.ARRIVE.TRANS64 RZ, [R3+URZ+0x2a830], R2 ;  /* 0x02a8300203ff79a7 */ /* 0x0007e2000800003f */
[----:B-1----:R-:W-:-:S04]  /*13450*/  LOP3.LUT R9, R9, 0x1f, RZ, 0xc0, !PT ;  /* 0x0000001f09097812 */ /* 0x002fc800078ec0ff */
[----:B------:R-:W-:-:S13]  /*13460*/  ISETP.NE.AND P0, PT, R9, RZ, PT ;  /* 0x000000ff0900720c */ /* 0x000fda0003f05270 */
[----:B---3--:R-:W-:Y:S05]  /*13470*/  @!P0 BRA `(.L_x_1235) ;  /* 0x0000000000048947 */ /* 0x008fea0003800000 */
[----:B------:R-:W-:Y:S01]  /*13480*/  BPT.TRAP 0x1 ;  /* 0x000000040000795c */ /* 0x000fe20000300000 */
.L_x_1235:
[----:B------:R-:W-:Y:S05]  /*13490*/  BSYNC B2 ;  /* 0x0000000000027941 */ /* 0x000fea0003800000 */
.L_x_1234:
[----:B------:R-:W-:Y:S01]  /*134a0*/  IMAD.MOV.U32 R12, RZ, RZ, RZ ;  /* 0x000000ffff0c7224 */ /* 0x000fe200078e00ff */
[----:B------:R-:W-:Y:S01]  /*134b0*/  UIADD3 UR4, UP0, UR38, 0x370, URZ ;  /* 0x0000037026047890 */ /* 0x000fe2000ff1e03f */
[----:B------:R-:W-:Y:S01]  /*134c0*/  IMAD R9, R4, 0x9000, R17 ;  /* 0x0000900004097824 */ /* 0x000fe200078e0211 */
[----:B------:R-:W-:Y:S01]  /*134d0*/  PLOP3.LUT P0, PT, PT, PT, PT, 0x80, 0x0 ;  /* 0x000000000000781c */ /* 0x000fe20003f0f070 */
[----:B--2---:R-:W-:Y:S01]  /*134e0*/  VIADD R3, R3, 0x2a830 ;  /* 0x0002a83003037836 */ /* 0x004fe20000000000 */
[----:B------:R-:W-:Y:S01]  /*134f0*/  R2UR UR10, R12 ;  /* 0x000000000c0a72ca */ /* 0x000fe200000e0000 */
[----:B------:R-:W-:Y:S01]  /*13500*/  IMAD R2, R7, 0x60, RZ ;  /* 0x0000006007027824 */ /* 0x000fe200078e02ff */
[----:B------:R-:W-:Y:S01]  /*13510*/  UIADD3.X UR5, URZ, UR39, URZ, UP0, !UPT ;  /* 0x000000273f057290 */ /* 0x000fe200087fe43f */
[----:B0-----:R-:W-:Y:S01]  /*13520*/  VIADD R10, R9, 0x18400 ;  /* 0x00018400090a7836 */ /* 0x001fe20000000000 */
[----:B------:R-:W-:Y:S01]  /*13530*/  UMOV UR6, 0x0 ;  /* 0x0000000000067882 */ /* 0x000fe20000000000 */
[----:B------:R-:W-:-:S10]  /*13540*/  UMOV UR7, 0x14f00000 ;  /* 0x14f0000000077882 */ /* 0x000fd40000000000 */
.L_x_1236:
        /* <DEDUP_REMOVED lines=16> */
.L_x_1237:
        /* <DEDUP_REMOVED lines=15> */
.L_x_1238:
        /* <DEDUP_REMOVED lines=16> */
.L_x_1316:
[----:B------:R-:W-:Y:S05]  /*13840*/  BSYNC B2 ;  /* 0x0000000000027941 */ /* 0x000fea0003800000 */
.L_x_1239:
        /* <DEDUP_REMOVED lines=11> */
.L_x_1242:
[----:B------:R-:W-:Y:S05]  /*13900*/  BSYNC B2 ;  /* 0x0000000000027941 */ /* 0x000fea0003800000 */
.L_x_1241:
[----:B------:R-:W-:Y:S01]  /*13910*/  R2UR UR10, R12 ;  /* 0x000000000c0a72ca */ /* 0x000fe200000e0000 */
[----:B------:R-:W-:Y:S01]  /*13920*/  IMAD R18, R18, 0x6000, R17 ;  /* 0x0000600012127824 */ /* 0x000fe200078e0211 */
[----:B------:R-:W-:Y:S01]  /*13930*/  R2UR UR6, R10 ;  /* 0x000000000a0672ca */ /* 0x000fe200000e0000 */
[----:B------:R-:W-:Y:S01]  /*13940*/  UIADD3 UR4, UP0, UR38, 0x470, URZ ;  /* 0x0000047026047890 */ /* 0x000fe2000ff1e03f */
[----:B------:R-:W-:Y:S01]  /*13950*/  R2UR UR7, R11 ;  /* 0x000000000b0772ca */ /* 0x000fe200000e0000 */
[----:B0-----:R-:W-:Y:S01]  /*13960*/  IMAD R3, R19, 0x60, RZ ;  /* 0x0000006013037824 */ /* 0x001fe200078e02ff */
[----:B------:R-:W-:Y:S01]  /*13970*/  PLOP3.LUT P0, PT, PT, PT, PT, 0x80, 0x0 ;  /* 0x000000000000781c */ /* 0x000fe20003f0f070 */
[----:B------:R-:W-:Y:S01]  /*13980*/  VIADD R2, R2, 0x50 ;  /* 0x0000005002027836 */ /* 0x000fe20000000000 */
[----:B------:R-:W-:Y:S01]  /*13990*/  UIADD3.X UR5, URZ, UR39, URZ, UP0, !UPT ;  /* 0x000000273f057290 */ /* 0x000fe200087fe43f */
[----:B------:R-:W-:-:S11]  /*139a0*/  VIADD R9, R18, 0x400 ;  /* 0x0000040012097836 */ /* 0x000fd60000000000 */
.L_x_1243:
        /* <DEDUP_REMOVED lines=15> */
.L_x_1244:
        /* <DEDUP_REMOVED lines=12> */
.L_x_1230:
[----:B------:R-:W-:Y:S05]  /*13b60*/  BSYNC B1 ;  /* 0x0000000000017941 */ /* 0x000fea0003800000 */
.L_x_1229:
[----:B------:R-:W2:Y:S01]  /*13b70*/  LDL R3, [R1+0xc] ;  /* 0x00000c0001037983 */ /* 0x000ea20000100800 */
[----:B------:R-:W-:Y:S01]  /*13b80*/  VIADD R18, R4, 0x1 ;  /* 0x0000000104127836 */ /* 0x000fe20000000000 */
[----:B------:R-:W-:Y:S01]  /*13b90*/  BSSY B1, `(.L_x_1245) ;  /* 0x00000a0000017945 */ /* 0x000fe20003800000 */
[----:B------:R-:W-:-:S03]  /*13ba0*/  VIADD R7, R0, 0xffffffff ;  /* 0xffffffff00077836 */ /* 0x000fc60000000000 */
[----:B------:R-:W-:-:S04]  /*13bb0*/  ISETP.NE.AND P0, PT, R18, 0x2, PT ;  /* 0x000000021200780c */ /* 0x000fc80003f05270 */
[----:B------:R-:W-:Y:S02]  /*13bc0*/  SEL R2, RZ, 0x1, P0 ;  /* 0x00000001ff027807 */ /* 0x000fe40000000000 */
[----:B------:R-:W-:Y:S02]  /*13bd0*/  SEL R18, R18, RZ, P0 ;  /* 0x000000ff12127207 */ /* 0x000fe40000000000 */
[----:B------:R-:W-:-:S05]  /*13be0*/  LOP3.LUT R11, R5, R2, RZ, 0x3c, !PT ;  /* 0x00000002050b7212 */ /* 0x000fca00078e3cff */
[----:B------:R1:W-:Y:S01]  /*13bf0*/  STL [R1+0x4], R11 ;  /* 0x0000040b01007387 */ /* 0x0003e20000100800 */
[----:B--2---:R-:W-:-:S13]  /*13c00*/  LOP3.LUT P1, RZ, R3, 0x2, RZ, 0xc0, !PT ;  /* 0x0000000203ff7812 */ /* 0x004fda000782c0ff */
[----:B-1----:R-:W-:Y:S05]  /*13c10*/  @!P1 BRA `(.L_x_1246) ;  /* 0x00000008005c9947 */ /* 0x002fea0003800000 */
[----:B------:R-:W-:Y:S01]  /*13c20*/  LOP3.LUT P1, RZ, R3, 0x1, RZ, 0xc0, !PT ;  /* 0x0000000103ff7812 */ /* 0x000fe2000782c0ff */
[----:B0-----:R-:W-:-:S12]  /*13c30*/  IMAD.MOV.U32 R10, RZ, RZ, R7 ;  /* 0x000000ffff0a7224 */ /* 0x001fd800078e0007 */
[----:B------:R-:W-:Y:S05]  /*13c40*/  @!P1 BRA `(.L_x_1247) ;  /* 0x0000000000549947 */ /* 0x000fea0003800000 */
[----:B------:R-:W2:Y:S01]  /*13c50*/  LDL R13, [R1+0x8] ;  /* 0x00000800010d7983 */ /* 0x000ea20000100800 */
        /* <DEDUP_REMOVED lines=20> */
.L_x_1247:
[----:B------:R-:W-:Y:S01]  /*13da0*/  IMAD R2, R18, 0x8, R17 ;  /* 0x0000000812027824 */ /* 0x000fe200078e0211 */
[----:B------:R-:W-:Y:S01]  /*13db0*/  SHF.L.U32 R3, R11, 0x1f, RZ ;  /* 0x0000001f0b037819 */ /* 0x000fe200000006ff */
[----:B------:R-:W-:Y:S03]  /*13dc0*/  BSSY B2, `(.L_x_1248) ;  /* 0x0000003000027945 */ /* 0x000fe60003800000 */
[----:B------:R-:W1:Y:S02]  /*13dd0*/  SYNCS.PHASECHK.TRANS64.TRYWAIT P0, [R2+URZ+0x2a840], R3 ;  /* 0x02a84003020075a7 */ /* 0x000e64000800017f */
[----:B-1----:R-:W-:Y:S05]  /*13de0*/  @!P0 BRA `(.L_x_1249) ;  /* 0x00000024004c8947 */ /* 0x002fea0003800000 */
.L_x_1317:
[----:B------:R-:W-:Y:S05]  /*13df0*/  BSYNC B2 ;  /* 0x0000000000027941 */ /* 0x000fea0003800000 */
.L_x_1248:
        /* <DEDUP_REMOVED lines=12> */
.L_x_1251:
[----:B------:R-:W-:Y:S05]  /*13ec0*/  BSYNC B2 ;  /* 0x0000000000027941 */ /* 0x000fea0003800000 */
.L_x_1250:
[----:B------:R-:W-:Y:S01]  /*13ed0*/  IMAD.MOV.U32 R14, RZ, RZ, RZ ;  /* 0x000000ffff0e7224 */ /* 0x000fe200078e00ff */
[----:B------:R-:W-:Y:S01]  /*13ee0*/  UIADD3 UR4, UP0, UR38, 0x370, URZ ;  /* 0x0000037026047890 */ /* 0x000fe2000ff1e03f */
[C---:B-1----:R-:W-:Y:S01]  /*13ef0*/  IMAD R3, R18.reuse, 0x8, R6 ;  /* 0x0000000812037824 */ /* 0x042fe200078e0206 */
[----:B------:R-:W-:Y:S01]  /*13f00*/  PLOP3.LUT P0, PT, PT, PT, PT, 0x80, 0x0 ;  /* 0x000000000000781c */ /* 0x000fe20003f0f070 */
[----:B------:R-:W-:Y:S01]  /*13f10*/  IMAD R9, R18, 0x9000, R17 ;  /* 0x0000900012097824 */ /* 0x000fe200078e0211 */
[----:B------:R-:W-:Y:S01]  /*13f20*/  R2UR UR10, R14 ;  /* 0x000000000e0a72ca */ /* 0x000fe200000e0000 */
[----:B------:R-:W-:Y:S01]  /*13f30*/  VIADD R3, R3, 0x30 ;  /* 0x0000003003037836 */ /* 0x000fe20000000000 */
[----:B------:R-:W-:Y:S01]  /*13f40*/  UIADD3.X UR5, URZ, UR39, URZ, UP0, !UPT ;  /* 0x000000273f057290 */ /* 0x000fe200087fe43f */
[----:B------:R-:W-:Y:S01]  /*13f50*/  IMAD R2, R10, 0x60, RZ ;  /* 0x000000600a027824 */ /* 0x000fe200078e02ff */
[----:B------:R-:W-:Y:S01]  /*13f60*/  UMOV UR6, 0x0 ;  /* 0x0000000000067882 */ /* 0x000fe20000000000 */
[----:B------:R-:W-:Y:S01]  /*13f70*/  VIADD R11, R9, 0x18400 ;  /* 0x00018400090b7836 */ /* 0x000fe20000000000 */
[----:B------:R-:W-:-:S09]  /*13f80*/  UMOV UR7, 0x14f00000 ;  /* 0x14f0000000077882 */ /* 0x000fd20000000000 */
.L_x_1252:
        /* <DEDUP_REMOVED lines=16> */
.L_x_1253:
        /* <DEDUP_REMOVED lines=15> */
.L_x_1254:
        /* <DEDUP_REMOVED lines=15> */
.L_x_1318:
[----:B------:R-:W-:Y:S05]  /*14270*/  BSYNC B2 ;  /* 0x0000000000027941 */ /* 0x000fea0003800000 */
.L_x_1255:
[----:B------:R-:W-:Y:S01]  /*14280*/  BSSY B2, `(.L_x_1257) ;  /* 0x000000b000027945 */ /* 0x000fe20003800000 */
[----:B------:R-:W-:Y:S02]  /*14290*/  IMAD.MOV.U32 R12, RZ, RZ, 0x0 ;  /* 0x00000000ff0c7424 */ /* 0x000fe400078e00ff */
[----:B------:R-:W-:Y:S01]  /*142a0*/  IMAD.MOV.U32 R13, RZ, RZ, 0x14f00000 ;  /* 0x14f00000ff0d7424 */ /* 0x000fe200078e00ff */
[----:B------:R-:W-:Y:S06]  /*142b0*/  @P1 BRA `(.L_x_1258) ;  /* 0x00000000001c1947 */ /* 0x000fec0003800000 */
[----:B------:R-:W1:Y:S02]  /*142c0*/  S2R R3, SR_TID.X ;  /* 0x0000000000037919 */ /* 0x000e640000002100 */
[----:B-1----:R-:W-:Y:S01]  /*142d0*/  LOP3.LUT R9, R3, 0x1f, RZ, 0xc0, !PT ;  /* 0x0000001f03097812 */ /* 0x002fe200078ec0ff */
[----:B------:R-:W-:-:S03]  /*142e0*/  IMAD.MOV.U32 R3, RZ, RZ, 0x6000 ;  /* 0x00006000ff037424 */ /* 0x000fc600078e00ff */
[----:B------:R-:W-:Y:S01]  /*142f0*/  ISETP.NE.AND P0, PT, R9, RZ, PT ;  /* 0x000000ff0900720c */ /* 0x000fe20003f05270 */
[----:B------:R1:W-:-:S12]  /*14300*/  SYNCS.ARRIVE.TRANS64 RZ, [R2+URZ+0x50], R3 ;  /* 0x0000500302ff79a7 */ /* 0x0003d8000800003f */
[----:B-1----:R-:W-:Y:S05]  /*14310*/  @!P0 BRA `(.L_x_1258) ;  /* 0x0000000000048947 */ /* 0x002fea0003800000 */
[----:B------:R-:W-:Y:S01]  /*14320*/  BPT.TRAP 0x1 ;  /* 0x000000040000795c */ /* 0x000fe20000300000 */
.L_x_1258:
[----:B------:R-:W-:Y:S05]  /*14330*/  BSYNC B2 ;  /* 0x0000000000027941 */ /* 0x000fea0003800000 */
.L_x_1257:
[----:B------:R-:W-:Y:S01]  /*14340*/  R2UR UR10, R14 ;  /* 0x000000000e0a72ca */ /* 0x000fe200000e0000 */
[----:B------:R-:W-:Y:S01]  /*14350*/  IMAD R4, R4, 0x6000, R17 ;  /* 0x0000600004047824 */ /* 0x000fe200078e0211 */
[----:B------:R-:W-:Y:S01]  /*14360*/  R2UR UR6, R12 ;  /* 0x000000000c0672ca */ /* 0x000fe200000e0000 */
[----:B------:R-:W-:Y:S01]  /*14370*/  UIADD3 UR4, UP0, UR38, 0x470, URZ ;  /* 0x0000047026047890 */ /* 0x000fe2000ff1e03f */
[----:B------:R-:W-:Y:S01]  /*14380*/  R2UR UR7, R13 ;  /* 0x000000000d0772ca */ /* 0x000fe200000e0000 */
[----:B------:R-:W-:Y:S01]  /*14390*/  IMAD R3, R19, 0x60, RZ ;  /* 0x0000006013037824 */ /* 0x000fe200078e02ff */
[----:B------:R-:W-:Y:S01]  /*143a0*/  PLOP3.LUT P0, PT, PT, PT, PT, 0x80, 0x0 ;  /* 0x000000000000781c */ /* 0x000fe20003f0f070 */
[----:B0-----:R-:W-:Y:S01]  /*143b0*/  VIADD R2, R2, 0x50 ;  /* 0x0000005002027836 */ /* 0x001fe20000000000 */
[----:B------:R-:W-:Y:S01]  /*143c0*/  UIADD3.X UR5, URZ, UR39, URZ, UP0, !UPT ;  /* 0x000000273f057290 */ /* 0x000fe200087fe43f */
[----:B------:R-:W-:-:S11]  /*143d0*/  VIADD R5, R4, 0x400 ;  /* 0x0000040004057836 */ /* 0x000fd60000000000 */
.L_x_1259:
        /* <DEDUP_REMOVED lines=15> */
.L_x_1260:
        /* <DEDUP_REMOVED lines=12> */
.L_x_1246:
[----:B------:R-:W-:Y:S05]  /*14590*/  BSYNC B1 ;  /* 0x0000000000017941 */ /* 0x000fea0003800000 */
.L_x_1245:
[----:B------:R-:W-:Y:S01]  /*145a0*/  ISETP.GT.AND P0, PT, R7, UR40, PT ;  /* 0x0000002807007c0c */ /* 0x000fe2000bf04270 */
[----:B------:R-:W-:-:S12]  /*145b0*/  VIADD R0, R0, 0xfffffffe ;  /* 0xfffffffe00007836 */ /* 0x000fd80000000000 */
[----:B------:R-:W-:Y:S05]  /*145c0*/  @P0 BRA `(.L_x_1261) ;  /* 0xffffffe800dc0947 */ /* 0x000fea000383ffff */
.L_x_1228:
[----:B------:R-:W-:Y:S05]  /*145d0*/  BSYNC B0 ;  /* 0x0000000000007941 */ /* 0x000fea0003800000 */
.L_x_1210:
[----:B0-----:R-:W0:Y:S01]  /*145e0*/  S2R R0, SR_TID.X ;  /* 0x0000000000007919 */ /* 0x001e220000002100 */
[----:B------:R-:W-:Y:S01]  /*145f0*/  BSSY B0, `(.L_x_1262) ;  /* 0x0000012000007945 */ /* 0x000fe20003800000 */
[----:B0-----:R-:W-:-:S04]  /*14600*/  LOP3.LUT R6, R0, 0x7f, RZ, 0xc0, !PT ;  /* 0x0000007f00067812 */ /* 0x001fc800078ec0ff */
[----:B------:R-:W-:-:S13]  /*14610*/  ISETP.NE.AND P1, PT, R6, RZ, PT ;  /* 0x000000ff0600720c */ /* 0x000fda0003f25270 */
[----:B------:R-:W-:Y:S05]  /*14620*/  @P1 BRA `(.L_x_1263) ;  /* 0x0000000000381947 */ /* 0x000fea0003800000 */
[----:B------:R-:W0:Y:S01]  /*14630*/  S2R R3, SR_LANEID ;  /* 0x0000000000037919 */ /* 0x000e220000000000 */
[----:B------:R-:W-:Y:S01]  /*14640*/  VOTEU.ANY UR4, UPT, PT ;  /* 0x0000000000047886 */ /* 0x000fe200038e0100 */
[----:B------:R-:W-:Y:S01]  /*14650*/  ULDC.64 UR6, c[0x0][0x208] ;  /* 0x0000820000067ab9 */ /* 0x000fe20000000a00 */
[----:B------:R-:W0:Y:S08]  /*14660*/  FLO.U32 R0, UR4 ;  /* 0x0000000400007d00 */ /* 0x000e3000080e0000 */
[----:B------:R-:W1:Y:S01]  /*14670*/  POPC R5, UR4 ;  /* 0x0000000400057d09 */ /* 0x000e620008000000 */
[----:B0-----:R-:W-:-:S02]  /*14680*/  ISETP.EQ.U32.AND P0, PT, R0, R3, PT ;  /* 0x000000030000720c */ /* 0x001fc40003f02070 */
[----:B------:R-:W1:Y:S11]  /*14690*/  LDC.64 R2, c[0x0][0xc80] ;  /* 0x00032000ff027b82 */ /* 0x000e760000000a00 */
[----:B-1----:R-:W2:Y:S01]  /*146a0*/  @P0 ATOMG.E.ADD.STRONG.GPU PT, R3, desc[UR6][R2.64], R5 ;  /* 0x00000005020309a8 */ /* 0x002ea200081ee1c6 */
[----:B------:R-:W0:Y:S02]  /*146b0*/  S2R R4, SR_LTMASK ;  /* 0x0000000000047919 */ /* 0x000e240000003900 */
[----:B0-----:R-:W-:-:S04]  /*146c0*/  LOP3.LUT R4, R4, UR4, RZ, 0xc0, !PT ;  /* 0x0000000404047c12 */ /* 0x001fc8000f8ec0ff */
[----:B------:R-:W0:Y:S01]  /*146d0*/  POPC R7, R4 ;  /* 0x0000000400077309 */ /* 0x000e220000000000 */
[----:B--2---:R-:W0:Y:S02]  /*146e0*/  SHFL.IDX PT, R0, R3, R0, 0x1f ;  /* 0x00001f0003007589 */ /* 0x004e2400000e0000 */
[----:B0-----:R-:W-:-:S05]  /*146f0*/  IADD3 R0, R0, UR44, R7 ;  /* 0x0000002c00007c10 */ /* 0x001fca000fffe007 */
[----:B------:R0:W-:Y:S02]  /*14700*/  STL [R1+0x14], R0 ;  /* 0x0000140001007387 */ /* 0x0001e40000100800 */
.L_x_1263:
[----:B------:R-:W-:Y:S05]  /*14710*/  BSYNC B0 ;  /* 0x0000000000007941 */ /* 0x000fea0003800000 */
.L_x_1262:
[----:B0-----:R-:W2:Y:S01]  /*14720*/  LDL R0, [R1+0xc] ;  /* 0x00000c0001007983 */ /* 0x001ea20000100800 */
[----:B------:R-:W-:Y:S01]  /*14730*/  BSSY B0, `(.L_x_1264) ;  /* 0x0000038000007945 */ /* 0x000fe20003800000 */
[----:B--2---:R-:W-:-:S13]  /*14740*/  LOP3.LUT P0, RZ, R0, 0x2, RZ, 0xc0, !PT ;  /* 0x0000000200ff7812 */ /* 0x004fda000780c0ff */
[----:B------:R-:W-:Y:S05]  /*14750*/  @!P0 BRA `(.L_x_1265) ;  /* 0x0000000000d48947 */ /* 0x000fea0003800000 */
[----:B------:R-:W2:Y:S01]  /*14760*/  LDL R0, [R1+0x4] ;  /* 0x0000040001007983 */ /* 0x000ea20000100800 */
[----:B------:R-:W-:Y:S01]  /*14770*/  IMAD R2, R18, 0x8, R17 ;  /* 0x0000000812027824 */ /* 0x000fe200078e0211 */
[----:B------:R-:W-:Y:S01]  /*14780*/  BSSY B1, `(.L_x_1266) ;  /* 0x0000005000017945 */ /* 0x000fe20003800000 */
[----:B------:R-:W-:Y:S02]  /*14790*/  ISETP.NE.AND P2, PT, R6, RZ, PT ;  /* 0x000000ff0600720c */ /* 0x000fe40003f45270 */
[----:B--2---:R-:W-:-:S04]  /*147a0*/  SHF.L.U32 R3, R0, 0x1f, RZ ;  /* 0x0000001f00037819 */ /* 0x004fc800000006ff */
[----:B------:R-:W0:Y:S02]  /*147b0*/  SYNCS.PHASECHK.TRANS64.TRYWAIT P0, [R2+URZ+0x2a860], R3 ;  /* 0x02a86003020075a7 */ /* 0x000e24000800017f */
[----:B0-----:R-:W-:Y:S05]  /*147c0*/  @!P0 BRA `(.L_x_1267) ;  /* 0x0000001800fc8947 */ /* 0x001fea0003800000 */
.L_x_1319:
[----:B------:R-:W-:Y:S05]  /*147d0*/  BSYNC B1 ;  /* 0x0000000000017941 */ /* 0x000fea0003800000 */
.L_x_1266:
[----:B------:R-:W-:Y:S04]  /*147e0*/  BSSY B1, `(.L_x_1268) ;  /* 0x0000009000017945 */ /* 0x000fe80003800000 */
        /* <DEDUP_REMOVED lines=8> */
.L_x_1269:
[----:B------:R-:W-:Y:S05]  /*14870*/  BSYNC B1 ;  /* 0x0000000000017941 */ /* 0x000fea0003800000 */
.L_x_1268:
[----:B------:R-:W-:Y:S01]  /*14880*/  IMAD R0, R18, 0x6000, R17 ;  /* 0x0000600012007824 */ /* 0x000fe200078e0211 */
[----:B------:R-:W-:Y:S01]  /*14890*/  UIADD3 UR4, UP0, UR38, 0x470, URZ ;  /* 0x0000047026047890 */ /* 0x000fe2000ff1e03f */
[----:B------:R-:W-:Y:S01]  /*148a0*/  PLOP3.LUT P0, PT, PT, PT, PT, 0x80, 0x0 ;  /* 0x000000000000781c */ /* 0x000fe20003f0f070 */
[----:B------:R-:W-:Y:S01]  /*148b0*/  IMAD R19, R19, 0x60, RZ ;  /* 0x0000006013137824 */ /* 0x000fe200078e02ff */
[----:B------:R-:W-:Y:S01]  /*148c0*/  UMOV UR6, 0x0 ;  /* 0x0000000000067882 */ /* 0x000fe20000000000 */
[----:B0-----:R-:W-:Y:S01]  /*148d0*/  VIADD R2, R2, 0x2a850 ;  /* 0x0002a85002027836 */ /* 0x001fe20000000000 */
[----:B------:R-:W-:Y:S01]  /*148e0*/  UIADD3.X UR5, URZ, UR39, URZ, UP0, !UPT ;  /* 0x000000273f057290 */ /* 0x000fe200087fe43f */
[----:B------:R-:W-:Y:S01]  /*148f0*/  VIADD R3, R0, 0x400 ;  /* 0x0000040000037836 */ /* 0x000fe20000000000 */
[----:B------:R-:W-:Y:S01]  /*14900*/  UMOV UR7, 0x14f00000 ;  /* 0x14f0000000077882 */ /* 0x000fe20000000000 */
[----:B------:R-:W-:-:S09]  /*14910*/  UMOV UR10, URZ ;  /* 0x0000003f000a7c82 */ /* 0x000fd20008000000 */
.L_x_1270:
        /* <DEDUP_REMOVED lines=15> */
.L_x_1271:
        /* <DEDUP_REMOVED lines=10> */
.L_x_1265:
[----:B------:R-:W-:Y:S05]  /*14ab0*/  BSYNC B0 ;  /* 0x0000000000007941 */ /* 0x000fea0003800000 */
.L_x_1264:
[----:B------:R-:W2:Y:S01]  /*14ac0*/  LDL.LU R3, [R1+0x4] ;  /* 0x0000040001037983 */ /* 0x000ea20000300800 */
[----:B------:R-:W-:-:S05]  /*14ad0*/  VIADD R18, R18, 0x1 ;  /* 0x0000000112127836 */ /* 0x000fca0000000000 */
[----:B------:R-:W-:-:S04]  /*14ae0*/  ISETP.NE.AND P0, PT, R18, 0x2, PT ;  /* 0x000000021200780c */ /* 0x000fc80003f05270 */
[----:B------:R-:W-:Y:S02]  /*14af0*/  SEL R0, RZ, 0x1, P0 ;  /* 0x00000001ff007807 */ /* 0x000fe40000000000 */
[----:B------:R-:W-:Y:S02]  /*14b00*/  SEL R18, R18, RZ, P0 ;  /* 0x000000ff12127207 */ /* 0x000fe40000000000 */
[----:B--2---:R-:W-:-:S05]  /*14b10*/  LOP3.LUT R3, R3, R0, RZ, 0x3c, !PT ;  /* 0x0000000003037212 */ /* 0x004fca00078e3cff */
[----:B------:R0:W-:Y:S02]  /*14b20*/  STL [R1+0x4], R3 ;  /* 0x0000040301007387 */ /* 0x0001e40000100800 */
.L_x_1190:
[----:B------:R-:W-:Y:S05]  /*14b30*/  BSYNC B7 ;  /* 0x0000000000077941 */ /* 0x000fea0003800000 */
.L_x_1188:
[----:B-1----:R-:W2:Y:S04]  /*14b40*/  LDL R0, [R1+0xc] ;  /* 0x00000c0001007983 */ /* 0x002ea80000100800 */
[----:B------:R1:W5:Y:S01]  /*14b50*/  LDL R2, [R1+0x14] ;  /* 0x0000140001027983 */ /* 0x0003620000100800 */
[----:B--2---:R-:W-:-:S13]  /*14b60*/  LOP3.LUT P0, RZ, R0, 0x4, RZ, 0xc0, !PT ;  /* 0x0000000400ff7812 */ /* 0x004fda000780c0ff */
[----:B-1----:R-:W-:Y:S05]  /*14b70*/  @!P0 BRA `(.L_x_1272) ;  /* 0x0000000000288947 */ /* 0x002fea0003800000 */
[----:B------:R-:W-:Y:S05]  /*14b80*/  WARPSYNC.ALL ;  /* 0x0000000000007948 */ /* 0x000fea0003800000 */
[----:B------:R-:W1:Y:S08]  /*14b90*/  S2UR UR5, SR_CgaCtaId ;  /* 0x00000000000579c3 */ /* 0x000e700000008800 */
[----:B------:R-:W-:Y:S06]  /*14ba0*/  BAR.SYNC.DEFER_BLOCKING 0x5, 0x180 ;  /* 0x0146000000007b1d */ /* 0x000fec0000010000 */
[----:B------:R-:W-:-:S02]  /*14bb0*/  UMOV UR4, 0x400 ;  /* 0x0000040000047882 */ /* 0x000fc40000000000 */
[----:B-1----:R-:W-:-:S06]  /*14bc0*/  ULEA UR4, UR5, UR4, 0x18 ;  /* 0x0000000405047291 */ /* 0x002fcc000f8ec03f */
[----:B------:R-:W-:-:S05]  /*14bd0*/  IMAD.U32 R17, RZ, RZ, UR4 ;  /* 0x00000004ff117e24 */ /* 0x000fca000f8e00ff */
[----:B-----5:R-:W1:Y:S04]  /*14be0*/  LDS R2, [R17+0x2a8d0] ;  /* 0x02a8d00011027984 */ /* 0x020e680000000800 */
[----:B-1----:R3:W-:Y:S01]  /*14bf0*/  STL [R1+0x14], R2 ;  /* 0x0000140201007387 */ /* 0x0027e20000100800 */
[----:B------:R-:W-:Y:S06]  /*14c00*/  BAR.ARV 0x4, 0x180 ;  /* 0x0106000000007b1d */ /* 0x000fec0000002000 */
[----:B------:R-:W-:Y:S05]  /*14c10*/  BRA `(.L_x_1273) ;  /* 0x00000000002c7947 */ /* 0x000fea0003800000 */
.L_x_1272:
[----:B------:R-:W-:-:S03]  /*14c20*/  UMOV UR4, 0xffffffff ;  /* 0xffffffff00047882 */ /* 0x000fc60000000000 */
[----:B------:R-:W-:Y:S05]  /*14c30*/  BRA.DIV UR4, `(.L_x_1274) ;  /* 0x0000001604f47947 */ /* 0x000fea000b800000 */
[----:B-----5:R1:W2:Y:S02]  /*14c40*/  SHFL.IDX PT, R14, R2, RZ, 0x1f ;  /* 0x00001fff020e7589 */ /* 0x0202a400000e0000 */
.L_x_1322:
[----:B0-----:R-:W0:Y:S01]  /*14c50*/  @!P1 S2R R3, SR_CgaCtaId ;  /* 0x0000000000039919 */ /* 0x001e220000008800 */
[----:B------:R-:W-:Y:S05]  /*14c60*/  WARPSYNC.ALL ;  /* 0x0000000000007948 */ /* 0x000fea0003800000 */
[----:B------:R-:W-:Y:S01]  /*14c70*/  BAR.SYNC.DEFER_BLOCKING 0x4, 0x180 ;  /* 0x0106000000007b1d */ /* 0x000fe20000010000 */
[----:B------:R-:W-:-:S05]  /*14c80*/  @!P1 MOV R0, 0x400 ;  /* 0x0000040000009802 */ /* 0x000fca0000000f00 */
[----:B--2---:R2:W-:Y:S01]  /*14c90*/  STL [R1+0x14], R14 ;  /* 0x0000140e01007387 */ /* 0x0045e20000100800 */
[----:B0-----:R-:W-:-:S05]  /*14ca0*/  @!P1 LEA R17, R3, R0, 0x18 ;  /* 0x0000000003119211 */ /* 0x001fca00078ec0ff */
[----:B------:R2:W-:Y:S01]  /*14cb0*/  @!P1 STS [R17+0x2a8d0], R2 ;  /* 0x02a8d00211009388 */ /* 0x0005e20000000800 */
[----:B------:R-:W-:Y:S06]  /*14cc0*/  BAR.ARV 0x5, 0x180 ;  /* 0x0146000000007b1d */ /* 0x000fec0000002000 */
.L_x_1273:
[----:B------:R-:W4:Y:S01]  /*14cd0*/  LDL R0, [R1+0x14] ;  /* 0x0000140001007983 */ /* 0x000f220000100800 */
[----:B------:R-:W-:Y:S02]  /*14ce0*/  ULDC UR4, c[0x0][0xc38] ;  /* 0x00030e0000047ab9 */ /* 0x000fe40000000800 */
[----:B----4-:R-:W-:-:S13]  /*14cf0*/  ISETP.GE.AND P0, PT, R0, UR4, PT ;  /* 0x0000000400007c0c */ /* 0x010fda000bf06270 */
[----:B------:R-:W-:Y:S05]  /*14d00*/  @!P0 BRA `(.L_x_1275) ;  /* 0xffffffb400d88947 */ /* 0x000fea000383ffff */
.L_x_1179:
[----:B0-----:R-:W4:Y:S01]  /*14d10*/  LDL.LU R0, [R1+0x18] ;  /* 0x0000180001007983 */ /* 0x001f220000300800 */
[----:B------:R-:W-:Y:S01]  /*14d20*/  BSSY B0, `(.L_x_1276) ;  /* 0x000000b000007945 */ /* 0x000fe20003800000 */
[----:B------:R-:W0:Y:S01]  /*14d30*/  S2R R5, SR_CgaCtaId ;  /* 0x0000000000057919 */ /* 0x000e220000008800 */
[----:B----4-:R-:W-:-:S05]  /*14d40*/  VIADD R0, R0, 0x1 ;  /* 0x0000000100007836 */ /* 0x010fca0000000000 */
[----:B-123--:R-:W-:-:S04]  /*14d50*/  LEA.HI R2, R0, R0, RZ, 0x1 ;  /* 0x0000000000027211 */ /* 0x00efc800078f08ff */
[----:B------:R-:W-:-:S05]  /*14d60*/  LOP3.LUT R3, R2, 0xfffffffe, RZ, 0xc0, !PT ;  /* 0xfffffffe02037812 */ /* 0x000fca00078ec0ff */
[----:B------:R-:W-:Y:S01]  /*14d70*/  IMAD.IADD R3, R0, 0x1, -R3 ;  /* 0x0000000100037824 */ /* 0x000fe200078e0a03 */
[----:B------:R-:W-:-:S04]  /*14d80*/  MOV R0, 0x400 ;  /* 0x0000040000007802 */ /* 0x000fc80000000f00 */
[----:B0-----:R-:W-:Y:S02]  /*14d90*/  LEA R0, R5, R0, 0x18 ;  /* 0x0000000005007211 */ /* 0x001fe400078ec0ff */
[----:B------:R-:W-:-:S04]  /*14da0*/  SHF.L.U32 R3, R3, 0x1f, RZ ;  /* 0x0000001f03037819 */ /* 0x000fc800000006ff */
[----:B------:R-:W0:Y:S02]  /*14db0*/  SYNCS.PHASECHK.TRANS64.TRYWAIT P0, [R0+URZ+0x2a820], R3 ;  /* 0x02a82003000075a7 */ /* 0x000e24000800017f */
[----:B0-----:R-:W-:Y:S05]  /*14dc0*/  @!P0 BRA `(.L_x_1277) ;  /* 0x0000001400b88947 */ /* 0x001fea0003800000 */
.L_x_1323:
[----:B------:R-:W-:Y:S05]  /*14dd0*/  BSYNC B0 ;  /* 0x0000000000007941 */ /* 0x000fea0003800000 */
.L_x_1276:
[----:B------:R-:W-:-:S03]  /*14de0*/  UMOV UR4, 0xffffffff ;  /* 0xffffffff00047882 */ /* 0x000fc60000000000 */
[----:B------:R-:W-:Y:S05]  /*14df0*/  BRA.DIV UR4, `(.L_x_1278) ;  /* 0x0000001604c07947 */ /* 0x000fea000b800000 */
[----:B------:R-:W1:Y:S02]  /*14e00*/  S2R R2, SR_TID.X ;  /* 0x0000000000027919 */ /* 0x000e640000002100 */
[----:B-1----:R-:W-:-:S04]  /*14e10*/  SHF.R.U32.HI R2, RZ, 0x5, R2 ;  /* 0x00000005ff027819 */ /* 0x002fc80000011602 */
[----:B------:R-:W-:-:S05]  /*14e20*/  LOP3.LUT R2, R2, 0x3, RZ, 0xc0, !PT ;  /* 0x0000000302027812 */ /* 0x000fca00078ec0ff */
[----:B------:R1:W2:Y:S02]  /*14e30*/  SHFL.IDX PT, R14, R2, RZ, 0x1f ;  /* 0x00001fff020e7589 */ /* 0x0002a400000e0000 */
.L_x_1326:
[----:B--2---:R-:W-:Y:S01]  /*14e40*/  ISETP.NE.AND P0, PT, R14, RZ, PT ;  /* 0x000000ff0e00720c */ /* 0x004fe20003f05270 */
[----:B------:R-:W-:-:S12]  /*14e50*/  BSSY B0, `(.L_x_1279) ;  /* 0x0000027000007945 */ /* 0x000fd80003800000 */
[----:B------:R-:W-:Y:S05]  /*14e60*/  @P0 BRA `(.L_x_1280) ;  /* 0x0000000000940947 */ /* 0x000fea0003800000 */
[----:B------:R-:W-:-:S03]  /*14e70*/  UMOV UR4, 0xffffffff ;  /* 0xffffffff00047882 */ /* 0x000fc60000000000 */
[----:B------:R-:W-:Y:S05]  /*14e80*/  BRA.DIV UR4, `(.L_x_1281) ;  /* 0x0000001604d07947 */ /* 0x000fea000b800000 */
[----:B------:R-:W-:-:S13]  /*14e90*/  ELECT P6, URZ, PT ;  /* 0x00000000003f782f */ /* 0x000fda00038c0000 */
.L_x_1329:
        /* <DEDUP_REMOVED lines=8> */
.L_x_1282:
[----:B------:R-:W2:Y:S01]  /*14f20*/  LDL.LU R7, [R1+0x4] ;  /* 0x0000040001077983 */ /* 0x000ea20000300800 */
[----:B0-----:R-:W-:Y:S02]  /*14f30*/  VIADD R3, R0, 0x2a840 ;  /* 0x0002a84000037836 */ /* 0x001fe40000000000 */
[C---:B------:R-:W-:Y:S02]  /*14f40*/  VIADD R2, R18.reuse, 0x1 ;  /* 0x0000000112027836 */ /* 0x040fe40000000000 */
[----:B------:R-:W-:-:S03]  /*14f50*/  IMAD R6, R18, 0x8, R3 ;  /* 0x0000000812067824 */ /* 0x000fc600078e0203 */
[----:B------:R-:W-:-:S04]  /*14f60*/  ISETP.NE.AND P1, PT, R2, 0x2, PT ;  /* 0x000000020200780c */ /* 0x000fc80003f25270 */
[----:B------:R-:W-:Y:S02]  /*14f70*/  SEL R4, RZ, 0x1, P1 ;  /* 0x00000001ff047807 */ /* 0x000fe40000800000 */
[C---:B--2---:R-:W-:Y:S02]  /*14f80*/  SHF.L.U32 R5, R7.reuse, 0x1f, RZ ;  /* 0x0000001f07057819 */ /* 0x044fe400000006ff */
[----:B------:R-:W-:Y:S02]  /*14f90*/  LOP3.LUT R7, R7, R4, RZ, 0x3c, !PT ;  /* 0x0000000407077212 */ /* 0x000fe400078e3cff */
[----:B------:R-:W0:Y:S01]  /*14fa0*/  SYNCS.PHASECHK.TRANS64.TRYWAIT P0, [R6+URZ], R5 ;  /* 0x00000005060075a7 */ /* 0x000e22000800017f */
[----:B------:R-:W-:Y:S02]  /*14fb0*/  SEL R4, R2, RZ, P1 ;  /* 0x000000ff02047207 */ /* 0x000fe40000800000 */
[----:B------:R-:W-:-:S03]  /*14fc0*/  SHF.L.U32 R2, R7, 0x1f, RZ ;  /* 0x0000001f07027819 */ /* 0x000fc600000006ff */
[----:B------:R-:W-:Y:S01]  /*14fd0*/  IMAD R3, R4, 0x8, R3 ;  /* 0x0000000804037824 */ /* 0x000fe200078e0203 */
[----:B0-----:R-:W-:Y:S06]  /*14fe0*/  @!P0 BRA `(.L_x_1283) ;  /* 0x0000001400988947 */ /* 0x001fec0003800000 */
.L_x_1330:
[----:B------:R-:W1:Y:S02]  /*14ff0*/  SYNCS.PHASECHK.TRANS64.TRYWAIT P0, [R3+URZ], R2 ;  /* 0x00000002030075a7 */ /* 0x000e64000800017f */
[----:B-1----:R-:W-:Y:S05]  /*15000*/  @!P0 BRA `(.L_x_1284) ;  /* 0x0000001400a48947 */ /* 0x002fea0003800000 */
.L_x_1331:
[----:B------:R-:W-:Y:S05]  /*15010*/  @!P2 BRA `(.L_x_1285) ;  /* 0x000000000004a947 */ /* 0x000fea0003800000 */
[----:B------:R-:W-:Y:S01]  /*15020*/  BPT.TRAP 0x1 ;  /* 0x000000040000795c */ /* 0x000fe20000300000 */
.L_x_1285:
[----:B-1----:R-:W-:-:S04]  /*15030*/  VIADD R3, R0, 0x2a860 ;  /* 0x0002a86000037836 */ /* 0x002fc80000000000 */
[----:B------:R-:W-:-:S04]  /*15040*/  IMAD R18, R18, 0x8, R3 ;  /* 0x0000000812127824 */ /* 0x000fc800078e0203 */
[----:B------:R-:W1:Y:S02]  /*15050*/  SYNCS.PHASECHK.TRANS64.TRYWAIT P0, [R18+URZ], R5 ;  /* 0x00000005120075a7 */ /* 0x000e64000800017f */
[----:B-1----:R-:W-:Y:S05]  /*15060*/  @!P0 BRA `(.L_x_1286) ;  /* 0x0000001400a08947 */ /* 0x002fea0003800000 */
.L_x_1332:
[----:B------:R-:W-:-:S07]  /*15070*/  IMAD R3, R4, 0x8, R3 ;  /* 0x0000000804037824 */ /* 0x000fce00078e0203 */
.L_x_1287:
[----:B--2---:R2:W3:Y:S02]  /*15080*/  SYNCS.PHASECHK.TRANS64.TRYWAIT P0, [R3+URZ], R2 ;  /* 0x00000002030075a7 */ /* 0x0044e4000800017f */
[----:B---3--:R-:W-:Y:S05]  /*15090*/  @!P0 NANOSLEEP.SYNCS 0x989680 ;  /* 0x009896800000895d */ /* 0x008fea0003900000 */
[----:B------:R-:W3:Y:S02]  /*150a0*/  @!P0 SYNCS.PHASECHK.TRANS64 P0, [R3+URZ], R2 ;  /* 0x00000002030085a7 */ /* 0x000ee4000800007f */
[----:B---3--:R-:W-:Y:S05]  /*150b0*/  @!P0 BRA `(.L_x_1287) ;  /* 0xfffffffc00f08947 */ /* 0x008fea000383ffff */
.L_x_1280:
[----:B------:R-:W-:Y:S05]  /*150c0*/  BSYNC B0 ;  /* 0x0000000000007941 */ /* 0x000fea0003800000 */
.L_x_1279:
[----:B------:R-:W-:Y:S05]  /*150d0*/  EXIT ;  /* 0x000000000000794d */ /* 0x000fea0003800000 */
.L_x_1092:
[----:B0-----:R-:W-:-:S04]  /*150e0*/  IMAD.U32 R3, RZ, RZ, UR38 ;  /* 0x00000026ff037e24 */ /* 0x001fc8000f8e00ff */
[----:B------:R0:W1:Y:S03]  /*150f0*/  SYNCS.PHASECHK.TRANS64.TRYWAIT P1, [R3+URZ+0x2a800], R0 ;  /* 0x02a80000030075a7 */ /* 0x000066000802017f */
[----:B-1----:R-:W-:Y:S05]  /*15100*/  @!P1 NANOSLEEP.SYNCS 0x989680 ;  /* 0x009896800000995d */ /* 0x002fea0003900000 */
[----:B------:R-:W1:Y:S02]  /*15110*/  @!P1 SYNCS.PHASECHK.TRANS64 P1, [R3+URZ+0x2a800], R0 ;  /* 0x02a80000030095a7 */ /* 0x000e64000802007f */
[----:B-1----:R-:W-:Y:S05]  /*15120*/  @!P1 BRA `(.L_x_1092) ;  /* 0xfffffffc00ec9947 */ /* 0x002fea000383ffff */
[----:B------:R-:W-:Y:S05]  /*15130*/  BRA `(.L_x_1288) ;  /* 0xfffffec800347947 */ /* 0x000fea000383ffff */
.L_x_1096:
[----:B-1----:R1:W3:Y:S02]  /*15140*/  SYNCS.PHASECHK.TRANS64.TRYWAIT P1, [R21+URZ+0x2a830], R0 ;  /* 0x02a83000150075a7 */ /* 0x0022e4000802017f */
[----:B---3--:R-:W-:Y:S05]  /*15150*/  @!P1 NANOSLEEP.SYNCS 0x989680 ;  /* 0x009896800000995d */ /* 0x008fea0003900000 */
[----:B------:R-:W3:Y:S02]  /*15160*/  @!P1 SYNCS.PHASECHK.TRANS64 P1, [R21+URZ+0x2a830], R0 ;  /* 0x02a83000150095a7 */ /* 0x000ee4000802007f */
[----:B---3--:R-:W-:Y:S05]  /*15170*/  @!P1 BRA `(.L_x_1096) ;  /* 0xfffffffc00f09947 */ /* 0x008fea000383ffff */
[----:B------:R-:W-:Y:S05]  /*15180*/  BRA `(.L_x_1095) ;  /* 0xfffffec800687947 */ /* 0x000fea000383ffff */
.L_x_1112:
[----:B-1----:R-:W-:-:S04]  /*15190*/  IMAD.U32 R14, RZ, RZ, UR7 ;  /* 0x00000007ff0e7e24 */ /* 0x002fc8000f8e00ff */
[----:B------:R1:W2:Y:S03]  /*151a0*/  SYNCS.PHASECHK.TRANS64.TRYWAIT P1, [R14+URZ+0x2a830], R11 ;  /* 0x02a8300b0e0075a7 */ /* 0x0002a6000802017f */
[----:B--2---:R-:W-:Y:S05]  /*151b0*/  @!P1 NANOSLEEP.SYNCS 0x989680 ;  /* 0x009896800000995d */ /* 0x004fea0003900000 */
[----:B------:R-:W2:Y:S02]  /*151c0*/  @!P1 SYNCS.PHASECHK.TRANS64 P1, [R14+URZ+0x2a830], R11 ;  /* 0x02a8300b0e0095a7 */ /* 0x000ea4000802007f */
[----:B--2---:R-:W-:Y:S05]  /*151d0*/  @!P1 BRA `(.L_x_1112) ;  /* 0xfffffffc00ec9947 */ /* 0x004fea000383ffff */
[----:B------:R-:W-:Y:S05]  /*151e0*/  BRA `(.L_x_1111) ;  /* 0xfffffef800a47947 */ /* 0x000fea000383ffff */
.L_x_1116:
[----:B01----:R-:W-:-:S04]  /*151f0*/  IMAD.U32 R11, RZ, RZ, UR14 ;  /* 0x0000000eff0b7e24 */ /* 0x003fc8000f8e00ff */
[----:B------:R0:W1:Y:S03]  /*15200*/  SYNCS.PHASECHK.TRANS64.TRYWAIT P1, [R11+URZ+0x2a850], R0 ;  /* 0x02a850000b0075a7 */ /* 0x000066000802017f */
[----:B-1----:R-:W-:Y:S05]  /*15210*/  @!P1 NANOSLEEP.SYNCS 0x989680 ;  /* 0x009896800000995d */ /* 0x002fea0003900000 */
[----:B------:R-:W1:Y:S02]  /*15220*/  @!P1 SYNCS.PHASECHK.TRANS64 P1, [R11+URZ+0x2a850], R0 ;  /* 0x02a850000b0095a7 */ /* 0x000e64000802007f */
[----:B-1----:R-:W-:Y:S05]  /*15230*/  @!P1 BRA `(.L_x_1116) ;  /* 0xfffffffc00ec9947 */ /* 0x002fea000383ffff */
[----:B------:R-:W-:Y:S05]  /*15240*/  BRA `(.L_x_1115) ;  /* 0xffffff0000cc7947 */ /* 0x000fea000383ffff */
.L_x_1133:
[----:B-1----:R-:W-:-:S04]  /*15250*/  IMAD.U32 R8, RZ, RZ, UR6 ;  /* 0x00000006ff087e24 */ /* 0x002fc8000f8e00ff */
[----:B------:R1:W2:Y:S03]  /*15260*/  SYNCS.PHASECHK.TRANS64.TRYWAIT P1, [R8+URZ+0x2a830], R7 ;  /* 0x02a83007080075a7 */ /* 0x0002a6000802017f */
[----:B--2---:R-:W-:Y:S05]  /*15270*/  @!P1 NANOSLEEP.SYNCS 0x989680 ;  /* 0x009896800000995d */ /* 0x004fea0003900000 */
[----:B------:R-:W2:Y:S02]  /*15280*/  @!P1 SYNCS.PHASECHK.TRANS64 P1, [R8+URZ+0x2a830], R7 ;  /* 0x02a83007080095a7 */ /* 0x000ea4000802007f */
[----:B--2---:R-:W-:Y:S05]  /*15290*/  @!P1 BRA `(.L_x_1133) ;  /* 0xfffffffc00ec9947 */ /* 0x004fea000383ffff */
[----:B------:R-:W-:Y:S05]  /*152a0*/  BRA `(.L_x_1132) ;  /* 0xffffff2c00fc7947 */ /* 0x000fea000383ffff */
.L_x_1137:
[----:B01----:R-:W-:-:S04]  /*152b0*/  IMAD.U32 R7, RZ, RZ, UR10 ;  /* 0x0000000aff077e24 */ /* 0x003fc8000f8e00ff */
[----:B------:R0:W1:Y:S03]  /*152c0*/  SYNCS.PHASECHK.TRANS64.TRYWAIT P1, [R7+URZ+0x2a850], R0 ;  /* 0x02a85000070075a7 */ /* 0x000066000802017f */
[----:B-1----:R-:W-:Y:S05]  /*152d0*/  @!P1 NANOSLEEP.SYNCS 0x989680 ;  /* 0x009896800000995d */ /* 0x002fea0003900000 */
[----:B------:R-:W1:Y:S02]  /*152e0*/  @!P1 SYNCS.PHASECHK.TRANS64 P1, [R7+URZ+0x2a850], R0 ;  /* 0x02a85000070095a7 */ /* 0x000e64000802007f */
[----:B-1----:R-:W-:Y:S05]  /*152f0*/  @!P1 BRA `(.L_x_1137) ;  /* 0xfffffffc00ec9947 */ /* 0x002fea000383ffff */
[----:B------:R-:W-:Y:S05]  /*15300*/  BRA `(.L_x_1136) ;  /* 0xffffff3800247947 */ /* 0x000fea000383ffff */
.L_x_1143:
[----:B-1----:R-:W-:-:S04]  /*15310*/  IMAD.U32 R8, RZ, RZ, UR6 ;  /* 0x00000006ff087e24 */ /* 0x002fc8000f8e00ff */
[----:B------:R1:W2:Y:S03]  /*15320*/  SYNCS.PHASECHK.TRANS64.TRYWAIT P1, [R8+URZ+0x2a830], R7 ;  /* 0x02a83007080075a7 */ /* 0x0002a6000802017f */
[----:B--2---:R-:W-:Y:S05]  /*15330*/  @!P1 NANOSLEEP.SYNCS 0x989680 ;  /* 0x009896800000995d */ /* 0x004fea0003900000 */
[----:B------:R-:W2:Y:S02]  /*15340*/  @!P1 SYNCS.PHASECHK.TRANS64 P1, [R8+URZ+0x2a830], R7 ;  /* 0x02a83007080095a7 */ /* 0x000ea4000802007f */
[----:B--2---:R-:W-:Y:S05]  /*15350*/  @!P1 BRA `(.L_x_1143) ;  /* 0xfffffffc00ec9947 */ /* 0x004fea000383ffff */
[----:B------:R-:W-:Y:S05]  /*15360*/  BRA `(.L_x_1142) ;  /* 0xffffff5000707947 */ /* 0x000fea000383ffff */
.L_x_1147:
[----:B01----:R-:W-:-:S04]  /*15370*/  IMAD.U32 R7, RZ, RZ, UR10 ;  /* 0x0000000aff077e24 */ /* 0x003fc8000f8e00ff */
[----:B------:R0:W1:Y:S03]  /*15380*/  SYNCS.PHASECHK.TRANS64.TRYWAIT P1, [R7+URZ+0x2a850], R0 ;  /* 0x02a85000070075a7 */ /* 0x000066000802017f */
[----:B-1----:R-:W-:Y:S05]  /*15390*/  @!P1 NANOSLEEP.SYNCS 0x989680 ;  /* 0x009896800000995d */ /* 0x002fea0003900000 */
[----:B------:R-:W1:Y:S02]  /*153a0*/  @!P1 SYNCS.PHASECHK.TRANS64 P1, [R7+URZ+0x2a850], R0 ;  /* 0x02a85000070095a7 */ /* 0x000e64000802007f */
[----:B-1----:R-:W-:Y:S05]  /*153b0*/  @!P1 BRA `(.L_x_1147) ;  /* 0xfffffffc00ec9947 */ /* 0x002fea000383ffff */
[----:B------:R-:W-:Y:S05]  /*153c0*/  BRA `(.L_x_1146) ;  /* 0xffffff5800987947 */ /* 0x000fea000383ffff */
.L_x_1160:
[----:B-1----:R-:W-:-:S04]  /*153d0*/  IMAD.U32 R5, RZ, RZ, UR5 ;  /* 0x00000005ff057e24 */ /* 0x002fc8000f8e00ff */
[----:B------:R1:W2:Y:S03]  /*153e0*/  SYNCS.PHASECHK.TRANS64.TRYWAIT P0, [R5+URZ+0x2a850], R0 ;  /* 0x02a85000050075a7 */ /* 0x0002a6000800017f */
[----:B--2---:R-:W-:Y:S05]  /*153f0*/  @!P0 NANOSLEEP.SYNCS 0x989680 ;  /* 0x009896800000895d */ /* 0x004fea0003900000 */
[----:B------:R-:W2:Y:S02]  /*15400*/  @!P0 SYNCS.PHASECHK.TRANS64 P0, [R5+URZ+0x2a850], R0 ;  /* 0x02a85000050085a7 */ /* 0x000ea4000800007f */
[----:B--2---:R-:W-:Y:S05]  /*15410*/  @!P0 BRA `(.L_x_1160) ;  /* 0xfffffffc00ec8947 */ /* 0x004fea000383ffff */
[----:B------:R-:W-:Y:S05]  /*15420*/  BRA `(.L_x_1159) ;  /* 0xffffff8800007947 */ /* 0x000fea000383ffff */
.L_x_1196:
[----:B------:R-:W-:Y:S02]  /*15430*/  IMAD.MOV.U32 R13, RZ, RZ, R4 ;  /* 0x000000ffff0d7224 */ /* 0x000fe400078e0004 */
[----:B------:R-:W-:Y:S02]  /*15440*/  IMAD.MOV.U32 R12, RZ, RZ, RZ ;  /* 0x000000ffff0c7224 */ /* 0x000fe400078e00ff */
[----:B------:R-:W-:Y:S02]  /*15450*/  IMAD.MOV.U32 R11, RZ, RZ, 0x1f ;  /* 0x0000001fff0b7424 */ /* 0x000fe400078e00ff */
[----:B------:R-:W-:-:S07]  /*15460*/  IMAD.MOV.U32 R15, RZ, RZ, -0x1 ;  /* 0xffffffffff0f7424 */ /* 0x000fce00078e00ff */
[----:B0-----:R-:W-:Y:S05]  /*15470*/  WARPSYNC.COLLECTIVE R15, `(.L_x_1289) ;  /* 0x000000000f087348 */ /* 0x001fea0003c00000 */
[----:B------:R1:W2:Y:S02]  /*15480*/  SHFL.IDX P6, R14, R13, R12, R11 ;  /* 0x0000000c0d0e7389 */ /* 0x0002a400000c000b */
[----:B012---:R-:W-:Y:S01]  /*15490*/  ENDCOLLECTIVE ;  /* 0x000000000000791b */ /* 0x007fe20003800000 */
.L_x_1289:
[----:B------:R-:W-:Y:S05]  /*154a0*/  BRA `(.L_x_1290) ;  /* 0xffffffbc00a87947 */ /* 0x000fea000383ffff */
.L_x_1198:
[----:B------:R-:W-:Y:S01]  /*154b0*/  BSSY B0, `(.L_x_1291) ;  /* 0x0000006000007945 */ /* 0x000fe20003800000 */
[----:B------:R-:W-:-:S07]  /*154c0*/  IMAD.MOV.U32 R15, RZ, RZ, -0x1 ;  /* 0xffffffffff0f7424 */ /* 0x000fce00078e00ff */
[----:B01----:R-:W-:Y:S05]  /*154d0*/  WARPSYNC.COLLECTIVE R15, `(.L_x_1292) ;  /* 0x000000000f0c7348 */ /* 0x003fea0003c00000 */
[----:B------:R-:W-:Y:S02]  /*154e0*/  ELECT P6, UR62, PT ;  /* 0x00000000003e782f */ /* 0x000fe400038c0000 */
[----:B------:R-:W-:Y:S01]  /*154f0*/  MOV R14, UR62 ;  /* 0x0000003e000e7c02 */ /* 0x000fe20008000f00 */
[----:B01----:R-:W-:Y:S10]  /*15500*/  ENDCOLLECTIVE ;  /* 0x000000000000791b */ /* 0x003ff40003800000 */
.L_x_1292:
[----:B------:R-:W-:Y:S05]  /*15510*/  BSYNC B0 ;  /* 0x0000000000007941 */ /* 0x000fea0003800000 */
.L_x_1291:
[----:B------:R-:W-:Y:S05]  /*15520*/  BRA `(.L_x_1293) ;  /* 0xffffffbc00ac7947 */ /* 0x000fea000383ffff */
.L_x_1200:
[----:B0-----:R0:W2:Y:S02]  /*15530*/  SYNCS.PHASECHK.TRANS64.TRYWAIT P0, [R0+URZ+0x2a840], R2 ;  /* 0x02a84002000075a7 */ /* 0x0010a4000800017f */
[----:B--2---:R-:W-:Y:S05]  /*15540*/  @!P0 NANOSLEEP.SYNCS 0x989680 ;  /* 0x009896800000895d */ /* 0x004fea0003900000 */
[----:B------:R-:W2:Y:S02]  /*15550*/  @!P0 SYNCS.PHASECHK.TRANS64 P0, [R0+URZ+0x2a840], R2 ;  /* 0x02a84002000085a7 */ /* 0x000ea4000800007f */
[----:B--2---:R-:W-:Y:S05]  /*15560*/  @!P0 BRA `(.L_x_1200) ;  /* 0xfffffffc00f08947 */ /* 0x004fea000383ffff */
[----:B------:R-:W-:Y:S05]  /*15570*/  BRA `(.L_x_1294) ;  /* 0xffffffc000007947 */ /* 0x000fea000383ffff */
.L_x_1204:
[----:B------:R-:W-:Y:S01]  /*15580*/  IMAD.MOV.U32 R13, RZ, RZ, R6 ;  /* 0x000000ffff0d7224 */ /* 0x000fe200078e0006 */
[----:B------:R-:W-:Y:S01]  /*15590*/  LOP3.LUT R8, R8, 0x7f, RZ, 0xc0, !PT ;  /* 0x0000007f08087812 */ /* 0x000fe200078ec0ff */
[----:B------:R-:W-:Y:S02]  /*155a0*/  IMAD.MOV.U32 R12, RZ, RZ, RZ ;  /* 0x000000ffff0c7224 */ /* 0x000fe400078e00ff */
[----:B------:R-:W-:Y:S01]  /*155b0*/  IMAD.MOV.U32 R11, RZ, RZ, 0x181f ;  /* 0x0000181fff0b7424 */ /* 0x000fe200078e00ff */
[----:B------:R-:W-:Y:S01]  /*155c0*/  SHF.R.U32.HI R8, RZ, 0x3, R8 ;  /* 0x00000003ff087819 */ /* 0x000fe20000011608 */
[----:B------:R-:W-:-:S04]  /*155d0*/  IMAD.MOV.U32 R15, RZ, RZ, -0x1 ;  /* 0xffffffffff0f7424 */ /* 0x000fc800078e00ff */
[----:B------:R-:W-:-:S07]  /*155e0*/  VIADD R4, R8, UR43 ;  /* 0x0000002b08047c36 */ /* 0x000fce0008000000 */
[----:B-----5:R-:W-:Y:S05]  /*155f0*/  WARPSYNC.COLLECTIVE R15, `(.L_x_1295) ;  /* 0x000000000f087348 */ /* 0x020fea0003c00000 */
[----:B------:R0:W1:Y:S02]  /*15600*/  SHFL.IDX P6, R14, R13, R12, R11 ;  /* 0x0000000c0d0e7389 */ /* 0x00006400000c000b */
[----:B01---5:R-:W-:Y:S01]  /*15610*/  ENDCOLLECTIVE ;  /* 0x000000000000791b */ /* 0x023fe20003800000 */
.L_x_1295:
[----:B------:R-:W-:Y:S02]  /*15620*/  VIADD R8, R4, 0x10 ;  /* 0x0000001004087836 */ /* 0x000fe40000000000 */
[----:B------:R-:W-:Y:S02]  /*15630*/  IMAD.MOV.U32 R13, RZ, RZ, R0 ;  /* 0x000000ffff0d7224 */ /* 0x000fe400078e0000 */
[----:B------:R-:W-:-:S07]  /*15640*/  IMAD.MOV.U32 R2, RZ, RZ, R14 ;  /* 0x000000ffff027224 */ /* 0x000fce00078e000e */
[----:B------:R-:W-:Y:S05]  /*15650*/  WARPSYNC.COLLECTIVE R15, `(.L_x_1296) ;  /* 0x000000000f087348 */ /* 0x000fea0003c00000 */
[----:B------:R0:W1:Y:S02]  /*15660*/  SHFL.IDX P6, R14, R13, R12, R11 ;  /* 0x0000000c0d0e7389 */ /* 0x00006400000c000b */
[----:B01----:R-:W-:Y:S01]  /*15670*/  ENDCOLLECTIVE ;  /* 0x000000000000791b */ /* 0x003fe20003800000 */
.L_x_1296:
[----:B------:R-:W-:Y:S01]  /*15680*/  ULDC UR4, c[0x0][0x288] ;  /* 0x0000a20000047ab9 */ /* 0x000fe20000000800 */
[----:B------:R-:W-:Y:S01]  /*15690*/  ULDC.64 UR6, c[0x0][0x208] ;  /* 0x0000820000067ab9 */ /* 0x000fe20000000a00 */
[----:B------:R-:W-:-:S05]  /*156a0*/  IMAD R5, R7, UR4, RZ ;  /* 0x0000000407057c24 */ /* 0x000fca000f8e02ff */
[----:B------:R-:W-:Y:S01]  /*156b0*/  ISETP.GE.AND P4, PT, R4, R5, PT ;  /* 0x000000050400720c */ /* 0x000fe20003f86270 */
[----:B------:R-:W-:Y:S02]  /*156c0*/  IMAD.MOV.U32 R13, RZ, RZ, R6 ;  /* 0x000000ffff0d7224 */ /* 0x000fe400078e0006 */
[----:B------:R-:W-:Y:S02]  /*156d0*/  IMAD.MOV.U32 R12, RZ, RZ, 0x1 ;  /* 0x00000001ff0c7424 */ /* 0x000fe400078e00ff */
[----:B------:R-:W-:-:S08]  /*156e0*/  IMAD.MOV.U32 R3, RZ, RZ, R14 ;  /* 0x000000ffff037224 */ /* 0x000fd000078e000e */
        /* <DEDUP_REMOVED lines=15> */
.L_x_1297:
[----:B------:R-:W-:Y:S02]  /*157e0*/  IMAD.MOV.U32 R13, RZ, RZ, R0 ;  /* 0x000000ffff0d7224 */ /* 0x000fe400078e0000 */
[----:B------:R-:W-:-:S07]  /*157f0*/  IMAD.MOV.U32 R2, RZ, RZ, R14 ;  /* 0x000000ffff027224 */ /* 0x000fce00078e000e */
[----:B------:R-:W-:Y:S05]  /*15800*/  WARPSYNC.COLLECTIVE R15, `(.L_x_1298) ;  /* 0x000000000f087348 */ /* 0x000fea0003c00000 */
[----:B------:R0:W1:Y:S02]  /*15810*/  SHFL.IDX P6, R14, R13, R12, R11 ;  /* 0x0000000c0d0e7389 */ /* 0x00006400000c000b */
[----:B01----:R-:W-:Y:S01]  /*15820*/  ENDCOLLECTIVE ;  /* 0x000000000000791b */ /* 0x003fe20003800000 */
.L_x_1298:
[----:B------:R-:W-:Y:S01]  /*15830*/  ULDC.64 UR4, c[0x0][0x208] ;  /* 0x0000820000047ab9 */ /* 0x000fe20000000a00 */
[----:B------:R-:W-:Y:S02]  /*15840*/  IMAD.MOV.U32 R13, RZ, RZ, R6 ;  /* 0x000000ffff0d7224 */ /* 0x000fe400078e0006 */
[----:B------:R-:W-:Y:S02]  /*15850*/  IMAD.MOV.U32 R12, RZ, RZ, 0x2 ;  /* 0x00000002ff0c7424 */ /* 0x000fe400078e00ff */
[----:B------:R-:W-:-:S05]  /*15860*/  IMAD.MOV.U32 R3, RZ, RZ, R14 ;  /* 0x000000ffff037224 */ /* 0x000fca00078e000e */
        /* <DEDUP_REMOVED lines=14> */
.L_x_1299:
[----:B------:R-:W-:-:S05]  /*15950*/  VIADD R2, R4, 0x20 ;  /* 0x0000002004027836 */ /* 0x000fca0000000000 */
[----:B------:R-:W-:Y:S01]  /*15960*/  ISETP.GE.AND P4, PT, R2, R5, PT ;  /* 0x000000050200720c */ /* 0x000fe20003f86270 */
[----:B------:R-:W-:Y:S02]  /*15970*/  IMAD.MOV.U32 R13, RZ, RZ, R0 ;  /* 0x000000ffff0d7224 */ /* 0x000fe400078e0000 */
[----:B------:R-:W-:-:S10]  /*15980*/  IMAD.MOV.U32 R2, RZ, RZ, R14 ;  /* 0x000000ffff027224 */ /* 0x000fd400078e000e */
[----:B------:R-:W-:Y:S05]  /*15990*/  WARPSYNC.COLLECTIVE R15, `(.L_x_1300) ;  /* 0x000000000f087348 */ /* 0x000fea0003c00000 */
[----:B------:R0:W1:Y:S02]  /*159a0*/  SHFL.IDX P6, R14, R13, R12, R11 ;  /* 0x0000000c0d0e7389 */ /* 0x00006400000c000b */
[----:B01----:R-:W-:Y:S01]  /*159b0*/  ENDCOLLECTIVE ;  /* 0x000000000000791b */ /* 0x003fe20003800000 */
.L_x_1300:
        /* <DEDUP_REMOVED lines=18> */
.L_x_1301:
[----:B------:R-:W-:-:S05]  /*15ae0*/  VIADD R2, R4, 0x30 ;  /* 0x0000003004027836 */ /* 0x000fca0000000000 */
[----:B------:R-:W-:Y:S01]  /*15af0*/  ISETP.GE.AND P4, PT, R2, R5, PT ;  /* 0x000000050200720c */ /* 0x000fe20003f86270 */
[----:B------:R-:W-:Y:S02]  /*15b00*/  IMAD.MOV.U32 R13, RZ, RZ, R0 ;  /* 0x000000ffff0d7224 */ /* 0x000fe400078e0000 */
[----:B------:R-:W-:-:S10]  /*15b10*/  IMAD.MOV.U32 R2, RZ, RZ, R14 ;  /* 0x000000ffff027224 */ /* 0x000fd400078e000e */
[----:B------:R-:W-:Y:S05]  /*15b20*/  WARPSYNC.COLLECTIVE R15, `(.L_x_1302) ;  /* 0x000000000f087348 */ /* 0x000fea0003c00000 */
[----:B------:R0:W1:Y:S02]  /*15b30*/  SHFL.IDX P6, R14, R13, R12, R11 ;  /* 0x0000000c0d0e7389 */ /* 0x00006400000c000b */
[----:B01----:R-:W-:Y:S01]  /*15b40*/  ENDCOLLECTIVE ;  /* 0x000000000000791b */ /* 0x003fe20003800000 */
.L_x_1302:
        /* <DEDUP_REMOVED lines=18> */
.L_x_1303:
[----:B------:R-:W-:-:S05]  /*15c70*/  VIADD R2, R4, 0x40 ;  /* 0x0000004004027836 */ /* 0x000fca0000000000 */
[----:B------:R-:W-:Y:S01]  /*15c80*/  ISETP.GE.AND P4, PT, R2, R5, PT ;  /* 0x000000050200720c */ /* 0x000fe20003f86270 */
[----:B------:R-:W-:Y:S02]  /*15c90*/  IMAD.MOV.U32 R13, RZ, RZ, R0 ;  /* 0x000000ffff0d7224 */ /* 0x000fe400078e0000 */
[----:B------:R-:W-:-:S10]  /*15ca0*/  IMAD.MOV.U32 R2, RZ, RZ, R14 ;  /* 0x000000ffff027224 */ /* 0x000fd400078e000e */
[----:B------:R-:W-:Y:S05]  /*15cb0*/  WARPSYNC.COLLECTIVE R15, `(.L_x_1304) ;  /* 0x000000000f087348 */ /* 0x000fea0003c00000 */
[----:B------:R0:W1:Y:S02]  /*15cc0*/  SHFL.IDX P6, R14, R13, R12, R11 ;  /* 0x0000000c0d0e7389 */ /* 0x00006400000c000b */
[----:B01----:R-:W-:Y:S01]  /*15cd0*/  ENDCOLLECTIVE ;  /* 0x000000000000791b */ /* 0x003fe20003800000 */
.L_x_1304:
        /* <DEDUP_REMOVED lines=18> */
.L_x_1305:
[----:B------:R-:W-:-:S05]  /*15e00*/  VIADD R2, R4, 0x50 ;  /* 0x0000005004027836 */ /* 0x000fca0000000000 */
[----:B------:R-:W-:Y:S01]  /*15e10*/  ISETP.GE.AND P4, PT, R2, R5, PT ;  /* 0x000000050200720c */ /* 0x000fe20003f86270 */
[----:B------:R-:W-:Y:S02]  /*15e20*/  IMAD.MOV.U32 R13, RZ, RZ, R0 ;  /* 0x000000ffff0d7224 */ /* 0x000fe400078e0000 */
[----:B------:R-:W-:-:S10]  /*15e30*/  IMAD.MOV.U32 R2, RZ, RZ, R14 ;  /* 0x000000ffff027224 */ /* 0x000fd400078e000e */
[----:B------:R-:W-:Y:S05]  /*15e40*/  WARPSYNC.COLLECTIVE R15, `(.L_x_1306) ;  /* 0x000000000f087348 */ /* 0x000fea0003c00000 */
[----:B------:R0:W1:Y:S02]  /*15e50*/  SHFL.IDX P6, R14, R13, R12, R11 ;  /* 0x0000000c0d0e7389 */ /* 0x00006400000c000b */
[----:B01----:R-:W-:Y:S01]  /*15e60*/  ENDCOLLECTIVE ;  /* 0x000000000000791b */ /* 0x003fe20003800000 */
.L_x_1306:
        /* <DEDUP_REMOVED lines=18> */
.L_x_1307:
[----:B------:R-:W-:-:S05]  /*15f90*/  VIADD R2, R4, 0x60 ;  /* 0x0000006004027836 */ /* 0x000fca0000000000 */
[----:B------:R-:W-:Y:S01]  /*15fa0*/  ISETP.GE.AND P4, PT, R2, R5, PT ;  /* 0x000000050200720c */ /* 0x000fe20003f86270 */
[----:B------:R-:W-:Y:S02]  /*15fb0*/  IMAD.MOV.U32 R13, RZ, RZ, R0 ;  /* 0x000000ffff0d7224 */ /* 0x000fe400078e0000 */
[----:B------:R-:W-:-:S10]  /*15fc0*/  IMAD.MOV.U32 R2, RZ, RZ, R14 ;  /* 0x000000ffff027224 */ /* 0x000fd400078e000e */
[----:B------:R-:W-:Y:S05]  /*15fd0*/  WARPSYNC.COLLECTIVE R15, `(.L_x_1308) ;  /* 0x000000000f087348 */ /* 0x000fea0003c00000 */
[----:B------:R0:W1:Y:S02]  /*15fe0*/  SHFL.IDX P6, R14, R13, R12, R11 ;  /* 0x0000000c0d0e7389 */ /* 0x00006400000c000b */
[----:B01----:R-:W-:Y:S01]  /*15ff0*/  ENDCOLLECTIVE ;  /* 0x000000000000791b */ /* 0x003fe20003800000 */
.L_x_1308:
        /* <DEDUP_REMOVED lines=18> */
.L_x_1309:
[----:B------:R-:W-:Y:S02]  /*16120*/  IMAD.MOV.U32 R13, RZ, RZ, R0 ;  /* 0x000000ffff0d7224 */ /* 0x000fe400078e0000 */
[----:B------:R-:W-:-:S07]  /*16130*/  IMAD.MOV.U32 R6, RZ, RZ, R14 ;  /* 0x000000ffff067224 */ /* 0x000fce00078e000e */
[----:B------:R-:W-:Y:S05]  /*16140*/  WARPSYNC.COLLECTIVE R15, `(.L_x_1310) ;  /* 0x000000000f087348 */ /* 0x000fea0003c00000 */
[----:B------:R0:W1:Y:S02]  /*16150*/  SHFL.IDX P6, R14, R13, R12, R11 ;  /* 0x0000000c0d0e7389 */ /* 0x00006400000c000b */
[----:B01----:R-:W-:Y:S01]  /*16160*/  ENDCOLLECTIVE ;  /* 0x000000000000791b */ /* 0x003fe20003800000 */
.L_x_1310:
[----:B------:R-:W-:Y:S01]  /*16170*/  IMAD.MOV.U32 R0, RZ, RZ, R14 ;  /* 0x000000ffff007224 */ /* 0x000fe200078e000e */
[----:B------:R-:W-:Y:S06]  /*16180*/  BRA `(.L_x_1311) ;  /* 0xffffffc000747947 */ /* 0x000fec000383ffff */
.L_x_1209:
[----:B0-----:R0:W1:Y:S02]  /*16190*/  SYNCS.PHASECHK.TRANS64.TRYWAIT P0, [R17+URZ+0x2a820], R0 ;  /* 0x02a82000110075a7 */ /* 0x001064000800017f */
[----:B-1----:R-:W-:Y:S05]  /*161a0*/  @!P0 NANOSLEEP.SYNCS 0x989680 ;  /* 0x009896800000895d */ /* 0x002fea0003900000 */
[----:B------:R-:W1:Y:S02]  /*161b0*/  @!P0 SYNCS.PHASECHK.TRANS64 P0, [R17+URZ+0x2a820], R0 ;  /* 0x02a82000110085a7 */ /* 0x000e64000800007f */
[----:B-1----:R-:W-:Y:S05]  /*161c0*/  @!P0 BRA `(.L_x_1209) ;  /* 0xfffffffc00f08947 */ /* 0x002fea000383ffff */
[----:B------:R-:W-:Y:S05]  /*161d0*/  BRA `(.L_x_1312) ;  /* 0xffffffc000ec7947 */ /* 0x000fea000383ffff */
.L_x_1216:
[----:B0-----:R0:W1:Y:S02]  /*161e0*/  SYNCS.PHASECHK.TRANS64.TRYWAIT P0, [R3+URZ+0x2a840], R2 ;  /* 0x02a84002030075a7 */ /* 0x001064000800017f */
[----:B-1----:R-:W-:Y:S05]  /*161f0*/  @!P0 NANOSLEEP.SYNCS 0x989680 ;  /* 0x009896800000895d */ /* 0x002fea0003900000 */
[----:B------:R-:W1:Y:S02]  /*16200*/  @!P0 SYNCS.PHASECHK.TRANS64 P0, [R3+URZ+0x2a840], R2 ;  /* 0x02a84002030085a7 */ /* 0x000e64000800007f */
[----:B-1----:R-:W-:Y:S05]  /*16210*/  @!P0 BRA `(.L_x_1216) ;  /* 0xfffffffc00f08947 */ /* 0x002fea000383ffff */
[----:B------:R-:W-:Y:S05]  /*16220*/  BRA `(.L_x_1313) ;  /* 0xffffffc400a87947 */ /* 0x000fea000383ffff */
.L_x_1223:
[----:B0-----:R0:W1:Y:S02]  /*16230*/  SYNCS.PHASECHK.TRANS64.TRYWAIT P0, [R3+URZ+0x60], R2 ;  /* 0x00006002030075a7 */ /* 0x001064000800017f */
[----:B-1----:R-:W-:Y:S05]  /*16240*/  @!P0 NANOSLEEP.SYNCS 0x989680 ;  /* 0x009896800000895d */ /* 0x002fea0003900000 */
[----:B------:R-:W1:Y:S02]  /*16250*/  @!P0 SYNCS.PHASECHK.TRANS64 P0, [R3+URZ+0x60], R2 ;  /* 0x00006002030085a7 */ /* 0x000e64000800007f */
[----:B-1----:R-:W-:Y:S05]  /*16260*/  @!P0 BRA `(.L_x_1223) ;  /* 0xfffffffc00f08947 */ /* 0x002fea000383ffff */
[----:B------:R-:W-:Y:S05]  /*16270*/  BRA `(.L_x_1314) ;  /* 0xffffffc800b47947 */ /* 0x000fea000383ffff */
.L_x_1233:
[----:B--2---:R2:W3:Y:S02]  /*16280*/  SYNCS.PHASECHK.TRANS64.TRYWAIT P0, [R3+URZ+0x2a840], R2 ;  /* 0x02a84002030075a7 */ /* 0x0044e4000800017f */
[----:B---3--:R-:W-:Y:S05]  /*16290*/  @!P0 NANOSLEEP.SYNCS 0x989680 ;  /* 0x009896800000895d */ /* 0x008fea0003900000 */
[----:B------:R-:W3:Y:S02]  /*162a0*/  @!P0 SYNCS.PHASECHK.TRANS64 P0, [R3+URZ+0x2a840], R2 ;  /* 0x02a84002030085a7 */ /* 0x000ee4000800007f */
[----:B---3--:R-:W-:Y:S05]  /*162b0*/  @!P0 BRA `(.L_x_1233) ;  /* 0xfffffffc00f08947 */ /* 0x008fea000383ffff */
[----:B------:R-:W-:Y:S05]  /*162c0*/  BRA `(.L_x_1315) ;  /* 0xffffffd0003c7947 */ /* 0x000fea000383ffff */
.L_x_1240:
[----:B0-----:R0:W1:Y:S02]  /*162d0*/  SYNCS.PHASECHK.TRANS64.TRYWAIT P0, [R2+URZ+0x60], R3 ;  /* 0x00006003020075a7 */ /* 0x001064000800017f */
[----:B-1----:R-:W-:Y:S05]  /*162e0*/  @!P0 NANOSLEEP.SYNCS 0x989680 ;  /* 0x009896800000895d */ /* 0x002fea0003900000 */
[----:B------:R-:W1:Y:S02]  /*162f0*/  @!P0 SYNCS.PHASECHK.TRANS64 P0, [R2+URZ+0x60], R3 ;  /* 0x00006003020085a7 */ /* 0x000e64000800007f */
[----:B-1----:R-:W-:Y:S05]  /*16300*/  @!P0 BRA `(.L_x_1240) ;  /* 0xfffffffc00f08947 */ /* 0x002fea000383ffff */
[----:B------:R-:W-:Y:S05]  /*16310*/  BRA `(.L_x_1316) ;  /* 0xffffffd400487947 */ /* 0x000fea000383ffff */
.L_x_1249:
[----:B-1----:R1:W2:Y:S02]  /*16320*/  SYNCS.PHASECHK.TRANS64.TRYWAIT P0, [R2+URZ+0x2a840], R3 ;  /* 0x02a84003020075a7 */ /* 0x0022a4000800017f */
[----:B--2---:R-:W-:Y:S05]  /*16330*/  @!P0 NANOSLEEP.SYNCS 0x989680 ;  /* 0x009896800000895d */ /* 0x004fea0003900000 */
[----:B------:R-:W2:Y:S02]  /*16340*/  @!P0 SYNCS.PHASECHK.TRANS64 P0, [R2+URZ+0x2a840], R3 ;  /* 0x02a84003020085a7 */ /* 0x000ea4000800007f */
[----:B--2---:R-:W-:Y:S05]  /*16350*/  @!P0 BRA `(.L_x_1249) ;  /* 0xfffffffc00f08947 */ /* 0x004fea000383ffff */
[----:B------:R-:W-:Y:S05]  /*16360*/  BRA `(.L_x_1317) ;  /* 0xffffffd800a07947 */ /* 0x000fea000383ffff */
.L_x_1256:
[----:B0-----:R0:W1:Y:S02]  /*16370*/  SYNCS.PHASECHK.TRANS64.TRYWAIT P0, [R2+URZ+0x60], R5 ;  /* 0x00006005020075a7 */ /* 0x001064000800017f */
[----:B-1----:R-:W-:Y:S05]  /*16380*/  @!P0 NANOSLEEP.SYNCS 0x989680 ;  /* 0x009896800000895d */ /* 0x002fea0003900000 */
[----:B------:R-:W1:Y:S02]  /*16390*/  @!P0 SYNCS.PHASECHK.TRANS64 P0, [R2+URZ+0x60], R5 ;  /* 0x00006005020085a7 */ /* 0x000e64000800007f */
[----:B-1----:R-:W-:Y:S05]  /*163a0*/  @!P0 BRA `(.L_x_1256) ;  /* 0xfffffffc00f08947 */ /* 0x002fea000383ffff */
[----:B------:R-:W-:Y:S05]  /*163b0*/  BRA `(.L_x_1318) ;  /* 0xffffffdc00ac7947 */ /* 0x000fea000383ffff */
.L_x_1267:
[----:B0-----:R0:W1:Y:S02]  /*163c0*/  SYNCS.PHASECHK.TRANS64.TRYWAIT P0, [R2+URZ+0x2a860], R3 ;  /* 0x02a86003020075a7 */ /* 0x001064000800017f */
[----:B-1----:R-:W-:Y:S05]  /*163d0*/  @!P0 NANOSLEEP.SYNCS 0x989680 ;  /* 0x009896800000895d */ /* 0x002fea0003900000 */
[----:B------:R-:W1:Y:S02]  /*163e0*/  @!P0 SYNCS.PHASECHK.TRANS64 P0, [R2+URZ+0x2a860], R3 ;  /* 0x02a86003020085a7 */ /* 0x000e64000800007f */
[----:B-1----:R-:W-:Y:S05]  /*163f0*/  @!P0 BRA `(.L_x_1267) ;  /* 0xfffffffc00f08947 */ /* 0x002fea000383ffff */
[----:B------:R-:W-:Y:S05]  /*16400*/  BRA `(.L_x_1319) ;  /* 0xffffffe000f07947 */ /* 0x000fea000383ffff */
.L_x_1274:
[----:B------:R-:W-:Y:S01]  /*16410*/  BSSY B0, `(.L_x_1320) ;  /* 0x0000008000007945 */ /* 0x000fe20003800000 */
[----:B-----5:R-:W-:Y:S02]  /*16420*/  IMAD.MOV.U32 R13, RZ, RZ, R2 ;  /* 0x000000ffff0d7224 */ /* 0x020fe400078e0002 */
[----:B------:R-:W-:Y:S02]  /*16430*/  IMAD.MOV.U32 R12, RZ, RZ, RZ ;  /* 0x000000ffff0c7224 */ /* 0x000fe400078e00ff */
[----:B------:R-:W-:Y:S02]  /*16440*/  IMAD.MOV.U32 R11, RZ, RZ, 0x1f ;  /* 0x0000001fff0b7424 */ /* 0x000fe400078e00ff */
[----:B------:R-:W-:-:S07]  /*16450*/  IMAD.MOV.U32 R15, RZ, RZ, -0x1 ;  /* 0xffffffffff0f7424 */ /* 0x000fce00078e00ff */
[----:B0-----:R-:W-:Y:S05]  /*16460*/  WARPSYNC.COLLECTIVE R15, `(.L_x_1321) ;  /* 0x000000000f087348 */ /* 0x001fea0003c00000 */
[----:B------:R1:W2:Y:S02]  /*16470*/  SHFL.IDX P6, R14, R13, R12, R11 ;  /* 0x0000000c0d0e7389 */ /* 0x0002a400000c000b */
[----:B012---:R-:W-:Y:S01]  /*16480*/  ENDCOLLECTIVE ;  /* 0x000000000000791b */ /* 0x007fe20003800000 */
.L_x_1321:
[----:B------:R-:W-:Y:S05]  /*16490*/  BSYNC B0 ;  /* 0x0000000000007941 */ /* 0x000fea0003800000 */
.L_x_1320:
[----:B------:R-:W-:Y:S05]  /*164a0*/  BRA `(.L_x_1322) ;  /* 0xffffffe400e87947 */ /* 0x000fea000383ffff */
.L_x_1277:
[----:B0-----:R0:W1:Y:S02]  /*164b0*/  SYNCS.PHASECHK.TRANS64.TRYWAIT P0, [R0+URZ+0x2a820], R3 ;  /* 0x02a82003000075a7 */ /* 0x001064000800017f */
[----:B-1----:R-:W-:Y:S05]  /*164c0*/  @!P0 NANOSLEEP.SYNCS 0x989680 ;  /* 0x009896800000895d */ /* 0x002fea0003900000 */
[----:B------:R-:W1:Y:S02]  /*164d0*/  @!P0 SYNCS.PHASECHK.TRANS64 P0, [R0+URZ+0x2a820], R3 ;  /* 0x02a82003000085a7 */ /* 0x000e64000800007f */
[----:B-1----:R-:W-:Y:S05]  /*164e0*/  @!P0 BRA `(.L_x_1277) ;  /* 0xfffffffc00f08947 */ /* 0x002fea000383ffff */
[----:B------:R-:W-:Y:S05]  /*164f0*/  BRA `(.L_x_1323) ;  /* 0xffffffe800347947 */ /* 0x000fea000383ffff */
.L_x_1278:
        /* <DEDUP_REMOVED lines=8> */
[----:B0-----:R-:W-:Y:S05]  /*16580*/  WARPSYNC.COLLECTIVE R15, `(.L_x_1325) ;  /* 0x000000000f087348 */ /* 0x001fea0003c00000 */
[----:B------:R1:W2:Y:S02]  /*16590*/  SHFL.IDX P6, R14, R13, R12, R11 ;  /* 0x0000000c0d0e7389 */ /* 0x0002a400000c000b */
[----:B012---:R-:W-:Y:S01]  /*165a0*/  ENDCOLLECTIVE ;  /* 0x000000000000791b */ /* 0x007fe20003800000 */
.L_x_1325:
[----:B------:R-:W-:Y:S05]  /*165b0*/  BSYNC B0 ;  /* 0x0000000000007941 */ /* 0x000fea0003800000 */
.L_x_1324:
[----:B------:R-:W-:Y:S05]  /*165c0*/  BRA `(.L_x_1326) ;  /* 0xffffffe8001c7947 */ /* 0x000fea000383ffff */
.L_x_1281:
[----:B------:R-:W-:Y:S01]  /*165d0*/  BSSY B1, `(.L_x_1327) ;  /* 0x0000006000017945 */ /* 0x000fe20003800000 */
[----:B------:R-:W-:-:S07]  /*165e0*/  IMAD.MOV.U32 R15, RZ, RZ, -0x1 ;  /* 0xffffffffff0f7424 */ /* 0x000fce00078e00ff */
[----:B01----:R-:W-:Y:S05]  /*165f0*/  WARPSYNC.COLLECTIVE R15, `(.L_x_1328) ;  /* 0x000000000f0c7348 */ /* 0x003fea0003c00000 */
[----:B------:R-:W-:Y:S02]  /*16600*/  ELECT P6, UR62, PT ;  /* 0x00000000003e782f */ /* 0x000fe400038c0000 */
[----:B------:R-:W-:Y:S01]  /*16610*/  MOV R14, UR62 ;  /* 0x0000003e000e7c02 */ /* 0x000fe20008000f00 */
[----:B01----:R-:W-:Y:S10]  /*16620*/  ENDCOLLECTIVE ;  /* 0x000000000000791b */ /* 0x003ff40003800000 */
.L_x_1328:
[----:B------:R-:W-:Y:S05]  /*16630*/  BSYNC B1 ;  /* 0x0000000000017941 */ /* 0x000fea0003800000 */
.L_x_1327:
[----:B------:R-:W-:Y:S05]  /*16640*/  BRA `(.L_x_1329) ;  /* 0xffffffe800147947 */ /* 0x000fea000383ffff */
.L_x_1283:
[----:B0-----:R0:W1:Y:S02]  /*16650*/  SYNCS.PHASECHK.TRANS64.TRYWAIT P0, [R6+URZ], R5 ;  /* 0x00000005060075a7 */ /* 0x001064000800017f */
[----:B-1----:R-:W-:Y:S05]  /*16660*/  @!P0 NANOSLEEP.SYNCS 0x989680 ;  /* 0x009896800000895d */ /* 0x002fea0003900000 */
[----:B------:R-:W1:Y:S02]  /*16670*/  @!P0 SYNCS.PHASECHK.TRANS64 P0, [R6+URZ], R5 ;  /* 0x00000005060085a7 */ /* 0x000e64000800007f */
[----:B-1----:R-:W-:Y:S05]  /*16680*/  @!P0 BRA `(.L_x_1283) ;  /* 0xfffffffc00f08947 */ /* 0x002fea000383ffff */
[----:B------:R-:W-:Y:S05]  /*16690*/  BRA `(.L_x_1330) ;  /* 0xffffffe800547947 */ /* 0x000fea000383ffff */
.L_x_1284:
[----:B-1----:R1:W2:Y:S02]  /*166a0*/  SYNCS.PHASECHK.TRANS64.TRYWAIT P0, [R3+URZ], R2 ;  /* 0x00000002030075a7 */ /* 0x0022a4000800017f */
[----:B--2---:R-:W-:Y:S05]  /*166b0*/  @!P0 NANOSLEEP.SYNCS 0x989680 ;  /* 0x009896800000895d */ /* 0x004fea0003900000 */
[----:B------:R-:W2:Y:S02]  /*166c0*/  @!P0 SYNCS.PHASECHK.TRANS64 P0, [R3+URZ], R2 ;  /* 0x00000002030085a7 */ /* 0x000ea4000800007f */
[----:B--2---:R-:W-:Y:S05]  /*166d0*/  @!P0 BRA `(.L_x_1284) ;  /* 0xfffffffc00f08947 */ /* 0x004fea000383ffff */
[----:B------:R-:W-:Y:S05]  /*166e0*/  BRA `(.L_x_1331) ;  /* 0xffffffe800487947 */ /* 0x000fea000383ffff */
.L_x_1286:
[----:B-1----:R1:W2:Y:S02]  /*166f0*/  SYNCS.PHASECHK.TRANS64.TRYWAIT P0, [R18+URZ], R5 ;  /* 0x00000005120075a7 */ /* 0x0022a4000800017f */
[----:B--2---:R-:W-:Y:S05]  /*16700*/  @!P0 NANOSLEEP.SYNCS 0x989680 ;  /* 0x009896800000895d */ /* 0x004fea0003900000 */
[----:B------:R-:W2:Y:S02]  /*16710*/  @!P0 SYNCS.PHASECHK.TRANS64 P0, [R18+URZ], R5 ;  /* 0x00000005120085a7 */ /* 0x000ea4000800007f */
[----:B--2---:R-:W-:Y:S05]  /*16720*/  @!P0 BRA `(.L_x_1286) ;  /* 0xfffffffc00f08947 */ /* 0x004fea000383ffff */
[----:B------:R-:W-:Y:S05]  /*16730*/  BRA `(.L_x_1332) ;  /* 0xffffffe8004c7947 */ /* 0x000fea000383ffff */
.L_x_1333:
        /* <DEDUP_REMOVED lines=12> */
.L_x_3197:


//--------------------- .text._ZN7cutlass13device_kernelIN5flash11enable_sm90INS1_16FlashAttnFwdSm90INS1_25CollectiveMainloopFwdSm90ILi2EN4cute5tupleIJNS5_1CILi1EEES8_S8_EEENS6_IJNS7_ILi128EEENS7_ILi96EEENS7_ILi192EEEEEELi128ENS_10bfloat16_tEfNS_4arch4Sm90ELb0ELb1ELb1ELb1ELb0ELb0ELb0ELb1ELb1ELb1ELb0ELb0EEENS1_21CollectiveEpilogueFwdINS6_IJSA_SA_SB_EEES9_SE_SG_Li256ELb1ELb1ELb0ELb0EEENS1_36VarlenDynamicPersistentTileSchedulerILi128ELi96ELi256ELi128ELb0ELb1ELb1ELb1ELb0ELb1EEEEEEEEEvNT_6ParamsE --------------------------
	.section	.text._ZN7cutlass13device_kernelIN5flash11enable_sm90INS1_16FlashAttnFwdSm90INS1_25CollectiveMainloopFwdSm90ILi2EN4cute5tupleIJNS5_1CILi1EEES8_S8_EEENS6_IJNS7_ILi128EEENS7_ILi96EEENS7_ILi192EEEEEELi128ENS_10bfloat16_tEfNS_4arch4Sm90ELb0ELb1ELb1ELb1ELb0ELb0ELb0ELb1ELb1ELb1ELb0ELb0EEENS1_21CollectiveEpilogueFwdINS6_IJSA_SA_SB_EEES9_SE_SG_Li256ELb1ELb1ELb0ELb0EEENS1_36VarlenDynamicPersistentTileSchedulerILi128ELi96ELi256ELi128ELb0ELb1ELb1ELb1ELb0ELb1EEEEEEEEEvNT_6ParamsE,"ax",@progbits
	.align	128
.text._ZN7cutlass13device_kernelIN5flash11enable_sm90INS1_16FlashAttnFwdSm90INS1_25CollectiveMainloopFwdSm90ILi2EN4cute5tupleIJNS5_1CILi1EEES8_S8_EEENS6_IJNS7_ILi128EEENS7_ILi96EEENS7_ILi192EEEEEELi128ENS_10bfloat16_tEfNS_4arch4Sm90ELb0ELb1ELb1ELb1ELb0ELb0ELb0ELb1ELb1ELb1ELb0ELb0EEENS1_21CollectiveEpilogueFwdINS6_IJSA_SA_SB_EEES9_SE_SG_Li256ELb1ELb1ELb0ELb0EEENS1_36VarlenDynamicPersistentTileSchedulerILi128ELi96ELi256ELi128ELb0ELb1ELb1ELb1ELb0ELb1EEEEEEEEEvNT_6ParamsE:
        .type           _ZN7cutlass13device_kernelIN5flash11enable_sm90INS1_16FlashAttnFwdSm90INS1_25CollectiveMainloopFwdSm90ILi2EN4cute5tupleIJNS5_1CILi1EEES8_S8_EEENS6_IJNS7_ILi128EEENS7_ILi96EEENS7_ILi192EEEEEELi128ENS_10bfloat16_tEfNS_4arch4Sm90ELb0ELb1ELb1ELb1ELb0ELb0ELb0ELb1ELb1ELb1ELb0ELb0EEENS1_21CollectiveEpilogueFwdINS6_IJSA_SA_SB_EEES9_SE_SG_Li256ELb1ELb1ELb0ELb0EEENS1_36VarlenDynamicPersistentTileSchedulerILi128ELi96ELi256ELi128ELb0ELb1ELb1ELb1ELb0ELb1EEEEEEEEEvNT_6ParamsE,@function
        .size           _ZN7cutlass13device_kernelIN5flash11enable_sm90INS1_16FlashAttnFwdSm90INS1_25CollectiveMainloopFwdSm90ILi2EN4cute5tupleIJNS5_1CILi1EEES8_S8_EEENS6_IJNS7_ILi128EEENS7_ILi96EEENS7_ILi192EEEEEELi128ENS_10bfloat16_tEfNS_4arch4Sm90ELb0ELb1ELb1ELb1ELb0ELb0ELb0ELb1ELb1ELb1ELb0ELb0EEENS1_21CollectiveEpilogueFwdINS6_IJSA_SA_SB_EEES9_SE_SG_Li256ELb1ELb1ELb0ELb0EEENS1_36VarlenDynamicPersistentTileSchedulerILi128ELi96ELi256ELi128ELb0ELb1ELb1ELb1ELb0ELb1EEEEEEEEEvNT_6ParamsE,(.L_x_3198 - _ZN7cutlass13device_kernelIN5flash11enable_sm90INS1_16FlashAttnFwdSm90INS1_25CollectiveMainloopFwdSm90ILi2EN4cute5tupleIJNS5_1CILi1EEES8_S8_EEENS6_IJNS7_ILi128EEENS7_ILi96EEENS7_ILi192EEEEEELi128ENS_10bfloat16_tEfNS_4arch4Sm90ELb0ELb1ELb1ELb1ELb0ELb0ELb0ELb1ELb1ELb1ELb0ELb0EEENS1_21CollectiveEpilogueFwdINS6_IJSA_SA_SB_EEES9_SE_SG_Li256ELb1ELb1ELb0ELb0EEENS1_36VarlenDynamicPersistentTileSchedulerILi128ELi96ELi256ELi128ELb0ELb1ELb1ELb1ELb0ELb1EEEEEEEEEvNT_6ParamsE)
        .other          _ZN7cutlass13device_kernelIN5flash11enable_sm90INS1_16FlashAttnFwdSm90INS1_25CollectiveMainloopFwdSm90ILi2EN4cute5tupleIJNS5_1CILi1EEES8_S8_EEENS6_IJNS7_ILi128EEENS7_ILi96EEENS7_ILi192EEEEEELi128ENS_10bfloat16_tEfNS_4arch4Sm90ELb0ELb1ELb1ELb1ELb0ELb0ELb0ELb1ELb1ELb1ELb0ELb0EEENS1_21CollectiveEpilogueFwdINS6_IJSA_SA_SB_EEES9_SE_SG_Li256ELb1ELb1ELb0ELb0EEENS1_36VarlenDynamicPersistentTileSchedulerILi128ELi96ELi256ELi128ELb0ELb1ELb1ELb1ELb0ELb1EEEEEEEEEvNT_6ParamsE,@"STO_CUDA_ENTRY STV_DEFAULT"
_ZN7cutlass13device_kernelIN5flash11enable_sm90INS1_16FlashAttnFwdSm90INS1_25CollectiveMainloopFwdSm90ILi2EN4cute5tupleIJNS5_1CILi1EEES8_S8_EEENS6_IJNS7_ILi128EEENS7_ILi96EEENS7_ILi192EEEEEELi128ENS_10bfloat16_tEfNS_4arch4Sm90ELb0ELb1ELb1ELb1ELb0ELb0ELb0ELb1ELb1ELb1ELb0ELb0EEENS1_21CollectiveEpilogueFwdINS6_IJSA_SA_SB_EEES9_SE_SG_Li256ELb1ELb1ELb0ELb0EEENS1_36VarlenDynamicPersistentTileSchedulerILi128ELi96ELi256ELi128ELb0ELb1ELb1ELb1ELb0ELb1EEEEEEEEEvNT_6ParamsE:
        /* <DEDUP_REMOVED lines=18> */
.L_x_1335:
[----:B------:R-:W-:Y:S05]  /*0120*/  BSYNC B0 ;  /* 0x0000000000007941 */ /* 0x000fea0003800000 */
.L_x_1334:
        /* <DEDUP_REMOVED lines=41> */
.L_x_1336:
        /* <DEDUP_REMOVED lines=22> */
.L_x_1337:
        /* <DEDUP_REMOVED lines=18> */
.L_x_1338:
        /* <DEDUP_REMOVED lines=22> */
.L_x_1339:
        /* <DEDUP_REMOVED lines=22> */
.L_x_1340:
        /* <DEDUP_REMOVED lines=8> */
.L_x_1342:
        /* <DEDUP_REMOVED lines=15> */
[----:B------:R-:W-:Y:S01]  /*0a70*/  IMAD.MOV.U32 R166, RZ, RZ, RZ ;  /* 0x000000ffffa67224 */ /* 0x000fe200078e00ff */
[----:B------:R-:W-:Y:S01]  /*0a80*/  UMOV UR36, URZ ;  /* 0x0000003f00247c82 */ /* 0x000fe20008000000 */
[----:B------:R-:W-:Y:S01]  /*0a90*/  UMOV UR37, URZ ;  /* 0x0000003f00257c82 */ /* 0x000fe20008000000 */
[----:B------:R-:W0:Y:S02]  /*0aa0*/  S2R R0, SR_TID.X ;  /* 0x0000000000007919 */ /* 0x000e240000002100 */
[----:B0-----:R-:W-:-:S05]  /*0ab0*/  VIADD R173, R0, 0xffffff80 ;  /* 0xffffff8000ad7836 */ /* 0x001fca0000000000 */
[----:B------:R-:W-:-:S04]  /*0ac0*/  SHF.R.S32.HI R0, RZ, 0x1f, R173 ;  /* 0x0000001fff007819 */ /* 0x000fc800000114ad */
[CC--:B------:R-:W-:Y:S02]  /*0ad0*/  LEA.HI R3, R0.reuse, R173.reuse, RZ, 0x7 ;  /* 0x000000ad00037211 */ /* 0x0c0fe400078f38ff */
[CC--:B------:R-:W-:Y:S02]  /*0ae0*/  LEA.HI R4, R0.reuse, R173.reuse, RZ, 0x5 ;  /* 0x000000ad00047211 */ /* 0x0c0fe400078f28ff */
[----:B------:R-:W-:Y:S02]  /*0af0*/  LEA.HI R10, R0, R173, RZ, 0x2 ;  /* 0x000000ad000a7211 */ /* 0x000fe400078f10ff */
[----:B------:R-:W-:Y:S01]  /*0b00*/  SHF.R.S32.HI R168, RZ, 0x7, R3 ;  /* 0x00000007ffa87819 */ /* 0x000fe20000011403 */
[----:B------:R-:W-:Y:S01]  /*0b10*/  IMAD.SHL.U32 R6, R4, 0x20, RZ ;  /* 0x0000002004067824 */ /* 0x000fe200078e00ff */
[----:B------:R-:W-:-:S04]  /*0b20*/  LOP3.LUT R10, R10, 0xfffffffc, RZ, 0xc0, !PT ;  /* 0xfffffffc0a0a7812 */ /* 0x000fc800078ec0ff */
[----:B------:R-:W-:Y:S01]  /*0b30*/  LOP3.LUT R7, R6, 0xfffffc00, RZ, 0xc0, !PT ;  /* 0xfffffc0006077812 */ /* 0x000fe200078ec0ff */
[----:B------:R-:W-:Y:S01]  /*0b40*/  IMAD.IADD R10, R173, 0x1, -R10 ;  /* 0x00000001ad0a7824 */ /* 0x000fe200078e0a0a */
[----:B--2---:R-:W-:Y:S02]  /*0b50*/  R2UR UR4, R2 ;  /* 0x00000000020472ca */ /* 0x004fe400000e0000 */
[C---:B------:R-:W-:Y:S02]  /*0b60*/  LOP3.LUT R2, R3.reuse, 0xffffff80, RZ, 0xc0, !PT ;  /* 0xffffff8003027812 */ /* 0x040fe400078ec0ff */
[----:B------:R-:W-:-:S03]  /*0b70*/  LEA.HI R3, R3, R168, RZ, 0x1 ;  /* 0x000000a803037211 */ /* 0x000fc600078f08ff */
[----:B------:R-:W-:Y:S01]  /*0b80*/  IMAD.IADD R167, R173, 0x1, -R2 ;  /* 0x00000001ada77824 */ /* 0x000fe200078e0a02 */
[CC--:B------:R-:W-:Y:S02]  /*0b90*/  LEA.HI R2, R0.reuse, R173.reuse, RZ, 0x4 ;  /* 0x000000ad00027211 */ /* 0x0c0fe400078f20ff */
[----:B------:R-:W-:Y:S02]  /*0ba0*/  LEA.HI R0, R0, R173, RZ, 0x3 ;  /* 0x000000ad00007211 */ /* 0x000fe400078f18ff */
[----:B------:R-:W-:Y:S01]  /*0bb0*/  SHF.R.S32.HI R8, RZ, 0x1f, R167 ;  /* 0x0000001fff087819 */ /* 0x000fe200000114a7 */
[----:B------:R-:W-:Y:S01]  /*0bc0*/  ULOP3.LUT UR61, UR4, 0x1, URZ, 0xfc, !UPT ;  /* 0x00000001043d7892 */ /* 0x000fe2000f8efc3f */
[----:B------:R-:W-:Y:S02]  /*0bd0*/  SHF.R.S32.HI R5, RZ, 0x4, R2 ;  /* 0x00000004ff057819 */ /* 0x000fe40000011402 */
[----:B------:R-:W-:Y:S02]  /*0be0*/  LEA.HI R9, R8, R167, RZ, 0x2 ;  /* 0x000000a708097211 */ /* 0x000fe400078f10ff */
[----:B------:R-:W-:-:S02]  /*0bf0*/  LOP3.LUT R4, R2, 0x3fffff0, RZ, 0xc0, !PT ;  /* 0x03fffff002047812 */ /* 0x000fc400078ec0ff */
[--C-:B------:R-:W-:Y:S02]  /*0c00*/  SHF.R.S32.HI R6, RZ, 0x2, R9.reuse ;  /* 0x00000002ff067819 */ /* 0x100fe40000011409 */
[----:B------:R-:W-:Y:S01]  /*0c10*/  SHF.R.S32.HI R11, RZ, 0x1f, R9 ;  /* 0x0000001fff0b7819 */ /* 0x000fe20000011409 */
[----:B------:R-:W-:Y:S01]  /*0c20*/  IMAD.IADD R4, R173, 0x1, -R4 ;  /* 0x00000001ad047824 */ /* 0x000fe200078e0a04 */
[----:B------:R-:W-:Y:S02]  /*0c30*/  LEA.HI R2, R2, R5, RZ, 0x1 ;  /* 0x0000000502027211 */ /* 0x000fe400078f08ff */
[----:B------:R-:W-:Y:S01]  /*0c40*/  LEA.HI R11, R11, R6, RZ, 0x3 ;  /* 0x000000060b0b7211 */ /* 0x000fe200078f18ff */
[----:B------:R-:W-:Y:S01]  /*0c50*/  IMAD R7, R4, 0x40, R7 ;  /* 0x0000004004077824 */ /* 0x000fe200078e0207 */
[----:B------:R-:W-:Y:S02]  /*0c60*/  LOP3.LUT R162, R0, 0xfffffff8, RZ, 0xc0, !PT ;  /* 0xfffffff800a27812 */ /* 0x000fe400078ec0ff */
[----:B------:R-:W-:-:S02]  /*0c70*/  LOP3.LUT R11, R11, 0xfffffff8, RZ, 0xc0, !PT ;  /* 0xfffffff80b0b7812 */ /* 0x000fc400078ec0ff */
[----:B------:R-:W-:Y:S01]  /*0c80*/  LEA.HI R8, R8, R167, RZ, 0x5 ;  /* 0x000000a708087211 */ /* 0x000fe200078f28ff */
[----:B------:R-:W-:Y:S01]  /*0c90*/  IMAD.IADD R162, R173, 0x1, -R162 ;  /* 0x00000001ada27824 */ /* 0x000fe200078e0aa2 */
[----:B------:R-:W-:Y:S01]  /*0ca0*/  LOP3.LUT R2, R2, 0x1ffffffe, RZ, 0xc0, !PT ;  /* 0x1ffffffe02027812 */ /* 0x000fe200078ec0ff */
[----:B------:R-:W-:Y:S01]  /*0cb0*/  IMAD.IADD R11, R6, 0x1, -R11 ;  /* 0x00000001060b7824 */ /* 0x000fe200078e0a0b */
[----:B------:R-:W-:Y:S01]  /*0cc0*/  SHF.R.S32.HI R8, RZ, 0x5, R8 ;  /* 0x00000005ff087819 */ /* 0x000fe20000011408 */
[----:B------:R-:W-:Y:S01]  /*0cd0*/  IMAD.SHL.U32 R160, R162, 0x8, RZ ;  /* 0x00000008a2a07824 */ /* 0x000fe200078e00ff */
[----:B------:R-:W-:Y:S01]  /*0ce0*/  LEA.HI R4, R10, R10, RZ, 0x1 ;  /* 0x0000000a0a047211 */ /* 0x000fe200078f08ff */
[----:B------:R-:W-:Y:S01]  /*0cf0*/  IMAD.IADD R2, R5, 0x1, -R2 ;  /* 0x0000000105027824 */ /* 0x000fe200078e0a02 */
[----:B------:R-:W-:Y:S01]  /*0d00*/  LOP3.LUT R3, R3, 0x3fffffe, RZ, 0xc0, !PT ;  /* 0x03fffffe03037812 */ /* 0x000fe200078ec0ff */
[----:B------:R-:W-:Y:S01]  /*0d10*/  IMAD R8, R8, 0x10, R11 ;  /* 0x0000001008087824 */ /* 0x000fe200078e020b */
[----:B------:R-:W-:Y:S01]  /*0d20*/  LOP3.LUT R5, R4, 0x1ffffffe, RZ, 0xc0, !PT ;  /* 0x1ffffffe04057812 */ /* 0x000fe200078ec0ff */
[----:B------:R-:W-:Y:S01]  /*0d30*/  IMAD R170, R2, 0x8, R7 ;  /* 0x0000000802aa7824 */ /* 0x000fe200078e0207 */
[----:B------:R-:W-:Y:S01]  /*0d40*/  LOP3.LUT R2, R9, 0x7ffffffc, RZ, 0xc0, !PT ;  /* 0x7ffffffc09027812 */ /* 0x000fe200078ec0ff */
[----:B------:R-:W-:Y:S01]  /*0d50*/  IMAD.IADD R3, R168, 0x1, -R3 ;  /* 0x00000001a8037824 */ /* 0x000fe200078e0a03 */
[----:B------:R-:W-:Y:S01]  /*0d60*/  SHF.R.S32.HI R165, RZ, 0x3, R0 ;  /* 0x00000003ffa57819 */ /* 0x000fe20000011400 */
[----:B------:R-:W-:Y:S01]  /*0d70*/  VIADD R161, R160, 0x40 ;  /* 0x00000040a0a17836 */ /* 0x000fe20000000000 */
[----:B------:R-:W-:Y:S01]  /*0d80*/  SHF.R.S32.HI R172, RZ, 0x1f, R160 ;  /* 0x0000001fffac7819 */ /* 0x000fe200000114a0 */
[----:B------:R-:W-:-:S02]  /*0d90*/  IMAD.IADD R22, R10, 0x1, -R5 ;  /* 0x000000010a167824 */ /* 0x000fc400078e0a05 */
[----:B------:R-:W-:Y:S01]  /*0da0*/  IMAD R169, R3, 0x40, R8 ;  /* 0x0000004003a97824 */ /* 0x000fe200078e0208 */
[----:B------:R-:W-:Y:S01]  /*0db0*/  SHF.R.S32.HI R171, RZ, 0x1f, R161 ;  /* 0x0000001fffab7819 */ /* 0x000fe200000114a1 */
[----:B------:R-:W-:Y:S02]  /*0dc0*/  IMAD.IADD R19, R167, 0x1, -R2 ;  /* 0x00000001a7137824 */ /* 0x000fe400078e0a02 */
[----:B------:R-:W-:-:S07]  /*0dd0*/  IMAD R22, R22, 0x8, R169 ;  /* 0x0000000816167824 */ /* 0x000fce00078e02a9 */
.L_x_1442:
[----:B0---4-:R-:W0:Y:S01]  /*0de0*/  LDC.64 R2, c[0x0][0xa28] ;  /* 0x00028a00ff027b82 */ /* 0x011e220000000a00 */
[----:B------:R-:W-:Y:S01]  /*0df0*/  IMAD.MOV.U32 R7, RZ, RZ, RZ ;  /* 0x000000ffff077224 */ /* 0x000fe200078e00ff */
[----:B------:R-:W-:-:S06]  /*0e00*/  ULDC.64 UR6, c[0x0][0x208] ;  /* 0x0000820000067ab9 */ /* 0x000fcc0000000a00 */
[----:B--2---:R-:W1:Y:S01]  /*0e10*/  LDC.64 R4, c[0x0][0xa18] ;  /* 0x00028600ff047b82 */ /* 0x004e620000000a00 */
[----:B0-----:R-:W-:-:S04]  /*0e20*/  ISETP.NE.U32.AND P0, PT, R2, RZ, PT ;  /* 0x000000ff0200720c */ /* 0x001fc80003f05070 */
[----:B------:R-:W-:Y:S02]  /*0e30*/  ISETP.NE.AND.EX P0, PT, R3, RZ, PT, P0 ;  /* 0x000000ff0300720c */ /* 0x000fe40003f05300 */
[----:B-1----:R-:W-:-:S04]  /*0e40*/  ISETP.NE.U32.AND P1, PT, R4, RZ, PT ;  /* 0x000000ff0400720c */ /* 0x002fc80003f25070 */
[----:B------:R-:W-:-:S07]  /*0e50*/  ISETP.NE.AND.EX P1, PT, R5, RZ, PT, P1 ;  /* 0x000000ff0500720c */ /* 0x000fce0003f25310 */
[----:B------:R-:W0:Y:S08]  /*0e60*/  @P0 LDC.64 R2, c[0x0][0xa28] ;  /* 0x00028a00ff020b82 */ /* 0x000e300000000a00 */
[----:B------:R-:W1:Y:S01]  /*0e70*/  @P1 LDC.64 R4, c[0x0][0xa18] ;  /* 0x00028600ff041b82 */ /* 0x000e620000000a00 */
[----:B------:R-:W-:Y:S02]  /*0e80*/  ULDC UR4, c[0x0][0x288] ;  /* 0x0000a20000047ab9 */ /* 0x000fe40000000800 */
[----:B------:R-:W-:Y:S01]  /*0e90*/  IMAD.U32 R17, RZ, RZ, UR4 ;  /* 0x00000004ff117e24 */ /* 0x000fe2000f8e00ff */
[----:B------:R-:W-:-:S02]  /*0ea0*/  ULDC.64 UR4, c[0x0][0x418] ;  /* 0x0001060000047ab9 */ /* 0x000fc40000000a00 */
[----:B------:R-:W-:-:S03]  /*0eb0*/  UISETP.NE.U32.AND UP0, UPT, UR4, URZ, UPT ;  /* 0x0000003f0400728c */ /* 0x000fc6000bf05070 */
[----:B------:R-:W-:Y:S01]  /*0ec0*/  ULDC UR4, c[0x0][0x424] ;  /* 0x0001090000047ab9 */ /* 0x000fe20000000800 */
[----:B------:R-:W-:-:S03]  /*0ed0*/  UISETP.NE.AND.EX UP0, UPT, UR5, URZ, UPT, UP0 ;  /* 0x0000003f0500728c */ /* 0x000fc6000bf05300 */
[----:B------:R-:W-:Y:S01]  /*0ee0*/  ULDC UR5, c[0x0][0x2f0] ;  /* 0x0000bc0000057ab9 */ /* 0x000fe20000000800 */
[----:B0-----:R-:W-:-:S04]  /*0ef0*/  @P0 IMAD.WIDE R2, R47, 0x4, R2 ;  /* 0x000000042f020825 */ /* 0x001fc800078e0202 */
[----:B-1----:R-:W-:Y:S01]  /*0f00*/  @P1 IMAD.WIDE R4, R47, 0x4, R4 ;  /* 0x000000042f041825 */ /* 0x002fe200078e0204 */
[----:B------:R0:W5:Y:S01]  /*0f10*/  @P0 LDG.E R7, desc[UR6][R2.64] ;  /* 0x0000000602070981 */ /* 0x000162000c1e1900 */
[----:B------:R-:W-:-:S03]  /*0f20*/  USEL UR4, UR4, 0x1, UP0 ;  /* 0x0000000104047887 */ /* 0x000fc60008000000 */
[----:B------:R0:W5:Y:S01]  /*0f30*/  @P1 LDG.E R17, desc[UR6][R4.64] ;  /* 0x0000000604111981 */ /* 0x000162000c1e1900 */
[----:B------:R-:W-:Y:S01]  /*0f40*/  ULDC.64 UR6, c[0x0][0xa20] ;  /* 0x0002880000067ab9 */ /* 0x000fe20000000a00 */
[----:B------:R-:W-:Y:S01]  /*0f50*/  UIMAD UR4, UR4, UR5, URZ ;  /* 0x00000005040472a4 */ /* 0x000fe2000f8e023f */
[----:B------:R-:W-:Y:S01]  /*0f60*/  ISETP.NE.U32.AND P2, PT, RZ, UR6, PT ;  /* 0x00000006ff007c0c */ /* 0x000fe2000bf45070 */
[----:B------:R-:W-:-:S03]  /*0f70*/  IMAD.MOV.U32 R163, RZ, RZ, R46 ;  /* 0x000000ffffa37224 */ /* 0x000fc600078e002e */
[----:B------:R-:W-:Y:S01]  /*0f80*/  ISETP.NE.AND.EX P2, PT, RZ, UR7, PT, P2 ;  /* 0x00000007ff007c0c */ /* 0x000fe2000bf45320 */
[----:B---3--:R-:W-:-:S12]  /*0f90*/  @P1 BRA `(.L_x_1343) ;  /* 0x0000000000281947 */ /* 0x008fd80003800000 */
[----:B------:R-:W-:Y:S02]  /*0fa0*/  ULDC.64 UR6, c[0x0][0xa00] ;  /* 0x0002800000067ab9 */ /* 0x000fe40000000a00 */
[----:B------:R-:W-:-:S04]  /*0fb0*/  ISETP.NE.U32.AND P0, PT, RZ, UR6, PT ;  /* 0x00000006ff007c0c */ /* 0x000fc8000bf05070 */
[----:B------:R-:W-:-:S13]  /*0fc0*/  ISETP.NE.AND.EX P0, PT, RZ, UR7, PT, P0 ;  /* 0x00000007ff007c0c */ /* 0x000fda000bf05300 */
[----:B------:R-:W-:Y:S05]  /*0fd0*/  @!P0 BRA `(.L_x_1343) ;  /* 0x0000000000188947 */ /* 0x000fea0003800000 */
[----:B0-----:R-:W0:Y:S01]  /*0fe0*/  LDC.64 R2, c[0x0][0xa00] ;  /* 0x00028000ff027b82 */ /* 0x001e220000000a00 */
[----:B------:R-:W-:Y:S01]  /*0ff0*/  ULDC.64 UR6, c[0x0][0x208] ;  /* 0x0000820000067ab9 */ /* 0x000fe20000000a00 */
[----:B0-----:R-:W-:-:S05]  /*1000*/  IMAD.WIDE R2, R47, 0x4, R2 ;  /* 0x000000042f027825 */ /* 0x001fca00078e0202 */
[----:B-----5:R-:W2:Y:S04]  /*1010*/  LDG.E R17, desc[UR6][R2.64] ;  /* 0x0000000602117981 */ /* 0x020ea8000c1e1900 */
[----:B------:R-:W2:Y:S02]  /*1020*/  LDG.E R0, desc[UR6][R2.64+0x4] ;  /* 0x0000040602007981 */ /* 0x000ea4000c1e1900 */
[----:B--2---:R-:W-:-:S07]  /*1030*/  IMAD.IADD R17, R0, 0x1, -R17 ;  /* 0x0000000100117824 */ /* 0x004fce00078e0a11 */
.L_x_1343:
[----:B------:R-:W-:Y:S02]  /*1040*/  IMAD.U32 R16, RZ, RZ, UR4 ;  /* 0x00000004ff107e24 */ /* 0x000fe4000f8e00ff */
[----:B------:R-:W-:Y:S01]  /*1050*/  IMAD.MOV.U32 R164, RZ, RZ, R47 ;  /* 0x000000ffffa47224 */ /* 0x000fe200078e002f */
[----:B------:R-:W-:Y:S06]  /*1060*/  @!P2 BRA `(.L_x_1344) ;  /* 0x000000000014a947 */ /* 0x000fec0003800000 */
[----:B0-----:R-:W0:Y:S01]  /*1070*/  LDC.64 R2, c[0x0][0xa20] ;  /* 0x00028800ff027b82 */ /* 0x001e220000000a00 */
[----:B------:R-:W-:Y:S01]  /*1080*/  ULDC.64 UR4, c[0x0][0x208] ;  /* 0x0000820000047ab9 */ /* 0x000fe20000000a00 */
[----:B0-----:R-:W-:-:S05]  /*1090*/  IMAD.WIDE R2, R47, 0x4, R2 ;  /* 0x000000042f027825 */ /* 0x001fca00078e0202 */
[----:B------:R1:W5:Y:S01]  /*10a0*/  LDG.E R16, desc[UR4][R2.64] ;  /* 0x0000000402107981 */ /* 0x000362000c1e1900 */
[----:B------:R-:W-:Y:S05]  /*10b0*/  BRA `(.L_x_1345) ;  /* 0x0000000000287947 */ /* 0x000fea0003800000 */
.L_x_1344:
[----:B------:R-:W-:Y:S02]  /*10c0*/  ULDC.64 UR4, c[0x0][0xa08] ;  /* 0x0002820000047ab9 */ /* 0x000fe40000000a00 */
[----:B------:R-:W-:-:S04]  /*10d0*/  ISETP.NE.U32.AND P0, PT, RZ, UR4, PT ;  /* 0x00000004ff007c0c */ /* 0x000fc8000bf05070 */
[----:B------:R-:W-:-:S13]  /*10e0*/  ISETP.NE.AND.EX P0, PT, RZ, UR5, PT, P0 ;  /* 0x00000005ff007c0c */ /* 0x000fda000bf05300 */
[----:B------:R-:W-:Y:S05]  /*10f0*/  @!P0 BRA `(.L_x_1345) ;  /* 0x0000000000188947 */ /* 0x000fea0003800000 */
[----:B0-----:R-:W0:Y:S01]  /*1100*/  LDC.64 R2, c[0x0][0xa08] ;  /* 0x00028200ff027b82 */ /* 0x001e220000000a00 */
[----:B------:R-:W-:Y:S01]  /*1110*/  ULDC.64 UR4, c[0x0][0x208] ;  /* 0x0000820000047ab9 */ /* 0x000fe20000000a00 */
[----:B0-----:R-:W-:-:S05]  /*1120*/  IMAD.WIDE R2, R47, 0x4, R2 ;  /* 0x000000042f027825 */ /* 0x001fca00078e0202 */
[----:B------:R-:W2:Y:S04]  /*1130*/  LDG.E R16, desc[UR4][R2.64] ;  /* 0x0000000402107981 */ /* 0x000ea8000c1e1900 */
[----:B------:R-:W2:Y:S02]  /*1140*/  LDG.E R5, desc[UR4][R2.64+0x4] ;  /* 0x0000040402057981 */ /* 0x000ea4000c1e1900 */
[----:B--2---:R-:W-:-:S07]  /*1150*/  IMAD.IADD R16, R5, 0x1, -R16 ;  /* 0x0000000105107824 */ /* 0x004fce00078e0a10 */
.L_x_1345:
[----:B------:R-:W2:Y:S01]  /*1160*/  LDC R0, c[0x0][0x448] ;  /* 0x00011200ff007b82 */ /* 0x000ea20000000800 */
[----:B------:R-:W-:Y:S02]  /*1170*/  IMAD.SHL.U32 R18, R45, 0x80, RZ ;  /* 0x000000802d127824 */ /* 0x000fe400078e00ff */
[----:B-----5:R-:W-:-:S05]  /*1180*/  IMAD.IADD R16, R16, 0x1, -R7 ;  /* 0x0000000110107824 */ /* 0x020fca00078e0a07 */
[----:B------:R-:W3:Y:S01]  /*1190*/  LDC.64 R8, c[0x0][0x9e0] ;  /* 0x00027800ff087b82 */ /* 0x000ee20000000a00 */
[----:B--2---:R-:W-:Y:S01]  /*11a0*/  ISETP.NE.AND P1, PT, R0, 0x1, PT ;  /* 0x000000010000780c */ /* 0x004fe20003f25270 */
[----:B------:R-:W-:Y:S01]  /*11b0*/  VIADD R0, R18, 0x7f ;  /* 0x0000007f12007836 */ /* 0x000fe20000000000 */
[----:B---3--:R-:W-:-:S11]  /*11c0*/  ISETP.GE.AND P2, PT, R9, 0x1, PT ;  /* 0x000000010900780c */ /* 0x008fd60003f46270 */
[----:B01----:R-:W0:Y:S08]  /*11d0*/  @P1 LDC R3, c[0x0][0x44c] ;  /* 0x00011300ff031b82 */ /* 0x003e300000000800 */
[----:B------:R-:W1:Y:S01]  /*11e0*/  @P1 LDC R5, c[0x0][0x450] ;  /* 0x00011400ff051b82 */ /* 0x000e620000000800 */
[----:B0-----:R-:W-:Y:S01]  /*11f0*/  @P1 IMAD.HI.U32 R2, R0, R3, RZ ;  /* 0x0000000300021227 */ /* 0x001fe200078e00ff */
[----:B------:R-:W-:-:S04]  /*1200*/  IADD3 R3, R16, 0x1, -R17 ;  /* 0x0000000110037810 */ /* 0x000fc80007ffe811 */
[----:B-1----:R-:W-:-:S05]  /*1210*/  @P1 SHF.R.U32.HI R0, RZ, R5, R2 ;  /* 0x00000005ff001219 */ /* 0x002fca0000011602 */
        /* <DEDUP_REMOVED lines=13> */
.L_x_1347:
[----:B------:R-:W-:-:S13]  /*12f0*/  ISETP.NE.AND P0, PT, R9, 0x1, PT ;  /* 0x000000010900780c */ /* 0x000fda0003f05270 */
[----:B------:R-:W0:Y:S02]  /*1300*/  @P0 LDC.64 R4, c[0x0][0x9e8] ;  /* 0x00027a00ff040b82 */ /* 0x000e240000000a00 */
[----:B0-----:R-:W-:-:S05]  /*1310*/  @P0 IMAD.HI.U32 R4, R2, R4, RZ ;  /* 0x0000000402040227 */ /* 0x001fca00078e00ff */
[----:B------:R-:W-:-:S07]  /*1320*/  @P0 SHF.R.U32.HI R2, RZ, R5, R4 ;  /* 0x00000005ff020219 */ /* 0x000fce0000011604 */
.L_x_1348:
[----:B------:R-:W-:-:S05]  /*1330*/  IMAD R3, R2, R9, R9 ;  /* 0x0000000902037224 */ /* 0x000fca00078e0209 */
[----:B------:R-:W-:-:S07]  /*1340*/  VIMNMX R0, R0, R3, PT ;  /* 0x0000000300007248 */ /* 0x000fce0003fe0100 */
.L_x_1346:
[----:B------:R-:W0:Y:S01]  /*1350*/  @P1 LDC R3, c[0x0][0x44c] ;  /* 0x00011300ff031b82 */ /* 0x000e220000000800 */
[----:B------:R-:W-:Y:S01]  /*1360*/  VIADD R2, R0, 0x5f ;  /* 0x0000005f00027836 */ /* 0x000fe20000000000 */
[----:B------:R-:W-:Y:S01]  /*1370*/  ULDC UR4, c[0x0][0x9dc] ;  /* 0x0002770000047ab9 */ /* 0x000fe20000000800 */
[----:B------:R-:W-:Y:S02]  /*1380*/  VIADD R0, R16, 0x5f ;  /* 0x0000005f10007836 */ /* 0x000fe40000000000 */
[----:B------:R-:W-:Y:S02]  /*1390*/  IMAD.MOV.U32 R4, RZ, RZ, R18 ;  /* 0x000000ffff047224 */ /* 0x000fe400078e0012 */
[----:B------:R-:W-:Y:S01]  /*13a0*/  IMAD.HI R0, R0, 0x2aaaaaab, RZ ;  /* 0x2aaaaaab00007827 */ /* 0x000fe200078e02ff */
[----:B------:R-:W1:Y:S03]  /*13b0*/  @P1 LDC R6, c[0x0][0x450] ;  /* 0x00011400ff061b82 */ /* 0x000e660000000800 */
[----:B------:R-:W-:-:S04]  /*13c0*/  IMAD.HI R2, R2, 0x2aaaaaab, RZ ;  /* 0x2aaaaaab02027827 */ /* 0x000fc800078e02ff */
[----:B------:R-:W-:Y:S01]  /*13d0*/  IMAD.IADD R73, R16, 0x1, -R17 ;  /* 0x0000000110497824 */ /* 0x000fe200078e0a11 */
[----:B------:R-:W-:-:S04]  /*13e0*/  SHF.R.U32.HI R5, RZ, 0x1f, R2 ;  /* 0x0000001fff057819 */ /* 0x000fc80000011602 */
[----:B------:R-:W-:Y:S01]  /*13f0*/  LEA.HI.SX32 R72, R2, R5, 0x1c ;  /* 0x0000000502487211 */ /* 0x000fe200078fe2ff */
[----:B0-----:R-:W-:-:S05]  /*1400*/  @P1 IMAD.HI.U32 R3, R18, R3, RZ ;  /* 0x0000000312031227 */ /* 0x001fca00078e00ff */
[----:B-1----:R-:W-:Y:S02]  /*1410*/  @P1 SHF.R.U32.HI R4, RZ, R6, R3 ;  /* 0x00000006ff041219 */ /* 0x002fe40000011603 */
[----:B------:R-:W-:-:S04]  /*1420*/  SHF.R.U32.HI R3, RZ, 0x1f, R0 ;  /* 0x0000001fff037819 */ /* 0x000fc80000011600 */
[----:B------:R-:W-:Y:S01]  /*1430*/  LEA.HI.SX32 R3, R0, R3, 0x1c ;  /* 0x0000000300037211 */ /* 0x000fe200078fe2ff */
[----:B------:R-:W-:-:S03]  /*1440*/  IMAD.IADD R0, R73, 0x1, R4 ;  /* 0x0000000149007824 */ /* 0x000fc600078e0204 */
[----:B------:R-:W-:Y:S01]  /*1450*/  VIMNMX R72, R3, R72, PT ;  /* 0x0000004803487248 */ /* 0x000fe20003fe0100 */
        /* <DEDUP_REMOVED lines=11> */
.L_x_1350:
[----:B------:R-:W-:-:S13]  /*1510*/  ISETP.NE.AND P0, PT, R9, 0x1, PT ;  /* 0x000000010900780c */ /* 0x000fda0003f05270 */
[----:B------:R-:W0:Y:S02]  /*1520*/  @P0 LDC.64 R4, c[0x0][0x9e8] ;  /* 0x00027a00ff040b82 */ /* 0x000e240000000a00 */
[----:B0-----:R-:W-:-:S05]  /*1530*/  @P0 IMAD.HI.U32 R4, R0, R4, RZ ;  /* 0x0000000400040227 */ /* 0x001fca00078e00ff */
[----:B------:R-:W-:-:S07]  /*1540*/  @P0 SHF.R.U32.HI R0, RZ, R5, R4 ;  /* 0x00000005ff000219 */ /* 0x000fce0000011604 */
.L_x_1351:
[----:B------:R-:W-:-:S05]  /*1550*/  IMAD R3, R0, R9, RZ ;  /* 0x0000000900037224 */ /* 0x000fca00078e02ff */
[----:B------:R-:W-:-:S07]  /*1560*/  VIMNMX R2, R2, R3, !PT ;  /* 0x0000000302027248 */ /* 0x000fce0007fe0100 */
.L_x_1349:
[----:B------:R-:W-:Y:S01]  /*1570*/  IMAD.HI R2, R2, 0x2aaaaaab, RZ ;  /* 0x2aaaaaab02027827 */ /* 0x000fe200078e02ff */
[----:B------:R-:W-:Y:S02]  /*1580*/  PLOP3.LUT P0, PT, PT, PT, PT, 0x80, 0x0 ;  /* 0x000000000000781c */ /* 0x000fe40003f0f070 */
[----:B------:R-:W-:Y:S02]  /*1590*/  CS2R R86, SRZ ;  /* 0x0000000000567805 */ /* 0x000fe4000001ff00 */
[----:B------:R-:W-:Y:S01]  /*15a0*/  CS2R R84, SRZ ;  /* 0x0000000000547805 */ /* 0x000fe2000001ff00 */
[----:B------:R-:W-:Y:S01]  /*15b0*/  IMAD.MOV.U32 R0, RZ, RZ, RZ ;  /* 0x000000ffff007224 */ /* 0x000fe200078e00ff */
[----:B------:R-:W-:Y:S02]  /*15c0*/  SHF.R.U32.HI R3, RZ, 0x1f, R2 ;  /* 0x0000001fff037819 */ /* 0x000fe40000011602 */
[----:B------:R-:W-:Y:S02]  /*15d0*/  CS2R R82, SRZ ;  /* 0x0000000000527805 */ /* 0x000fe4000001ff00 */
[----:B------:R-:W-:-:S02]  /*15e0*/  CS2R R80, SRZ ;  /* 0x0000000000507805 */ /* 0x000fc4000001ff00 */
[----:B------:R-:W-:Y:S02]  /*15f0*/  CS2R R78, SRZ ;  /* 0x00000000004e7805 */ /* 0x000fe4000001ff00 */
[----:B------:R-:W-:Y:S01]  /*1600*/  LEA.HI.SX32 R3, R2, R3, 0x1c ;  /* 0x0000000302037211 */ /* 0x000fe200078fe2ff */
[----:B------:R-:W-:Y:S01]  /*1610*/  IMAD.MOV.U32 R2, RZ, RZ, RZ ;  /* 0x000000ffff027224 */ /* 0x000fe200078e00ff */
[----:B------:R-:W-:Y:S02]  /*1620*/  CS2R R76, SRZ ;  /* 0x00000000004c7805 */ /* 0x000fe4000001ff00 */
[----:B------:R-:W-:Y:S02]  /*1630*/  CS2R R74, SRZ ;  /* 0x00000000004a7805 */ /* 0x000fe4000001ff00 */
[----:B------:R-:W-:Y:S02]  /*1640*/  VIMNMX R23, RZ, R3, !PT ;  /* 0x00000003ff177248 */ /* 0x000fe40007fe0100 */
[----:B------:R-:W-:-:S02]  /*1650*/  CS2R R28, SRZ ;  /* 0x00000000001c7805 */ /* 0x000fc4000001ff00 */
[----:B------:R-:W-:Y:S02]  /*1660*/  CS2R R70, SRZ ;  /* 0x0000000000467805 */ /* 0x000fe4000001ff00 */
[----:B------:R-:W-:Y:S02]  /*1670*/  CS2R R68, SRZ ;  /* 0x0000000000447805 */ /* 0x000fe4000001ff00 */
[----:B------:R-:W-:Y:S02]  /*1680*/  ISETP.GT.AND P1, PT, R72, R23, PT ;  /* 0x000000174800720c */ /* 0x000fe40003f24270 */
        /* <DEDUP_REMOVED lines=18> */
[----:B------:R-:W-:Y:S01]  /*17b0*/  CS2R R6, SRZ ;  /* 0x0000000000067805 */ /* 0x000fe2000001ff00 */
[----:B------:R-:W-:Y:S02]  /*17c0*/  IMAD.MOV.U32 R8, RZ, RZ, RZ ;  /* 0x000000ffff087224 */ /* 0x000fe400078e00ff */
[----:B------:R-:W-:Y:S02]  /*17d0*/  IMAD.MOV.U32 R91, RZ, RZ, RZ ;  /* 0x000000ffff5b7224 */ /* 0x000fe400078e00ff */
[----:B------:R-:W-:-:S02]  /*17e0*/  IMAD.MOV.U32 R10, RZ, RZ, RZ ;  /* 0x000000ffff0a7224 */ /* 0x000fc400078e00ff */
[----:B------:R-:W-:Y:S02]  /*17f0*/  IMAD.MOV.U32 R93, RZ, RZ, RZ ;  /* 0x000000ffff5d7224 */ /* 0x000fe400078e00ff */
        /* <DEDUP_REMOVED lines=34> */
.L_x_1353:
        /* <DEDUP_REMOVED lines=8> */
.L_x_1575:
[----:B------:R-:W-:Y:S05]  /*1aa0*/  @!P0 BRA `(.L_x_1355) ;  /* 0x0000000000048947 */ /* 0x000fea0003800000 */
[----:B------:R-:W-:Y:S01]  /*1ab0*/  BPT.TRAP 0x1 ;  /* 0x000000040000795c */ /* 0x000fe20000300000 */
.L_x_1355:
[----:B------:R-:W-:Y:S02]  /*1ac0*/  IMAD.U32 R15, RZ, RZ, UR37 ;  /* 0x00000025ff0f7e24 */ /* 0x000fe4000f8e00ff */
[----:B0-----:R-:W-:-:S03]  /*1ad0*/  IMAD.U32 R0, RZ, RZ, UR36 ;  /* 0x00000024ff007e24 */ /* 0x001fc6000f8e00ff */
[----:B------:R-:W-:Y:S02]  /*1ae0*/  LEA R15, R15, UR38, 0x3 ;  /* 0x000000260f0f7c11 */ /* 0x000fe4000f8e18ff */
[----:B------:R-:W-:-:S04]  /*1af0*/  SHF.L.U32 R0, R0, 0x1f, RZ ;  /* 0x0000001f00007819 */ /* 0x000fc800000006ff */
[----:B------:R0:W1:Y:S01]  /*1b00*/  SYNCS.PHASECHK.TRANS64.TRYWAIT P1, [R15+URZ+0x2a830], R0 ;  /* 0x02a830000f0075a7 */ /* 0x000062000802017f */
[----:B------:R-:W-:Y:S05]  /*1b10*/  @!P0 BRA `(.L_x_1356) ;  /* 0x0000000000048947 */ /* 0x000fea0003800000 */
[----:B------:R-:W-:Y:S01]  /*1b20*/  BPT.TRAP 0x1 ;  /* 0x000000040000795c */ /* 0x000fe20000300000 */
.L_x_1356:
[----:B------:R-:W2:Y:S02]  /*1b30*/  S2R R2, SR_TID.X ;  /* 0x0000000000027919 */ /* 0x000ea40000002100 */
[----:B--2---:R-:W-:Y:S01]  /*1b40*/  LOP3.LUT P2, RZ, R2, 0x7f, RZ, 0xc0, !PT ;  /* 0x0000007f02ff7812 */ /* 0x004fe2000784c0ff */
[----:B-1----:R-:W-:-:S12]  /*1b50*/  @P1 BRA `(.L_x_1357) ;  /* 0x0000000000081947 */ /* 0x002fd80003800000 */
[----:B------:R-:W1:Y:S02]  /*1b60*/  SYNCS.PHASECHK.TRANS64.TRYWAIT P1, [R15+URZ+0x2a830], R0 ;  /* 0x02a830000f0075a7 */ /* 0x000e64000802017f */
[----:B-1----:R-:W-:Y:S05]  /*1b70*/  @!P1 BRA `(.L_x_1358) ;  /* 0x0000015000fc9947 */ /* 0x002fea0003800000 */
.L_x_1357:
        /* <DEDUP_REMOVED lines=10> */
[----:B------:R-:W2:Y:S01]  /*1c20*/  LDC R9, c[0x0][0x448] ;  /* 0x00011200ff097b82 */ /* 0x000ea20000000800 */
[----:B------:R-:W-:Y:S01]  /*1c30*/  UMOV UR53, 0x40000040 ;  /* 0x4000004000357882 */ /* 0x000fe20000000000 */
[----:B------:R-:W-:Y:S01]  /*1c40*/  UMOV UR55, 0x40000040 ;  /* 0x4000004000377882 */ /* 0x000fe20000000000 */
[----:B------:R-:W-:Y:S01]  /*1c50*/  ULOP3.LUT UR60, UR4, 0x10000, URZ, 0xfc, !UPT ;  /* 0x00010000043c7892 */ /* 0x000fe2000f8efc3f */
[----:B------:R-:W3:Y:S01]  /*1c60*/  S2R R20, SR_TID.X ;  /* 0x0000000000147919 */ /* 0x000ee20000002100 */
[----:B------:R-:W-:Y:S01]  /*1c70*/  ULOP3.LUT UR4, UR39, 0x10000, URZ, 0xfc, !UPT ;  /* 0x0001000027047892 */ /* 0x000fe2000f8efc3f */
[----:B------:R-:W-:Y:S01]  /*1c80*/  IMAD.IADD R12, R22, 0x1, R18 ;  /* 0x00000001160c7824 */ /* 0x000fe200078e0212 */
[----:B------:R-:W-:-:S02]  /*1c90*/  UIMAD UR5, UR37, 0x900, UR60 ;  /* 0x00000900250578a4 */ /* 0x000fc4000f8e023c */
[----:B------:R-:W-:Y:S01]  /*1ca0*/  UIADD3 UR56, UR4, 0x2, URZ ;  /* 0x0000000204387890 */ /* 0x000fe2000fffe03f */
[----:B------:R-:W-:Y:S01]  /*1cb0*/  IMAD.MOV.U32 R21, RZ, RZ, R12 ;  /* 0x000000ffff157224 */ /* 0x000fe200078e000c */
[----:B------:R-:W-:Y:S01]  /*1cc0*/  UIADD3 UR58, UR5, 0x2, URZ ;  /* 0x00000002053a7890 */ /* 0x000fe2000fffe03f */
[----:B------:R-:W-:Y:S02]  /*1cd0*/  UMOV UR8, UR4 ;  /* 0x0000000400087c82 */ /* 0x000fe40008000000 */
[----:B------:R-:W-:Y:S01]  /*1ce0*/  UMOV UR10, UR5 ;  /* 0x00000005000a7c82 */ /* 0x000fe20008000000 */
[----:B------:R-:W-:Y:S01]  /*1cf0*/  UIADD3 UR52, UR4, 0x4, URZ ;  /* 0x0000000404347890 */ /* 0x000fe2000fffe03f */
[----:B------:R-:W-:Y:S01]  /*1d00*/  HGMMA.64x96x16.F32.BF16 R24, gdesc[UR8], RZ, !UPT, gsb0 ;  /* 0x01600000081879f0 */ /* 0x000fe2000c0018ff */
[----:B------:R-:W-:Y:S01]  /*1d10*/  UIADD3 UR54, UR5, 0x4, URZ ;  /* 0x0000000405367890 */ /* 0x000fe2000fffe03f */
[----:B------:R-:W-:Y:S01]  /*1d20*/  IMAD.U32 R4, RZ, RZ, UR8 ;  /* 0x00000008ff047e24 */ /* 0x000fe2000f8e00ff */
[----:B------:R-:W-:-:S02]  /*1d30*/  UIADD3 UR8, UR4, 0x6, URZ ;  /* 0x0000000604087890 */ /* 0x000fc4000fffe03f */
[----:B------:R-:W-:Y:S01]  /*1d40*/  UIADD3 UR10, UR5, 0x6, URZ ;  /* 0x00000006050a7890 */ /* 0x000fe2000fffe03f */
[----:B------:R-:W-:Y:S01]  /*1d50*/  UMOV UR9, 0x40000040 ;  /* 0x4000004000097882 */ /* 0x000fe20000000000 */
[----:B------:R-:W-:Y:S01]  /*1d60*/  UMOV UR11, 0x40000040 ;  /* 0x40000040000b7882 */ /* 0x000fe20000000000 */
[----:B------:R-:W-:Y:S01]  /*1d70*/  UIADD3 UR12, UR4, 0x400, URZ ;  /* 0x00000400040c7890 */ /* 0x000fe2000fffe03f */
[----:B--2---:R-:W-:Y:S01]  /*1d80*/  ISETP.NE.AND P2, PT, R9, 0x1, PT ;  /* 0x000000010900780c */ /* 0x004fe20003f45270 */
[----:B------:R-:W-:Y:S01]  /*1d90*/  UIADD3 UR14, UR5, 0x300, URZ ;  /* 0x00000300050e7890 */ /* 0x000fe2000fffe03f */
[----:B------:R-:W-:Y:S01]  /*1da0*/  UMOV UR13, 0x40000040 ;  /* 0x40000040000d7882 */ /* 0x000fe20000000000 */
[----:B------:R-:W-:Y:S01]  /*1db0*/  UMOV UR15, 0x40000040 ;  /* 0x40000040000f7882 */ /* 0x000fe20000000000 */
[----:B------:R-:W-:Y:S02]  /*1dc0*/  UIADD3 UR16, UR4, 0x402, URZ ;  /* 0x0000040204107890 */ /* 0x000fe4000fffe03f */
[----:B------:R-:W-:Y:S01]  /*1dd0*/  UIADD3 UR18, UR5, 0x302, URZ ;  /* 0x0000030205127890 */ /* 0x000fe2000fffe03f */
[----:B------:R-:W-:Y:S01]  /*1de0*/  UMOV UR17, 0x40000040 ;  /* 0x4000004000117882 */ /* 0x000fe20000000000 */
[----:B------:R-:W-:Y:S01]  /*1df0*/  UMOV UR19, 0x40000040 ;  /* 0x4000004000137882 */ /* 0x000fe20000000000 */
[----:B------:R-:W-:Y:S01]  /*1e00*/  UIADD3 UR20, UR4, 0x404, URZ ;  /* 0x0000040404147890 */ /* 0x000fe2000fffe03f */
[----:B---3--:R-:W-:Y:S01]  /*1e10*/  LOP3.LUT P1, RZ, R20, 0x7f, RZ, 0xc0, !PT ;  /* 0x0000007f14ff7812 */ /* 0x008fe2000782c0ff */
[----:B------:R-:W-:-:S02]  /*1e20*/  UIADD3 UR22, UR5, 0x304, URZ ;  /* 0x0000030405167890 */ /* 0x000fc4000fffe03f */
[----:B------:R-:W2:Y:S01]  /*1e30*/  @P2 LDC R13, c[0x0][0x44c] ;  /* 0x00011300ff0d2b82 */ /* 0x000ea20000000800 */
[----:B------:R-:W-:Y:S01]  /*1e40*/  UMOV UR21, 0x40000040 ;  /* 0x4000004000157882 */ /* 0x000fe20000000000 */
[----:B------:R-:W-:Y:S01]  /*1e50*/  UMOV UR23, 0x40000040 ;  /* 0x4000004000177882 */ /* 0x000fe20000000000 */
[----:B------:R-:W-:Y:S01]  /*1e60*/  UIADD3 UR24, UR4, 0x406, URZ ;  /* 0x0000040604187890 */ /* 0x000fe2000fffe03f */
[----:B------:R-:W-:Y:S01]  /*1e70*/  IMAD R20, R72, -0x60, R16 ;  /* 0xffffffa048147824 */ /* 0x000fe200078e0210 */
[----:B------:R-:W-:Y:S01]  /*1e80*/  UIADD3 UR26, UR5, 0x306, URZ ;  /* 0x00000306051a7890 */ /* 0x000fe2000fffe03f */
[----:B------:R-:W-:Y:S01]  /*1e90*/  UMOV UR25, 0x40000040 ;  /* 0x4000004000197882 */ /* 0x000fe20000000000 */
[----:B------:R-:W-:Y:S01]  /*1ea0*/  UMOV UR27, 0x40000040 ;  /* 0x40000040001b7882 */ /* 0x000fe20000000000 */
[----:B------:R-:W-:Y:S01]  /*1eb0*/  UIADD3 UR28, UR4, 0x800, URZ ;  /* 0x00000800041c7890 */ /* 0x000fe2000fffe03f */
[----:B------:R-:W3:Y:S01]  /*1ec0*/  @P2 LDC R14, c[0x0][0x450] ;  /* 0x00011400ff0e2b82 */ /* 0x000ee20000000800 */
[----:B------:R-:W-:Y:S01]  /*1ed0*/  UIADD3 UR30, UR5, 0x600, URZ ;  /* 0x00000600051e7890 */ /* 0x000fe2000fffe03f */
[----:B------:R-:W-:Y:S01]  /*1ee0*/  VIADD R20, R20, 0x60 ;  /* 0x0000006014147836 */ /* 0x000fe20000000000 */
        /* <DEDUP_REMOVED lines=8> */
[----:B--2---:R-:W-:Y:S01]  /*1f70*/  @P2 IMAD.HI.U32 R13, R12, R13, RZ ;  /* 0x0000000d0c0d2227 */ /* 0x004fe200078e00ff */
[----:B------:R-:W-:Y:S01]  /*1f80*/  UMOV UR41, 0x40000040 ;  /* 0x4000004000297882 */ /* 0x000fe20000000000 */
[----:B------:R-:W-:Y:S01]  /*1f90*/  UMOV UR43, 0x40000040 ;  /* 0x40000040002b7882 */ /* 0x000fe20000000000 */
[----:B------:R-:W-:Y:S02]  /*1fa0*/  UIADD3 UR48, UR4, 0x806, URZ ;  /* 0x0000080604307890 */ /* 0x000fe4000fffe03f */
[----:B------:R-:W-:Y:S01]  /*1fb0*/  UIADD3 UR50, UR5, 0x606, URZ ;  /* 0x0000060605327890 */ /* 0x000fe2000fffe03f */
[----:B------:R-:W-:Y:S01]  /*1fc0*/  UMOV UR49, 0x40000040 ;  /* 0x4000004000317882 */ /* 0x000fe20000000000 */
[----:B------:R-:W-:Y:S01]  /*1fd0*/  UMOV UR51, 0x40000040 ;  /* 0x4000004000337882 */ /* 0x000fe20000000000 */
[----:B------:R-:W-:Y:S01]  /*1fe0*/  ULDC UR4, c[0x0][0x9d8] ;  /* 0x0002760000047ab9 */ /* 0x000fe20000000800 */
[----:B---3--:R-:W-:Y:S01]  /*1ff0*/  @P2 SHF.R.U32.HI R21, RZ, R14, R13 ;  /* 0x0000000eff152219 */ /* 0x008fe2000001160d */
[----:B------:R-:W-:Y:S01]  /*2000*/  @!P1 VIADD R14, R15, 0x2a840 ;  /* 0x0002a8400f0e9836 */ /* 0x000fe20000000000 */
[----:B------:R-:W2:Y:S04]  /*2010*/  LDC.64 R12, c[0x0][0x9e0] ;  /* 0x00027800ff0c7b82 */ /* 0x000ea80000000a00 */
[----:B------:R-:W-:Y:S01]  /*2020*/  @!P1 PRMT R14, RZ, 0x654, R14 ;  /* 0x00000654ff0e9816 */ /* 0x000fe2000000000e */
        /* <DEDUP_REMOVED lines=39> */
[----:B------:R-:W3:Y:S01]  /*22a0*/  SHFL.IDX PT, R67, R21, RZ, 0x1c1f ;  /* 0x001c1fff15437589 */ /* 0x000ee200000e0000 */
[----:B------:R4:W2:Y:S01]  /*22b0*/  MUFU.TANH R74, R25 ;  /* 0x00000019004a7308 */ /* 0x0008a20000002400 */
[----:B------:R5:W-:Y:S01]  /*22c0*/  @!P1 SYNCS.ARRIVE.TRANS64.RED.A1T0 RZ, [R14+URZ], RZ ;  /* 0x000000ff0eff99a7 */ /* 0x000be2000810043f */
[----:B------:R-:W-:Y:S01]  /*22d0*/  FMUL.FTZ R3, R26, UR4 ;  /* 0x000000041a037c20 */ /* 0x000fe20008410000 */
[----:B01----:R-:W-:Y:S01]  /*22e0*/  FMUL.FTZ R0, R27, UR4 ;  /* 0x000000041b007c20 */ /* 0x003fe20008410000 */
[----:B------:R-:W-:Y:S01]  /*22f0*/  FMUL.FTZ R28, R28, UR4 ;  /* 0x000000041c1c7c20 */ /* 0x000fe20008410000 */
[----:B------:R-:W-:Y:S01]  /*2300*/  FMUL.FTZ R29, R29, UR4 ;  /* 0x000000041d1d7c20 */ /* 0x000fe20008410000 */
[----:B------:R-:W-:Y:S01]  /*2310*/  FMUL.FTZ R2, R30, UR4 ;  /* 0x000000041e027c20 */ /* 0x000fe20008410000 */
[----:B------:R-:W-:Y:S01]  /*2320*/  FMUL.FTZ R6, R31, UR4 ;  /* 0x000000041f067c20 */ /* 0x000fe20008410000 */
[----:B------:R-:W-:Y:S01]  /*2330*/  FMUL.FTZ R32, R32, UR4 ;  /* 0x0000000420207c20 */ /* 0x000fe20008410000 */
[----:B----4-:R-:W-:-:S02]  /*2340*/  IMAD.MOV.U32 R25, RZ, RZ, -0x60 ;  /* 0xffffffa0ff197424 */ /* 0x010fc400078e00ff */
[----:B------:R-:W-:Y:S01]  /*2350*/  FMUL.FTZ R33, R33, UR4 ;  /* 0x0000000421217c20 */ /* 0x000fe20008410000 */
[----:B------:R-:W-:Y:S01]  /*2360*/  FMUL.FTZ R10, R34, UR4 ;  /* 0x00000004220a7c20 */ /* 0x000fe20008410000 */
[----:B------:R-:W-:Y:S01]  /*2370*/  FMUL.FTZ R11, R35, UR4 ;  /* 0x00000004230b7c20 */ /* 0x000fe20008410000 */
[----:B------:R-:W-:Y:S02]  /*2380*/  IMAD R24, R72, R25, 0x61 ;  /* 0x0000006148187424 */ /* 0x000fe400078e0219 */
        /* <DEDUP_REMOVED lines=26> */
[----:B-----5:R-:W-:Y:S01]  /*2530*/  FMUL.FTZ R14, R71, UR4 ;  /* 0x00000004470e7c20 */ /* 0x020fe20008410000 */
[----:B------:R-:W-:Y:S01]  /*2540*/  FMUL.FTZ R50, R50, UR4 ;  /* 0x0000000432327c20 */ /* 0x000fe20008410000 */
[----:B------:R-:W-:Y:S01]  /*2550*/  FMUL.FTZ R54, R54, UR4 ;  /* 0x0000000436367c20 */ /* 0x000fe20008410000 */
[----:B------:R-:W-:Y:S01]  /*2560*/  FMUL.FTZ R58, R58, UR4 ;  /* 0x000000043a3a7c20 */ /* 0x000fe20008410000 */
[----:B------:R-:W-:Y:S01]  /*2570*/  FMUL.FTZ R62, R62, UR4 ;  /* 0x000000043e3e7c20 */ /* 0x000fe20008410000 */
[----:B------:R-:W-:Y:S01]  /*2580*/  IMAD R25, R19, -0x2, R24 ;  /* 0xfffffffe13197824 */ /* 0x000fe200078e0218 */
[----:B--2---:R-:W-:Y:S01]  /*2590*/  ISETP.GE.AND P1, PT, R13, 0x1, PT ;  /* 0x000000010d00780c */ /* 0x004fe20003f26270 */
[----:B------:R-:W0:Y:S01]  /*25a0*/  MUFU.TANH R8, R8 ;  /* 0x0000000800087308 */ /* 0x000e220000002400 */
[----:B------:R-:W-:Y:S01]  /*25b0*/  FMUL.FTZ R61, R61, UR4 ;  /* 0x000000043d3d7c20 */ /* 0x000fe20008410000 */
[----:B------:R-:W-:Y:S01]  /*25c0*/  FMUL.FTZ R38, R38, UR4 ;  /* 0x0000000426267c20 */ /* 0x000fe20008410000 */
[----:B------:R-:W-:Y:S01]  /*25d0*/  IADD3 R27, -R17, R25, R16 ;  /* 0x00000019111b7210 */ /* 0x000fe20007ffe110 */
[----:B------:R-:W-:Y:S01]  /*25e0*/  FMUL.FTZ R42, R42, UR4 ;  /* 0x000000042a2a7c20 */ /* 0x000fe20008410000 */
[----:B------:R-:W-:Y:S01]  /*25f0*/  FMUL.FTZ R46, R46, UR4 ;  /* 0x000000042e2e7c20 */ /* 0x000fe20008410000 */
[----:B------:R-:W-:Y:S01]  /*2600*/  IMAD R34, R19, -0x2, R20 ;  /* 0xfffffffe13227824 */ /* 0x000fe200078e0214 */
[----:B------:R-:W-:Y:S01]  /*2610*/  P2R R175, PR, RZ, 0x2 ;  /* 0x00000002ffaf7803 */ /* 0x000fe20000000000 */
[----:B------:R-:W1:Y:S08]  /*2620*/  MUFU.TANH R3, R3 ;  /* 0x0000000300037308 */ /* 0x000e700000002400 */
[----:B------:R-:W2:Y:S08]  /*2630*/  MUFU.TANH R0, R0 ;  /* 0x0000000000007308 */ /* 0x000eb00000002400 */
        /* <DEDUP_REMOVED lines=42> */
[----:B-----5:R-:W-:-:S07]  /*28e0*/  IMAD.IADD R61, R27, 0x1, R12 ;  /* 0x000000011b3d7824 */ /* 0x020fce00078e020c */
[----:B------:R5:W0:Y:S01]  /*28f0*/  MUFU.TANH R35, R42 ;  /* 0x0000002a00237308 */ /* 0x000a220000002400 */
[----:B---3--:R-:W-:-:S07]  /*2900*/  VIADD R38, R27, UR51 ;  /* 0x000000331b267c36 */ /* 0x008fce0008000000 */
[----:B------:R3:W0:Y:S01]  /*2910*/  MUFU.TANH R75, R46 ;  /* 0x0000002e004b7308 */ /* 0x0006220000002400 */
[----:B-----5:R-:W-:Y:S01]  /*2920*/  VIADD R42, R24, 0xffffffff ;  /* 0xffffffff182a7836 */ /* 0x020fe20000000000 */
[----:B------:R-:W-:Y:S01]  /*2930*/  VIADDMNMX R24, R67, R61, R34, PT ;  /* 0x0000003d43187246 */ /* 0x000fe20003800122 */
[----:B---3--:R-:W-:Y:S02]  /*2940*/  VIADD R46, R25, 0xffffffff ;  /* 0xffffffff192e7836 */ /* 0x008fe40000000000 */
[----:B------:R-:W-:Y:S01]  /*2950*/  IMAD.IADD R25, R38, 0x1, R67 ;  /* 0x0000000126197824 */ /* 0x000fe200078e0243 */
[----:B-12-4-:R-:W-:Y:S06]  /*2960*/  @!P1 BRA `(.L_x_1359) ;  /* 0x00000000004c9947 */ /* 0x016fec0003800000 */
[----:B------:R-:W-:Y:S01]  /*2970*/  IADD3 R20, -R17, R16, R67 ;  /* 0x0000001011147210 */ /* 0x000fe20007ffe143 */
        /* <DEDUP_REMOVED lines=10> */
.L_x_1361:
[----:B------:R-:W-:-:S13]  /*2a20*/  ISETP.NE.AND P1, PT, R13, 0x1, PT ;  /* 0x000000010d00780c */ /* 0x000fda0003f25270 */
[----:B------:R-:W1:Y:S02]  /*2a30*/  @P1 LDC.64 R26, c[0x0][0x9e8] ;  /* 0x00027a00ff1a1b82 */ /* 0x000e640000000a00 */
[----:B-1----:R-:W-:-:S05]  /*2a40*/  @P1 IMAD.HI.U32 R26, R20, R26, RZ ;  /* 0x0000001a141a1227 */ /* 0x002fca00078e00ff */
[----:B------:R-:W-:-:S07]  /*2a50*/  @P1 SHF.R.U32.HI R20, RZ, R27, R26 ;  /* 0x0000001bff141219 */ /* 0x000fce000001161a */
.L_x_1362:
[----:B------:R-:W-:Y:S05]  /*2a60*/  BSYNC B0 ;  /* 0x0000000000007941 */ /* 0x000fea0003800000 */
.L_x_1360:
[----:B------:R-:W-:-:S05]  /*2a70*/  IMAD R20, R20, R13, R46 ;  /* 0x0000000d14147224 */ /* 0x000fca00078e022e */
[----:B------:R-:W-:Y:S02]  /*2a80*/  VIMNMX R25, R25, R20, !PT ;  /* 0x0000001419197248 */ /* 0x000fe40007fe0100 */
[----:B------:R-:W-:-:S07]  /*2a90*/  VIADDMNMX R24, R20, R13, R24, PT ;  /* 0x0000000d14187246 */ /* 0x000fce0003800118 */
.L_x_1359:
        /* <DEDUP_REMOVED lines=15> */
[----:B-1----:R-:W-:Y:S02]  /*2b90*/  VIADDMNMX R34, R21, R61, R34, PT ;  /* 0x0000003d15227246 */ /* 0x002fe40003800122 */
[----:B0-----:R-:W-:-:S02]  /*2ba0*/  FSEL R81, R29, -INF , !P2 ;  /* 0xff8000001d517808 */ /* 0x001fc40005000000 */
[C---:B------:R-:W-:Y:S02]  /*2bb0*/  ISETP.GT.AND P2, PT, R25.reuse, 0x10, !P3 ;  /* 0x000000101900780c */ /* 0x040fe40005f44270 */
        /* <DEDUP_REMOVED lines=81> */
[----:B------:R-:W-:-:S04]  /*30d0*/  ISETP.LT.OR P2, PT, R24, 0x51, P2 ;  /* 0x000000511800780c */ /* 0x000fc80001741670 */
[----:B------:R-:W-:Y:S02]  /*30e0*/  FSEL R28, R64, -INF , !P2 ;  /* 0xff800000401c7808 */ /* 0x000fe40005000000 */
        /* <DEDUP_REMOVED lines=19> */
[----:B------:R-:W-:Y:S01]  /*3220*/  IADD3 R8, -R17, R16, R21 ;  /* 0x0000001011087210 */ /* 0x000fe20007ffe115 */
        /* <DEDUP_REMOVED lines=10> */
.L_x_1365:
[----:B------:R-:W-:-:S13]  /*32d0*/  ISETP.NE.AND P4, PT, R13, 0x1, PT ;  /* 0x000000010d00780c */ /* 0x000fda0003f85270 */
[----:B------:R-:W0:Y:S02]  /*32e0*/  @P4 LDC.64 R36, c[0x0][0x9e8] ;  /* 0x00027a00ff244b82 */ /* 0x000e240000000a00 */
[----:B0-----:R-:W-:-:S05]  /*32f0*/  @P4 IMAD.HI.U32 R36, R8, R36, RZ ;  /* 0x0000002408244227 */ /* 0x001fca00078e00ff */
[----:B------:R-:W-:-:S07]  /*3300*/  @P4 SHF.R.U32.HI R8, RZ, R37, R36 ;  /* 0x00000025ff084219 */ /* 0x000fce0000011624 */
.L_x_1366:
[----:B------:R-:W-:Y:S05]  /*3310*/  BSYNC B0 ;  /* 0x0000000000007941 */ /* 0x000fea0003800000 */
.L_x_1364:
[----:B------:R-:W-:-:S05]  /*3320*/  IMAD R8, R8, R13, R46 ;  /* 0x0000000d08087224 */ /* 0x000fca00078e022e */
[----:B------:R-:W-:Y:S02]  /*3330*/  VIMNMX R25, R25, R8, !PT ;  /* 0x0000000819197248 */ /* 0x000fe40007fe0100 */
[----:B------:R-:W-:-:S07]  /*3340*/  VIADDMNMX R34, R8, R13, R34, PT ;  /* 0x0000000d08227246 */ /* 0x000fce0003800122 */
.L_x_1363:
[C---:B------:R-:W-:Y:S01]  /*3350*/  ISETP.GT.AND P1, PT, R25.reuse, 0x1, !P1 ;  /* 0x000000011900780c */ /* 0x040fe20004f24270 */
[----:B------:R-:W-:Y:S01]  /*3360*/  ULDC UR4, c[0x0][0x988] ;  /* 0x0002620000047ab9 */ /* 0x000fe20000000800 */
[----:B------:R-:W-:Y:S02]  /*3370*/  ISETP.GT.AND P3, PT, R25, RZ, !P3 ;  /* 0x000000ff1900720c */ /* 0x000fe40005f64270 */
[C---:B------:R-:W-:Y:S02]  /*3380*/  ISETP.LT.OR P1, PT, R34.reuse, 0x2, P1 ;  /* 0x000000022200780c */ /* 0x040fe40000f21670 */
[----:B------:R-:W-:Y:S02]  /*3390*/  ISETP.LT.OR P3, PT, R34, 0x1, P3 ;  /* 0x000000012200780c */ /* 0x000fe40001f61670 */
[----:B------:R-:W-:Y:S02]  /*33a0*/  FSEL R21, R0, -INF , !P1 ;  /* 0xff80000000157808 */ /* 0x000fe40004800000 */
[----:B------:R-:W-:-:S02]  /*33b0*/  ISETP.NE.AND P1, PT, R27, RZ, PT ;  /* 0x000000ff1b00720c */ /* 0x000fc40003f25270 */
[----:B------:R-:W-:Y:S02]  /*33c0*/  FSEL R36, R3, -INF , !P3 ;  /* 0xff80000003247808 */ /* 0x000fe40005800000 */
[----:B------:R-:W-:Y:S02]  /*33d0*/  ISETP.GT.AND P1, PT, R25, 0x9, !P1 ;  /* 0x000000091900780c */ /* 0x000fe40004f24270 */
[----:B------:R-:W-:Y:S02]  /*33e0*/  FMNMX.FTZ R3, R33, R67, !PT ;  /* 0x0000004321037209 */ /* 0x000fe40007810000 */
[----:B------:R-:W-:Y:S02]  /*33f0*/  ISETP.LT.OR P1, PT, R34, 0xa, P1 ;  /* 0x0000000a2200780c */ /* 0x000fe40000f21670 */
[----:B------:R-:W-:Y:S02]  /*3400*/  FMNMX.FTZ R3, R71, R3, !PT ;  /* 0x0000000347037209 */ /* 0x000fe40007810000 */
[----:B------:R-:W-:-:S02]  /*3410*/  FSEL R40, R6, -INF , !P1 ;  /* 0xff80000006287808 */ /* 0x000fc40004800000 */
[----:B------:R-:W-:Y:S02]  /*3420*/  ISETP.NE.AND P1, PT, R29, RZ, PT ;  /* 0x000000ff1d00720c */ /* 0x000fe40003f25270 */
[----:B------:R-:W-:Y:S02]  /*3430*/  FMNMX.FTZ R3, R81, R3, !PT ;  /* 0x0000000351037209 */ /* 0x000fe40007810000 */
[C---:B------:R-:W-:Y:S02]  /*3440*/  ISETP.GT.AND P1, PT, R25.reuse, 0x10, !P1 ;  /* 0x000000101900780c */ /* 0x040fe40004f24270 */
[----:B------:R-:W-:Y:S02]  /*3450*/  ISETP.GT.AND P5, PT, R25, 0x8, !P5 ;  /* 0x000000081900780c */ /* 0x000fe40006fa4270 */
[----:B------:R-:W-:Y:S02]  /*3460*/  ISETP.LT.OR P1, PT, R34, 0x11, P1 ;  /* 0x000000112200780c */ /* 0x000fe40000f21670 */
[----:B------:R-:W-:-:S02]  /*3470*/  FMNMX.FTZ R3, R83, R3, !PT ;  /* 0x0000000353037209 */ /* 0x000fc40007810000 */
[----:B------:R-:W-:Y:S02]  /*3480*/  FSEL R42, R10, -INF , !P1 ;  /* 0xff8000000a2a7808 */ /* 0x000fe40004800000 */
[----:B------:R-:W-:Y:S02]  /*3490*/  ISETP.NE.AND P1, PT, R50, RZ, PT ;  /* 0x000000ff3200720c */ /* 0x000fe40003f25270 */
[C---:B------:R-:W-:Y:S02]  /*34a0*/  ISETP.LT.OR P5, PT, R34.reuse, 0x9, P5 ;  /* 0x000000092200780c */ /* 0x040fe40002fa1670 */
[----:B------:R-:W-:Y:S02]  /*34b0*/  ISETP.GT.AND P1, PT, R25, 0x11, !P1 ;  /* 0x000000111900780c */ /* 0x000fe40004f24270 */
[----:B------:R-:W-:Y:S02]  /*34c0*/  FMNMX.FTZ R3, R85, R3, !PT ;  /* 0x0000000355037209 */ /* 0x000fe40007810000 */
[----:B------:R-:W-:-:S02]  /*34d0*/  ISETP.LT.OR P1, PT, R34, 0x12, P1 ;  /* 0x000000122200780c */ /* 0x000fc40000f21670 */
[----:B------:R-:W-:Y:S02]  /*34e0*/  FSEL R38, R2, -INF , !P5 ;  /* 0xff80000002267808 */ /* 0x000fe40006800000 */
[----:B------:R-:W-:Y:S01]  /*34f0*/  FSEL R44, R11, -INF , !P1 ;  /* 0xff8000000b2c7808 */ /* 0x000fe20004800000 */
[----:B------:R-:W-:Y:S01]  /*3500*/  IMAD.U32 R11, RZ, RZ, UR4 ;  /* 0x00000004ff0b7e24 */ /* 0x000fe2000f8e00ff */
[----:B------:R-:W-:Y:S02]  /*3510*/  ISETP.NE.AND P1, PT, R54, RZ, PT ;  /* 0x000000ff3600720c */ /* 0x000fe40003f25270 */
[----:B------:R-:W-:Y:S02]  /*3520*/  ISETP.NE.AND P5, PT, R58, RZ, PT ;  /* 0x000000ff3a00720c */ /* 0x000fe40003fa5270 */
[----:B------:R-:W-:Y:S02]  /*3530*/  ISETP.GT.AND P1, PT, R25, 0x18, !P1 ;  /* 0x000000181900780c */ /* 0x000fe40004f24270 */
[----:B------:R-:W-:-:S02]  /*3540*/  FMNMX.FTZ R3, R87, R3, !PT ;  /* 0x0000000357037209 */ /* 0x000fc40007810000 */
[C---:B------:R-:W-:Y:S02]  /*3550*/  ISETP.LT.OR P1, PT, R34.reuse, 0x19, P1 ;  /* 0x000000192200780c */ /* 0x040fe40000f21670 */
[----:B------:R-:W-:Y:S02]  /*3560*/  FMNMX.FTZ R3, R89, R3, !PT ;  /* 0x0000000359037209 */ /* 0x000fe40007810000 */
[----:B------:R-:W-:Y:S02]  /*3570*/  FSEL R46, R31, -INF , !P1 ;  /* 0xff8000001f2e7808 */ /* 0x000fe40004800000 */
[----:B------:R-:W-:Y:S02]  /*3580*/  ISETP.GT.AND P1, PT, R25, 0x19, !P5 ;  /* 0x000000191900780c */ /* 0x000fe40006f24270 */
[----:B------:R-:W-:Y:S02]  /*3590*/  FMNMX.FTZ R3, R91, R3, !PT ;  /* 0x000000035b037209 */ /* 0x000fe40007810000 */
[----:B------:R-:W-:-:S02]  /*35a0*/  ISETP.LT.OR P1, PT, R34, 0x1a, P1 ;  /* 0x0000001a2200780c */ /* 0x000fc40000f21670 */
[----:B------:R-:W-:Y:S02]  /*35b0*/  ISETP.NE.AND P4, PT, R62, RZ, PT ;  /* 0x000000ff3e00720c */ /* 0x000fe40003f85270 */
[----:B------:R-:W-:Y:S02]  /*35c0*/  FSEL R48, R39, -INF , !P1 ;  /* 0xff80000027307808 */ /* 0x000fe40004800000 */
        /* <DEDUP_REMOVED lines=12> */
[----:B------:R-:W-:Y:S02]  /*3690*/  ISETP.NE.AND P5, PT, R52, RZ, PT ;  /* 0x000000ff3400720c */ /* 0x000fe40003fa5270 */
[----:B------:R-:W-:Y:S02]  /*36a0*/  FSEL R52, R43, -INF , !P1 ;  /* 0xff8000002b347808 */ /* 0x000fe40004800000 */
[----:B------:R-:W-:Y:S02]  /*36b0*/  ISETP.NE.AND P1, PT, R74, RZ, PT ;  /* 0x000000ff4a00720c */ /* 0x000fe40003f25270 */
[----:B------:R-:W-:-:S02]  /*36c0*/  FMNMX.FTZ R3, R53, R3, !PT ;  /* 0x0000000335037209 */ /* 0x000fc40007810000 */
[----:B------:R-:W-:Y:S02]  /*36d0*/  ISETP.GT.AND P1, PT, R25, 0x28, !P1 ;  /* 0x000000281900780c */ /* 0x000fe40004f24270 */
[----:B------:R-:W-:Y:S02]  /*36e0*/  FMNMX.FTZ R3, R99, R3, !PT ;  /* 0x0000000363037209 */ /* 0x000fe40007810000 */
[----:B------:R-:W-:Y:S02]  /*36f0*/  ISETP.LT.OR P1, PT, R34, 0x29, P1 ;  /* 0x000000292200780c */ /* 0x000fe40000f21670 */
[----:B------:R-:W-:Y:S02]  /*3700*/  FMNMX.FTZ R3, R57, R3, !PT ;  /* 0x0000000339037209 */ /* 0x000fe40007810000 */
[----:B------:R-:W-:Y:S02]  /*3710*/  FSEL R54, R75, -INF , !P1 ;  /* 0xff8000004b367808 */ /* 0x000fe40004800000 */
[----:B------:R-:W-:-:S02]  /*3720*/  ISETP.NE.AND P1, PT, R80, RZ, PT ;  /* 0x000000ff5000720c */ /* 0x000fc40003f25270 */
[----:B------:R-:W-:Y:S02]  /*3730*/  FMNMX.FTZ R3, R32, R3, !PT ;  /* 0x0000000320037209 */ /* 0x000fe40007810000 */
[----:B------:R-:W-:Y:S02]  /*3740*/  ISETP.GT.AND P1, PT, R25, 0x29, !P1 ;  /* 0x000000291900780c */ /* 0x000fe40004f24270 */
[----:B------:R-:W-:Y:S02]  /*3750*/  FMNMX.FTZ R3, R30, R3, !PT ;  /* 0x000000031e037209 */ /* 0x000fe40007810000 */
[----:B------:R-:W-:Y:S02]  /*3760*/  ISETP.LT.OR P1, PT, R34, 0x2a, P1 ;  /* 0x0000002a2200780c */ /* 0x000fe40000f21670 */
[----:B------:R-:W-:Y:S02]  /*3770*/  FMNMX.FTZ R3, R28, R3, !PT ;  /* 0x000000031c037209 */ /* 0x000fe40007810000 */
[----:B------:R-:W-:-:S02]  /*3780*/  ISETP.NE.AND P4, PT, R56, RZ, PT ;  /* 0x000000ff3800720c */ /* 0x000fc40003f85270 */
[----:B------:R-:W-:Y:S02]  /*3790*/  FSEL R56, R47, -INF , !P1 ;  /* 0xff8000002f387808 */ /* 0x000fe40004800000 */
[----:B------:R-:W-:Y:S02]  /*37a0*/  FMNMX.FTZ R3, R26, R3, !PT ;  /* 0x000000031a037209 */ /* 0x000fe40007810000 */
[----:B------:R-:W-:Y:S02]  /*37b0*/  ISETP.NE.AND P1, PT, R82, RZ, PT ;  /* 0x000000ff5200720c */ /* 0x000fe40003f25270 */
[----:B------:R-:W-:Y:S02]  /*37c0*/  FMNMX.FTZ R3, R20, R3, !PT ;  /* 0x0000000314037209 */ /* 0x000fe40007810000 */
[----:B------:R-:W-:Y:S02]  /*37d0*/  ISETP.GT.AND P1, PT, R25, 0x30, !P1 ;  /* 0x000000301900780c */ /* 0x000fe40004f24270 */
[----:B------:R-:W-:-:S02]  /*37e0*/  FMNMX.FTZ R3, R24, R3, !PT ;  /* 0x0000000318037209 */ /* 0x000fc40007810000 */
[----:B------:R-:W-:Y:S02]  /*37f0*/  ISETP.LT.OR P1, PT, R34, 0x31, P1 ;  /* 0x000000312200780c */ /* 0x000fe40000f21670 */
[C---:B------:R-:W-:Y:S01]  /*3800*/  ISETP.GT.AND P6, PT, R25.reuse, 0x51, !P6 ;  /* 0x000000511900780c */ /* 0x040fe200077c4270 */
[----:B------:R-:W0:Y:S01]  /*3810*/  SHFL.BFLY PT, R8, R3, 0x2, 0x1f ;  /* 0x0c401f0003087f89 */ /* 0x000e2200000e0000 */
[----:B------:R-:W-:Y:S02]  /*3820*/  FSEL R58, R76, -INF , !P1 ;  /* 0xff8000004c3a7808 */ /* 0x000fe40004800000 */
[----:B------:R-:W-:Y:S02]  /*3830*/  ISETP.NE.AND P1, PT, R84, RZ, PT ;  /* 0x000000ff5400720c */ /* 0x000fe40003f25270 */
[C---:B------:R-:W-:Y:S02]  /*3840*/  ISETP.GT.AND P2, PT, R25.reuse, 0x58, !P2 ;  /* 0x000000581900780c */ /* 0x040fe40005744270 */
[----:B------:R-:W-:-:S02]  /*3850*/  ISETP.GT.AND P1, PT, R25, 0x31, !P1 ;  /* 0x000000311900780c */ /* 0x000fc40004f24270 */
[C---:B------:R-:W-:Y:S02]  /*3860*/  ISETP.LT.OR P6, PT, R34.reuse, 0x52, P6 ;  /* 0x000000522200780c */ /* 0x040fe400037c1670 */
[C---:B------:R-:W-:Y:S02]  /*3870*/  ISETP.LT.OR P1, PT, R34.reuse, 0x32, P1 ;  /* 0x000000322200780c */ /* 0x040fe40000f21670 */
[----:B------:R-:W-:Y:S02]  /*3880*/  ISETP.LT.OR P2, PT, R34, 0x59, P2 ;  /* 0x000000592200780c */ /* 0x000fe40001741670 */
[----:B------:R-:W-:Y:S02]  /*3890*/  FSEL R60, R51, -INF , !P1 ;  /* 0xff800000333c7808 */ /* 0x000fe40004800000 */
[----:B------:R-:W-:Y:S02]  /*38a0*/  ISETP.NE.AND P1, PT, R86, RZ, PT ;  /* 0x000000ff5600720c */ /* 0x000fe40003f25270 */
[----:B------:R-:W-:-:S02]  /*38b0*/  FSEL R68, R7, -INF , !P6 ;  /* 0xff80000007447808 */ /* 0x000fc40007000000 */
[----:B------:R-:W-:Y:S02]  /*38c0*/  ISETP.GT.AND P1, PT, R25, 0x38, !P1 ;  /* 0x000000381900780c */ /* 0x000fe40004f24270 */
[----:B0-----:R-:W-:Y:S02]  /*38d0*/  FMNMX.FTZ R27, R3, R8, !PT ;  /* 0x00000008031b7209 */ /* 0x001fe40007810000 */
[----:B------:R-:W-:Y:S02]  /*38e0*/  ISETP.LT.OR P1, PT, R34, 0x39, P1 ;  /* 0x000000392200780c */ /* 0x000fe40000f21670 */
[----:B------:R-:W-:Y:S01]  /*38f0*/  FMNMX.FTZ R3, R36, R21, !PT ;  /* 0x0000001524037209 */ /* 0x000fe20007810000 */
[----:B------:R-:W0:Y:S01]  /*3900*/  SHFL.BFLY PT, R8, R27, 0x1, 0x1f ;  /* 0x0c201f001b087f89 */ /* 0x000e2200000e0000 */
[----:B------:R-:W-:Y:S02]  /*3910*/  FSEL R62, R77, -INF , !P1 ;  /* 0xff8000004d3e7808 */ /* 0x000fe40004800000 */
[----:B------:R-:W-:-:S02]  /*3920*/  ISETP.NE.AND P1, PT, R88, RZ, PT ;  /* 0x000000ff5800720c */ /* 0x000fc40003f25270 */
[----:B------:R-:W-:Y:S02]  /*3930*/  FMNMX.FTZ R3, R38, R3, !PT ;  /* 0x0000000326037209 */ /* 0x000fe40007810000 */
[----:B------:R-:W-:Y:S02]  /*3940*/  ISETP.GT.AND P1, PT, R25, 0x39, !P1 ;  /* 0x000000391900780c */ /* 0x000fe40004f24270 */
[----:B------:R-:W-:Y:S02]  /*3950*/  FMNMX.FTZ R3, R40, R3, !PT ;  /* 0x0000000328037209 */ /* 0x000fe40007810000 */
[----:B------:R-:W-:Y:S02]  /*3960*/  ISETP.LT.OR P1, PT, R34, 0x3a, P1 ;  /* 0x0000003a2200780c */ /* 0x000fe40000f21670 */
[----:B------:R-:W-:Y:S02]  /*3970*/  FMNMX.FTZ R3, R42, R3, !PT ;  /* 0x000000032a037209 */ /* 0x000fe40007810000 */
        /* <DEDUP_REMOVED lines=21> */
[----:B------:R-:W-:Y:S02]  /*3ad0*/  ISETP.GT.AND P1, PT, R25, 0x49, !P4 ;  /* 0x000000491900780c */ /* 0x000fe40006724270 */
[----:B------:R-:W-:Y:S02]  /*3ae0*/  FMNMX.FTZ R3, R62, R3, !PT ;  /* 0x000000033e037209 */ /* 0x000fe40007810000 */
[----:B0-----:R-:W-:Y:S02]  /*3af0*/  FMNMX.FTZ R8, R27, R8, !PT ;  /* 0x000000081b087209 */ /* 0x001fe40007810000 */
[----:B------:R-:W-:-:S02]  /*3b00*/  ISETP.LT.OR P1, PT, R34, 0x4a, P1 ;  /* 0x0000004a2200780c */ /* 0x000fc40000f21670 */
[----:B------:R-:W-:Y:S01]  /*3b10*/  FMNMX.FTZ R3, R64, R3, !PT ;  /* 0x0000000340037209 */ /* 0x000fe20007810000 */
[C---:B------:R-:W-:Y:S01]  /*3b20*/  FMUL.FTZ R29, R8.reuse, R11 ;  /* 0x0000000b081d7220 */ /* 0x040fe20000410000 */
[----:B------:R-:W-:Y:S02]  /*3b30*/  FSEL R0, R63, -INF , !P1 ;  /* 0xff8000003f007808 */ /* 0x000fe40004800000 */
[----:B------:R-:W-:Y:S02]  /*3b40*/  FSETP.NEU.FTZ.AND P1, PT, R8, -INF , PT ;  /* 0xff8000000800780b */ /* 0x000fe40003f3d000 */
[----:B------:R-:W-:Y:S02]  /*3b50*/  ISETP.NE.AND P4, PT, R94, RZ, PT ;  /* 0x000000ff5e00720c */ /* 0x000fe40003f85270 */
[----:B------:R-:W-:Y:S02]  /*3b60*/  FMNMX.FTZ R3, R10, R3, !PT ;  /* 0x000000030a037209 */ /* 0x000fe40007810000 */
[----:B------:R-:W-:-:S02]  /*3b70*/  FSEL R74, R29, RZ, P1 ;  /* 0x000000ff1d4a7208 */ /* 0x000fc40000800000 */
        /* <DEDUP_REMOVED lines=18> */
[-CC-:B------:R-:W-:Y:S01]  /*3ca0*/  FFMA.FTZ R35, R83, R11.reuse, -R74.reuse ;  /* 0x0000000b53237223 */ /* 0x180fe2000001084a */
[----:B------:R-:W-:Y:S01]  /*3cb0*/  FSEL R34, R15, -INF , !P2 ;  /* 0xff8000000f227808 */ /* 0x000fe20005000000 */
[--C-:B------:R-:W-:Y:S01]  /*3cc0*/  FFMA.FTZ R24, R24, R11, -R74.reuse ;  /* 0x0000000b18187223 */ /* 0x100fe2000001084a */
[----:B------:R-:W-:Y:S01]  /*3cd0*/  FMNMX.FTZ R3, R68, R3, !PT ;  /* 0x0000000344037209 */ /* 0x000fe20007810000 */
[----:B------:R-:W-:Y:S01]  /*3ce0*/  MUFU.EX2 R27, R27 ;  /* 0x0000001b001b7308 */ /* 0x000fe20000000800 */
[----:B------:R-:W-:Y:S01]  /*3cf0*/  FSEL R14, R14, -INF , !P1 ;  /* 0xff8000000e0e7808 */ /* 0x000fe20004800000 */
[--C-:B------:R-:W-:Y:S01]  /*3d00*/  FFMA.FTZ R37, R87, R11, -R74.reuse ;  /* 0x0000000b57257223 */ /* 0x100fe2000001084a */
[----:B------:R-:W-:Y:S01]  /*3d10*/  FMNMX.FTZ R3, R34, R3, !PT ;  /* 0x0000000322037209 */ /* 0x000fe20007810000 */
[-CC-:B------:R-:W-:Y:S01]  /*3d20*/  FFMA.FTZ R39, R49, R11.reuse, -R74.reuse ;  /* 0x0000000b31277223 */ /* 0x180fe2000001084a */
[-CC-:B------:R-:W-:Y:S01]  /*3d30*/  FFMA.FTZ R26, R26, R11.reuse, -R74.reuse ;  /* 0x0000000b1a1a7223 */ /* 0x180fe2000001084a */
[--C-:B------:R-:W-:Y:S01]  /*3d40*/  FFMA.FTZ R15, R93, R11, -R74.reuse ;  /* 0x0000000b5d0f7223 */ /* 0x100fe2000001084a */
[----:B------:R-:W-:Y:S01]  /*3d50*/  FMNMX.FTZ R3, R14, R3, !PT ;  /* 0x000000030e037209 */ /* 0x000fe20007810000 */
[----:B------:R0:W1:Y:S01]  /*3d60*/  MUFU.EX2 R156, R29 ;  /* 0x0000001d009c7308 */ /* 0x0000620000000800 */
[-CC-:B------:R-:W-:Y:S01]  /*3d70*/  FFMA.FTZ R25, R45, R11.reuse, -R74.reuse ;  /* 0x0000000b2d197223 */ /* 0x180fe2000001084a */
[-CC-:B------:R-:W-:Y:S01]  /*3d80*/  FFMA.FTZ R41, R97, R11.reuse, -R74.reuse ;  /* 0x0000000b61297223 */ /* 0x180fe2000001084a */
[-CC-:B------:R-:W-:Y:S01]  /*3d90*/  FFMA.FTZ R45, R99, R11.reuse, -R74.reuse ;  /* 0x0000000b632d7223 */ /* 0x180fe2000001084a */
[----:B------:R-:W2:Y:S01]  /*3da0*/  SHFL.BFLY PT, R70, R3, 0x2, 0x1f ;  /* 0x0c401f0003467f89 */ /* 0x000ea200000e0000 */
[----:B------:R-:W-:Y:S01]  /*3db0*/  ISETP.NE.AND P4, PT, R9, 0x1, PT ;  /* 0x000000010900780c */ /* 0x000fe20003f85270 */
[-CC-:B------:R-:W-:Y:S01]  /*3dc0*/  FFMA.FTZ R32, R32, R11.reuse, -R74.reuse ;  /* 0x0000000b20207223 */ /* 0x180fe2000001084a */
[-CC-:B------:R-:W-:Y:S01]  /*3dd0*/  FFMA.FTZ R30, R30, R11.reuse, -R74.reuse ;  /* 0x0000000b1e1e7223 */ /* 0x180fe2000001084a */
[----:B------:R-:W3:Y:S01]  /*3de0*/  MUFU.EX2 R31, R31 ;  /* 0x0000001f001f7308 */ /* 0x000ee20000000800 */
[-CC-:B0-----:R-:W-:Y:S01]  /*3df0*/  FFMA.FTZ R29, R85, R11.reuse, -R74.reuse ;  /* 0x0000000b551d7223 */ /* 0x181fe2000001084a */
[-CC-:B------:R-:W-:Y:S01]  /*3e00*/  FFMA.FTZ R28, R28, R11.reuse, -R74.reuse ;  /* 0x0000000b1c1c7223 */ /* 0x180fe2000001084a */
[----:B------:R-:W-:-:S05]  /*3e10*/  FFMA.FTZ R20, R20, R11, -R74 ;  /* 0x0000000b14147223 */ /* 0x000fca000001084a */
[----:B------:R0:W4:Y:S02]  /*3e20*/  MUFU.EX2 R158, R33 ;  /* 0x00000021009e7308 */ /* 0x0001240000000800 */
[----:B------:R-:W5:Y:S06]  /*3e30*/  @P4 LDC R51, c[0x0][0x44c] ;  /* 0x00011300ff334b82 */ /* 0x000f6c0000000800 */
[----:B------:R-:W4:Y:S01]  /*3e40*/  MUFU.EX2 R35, R35 ;  /* 0x0000002300237308 */ /* 0x000f220000000800 */
[-CC-:B0-----:R-:W-:Y:S01]  /*3e50*/  FFMA.FTZ R33, R89, R11.reuse, -R74.reuse ;  /* 0x0000000b59217223 */ /* 0x181fe2000001084a */
[----:B--2---:R-:W-:Y:S01]  /*3e60*/  FMNMX.FTZ R70, R3, R70, !PT ;  /* 0x0000004603467209 */ /* 0x004fe20007810000 */
[----:B------:R-:W-:-:S05]  /*3e70*/  FFMA.FTZ R3, R57, R11, -R74 ;  /* 0x0000000b39037223 */ /* 0x000fca000001084a */
[----:B------:R0:W-:Y:S01]  /*3e80*/  MUFU.EX2 R152, R29 ;  /* 0x0000001d00987308 */ /* 0x0001e20000000800 */
[----:B------:R-:W2:Y:S07]  /*3e90*/  SHFL.BFLY PT, R7, R70, 0x1, 0x1f ;  /* 0x0c201f0046077f89 */ /* 0x000eae00000e0000 */
[----:B------:R1:W-:Y:S01]  /*3ea0*/  MUFU.EX2 R140, R3 ;  /* 0x00000003008c7308 */ /* 0x0003e20000000800 */
[----:B0-----:R-:W-:Y:S01]  /*3eb0*/  FFMA.FTZ R29, R91, R11, -R74 ;  /* 0x0000000b5b1d7223 */ /* 0x001fe2000001084a */
[----:B-----5:R-:W-:-:S06]  /*3ec0*/  @P4 IMAD.HI.U32 R51, R18, R51, RZ ;  /* 0x0000003312334227 */ /* 0x020fcc00078e00ff */
[----:B------:R-:W-:Y:S08]  /*3ed0*/  MUFU.EX2 R37, R37 ;  /* 0x0000002500257308 */ /* 0x000ff00000000800 */
[----:B------:R0:W-:Y:S01]  /*3ee0*/  MUFU.EX2 R154, R33 ;  /* 0x00000021009a7308 */ /* 0x0001e20000000800 */
[----:B--2---:R-:W-:-:S04]  /*3ef0*/  FMNMX.FTZ R7, R70, R7, !PT ;  /* 0x0000000746077209 */ /* 0x004fc80007810000 */
[C---:B------:R-:W-:Y:S01]  /*3f00*/  FSETP.NEU.FTZ.AND P1, PT, R7.reuse, -INF , PT ;  /* 0xff8000000700780b */ /* 0x040fe20003f3d000 */
[-C--:B-1----:R-:W-:Y:S02]  /*3f10*/  FMUL.FTZ R3, R7, R11.reuse ;  /* 0x0000000b07037220 */ /* 0x082fe40000410000 */
[----:B------:R-:W-:Y:S01]  /*3f20*/  MUFU.EX2 R29, R29 ;  /* 0x0000001d001d7308 */ /* 0x000fe20000000800 */
[----:B0-----:R-:W-:Y:S02]  /*3f30*/  FFMA.FTZ R33, R95, R11, -R74 ;  /* 0x0000000b5f217223 */ /* 0x001fe4000001084a */
[----:B------:R-:W-:-:S05]  /*3f40*/  FSEL R43, R3, RZ, P1 ;  /* 0x000000ff032b7208 */ /* 0x000fca0000800000 */
        /* <DEDUP_REMOVED lines=14> */
[----:B0-----:R-:W-:Y:S01]  /*4030*/  FADD.FTZ R24, R27, R156 ;  /* 0x0000009c1b187221 */ /* 0x001fe20000010000 */
[-CC-:B------:R-:W-:Y:S01]  /*4040*/  FFMA.FTZ R58, R58, R11.reuse, -R43.reuse ;  /* 0x0000000b3a3a7223 */ /* 0x180fe2000001082b */
[-CC-:B------:R-:W-:Y:S01]  /*4050*/  FFMA.FTZ R60, R60, R11.reuse, -R43.reuse ;  /* 0x0000000b3c3c7223 */ /* 0x180fe2000001082b */
[-CC-:B------:R-:W-:Y:S01]  /*4060*/  FFMA.FTZ R62, R62, R11.reuse, -R43.reuse ;  /* 0x0000000b3e3e7223 */ /* 0x180fe2000001082b */
[----:B---3--:R-:W-:Y:S01]  /*4070*/  FADD.FTZ R47, R31, R24 ;  /* 0x000000181f2f7221 */ /* 0x008fe20000010000 */
[-CC-:B------:R-:W-:Y:S01]  /*4080*/  FFMA.FTZ R6, R6, R11.reuse, -R43.reuse ;  /* 0x0000000b06067223 */ /* 0x180fe2000001082b */
[-C--:B------:R-:W-:Y:S01]  /*4090*/  FFMA.FTZ R64, R64, R11.reuse, -R43 ;  /* 0x0000000b40407223 */ /* 0x080fe2000001082b */
[----:B------:R-:W0:Y:S01]  /*40a0*/  MUFU.EX2 R21, R21 ;  /* 0x0000001500157308 */ /* 0x000e220000000800 */
[----:B----4-:R-:W-:Y:S01]  /*40b0*/  FADD.FTZ R24, R158, R47 ;  /* 0x0000002f9e187221 */ /* 0x010fe20000010000 */
[-CC-:B------:R-:W-:Y:S01]  /*40c0*/  FFMA.FTZ R10, R10, R11.reuse, -R43.reuse ;  /* 0x0000000b0a0a7223 */ /* 0x180fe2000001082b */
[-CC-:B------:R-:W-:Y:S01]  /*40d0*/  FFMA.FTZ R2, R2, R11.reuse, -R43.reuse ;  /* 0x0000000b02027223 */ /* 0x180fe2000001082b */
[-CC-:B------:R-:W-:Y:S01]  /*40e0*/  FFMA.FTZ R0, R0, R11.reuse, -R43.reuse ;  /* 0x0000000b00007223 */ /* 0x180fe2000001082b */
[----:B------:R-:W-:Y:S01]  /*40f0*/  FADD.FTZ R49, R35, R24 ;  /* 0x0000001823317221 */ /* 0x000fe20000010000 */
[-CC-:B------:R-:W-:Y:S01]  /*4100*/  FFMA.FTZ R66, R66, R11.reuse, -R43.reuse ;  /* 0x0000000b42427223 */ /* 0x180fe2000001082b */
[-CC-:B------:R-:W-:Y:S01]  /*4110*/  FFMA.FTZ R68, R68, R11.reuse, -R43.reuse ;  /* 0x0000000b44447223 */ /* 0x180fe2000001082b */
[----:B------:R-:W1:Y:S01]  /*4120*/  MUFU.EX2 R38, R38 ;  /* 0x0000002600267308 */ /* 0x000e620000000800 */
[-CC-:B------:R-:W-:Y:S01]  /*4130*/  FFMA.FTZ R34, R34, R11.reuse, -R43.reuse ;  /* 0x0000000b22227223 */ /* 0x180fe2000001082b */
[----:B------:R-:W-:Y:S01]  /*4140*/  FFMA.FTZ R14, R14, R11, -R43 ;  /* 0x0000000b0e0e7223 */ /* 0x000fe2000001082b */
[----:B------:R-:W-:-:S02]  /*4150*/  F2FP.BF16.F32.PACK_AB R156, R156, R27 ;  /* 0x0000001b9c9c723e */ /* 0x000fc400000010ff */
[----:B------:R-:W-:-:S03]  /*4160*/  F2FP.BF16.F32.PACK_AB R158, R158, R31 ;  /* 0x0000001f9e9e723e */ /* 0x000fc600000010ff */
[----:B------:R2:W3:Y:S01]  /*4170*/  MUFU.EX2 R159, R40 ;  /* 0x00000028009f7308 */ /* 0x0004e20000000800 */
[----:B0-----:R-:W-:Y:S01]  /*4180*/  FADD.FTZ R47, R36, R21 ;  /* 0x00000015242f7221 */ /* 0x001fe20000010000 */
[----:B------:R-:W-:-:S06]  /*4190*/  F2FP.BF16.F32.PACK_AB R157, R21, R36 ;  /* 0x00000024159d723e */ /* 0x000fcc00000010ff */
[----:B------:R-:W0:Y:S01]  /*41a0*/  MUFU.EX2 R42, R42 ;  /* 0x0000002a002a7308 */ /* 0x000e220000000800 */
[----:B-1----:R-:W-:Y:S01]  /*41b0*/  FADD.FTZ R24, R38, R47 ;  /* 0x0000002f26187221 */ /* 0x002fe20000010000 */
[----:B--2---:R-:W1:Y:S06]  /*41c0*/  @P4 LDC R40, c[0x0][0x450] ;  /* 0x00011400ff284b82 */ /* 0x004e6c0000000800 */
[----:B------:R-:W2:Y:S01]  /*41d0*/  MUFU.EX2 R153, R44 ;  /* 0x0000002c00997308 */ /* 0x000ea20000000800 */
[C---:B---3--:R-:W-:Y:S01]  /*41e0*/  FADD.FTZ R47, R159.reuse, R24 ;  /* 0x000000189f2f7221 */ /* 0x048fe20000010000 */
[----:B------:R-:W-:-:S06]  /*41f0*/  F2FP.BF16.F32.PACK_AB R159, R159, R38 ;  /* 0x000000269f9f723e */ /* 0x000fcc00000010ff */
[----:B------:R-:W3:Y:S01]  /*4200*/  MUFU.EX2 R46, R46 ;  /* 0x0000002e002e7308 */ /* 0x000ee20000000800 */
[----:B0-----:R-:W-:-:S07]  /*4210*/  FADD.FTZ R24, R42, R47 ;  /* 0x0000002f2a187221 */ /* 0x001fce0000010000 */
[----:B------:R-:W-:Y:S01]  /*4220*/  MUFU.EX2 R144, R39 ;  /* 0x0000002700907308 */ /* 0x000fe20000000800 */
[C---:B--2---:R-:W-:Y:S01]  /*4230*/  FADD.FTZ R47, R153.reuse, R24 ;  /* 0x00000018992f7221 */ /* 0x044fe20000010000 */
[----:B------:R-:W-:-:S06]  /*4240*/  F2FP.BF16.F32.PACK_AB R153, R153, R42 ;  /* 0x0000002a9999723e */ /* 0x000fcc00000010ff */
[----:B------:R0:W-:Y:S01]  /*4250*/  MUFU.EX2 R39, R26 ;  /* 0x0000001a00277308 */ /* 0x0001e20000000800 */
[----:B---3--:R-:W-:-:S07]  /*4260*/  FADD.FTZ R24, R46, R47 ;  /* 0x0000002f2e187221 */ /* 0x008fce0000010000 */
        /* <DEDUP_REMOVED lines=8> */
[----:B------:R-:W3:Y:S01]  /*42f0*/  MUFU.EX2 R50, R50 ;  /* 0x0000003200327308 */ /* 0x000ee20000000800 */
[C---:B------:R-:W-:Y:S01]  /*4300*/  FADD.FTZ R26, R148.reuse, R49 ;  /* 0x00000031941a7221 */ /* 0x040fe20000010000 */
[C---:B--2---:R-:W-:Y:S01]  /*4310*/  FADD.FTZ R47, R155.reuse, R24 ;  /* 0x000000189b2f7221 */ /* 0x044fe20000010000 */
[----:B------:R-:W-:Y:S02]  /*4320*/  F2FP.BF16.F32.PACK_AB R148, R148, R29 ;  /* 0x0000001d9494723e */ /* 0x000fe400000010ff */
[----:B------:R-:W-:-:S03]  /*4330*/  F2FP.BF16.F32.PACK_AB R155, R155, R46 ;  /* 0x0000002e9b9b723e */ /* 0x000fc600000010ff */
[----:B------:R-:W2:Y:S01]  /*4340*/  MUFU.EX2 R150, R25 ;  /* 0x0000001900967308 */ /* 0x000ea20000000800 */
[----:B0-----:R-:W-:-:S07]  /*4350*/  FADD.FTZ R49, R15, R26 ;  /* 0x0000001a0f317221 */ /* 0x001fce0000010000 */
[----:B------:R-:W0:Y:S01]  /*4360*/  MUFU.EX2 R149, R52 ;  /* 0x0000003400957308 */ /* 0x000e220000000800 */
[----:B---3--:R-:W-:-:S07]  /*4370*/  FADD.FTZ R24, R50, R47 ;  /* 0x0000002f32187221 */ /* 0x008fce0000010000 */
[----:B------:R-:W3:Y:S01]  /*4380*/  MUFU.EX2 R33, R33 ;  /* 0x0000002100217308 */ /* 0x000ee20000000800 */
[C---:B--2---:R-:W-:Y:S01]  /*4390*/  FADD.FTZ R26, R150.reuse, R49 ;  /* 0x00000031961a7221 */ /* 0x044fe20000010000 */
[----:B------:R-:W-:-:S06]  /*43a0*/  F2FP.BF16.F32.PACK_AB R150, R150, R15 ;  /* 0x0000000f9696723e */ /* 0x000fcc00000010ff */
[----:B------:R-:W2:Y:S01]  /*43b0*/  MUFU.EX2 R54, R54 ;  /* 0x0000003600367308 */ /* 0x000ea20000000800 */
[C---:B0-----:R-:W-:Y:S01]  /*43c0*/  FADD.FTZ R47, R149.reuse, R24 ;  /* 0x00000018952f7221 */ /* 0x041fe20000010000 */
[----:B------:R-:W-:-:S06]  /*43d0*/  F2FP.BF16.F32.PACK_AB R149, R149, R50 ;  /* 0x000000329595723e */ /* 0x000fcc00000010ff */
[----:B------:R-:W-:Y:S01]  /*43e0*/  MUFU.EX2 R151, R56 ;  /* 0x0000003800977308 */ /* 0x000fe20000000800 */
[----:B---3--:R-:W-:-:S04]  /*43f0*/  FADD.FTZ R49, R33, R26 ;  /* 0x0000001a21317221 */ /* 0x008fc80000010000 */
[C---:B------:R-:W-:Y:S01]  /*4400*/  FADD.FTZ R24, R144.reuse, R49 ;  /* 0x0000003190187221 */ /* 0x040fe20000010000 */
[----:B------:R-:W-:Y:S02]  /*4410*/  F2FP.BF16.F32.PACK_AB R144, R144, R33 ;  /* 0x000000219090723e */ /* 0x000fe400000010ff */
[----:B------:R-:W0:Y:S08]  /*4420*/  MUFU.EX2 R41, R41 ;  /* 0x0000002900297308 */ /* 0x000e300000000800 */
[----:B------:R-:W3:Y:S08]  /*4430*/  MUFU.EX2 R58, R58 ;  /* 0x0000003a003a7308 */ /* 0x000ef00000000800 */
[----:B------:R-:W-:Y:S08]  /*4440*/  MUFU.EX2 R145, R60 ;  /* 0x0000003c00917308 */ /* 0x000ff00000000800 */
[----:B------:R-:W4:Y:S08]  /*4450*/  MUFU.EX2 R45, R45 ;  /* 0x0000002d002d7308 */ /* 0x000f300000000800 */
[----:B------:R-:W-:Y:S08]  /*4460*/  MUFU.EX2 R62, R62 ;  /* 0x0000003e003e7308 */ /* 0x000ff00000000800 */
[----:B------:R2:W-:Y:S08]  /*4470*/  MUFU.EX2 R141, R6 ;  /* 0x00000006008d7308 */ /* 0x0005f00000000800 */
[----:B------:R-:W-:Y:S01]  /*4480*/  MUFU.EX2 R147, R64 ;  /* 0x0000004000937308 */ /* 0x000fe20000000800 */
[----:B--2---:R-:W-:Y:S01]  /*4490*/  FADD.FTZ R6, R54, R47 ;  /* 0x0000002f36067221 */ /* 0x004fe20000010000 */
[----:B0-----:R-:W-:-:S03]  /*44a0*/  FADD.FTZ R47, R41, R24 ;  /* 0x00000018292f7221 */ /* 0x001fc60000010000 */
[----:B------:R-:W-:Y:S01]  /*44b0*/  FADD.FTZ R43, R151, R6 ;  /* 0x00000006972b7221 */ /* 0x000fe20000010000 */
[C---:B------:R-:W-:Y:S01]  /*44c0*/  FADD.FTZ R24, R146.reuse, R47 ;  /* 0x0000002f92187221 */ /* 0x040fe20000010000 */
[----:B------:R-:W-:Y:S01]  /*44d0*/  F2FP.BF16.F32.PACK_AB R146, R146, R41 ;  /* 0x000000299292723e */ /* 0x000fe200000010ff */
[----:B------:R-:W0:Y:S01]  /*44e0*/  MUFU.EX2 R32, R32 ;  /* 0x0000002000207308 */ /* 0x000e220000000800 */
[----:B---3--:R-:W-:Y:S01]  /*44f0*/  FADD.FTZ R6, R58, R43 ;  /* 0x0000002b3a067221 */ /* 0x008fe20000010000 */
[----:B----4-:R-:W-:Y:S01]  /*4500*/  FADD.FTZ R43, R45, R24 ;  /* 0x000000182d2b7221 */ /* 0x010fe20000010000 */
[----:B------:R-:W-:Y:S02]  /*4510*/  F2FP.BF16.F32.PACK_AB R151, R151, R54 ;  /* 0x000000369797723e */ /* 0x000fe400000010ff */
[C---:B------:R-:W-:Y:S01]  /*4520*/  FADD.FTZ R27, R145.reuse, R6 ;  /* 0x00000006911b7221 */ /* 0x040fe20000010000 */
[C---:B------:R-:W-:Y:S01]  /*4530*/  FADD.FTZ R43, R140.reuse, R43 ;  /* 0x0000002b8c2b7221 */ /* 0x040fe20000010000 */
[----:B------:R-:W-:Y:S01]  /*4540*/  F2FP.BF16.F32.PACK_AB R140, R140, R45 ;  /* 0x0000002d8c8c723e */ /* 0x000fe200000010ff */
[----:B------:R-:W-:Y:S01]  /*4550*/  MUFU.EX2 R10, R10 ;  /* 0x0000000a000a7308 */ /* 0x000fe20000000800 */
[----:B------:R-:W-:-:S07]  /*4560*/  F2FP.BF16.F32.PACK_AB R145, R145, R58 ;  /* 0x0000003a9191723e */ /* 0x000fce00000010ff */
[----:B------:R2:W3:Y:S01]  /*4570*/  MUFU.EX2 R25, R30 ;  /* 0x0000001e00197308 */ /* 0x0004e20000000800 */
[----:B0-----:R-:W-:-:S07]  /*4580*/  FADD.FTZ R6, R32, R43 ;  /* 0x0000002b20067221 */ /* 0x001fce0000010000 */
[----:B------:R-:W0:Y:S01]  /*4590*/  MUFU.EX2 R28, R28 ;  /* 0x0000001c001c7308 */ /* 0x000e220000000800 */
[----:B--2---:R-:W-:Y:S01]  /*45a0*/  IMAD.MOV.U32 R30, RZ, RZ, R18 ;  /* 0x000000ffff1e7224 */ /* 0x004fe200078e0012 */
[----:B-1----:R-:W-:Y:S02]  /*45b0*/  @P4 SHF.R.U32.HI R30, RZ, R40, R51 ;  /* 0x00000028ff1e4219 */ /* 0x002fe40000011633 */
[----:B------:R-:W-:-:S03]  /*45c0*/  ISETP.GE.AND P4, PT, R13, 0x1, PT ;  /* 0x000000010d00780c */ /* 0x000fc60003f86270 */
[----:B------:R-:W-:Y:S01]  /*45d0*/  IMAD.IADD R73, R73, 0x1, R30 ;  /* 0x0000000149497824 */ /* 0x000fe200078e021e */
[----:B------:R-:W1:Y:S01]  /*45e0*/  MUFU.EX2 R2, R2 ;  /* 0x0000000200027308 */ /* 0x000e620000000800 */
[C---:B---3--:R-:W-:Y:S01]  /*45f0*/  FADD.FTZ R29, R25.reuse, R6 ;  /* 0x00000006191d7221 */ /* 0x048fe20000010000 */
[----:B------:R-:W-:Y:S01]  /*4600*/  F2FP.BF16.F32.PACK_AB R142, R25, R32 ;  /* 0x00000020198e723e */ /* 0x000fe200000010ff */
[----:B------:R-:W-:-:S05]  /*4610*/  IMAD.IADD R12, R73, 0x1, R12 ;  /* 0x00000001490c7824 */ /* 0x000fca00078e020c */
[----:B------:R2:W-:Y:S01]  /*4620*/  MUFU.EX2 R143, R0 ;  /* 0x00000000008f7308 */ /* 0x0005e20000000800 */
[----:B0-----:R-:W-:Y:S01]  /*4630*/  FADD.FTZ R6, R28, R29 ;  /* 0x0000001d1c067221 */ /* 0x001fe20000010000 */
[----:B------:R-:W-:-:S06]  /*4640*/  F2FP.BF16.F32.PACK_AB R136, R39, R28 ;  /* 0x0000001c2788723e */ /* 0x000fcc00000010ff */
[----:B------:R-:W0:Y:S01]  /*4650*/  MUFU.EX2 R20, R20 ;  /* 0x0000001400147308 */ /* 0x000e220000000800 */
[----:B--2---:R-:W-:-:S04]  /*4660*/  FADD.FTZ R0, R62, R27 ;  /* 0x0000001b3e007221 */ /* 0x004fc80000010000 */
[C---:B------:R-:W-:Y:S01]  /*4670*/  FADD.FTZ R27, R147.reuse, R0 ;  /* 0x00000000931b7221 */ /* 0x040fe20000010000 */
[----:B------:R-:W-:Y:S02]  /*4680*/  F2FP.BF16.F32.PACK_AB R147, R147, R62 ;  /* 0x0000003e9393723e */ /* 0x000fe400000010ff */
[----:B------:R-:W2:Y:S01]  /*4690*/  MUFU.EX2 R66, R66 ;  /* 0x0000004200427308 */ /* 0x000ea20000000800 */
[----:B------:R-:W-:Y:S01]  /*46a0*/  FADD.FTZ R0, R10, R27 ;  /* 0x0000001b0a007221 */ /* 0x000fe20000010000 */
[----:B------:R-:W-:-:S03]  /*46b0*/  FADD.FTZ R27, R39, R6 ;  /* 0x00000006271b7221 */ /* 0x000fc60000010000 */
[C---:B------:R-:W-:Y:S01]  /*46c0*/  FADD.FTZ R15, R141.reuse, R0 ;  /* 0x000000008d0f7221 */ /* 0x040fe20000010000 */
[----:B------:R-:W-:Y:S01]  /*46d0*/  F2FP.BF16.F32.PACK_AB R141, R141, R10 ;  /* 0x0000000a8d8d723e */ /* 0x000fe200000010ff */
[----:B------:R-:W-:Y:S01]  /*46e0*/  VIADD R10, R72, 0xfffffffe ;  /* 0xfffffffe480a7836 */ /* 0x000fe20000000000 */
[----:B------:R-:W3:Y:S01]  /*46f0*/  MUFU.EX2 R137, R68 ;  /* 0x0000004400897308 */ /* 0x000ee20000000800 */
[----:B-1----:R-:W-:Y:S01]  /*4700*/  FADD.FTZ R0, R2, R15 ;  /* 0x0000000f02007221 */ /* 0x002fe20000010000 */
[----:B0-----:R-:W-:Y:S01]  /*4710*/  FADD.FTZ R6, R20, R27 ;  /* 0x0000001b14067221 */ /* 0x001fe20000010000 */
[----:B------:R-:W-:Y:S02]  /*4720*/  F2FP.BF16.F32.PACK_AB R138, R3, R20 ;  /* 0x00000014038a723e */ /* 0x000fe400000010ff */
[----:B------:R-:W-:Y:S01]  /*4730*/  FADD.FTZ R15, R143, R0 ;  /* 0x000000008f0f7221 */ /* 0x000fe20000010000 */
[----:B------:R-:W-:Y:S01]  /*4740*/  FADD.FTZ R6, R3, R6 ;  /* 0x0000000603067221 */ /* 0x000fe20000010000 */
[----:B------:R-:W-:Y:S01]  /*4750*/  F2FP.BF16.F32.PACK_AB R143, R143, R2 ;  /* 0x000000028f8f723e */ /* 0x000fe200000010ff */
[----:B------:R-:W0:Y:S01]  /*4760*/  MUFU.EX2 R34, R34 ;  /* 0x0000002200227308 */ /* 0x000e220000000800 */
[----:B--2---:R-:W-:-:S07]  /*4770*/  FADD.FTZ R0, R66, R15 ;  /* 0x0000000f42007221 */ /* 0x004fce0000010000 */
[----:B------:R-:W1:Y:S01]  /*4780*/  MUFU.EX2 R139, R14 ;  /* 0x0000000e008b7308 */ /* 0x000e620000000800 */
[C---:B---3--:R-:W-:Y:S01]  /*4790*/  FADD.FTZ R3, R137.reuse, R0 ;  /* 0x0000000089037221 */ /* 0x048fe20000010000 */
[----:B------:R-:W-:-:S03]  /*47a0*/  F2FP.BF16.F32.PACK_AB R137, R137, R66 ;  /* 0x000000428989723e */ /* 0x000fc600000010ff */
[----:B0-----:R-:W-:-:S04]  /*47b0*/  FADD.FTZ R0, R34, R3 ;  /* 0x0000000322007221 */ /* 0x001fc80000010000 */
[C---:B-1----:R-:W-:Y:S01]  /*47c0*/  FADD.FTZ R3, R139.reuse, R0 ;  /* 0x000000008b037221 */ /* 0x042fe20000010000 */
        /* <DEDUP_REMOVED lines=12> */
.L_x_1368:
[----:B------:R-:W-:-:S13]  /*4890*/  ISETP.NE.AND P1, PT, R13, 0x1, PT ;  /* 0x000000010d00780c */ /* 0x000fda0003f25270 */
[----:B------:R-:W0:Y:S02]  /*48a0*/  @P1 LDC.64 R14, c[0x0][0x9e8] ;  /* 0x00027a00ff0e1b82 */ /* 0x000e240000000a00 */
[----:B0-----:R-:W-:-:S05]  /*48b0*/  @P1 IMAD.HI.U32 R2, R0, R14, RZ ;  /* 0x0000000e00021227 */ /* 0x001fca00078e00ff */
[----:B------:R-:W-:-:S07]  /*48c0*/  @P1 SHF.R.U32.HI R0, RZ, R15, R2 ;  /* 0x0000000fff001219 */ /* 0x000fce0000011602 */
.L_x_1369:
[----:B------:R-:W-:-:S05]  /*48d0*/  IMAD R13, R0, R13, R13 ;  /* 0x0000000d000d7224 */ /* 0x000fca00078e020d */
[----:B------:R-:W-:-:S07]  /*48e0*/  VIMNMX R12, R12, R13, PT ;  /* 0x0000000d0c0c7248 */ /* 0x000fce0003fe0100 */
.L_x_1367:
        /* <DEDUP_REMOVED lines=45> */
.L_x_1387:
[----:B------:R-:W-:-:S04]  /*4bc0*/  UIADD3 UR5, UR37, 0x1, URZ ;  /* 0x0000000125057890 */ /* 0x000fc8000fffe03f */
[----:B------:R-:W-:-:S04]  /*4bd0*/  UISETP.NE.AND UP0, UPT, UR5, 0x2, UPT ;  /* 0x000000020500788c */ /* 0x000fc8000bf05270 */
[----:B------:R-:W-:Y:S02]  /*4be0*/  USEL UR39, URZ, 0x1, UP0 ;  /* 0x000000013f277887 */ /* 0x000fe40008000000 */
[----:B------:R-:W-:Y:S02]  /*4bf0*/  USEL UR5, UR5, URZ, UP0 ;  /* 0x0000003f05057287 */ /* 0x000fe40008000000 */
[----:B------:R-:W-:Y:S01]  /*4c00*/  ULOP3.LUT UR39, UR36, UR39, URZ, 0x3c, !UPT ;  /* 0x0000002724277292 */ /* 0x000fe2000f8e3c3f */
[----:B------:R-:W-:Y:S11]  /*4c10*/  @!P0 BRA `(.L_x_1371) ;  /* 0x0000000000048947 */ /* 0x000ff60003800000 */
[----:B------:R-:W-:Y:S01]  /*4c20*/  BPT.TRAP 0x1 ;  /* 0x000000040000795c */ /* 0x000fe20000300000 */
.L_x_1371:
[----:B------:R-:W-:Y:S01]  /*4c30*/  ULEA UR7, UR5, UR38, 0x3 ;  /* 0x0000002605077291 */ /* 0x000fe2000f8e183f */
[----:B------:R-:W-:-:S05]  /*4c40*/  IMAD.U32 R11, RZ, RZ, UR39 ;  /* 0x00000027ff0b7e24 */ /* 0x000fca000f8e00ff */
[----:B------:R-:W-:-:S04]  /*4c50*/  SHF.L.U32 R11, R11, 0x1f, RZ ;  /* 0x0000001f0b0b7819 */ /* 0x000fc800000006ff */
[----:B------:R0:W1:Y:S01]  /*4c60*/  SYNCS.PHASECHK.TRANS64.TRYWAIT P1, [UR7+0x2a830], R11 ;  /* 0x02a8300bff0075a7 */ /* 0x0000620008020147 */
[----:B------:R-:W-:Y:S05]  /*4c70*/  @!P0 BRA `(.L_x_1372) ;  /* 0x0000000000048947 */ /* 0x000fea0003800000 */
[----:B------:R-:W-:Y:S01]  /*4c80*/  BPT.TRAP 0x1 ;  /* 0x000000040000795c */ /* 0x000fe20000300000 */
.L_x_1372:
[----:B-1----:R-:W-:Y:S05]  /*4c90*/  @P1 BRA `(.L_x_1373) ;  /* 0x0000000000081947 */ /* 0x002fea0003800000 */
[----:B------:R-:W1:Y:S02]  /*4ca0*/  SYNCS.PHASECHK.TRANS64.TRYWAIT P1, [UR7+0x2a830], R11 ;  /* 0x02a8300bff0075a7 */ /* 0x000e640008020147 */
[----:B-1----:R-:W-:Y:S05]  /*4cb0*/  @!P1 BRA `(.L_x_1374) ;  /* 0x0000012000c09947 */ /* 0x002fea0003800000 */
.L_x_1373:
        /* <DEDUP_REMOVED lines=135> */
.L_x_1375:
[----:B------:R-:W-:Y:S01]  /*5530*/  ULEA UR14, UR37, UR38, 0x3 ;  /* 0x00000026250e7291 */ /* 0x000fe2000f8e183f */
[----:B------:R-:W-:-:S05]  /*5540*/  IMAD.U32 R0, RZ, RZ, UR36 ;  /* 0x00000024ff007e24 */ /* 0x000fca000f8e00ff */
[----:B------:R-:W-:-:S04]  /*5550*/  SHF.L.U32 R0, R0, 0x1f, RZ ;  /* 0x0000001f00007819 */ /* 0x000fc800000006ff */
[----:B------:R2:W3:Y:S01]  /*5560*/  SYNCS.PHASECHK.TRANS64.TRYWAIT P1, [UR14+0x2a850], R0 ;  /* 0x02a85000ff0075a7 */ /* 0x0004e2000802014e */
[----:B------:R-:W-:Y:S05]  /*5570*/  @!P0 BRA `(.L_x_1376) ;  /* 0x0000000000048947 */ /* 0x000fea0003800000 */
[----:B------:R-:W-:Y:S01]  /*5580*/  BPT.TRAP 0x1 ;  /* 0x000000040000795c */ /* 0x000fe20000300000 */
.L_x_1376:
[----:B---3--:R-:W-:Y:S05]  /*5590*/  @P1 BRA `(.L_x_1377) ;  /* 0x0000000000081947 */ /* 0x008fea0003800000 */
[----:B------:R-:W3:Y:S02]  /*55a0*/  SYNCS.PHASECHK.TRANS64.TRYWAIT P1, [UR14+0x2a850], R0 ;  /* 0x02a85000ff0075a7 */ /* 0x000ee4000802014e */
[----:B---3--:R-:W-:Y:S05]  /*55b0*/  @!P1 BRA `(.L_x_1378) ;  /* 0x0000011800989947 */ /* 0x008fea0003800000 */
.L_x_1377:
[----:B------:R-:W-:Y:S01]  /*55c0*/  UIADD3 UR6, UR38, 0x400, URZ ;  /* 0x0000040026067890 */ /* 0x000fe2000fffe03f */
[----:B------:R-:W-:Y:S01]  /*55d0*/  WARPGROUP.ARRIVE ;  /* 0x00000000000079c5 */ /* 0x000fe20000000000 */
[----:B------:R-:W-:Y:S01]  /*55e0*/  UMOV UR11, 0x40000040 ;  /* 0x40000040000b7882 */ /* 0x000fe20000000000 */
[----:B------:R-:W-:Y:S01]  /*55f0*/  ISETP.NE.AND P2, PT, R9, 0x1, PT ;  /* 0x000000010900780c */ /* 0x000fe20003f45270 */
[----:B------:R-:W-:-:S03]  /*5600*/  USHF.R.U32.HI UR6, URZ, 0x4, UR6 ;  /* 0x000000043f067899 */ /* 0x000fc60008011606 */
[----:B------:R-:W3:Y:S01]  /*5610*/  S2R R177, SR_TID.X ;  /* 0x0000000000b17919 */ /* 0x000ee20000002100 */
[----:B------:R-:W-:Y:S01]  /*5620*/  FMUL.FTZ R21, R102, UR4 ;  /* 0x0000000466157c20 */ /* 0x000fe20008410000 */
[----:B01----:R-:W-:Y:S01]  /*5630*/  FMUL.FTZ R11, R88, UR4 ;  /* 0x00000004580b7c20 */ /* 0x003fe20008410000 */
[----:B------:R-:W-:Y:S01]  /*5640*/  ULOP3.LUT UR6, UR6, 0x3fff, URZ, 0xc0, !UPT ;  /* 0x00003fff06067892 */ /* 0x000fe2000f8ec03f */
[----:B------:R-:W-:Y:S01]  /*5650*/  FMUL.FTZ R88, R103, UR4 ;  /* 0x0000000467587c20 */ /* 0x000fe20008410000 */
[----:B------:R-:W-:Y:S01]  /*5660*/  FMUL.FTZ R2, R91, UR4 ;  /* 0x000000045b027c20 */ /* 0x000fe20008410000 */
[----:B------:R-:W-:Y:S01]  /*5670*/  FMUL.FTZ R91, R107, UR4 ;  /* 0x000000046b5b7c20 */ /* 0x000fe20008410000 */
[----:B------:R-:W-:Y:S01]  /*5680*/  ULOP3.LUT UR6, UR6, 0x3000000, URZ, 0xfc, !UPT ;  /* 0x0300000006067892 */ /* 0x000fe2000f8efc3f */
[----:B------:R-:W-:Y:S01]  /*5690*/  FMUL.FTZ R107, R109, UR4 ;  /* 0x000000046d6b7c20 */ /* 0x000fe20008410000 */
[----:B------:R-:W-:Y:S01]  /*56a0*/  FMUL.FTZ R109, R113, UR4 ;  /* 0x00000004716d7c20 */ /* 0x000fe20008410000 */
[----:B------:R-:W-:Y:S01]  /*56b0*/  IMAD.IADD R113, R22, 0x1, R18 ;  /* 0x0000000116717824 */ /* 0x000fe200078e0212 */
[----:B------:R-:W-:Y:S01]  /*56c0*/  UIMAD UR6, UR37, 0x600, UR6 ;  /* 0x00000600250678a4 */ /* 0x000fe2000f8e0206 */
[----:B------:R-:W0:Y:S01]  /*56d0*/  @P2 LDC R102, c[0x0][0x44c] ;  /* 0x00011300ff662b82 */ /* 0x000e220000000800 */
[----:B--2---:R-:W-:Y:S01]  /*56e0*/  FMUL.FTZ R0, R90, UR4 ;  /* 0x000000045a007c20 */ /* 0x004fe20008410000 */
[----:B------:R-:W-:Y:S01]  /*56f0*/  FMUL.FTZ R121, R121, UR4 ;  /* 0x0000000479797c20 */ /* 0x000fe20008410000 */
[----:B------:R-:W-:Y:S01]  /*5700*/  FMUL.FTZ R90, R106, UR4 ;  /* 0x000000046a5a7c20 */ /* 0x000fe20008410000 */
[----:B------:R-:W-:Y:S01]  /*5710*/  FMUL.FTZ R106, R108, UR4 ;  /* 0x000000046c6a7c20 */ /* 0x000fe20008410000 */
[----:B------:R-:W-:Y:S01]  /*5720*/  FMUL.FTZ R108, R112, UR4 ;  /* 0x00000004706c7c20 */ /* 0x000fe20008410000 */
[----:B------:R-:W-:Y:S01]  /*5730*/  UMOV UR10, UR6 ;  /* 0x00000006000a7c82 */ /* 0x000fe20008000000 */
[----:B------:R1:W2:Y:S01]  /*5740*/  MUFU.TANH R112, R121 ;  /* 0x0000007900707308 */ /* 0x0002a20000002400 */
[----:B------:R-:W-:Y:S01]  /*5750*/  HGMMA.64x128x16.F32.BF16 R24, R156, gdesc[UR8].tnspB, R24, gsb0 ;  /* 0x41e000089c187df0 */ /* 0x000fe20008001818 */
[----:B------:R-:W-:Y:S01]  /*5760*/  UIADD3 UR10, UR6, 0x80, URZ ;  /* 0x00000080060a7890 */ /* 0x000fe2000fffe03f */
[----:B------:R-:W4:Y:S01]  /*5770*/  @P2 LDC R103, c[0x0][0x450] ;  /* 0x00011400ff672b82 */ /* 0x000f220000000800 */
[----:B------:R-:W-:Y:S01]  /*5780*/  UMOV UR11, 0x40000040 ;  /* 0x40000040000b7882 */ /* 0x000fe20000000000 */
[----:B------:R-:W-:Y:S01]  /*5790*/  FMUL.FTZ R12, R94, UR4 ;  /* 0x000000045e0c7c20 */ /* 0x000fe20008410000 */
[----:B------:R-:W-:Y:S01]  /*57a0*/  FMUL.FTZ R14, R95, UR4 ;  /* 0x000000045f0e7c20 */ /* 0x000fe20008410000 */
[----:B------:R-:W-:Y:S01]  /*57b0*/  FMUL.FTZ R15, R98, UR4 ;  /* 0x00000004620f7c20 */ /* 0x000fe20008410000 */
[----:B------:R-:W-:Y:S01]  /*57c0*/  FMUL.FTZ R20, R99, UR4 ;  /* 0x0000000463147c20 */ /* 0x000fe20008410000 */
[----:B-1----:R-:W-:-:S02]  /*57d0*/  IMAD R121, R10, -0x60, RZ ;  /* 0xffffffa00a797824 */ /* 0x002fc400078e02ff */
[----:B------:R-:W-:Y:S01]  /*57e0*/  FMUL.FTZ R94, R110, UR4 ;  /* 0x000000046e5e7c20 */ /* 0x000fe20008410000 */
        /* <DEDUP_REMOVED lines=16> */
[----:B----4-:R-:W-:Y:S01]  /*58f0*/  @P2 SHF.R.U32.HI R113, RZ, R103, R102 ;  /* 0x00000067ff712219 */ /* 0x010fe20000011666 */
[----:B------:R-:W-:Y:S01]  /*5900*/  IMAD.U32 R102, RZ, RZ, UR7 ;  /* 0x00000007ff667e24 */ /* 0x000fe2000f8e00ff */
[----:B---3--:R-:W-:Y:S01]  /*5910*/  LOP3.LUT P2, RZ, R177, 0x7f, RZ, 0xc0, !PT ;  /* 0x0000007fb1ff7812 */ /* 0x008fe2000784c0ff */
[----:B------:R-:W-:Y:S01]  /*5920*/  FMUL.FTZ R120, R120, UR4 ;  /* 0x0000000478787c20 */ /* 0x000fe20008410000 */
[----:B------:R-:W-:Y:S01]  /*5930*/  FMUL.FTZ R124, R124, UR4 ;  /* 0x000000047c7c7c20 */ /* 0x000fe20008410000 */
[----:B------:R-:W-:Y:S01]  /*5940*/  FMUL.FTZ R134, R134, UR4 ;  /* 0x0000000486867c20 */ /* 0x000fe20008410000 */
[----:B------:R-:W-:Y:S01]  /*5950*/  ISETP.NE.AND P1, PT, R175, RZ, PT ;  /* 0x000000ffaf00720c */ /* 0x000fe20003f25270 */
[----:B------:R-:W0:Y:S08]  /*5960*/  MUFU.TANH R11, R11 ;  /* 0x0000000b000b7308 */ /* 0x000e300000002400 */
[----:B------:R-:W-:Y:S01]  /*5970*/  @!P2 VIADD R102, R102, 0x2a840 ;  /* 0x0002a8406666a836 */ /* 0x000fe20000000000 */
[----:B------:R-:W1:Y:S04]  /*5980*/  MUFU.TANH R89, R89 ;  /* 0x0000005900597308 */ /* 0x000e680000002400 */
[----:B------:R-:W-:-:S04]  /*5990*/  @!P2 PRMT R103, RZ, 0x654, R102 ;  /* 0x00000654ff67a816 */ /* 0x000fc80000000066 */
        /* <DEDUP_REMOVED lines=17> */
[----:B------:R-:W5:Y:S01]  /*5ab0*/  SHFL.IDX PT, R119, R113, RZ, 0x1c1f ;  /* 0x001c1fff71777589 */ /* 0x000f6200000e0000 */
[----:B------:R-:W-:Y:S01]  /*5ac0*/  FMUL.FTZ R100, R118, UR4 ;  /* 0x0000000476647c20 */ /* 0x000fe20008410000 */
[----:B------:R-:W-:Y:S01]  /*5ad0*/  HGMMA.64x128x16.F32.BF16 R24, R152, gdesc[UR8].tnspB, R24, gsb0 ;  /* 0x41e0000898187df0 */ /* 0x000fe20008001818 */
[----:B------:R-:W-:Y:S01]  /*5ae0*/  UIADD3 UR10, UR6, 0x100, URZ ;  /* 0x00000100060a7890 */ /* 0x000fe2000fffe03f */
[----:B------:R-:W0:Y:S01]  /*5af0*/  MUFU.TANH R156, R156 ;  /* 0x0000009c009c7308 */ /* 0x000e220000002400 */
[----:B------:R-:W-:-:S07]  /*5b00*/  UMOV UR11, 0x40000040 ;  /* 0x40000040000b7882 */ /* 0x000fce0000000000 */
        /* <DEDUP_REMOVED lines=16> */
[----:B------:R-:W0:Y:S01]  /*5c10*/  MUFU.TANH R125, R125 ;  /* 0x0000007d007d7308 */ /* 0x000e220000002400 */
[----:B------:R-:W-:-:S02]  /*5c20*/  WARPGROUP.DEPBAR.LE gsb0, 0x0 ;  /* 0x00008000000079c5 */ /* 0x000fc40000010000 */
[----:B------:R-:W-:Y:S01]  /*5c30*/  WARPGROUP.ARRIVE ;  /* 0x00000000000079c5 */ /* 0x000fe20000000000 */
[----:B------:R-:W-:Y:S01]  /*5c40*/  FMUL.FTZ R152, R130, UR4 ;  /* 0x0000000482987c20 */ /* 0x000fe20008410000 */
[----:B------:R-:W-:-:S03]  /*5c50*/  FMUL.FTZ R154, R131, UR4 ;  /* 0x00000004839a7c20 */ /* 0x000fc60008410000 */
        /* <DEDUP_REMOVED lines=13> */
[----:B------:R-:W-:Y:S01]  /*5d30*/  FMUL.FTZ R150, R127, UR4 ;  /* 0x000000047f967c20 */ /* 0x000fe20008410000 */
[----:B------:R-:W-:-:S03]  /*5d40*/  VIADD R104, R121, 0x1 ;  /* 0x0000000179687836 */ /* 0x000fc60000000000 */
[----:B------:R-:W-:Y:S01]  /*5d50*/  HGMMA.64x128x16.F32.BF16 R24, R144, gdesc[UR8].tnspB, R24, gsb0 ;  /* 0x41e0000890187df0 */ /* 0x000fe20008001818 */
[----:B------:R-:W-:Y:S01]  /*5d60*/  UIADD3 UR10, UR6, 0x200, URZ ;  /* 0x00000200060a7890 */ /* 0x000fe2000fffe03f */
[----:B------:R-:W-:Y:S01]  /*5d70*/  IMAD R104, R19, -0x2, R104 ;  /* 0xfffffffe13687824 */ /* 0x000fe200078e0268 */
[----:B------:R-:W-:Y:S01]  /*5d80*/  UMOV UR11, 0x40000040 ;  /* 0x40000040000b7882 */ /* 0x000fe20000000000 */
[----:B------:R-:W-:Y:S01]  /*5d90*/  UIADD3 UR6, UR6, 0x280, URZ ;  /* 0x0000028006067890 */ /* 0x000fe2000fffe03f */
[----:B------:R-:W0:Y:S08]  /*5da0*/  MUFU.TANH R148, R148 ;  /* 0x0000009400947308 */ /* 0x000e300000002400 */
[----:B------:R-:W0:Y:S01]  /*5db0*/  MUFU.TANH R150, R150 ;  /* 0x0000009600967308 */ /* 0x000e220000002400 */
[----:B------:R-:W-:-:S02]  /*5dc0*/  WARPGROUP.DEPBAR.LE gsb0, 0x0 ;  /* 0x00008000000079c5 */ /* 0x000fc40000010000 */
[----:B------:R-:W-:Y:S01]  /*5dd0*/  WARPGROUP.ARRIVE ;  /* 0x00000000000079c5 */ /* 0x000fe20000000000 */
[----:B------:R-:W-:Y:S01]  /*5de0*/  FMUL.FTZ R144, R123, UR4 ;  /* 0x000000047b907c20 */ /* 0x000fe20008410000 */
[----:B------:R-:W-:-:S03]  /*5df0*/  FMUL.FTZ R146, R126, UR4 ;  /* 0x000000047e927c20 */ /* 0x000fc60008410000 */
[----:B------:R0:W0:Y:S01]  /*5e00*/  MUFU.TANH R123, R124 ;  /* 0x0000007c007b7308 */ /* 0x0000220000002400 */
[----:B------:R-:W-:Y:S01]  /*5e10*/  HGMMA.64x128x16.F32.BF16 R24, R140, gdesc[UR8].tnspB, R24, gsb0 ;  /* 0x41e000088c187df0 */ /* 0x000fe20008001818 */
[----:B------:R-:W-:Y:S01]  /*5e20*/  UMOV UR10, UR6 ;  /* 0x00000006000a7c82 */ /* 0x000fe20008000000 */
[----:B------:R-:W-:-:S05]  /*5e30*/  UMOV UR11, 0x40000040 ;  /* 0x40000040000b7882 */ /* 0x000fca0000000000 */
[----:B------:R-:W0:Y:S08]  /*5e40*/  MUFU.TANH R144, R144 ;  /* 0x0000009000907308 */ /* 0x000e300000002400 */
[----:B------:R-:W0:Y:S01]  /*5e50*/  MUFU.TANH R146, R146 ;  /* 0x0000009200927308 */ /* 0x000e220000002400 */
[----:B------:R-:W-:Y:S02]  /*5e60*/  WARPGROUP.DEPBAR.LE gsb0, 0x0 ;  /* 0x00008000000079c5 */ /* 0x000fe40000010000 */
[----:B------:R-:W-:Y:S01]  /*5e70*/  WARPGROUP.ARRIVE ;  /* 0x00000000000079c5 */ /* 0x000fe20000000000 */
[----:B------:R-:W-:Y:S01]  /*5e80*/  FMUL.FTZ R140, R105, UR4 ;  /* 0x00000004698c7c20 */ /* 0x000fe20008410000 */
[----:B------:R-:W-:Y:S01]  /*5e90*/  FMUL.FTZ R142, R122, UR4 ;  /* 0x000000047a8e7c20 */ /* 0x000fe20008410000 */
[----:B------:R-:W-:-:S03]  /*5ea0*/  IADD3 R105, -R17, R104, R16 ;  /* 0x0000006811697210 */ /* 0x000fc60007ffe110 */
[----:B------:R-:W-:Y:S01]  /*5eb0*/  HGMMA.64x128x16.F32.BF16 R24, R136, gdesc[UR8].tnspB, R24, gsb0 ;  /* 0x41e0000888187df0 */ /* 0x000fe20008001818 */
[----:B------:R-:W0:Y:S01]  /*5ec0*/  MUFU.TANH R140, R140 ;  /* 0x0000008c008c7308 */ /* 0x000e220000002400 */
[C---:B------:R-:W-:Y:S02]  /*5ed0*/  VIADD R127, R105.reuse, UR54 ;  /* 0x00000036697f7c36 */ /* 0x040fe40008000000 */
[----:B------:R-:W-:Y:S02]  /*5ee0*/  VIADD R130, R105, UR51 ;  /* 0x0000003369827c36 */ /* 0x000fe40008000000 */
[--C-:B-----5:R-:W-:Y:S02]  /*5ef0*/  IMAD.IADD R115, R127, 0x1, R119.reuse ;  /* 0x000000017f737824 */ /* 0x120fe400078e0277 */
[----:B------:R-:W-:Y:S01]  /*5f00*/  IMAD.IADD R117, R130, 0x1, R119 ;  /* 0x0000000182757824 */ /* 0x000fe200078e0277 */
[----:B------:R-:W0:Y:S01]  /*5f10*/  MUFU.TANH R142, R142 ;  /* 0x0000008e008e7308 */ /* 0x000e220000002400 */
[----:B------:R-:W-:-:S02]  /*5f20*/  WARPGROUP.DEPBAR.LE gsb0, 0x0 ;  /* 0x00008000000079c5 */ /* 0x000fc40000010000 */
[----:B------:R5:W-:Y:S01]  /*5f30*/  @!P2 SYNCS.ARRIVE.TRANS64.RED.A1T0 RZ, [R103+URZ], RZ ;  /* 0x000000ff67ffa9a7 */ /* 0x000be2000810043f */
[----:B------:R-:W-:Y:S02]  /*5f40*/  VIADD R136, R104, 0xffffffff ;  /* 0xffffffff68887836 */ /* 0x000fe40000000000 */
[----:B-----5:R-:W-:-:S06]  /*5f50*/  FMUL.FTZ R103, R135, UR4 ;  /* 0x0000000487677c20 */ /* 0x020fcc0008410000 */
[----:B------:R-:W0:Y:S01]  /*5f60*/  MUFU.TANH R103, R103 ;  /* 0x0000006700677308 */ /* 0x000e220000002400 */
[----:B-1234-:R-:W-:Y:S05]  /*5f70*/  @!P1 BRA `(.L_x_1379) ;  /* 0x0000000000549947 */ /* 0x01efea0003800000 */
[----:B------:R-:W-:Y:S01]  /*5f80*/  IADD3 R119, -R17, R16, R119 ;  /* 0x0000001011777210 */ /* 0x000fe20007ffe177 */
        /* <DEDUP_REMOVED lines=11> */
.L_x_1381:
[----:B------:R-:W-:-:S05]  /*6040*/  IMAD.U32 R116, RZ, RZ, UR50 ;  /* 0x00000032ff747e24 */ /* 0x000fca000f8e00ff */
[----:B------:R-:W-:-:S13]  /*6050*/  ISETP.NE.AND P1, PT, R116, 0x1, PT ;  /* 0x000000017400780c */ /* 0x000fda0003f25270 */
[----:B------:R-:W1:Y:S02]  /*6060*/  @P1 LDC.64 R104, c[0x0][0x9e8] ;  /* 0x00027a00ff681b82 */ /* 0x000e640000000a00 */
[----:B-1----:R-:W-:-:S05]  /*6070*/  @P1 IMAD.HI.U32 R104, R119, R104, RZ ;  /* 0x0000006877681227 */ /* 0x002fca00078e00ff */
[----:B------:R-:W-:-:S07]  /*6080*/  @P1 SHF.R.U32.HI R119, RZ, R105, R104 ;  /* 0x00000069ff771219 */ /* 0x000fce0000011668 */
.L_x_1382:
[----:B------:R-:W-:Y:S05]  /*6090*/  BSYNC B0 ;  /* 0x0000000000007941 */ /* 0x000fea0003800000 */
.L_x_1380:
[----:B------:R-:W-:-:S05]  /*60a0*/  IMAD R104, R119, R116, R136 ;  /* 0x0000007477687224 */ /* 0x000fca00078e0288 */
[----:B------:R-:W-:Y:S02]  /*60b0*/  VIADDMNMX R115, R104, R116, R115, PT ;  /* 0x0000007468737246 */ /* 0x000fe40003800173 */
[----:B------:R-:W-:-:S07]  /*60c0*/  VIMNMX R117, R117, R104, !PT ;  /* 0x0000006875757248 */ /* 0x000fce0007fe0100 */
.L_x_1379:
        /* <DEDUP_REMOVED lines=110> */
[----:B------:R-:W-:Y:S01]  /*67b0*/  ISETP.GE.AND P6, PT, R121, 0x5a, PT ;  /* 0x0000005a7900780c */ /* 0x000fe20003fc6270 */
[----:B------:R-:W0:Y:S03]  /*67c0*/  SHFL.IDX PT, R11, R113, 0x1, 0x1c1f ;  /* 0x003c1f00710b7f89 */ /* 0x000e2600000e0000 */
        /* <DEDUP_REMOVED lines=8> */
[----:B------:R-:W-:Y:S01]  /*6850*/  IADD3 R11, -R17, R16, R11 ;  /* 0x00000010110b7210 */ /* 0x000fe20007ffe10b */
        /* <DEDUP_REMOVED lines=11> */
.L_x_1385:
[----:B------:R-:W-:-:S05]  /*6910*/  IMAD.U32 R105, RZ, RZ, UR50 ;  /* 0x00000032ff697e24 */ /* 0x000fca000f8e00ff */
[----:B------:R-:W-:-:S13]  /*6920*/  ISETP.NE.AND P6, PT, R105, 0x1, PT ;  /* 0x000000016900780c */ /* 0x000fda0003fc5270 */
[----:B------:R-:W0:Y:S02]  /*6930*/  @P6 LDC.64 R128, c[0x0][0x9e8] ;  /* 0x00027a00ff806b82 */ /* 0x000e240000000a00 */
[----:B0-----:R-:W-:-:S05]  /*6940*/  @P6 IMAD.HI.U32 R128, R11, R128, RZ ;  /* 0x000000800b806227 */ /* 0x001fca00078e00ff */
[----:B------:R-:W-:-:S07]  /*6950*/  @P6 SHF.R.U32.HI R11, RZ, R129, R128 ;  /* 0x00000081ff0b6219 */ /* 0x000fce0000011680 */
.L_x_1386:
[----:B------:R-:W-:Y:S05]  /*6960*/  BSYNC B0 ;  /* 0x0000000000007941 */ /* 0x000fea0003800000 */
.L_x_1384:
[----:B------:R-:W-:-:S05]  /*6970*/  IMAD R128, R11, R105, R136 ;  /* 0x000000690b807224 */ /* 0x000fca00078e0288 */
[----:B------:R-:W-:Y:S02]  /*6980*/  VIADDMNMX R89, R128, R105, R89, PT ;  /* 0x0000006980597246 */ /* 0x000fe40003800159 */
[----:B------:R-:W-:-:S07]  /*6990*/  VIMNMX R93, R93, R128, !PT ;  /* 0x000000805d5d7248 */ /* 0x000fce0007fe0100 */
.L_x_1383:
        /* <DEDUP_REMOVED lines=133> */
[----:B------:R-:W-:Y:S01]  /*71f0*/  FSEL R109, R174, RZ, P1 ;  /* 0x000000ffae6d7208 */ /* 0x000fe20000800000 */
[--C-:B------:R-:W-:Y:S01]  /*7200*/  FFMA.FTZ R180, R180, R11, -R111.reuse ;  /* 0x0000000bb4b47223 */ /* 0x100fe2000001086f */
[----:B------:R-:W-:Y:S01]  /*7210*/  FMNMX.FTZ R21, R14, R21, !PT ;  /* 0x000000150e157209 */ /* 0x000fe20007810000 */
[-CC-:B------:R-:W-:Y:S01]  /*7220*/  FFMA.FTZ R184, R184, R11.reuse, -R111.reuse ;  /* 0x0000000bb8b87223 */ /* 0x180fe2000001086f */
[--C-:B------:R-:W-:Y:S01]  /*7230*/  FFMA.FTZ R182, R182, R11, -R111.reuse ;  /* 0x0000000bb6b67223 */ /* 0x100fe2000001086f */
[----:B------:R0:W-:Y:S01]  /*7240*/  MUFU.EX2 R93, R138 ;  /* 0x0000008a005d7308 */ /* 0x0001e20000000800 */
        /* <DEDUP_REMOVED lines=9> */
[-CC-:B0-----:R-:W-:Y:S01]  /*72e0*/  FFMA.FTZ R138, R92, R11.reuse, -R111.reuse ;  /* 0x0000000b5c8a7223 */ /* 0x181fe2000001086f */
        /* <DEDUP_REMOVED lines=8> */
[-CC-:B------:R-:W-:Y:S01]  /*7370*/  FFMA.FTZ R112, R112, R11.reuse, -R111.reuse ;  /* 0x0000000b70707223 */ /* 0x180fe2000001086f */
[-CC-:B------:R-:W-:Y:S01]  /*7380*/  FFMA.FTZ R105, R106, R11.reuse, -R111.reuse ;  /* 0x0000000b6a697223 */ /* 0x180fe2000001086f */
[--C-:B------:R-:W-:Y:S01]  /*7390*/  FFMA.FTZ R108, R108, R11, -R111.reuse ;  /* 0x0000000b6c6c7223 */ /* 0x100fe2000001086f */
[----:B------:R-:W-:Y:S01]  /*73a0*/  FMNMX.FTZ R95, R94, R95, !PT ;  /* 0x0000005f5e5f7209 */ /* 0x000fe20007810000 */
[----:B------:R-:W-:Y:S01]  /*73b0*/  FFMA.FTZ R96, R96, R11, -R111 ;  /* 0x0000000b60607223 */ /* 0x000fe2000001086f */
[----:B------:R-:W0:Y:S02]  /*73c0*/  MUFU.EX2 R182, R182 ;  /* 0x000000b600b67308 */ /* 0x000e240000000800 */
[----:B------:R-:W-:-:S04]  /*73d0*/  FMNMX.FTZ R95, R88, R95, !PT ;  /* 0x0000005f585f7209 */ /* 0x000fc80007810000 */
[----:B------:R-:W-:Y:S02]  /*73e0*/  FMNMX.FTZ R95, R98, R95, !PT ;  /* 0x0000005f625f7209 */ /* 0x000fe40007810000 */
[----:B------:R-:W-:Y:S02]  /*73f0*/  MUFU.EX2 R91, R178 ;  /* 0x000000b2005b7308 */ /* 0x000fe40000000800 */
[----:B------:R-:W-:-:S04]  /*7400*/  FMNMX.FTZ R97, R20, R95, !PT ;  /* 0x0000005f14617209 */ /* 0x000fc80007810000 */
[----:B------:R-:W-:Y:S02]  /*7410*/  FMNMX.FTZ R97, R100, R97, !PT ;  /* 0x0000006164617209 */ /* 0x000fe40007810000 */
[----:B------:R-:W-:Y:S02]  /*7420*/  MUFU.EX2 R176, R176 ;  /* 0x000000b000b07308 */ /* 0x000fe40000000800 */
[----:B------:R-:W-:-:S04]  /*7430*/  FMNMX.FTZ R97, R140, R97, !PT ;  /* 0x000000618c617209 */ /* 0x000fc80007810000 */
[----:B------:R-:W-:Y:S02]  /*7440*/  FMNMX.FTZ R97, R142, R97, !PT ;  /* 0x000000618e617209 */ /* 0x000fe40007810000 */
[----:B------:R0:W-:Y:S02]  /*7450*/  MUFU.EX2 R95, R158 ;  /* 0x0000009e005f7308 */ /* 0x0001e40000000800 */
[----:B------:R-:W-:-:S04]  /*7460*/  FMNMX.FTZ R97, R144, R97, !PT ;  /* 0x0000006190617209 */ /* 0x000fc80007810000 */
[----:B------:R-:W-:Y:S02]  /*7470*/  FMNMX.FTZ R97, R146, R97, !PT ;  /* 0x0000006192617209 */ /* 0x000fe40007810000 */
[----:B------:R1:W-:Y:S01]  /*7480*/  MUFU.EX2 R178, R156 ;  /* 0x0000009c00b27308 */ /* 0x0003e20000000800 */
[----:B0-----:R-:W-:Y:S02]  /*7490*/  F2FP.BF16.F32.PACK_AB R158, R182, R21 ;  /* 0x00000015b69e723e */ /* 0x001fe400000010ff */
[----:B------:R-:W-:-:S04]  /*74a0*/  FMNMX.FTZ R97, R150, R97, !PT ;  /* 0x0000006196617209 */ /* 0x000fc80007810000 */
[----:B------:R-:W-:Y:S01]  /*74b0*/  FMNMX.FTZ R97, R152, R97, !PT ;  /* 0x0000006198617209 */ /* 0x000fe20007810000 */
[----:B------:R-:W-:Y:S01]  /*74c0*/  MUFU.EX2 R148, R148 ;  /* 0x0000009400947308 */ /* 0x000fe20000000800 */
[----:B-1----:R-:W-:Y:S02]  /*74d0*/  F2FP.BF16.F32.PACK_AB R156, R180, R15 ;  /* 0x0000000fb49c723e */ /* 0x002fe400000010ff */
[----:B------:R-:W-:-:S04]  /*74e0*/  FMNMX.FTZ R97, R154, R97, !PT ;  /* 0x000000619a617209 */ /* 0x000fc80007810000 */
[----:B------:R-:W-:Y:S01]  /*74f0*/  FMNMX.FTZ R97, R102, R97, !PT ;  /* 0x0000006166617209 */ /* 0x000fe20007810000 */
[----:B------:R-:W-:Y:S03]  /*7500*/  MUFU.EX2 R89, R89 ;  /* 0x0000005900597308 */ /* 0x000fe60000000800 */
[----:B------:R-:W-:Y:S01]  /*7510*/  FMNMX.FTZ R0, R126, R97, !PT ;  /* 0x000000617e007209 */ /* 0x000fe20007810000 */
[-CC-:B------:R-:W-:Y:S01]  /*7520*/  FFMA.FTZ R97, R116, R11.reuse, -R111.reuse ;  /* 0x0000000b74617223 */ /* 0x180fe2000001086f */
[----:B------:R-:W-:-:S03]  /*7530*/  FFMA.FTZ R116, R124, R11, -R111 ;  /* 0x0000000b7c747223 */ /* 0x000fc6000001086f */
[----:B------:R-:W0:Y:S01]  /*7540*/  SHFL.BFLY PT, R103, R0, 0x2, 0x1f ;  /* 0x0c401f0000677f89 */ /* 0x000e2200000e0000 */
[----:B------:R-:W-:Y:S08]  /*7550*/  MUFU.EX2 R120, R120 ;  /* 0x0000007800787308 */ /* 0x000ff00000000800 */
[----:B------:R-:W-:Y:S08]  /*7560*/  MUFU.EX2 R97, R97 ;  /* 0x0000006100617308 */ /* 0x000ff00000000800 */
[----:B------:R-:W-:Y:S01]  /*7570*/  MUFU.EX2 R116, R116 ;  /* 0x0000007400747308 */ /* 0x000fe20000000800 */
[----:B0-----:R-:W-:-:S07]  /*7580*/  FMNMX.FTZ R107, R0, R103, !PT ;  /* 0x00000067006b7209 */ /* 0x001fce0007810000 */
[----:B------:R-:W-:Y:S01]  /*7590*/  MUFU.EX2 R99, R99 ;  /* 0x0000006300637308 */ /* 0x000fe20000000800 */
[-CC-:B------:R-:W-:Y:S01]  /*75a0*/  FFMA.FTZ R103, R110, R11.reuse, -R111.reuse ;  /* 0x0000000b6e677223 */ /* 0x180fe2000001086f */
[----:B------:R-:W0:Y:S06]  /*75b0*/  SHFL.BFLY PT, R0, R107, 0x1, 0x1f ;  /* 0x0c201f006b007f89 */ /* 0x000e2c00000e0000 */
        /* <DEDUP_REMOVED lines=40> */
[-CC-:B------:R-:W-:Y:S01]  /*7840*/  FFMA.FTZ R150, R150, R11.reuse, -R109.reuse ;  /* 0x0000000b96967223 */ /* 0x180fe2000001086d */
[----:B------:R-:W-:Y:S01]  /*7850*/  FFMA.FTZ R102, R102, R11, -R109 ;  /* 0x0000000b66667223 */ /* 0x000fe2000001086d */
[----:B------:R-:W-:Y:S01]  /*7860*/  ISETP.GT.AND P1, PT, R10, R13, PT ;  /* 0x0000000d0a00720c */ /* 0x000fe20003f24270 */
[----:B------:R-:W-:Y:S01]  /*7870*/  FADD.FTZ R6, R182, R7 ;  /* 0x00000007b6067221 */ /* 0x000fe20000010000 */
[----:B------:R-:W-:-:S02]  /*7880*/  VIADD R10, R10, 0xffffffff ;  /* 0xffffffff0a0a7836 */ /* 0x000fc40000000000 */
[----:B------:R-:W2:Y:S01]  /*7890*/  MUFU.EX2 R159, R159 ;  /* 0x0000009f009f7308 */ /* 0x000ea20000000800 */
[----:B-1----:R-:W-:Y:S01]  /*78a0*/  FFMA.FTZ R3, R2, R3, R157 ;  /* 0x0000000302037223 */ /* 0x002fe2000001009d */
[----:B------:R-:W-:-:S04]  /*78b0*/  FADD.FTZ R7, R91, R6 ;  /* 0x000000065b077221 */ /* 0x000fc80000010000 */
[----:B------:R-:W-:Y:S02]  /*78c0*/  FADD.FTZ R94, R176, R7 ;  /* 0x00000007b05e7221 */ /* 0x000fe40000010000 */
[----:B------:R-:W1:Y:S01]  /*78d0*/  MUFU.EX2 R12, R12 ;  /* 0x0000000c000c7308 */ /* 0x000e620000000800 */
[C---:B0-----:R-:W-:Y:S01]  /*78e0*/  FADD.FTZ R6, R8.reuse, R3 ;  /* 0x0000000308067221 */ /* 0x041fe20000010000 */
[----:B------:R-:W-:Y:S01]  /*78f0*/  FADD.FTZ R7, R95, R94 ;  /* 0x0000005e5f077221 */ /* 0x000fe20000010000 */
[----:B------:R-:W-:Y:S01]  /*7900*/  IMAD.U32 R94, RZ, RZ, UR14 ;  /* 0x0000000eff5e7e24 */ /* 0x000fe2000f8e00ff */
[----:B------:R-:W-:Y:S01]  /*7910*/  F2FP.BF16.F32.PACK_AB R157, R8, R157 ;  /* 0x0000009d089d723e */ /* 0x000fe200000010ff */
[----:B------:R-:W-:Y:S02]  /*7920*/  IMAD.MOV.U32 R8, RZ, RZ, R174 ;  /* 0x000000ffff087224 */ /* 0x000fe400078e00ae */
[----:B------:R-:W-:Y:S01]  /*7930*/  FADD.FTZ R7, R178, R7 ;  /* 0x00000007b2077221 */ /* 0x000fe20000010000 */
[----:B------:R-:W-:Y:S01]  /*7940*/  @!P6 VIADD R94, R94, 0x2a860 ;  /* 0x0002a8605e5ee836 */ /* 0x000fe20000000000 */
[----:B------:R-:W0:Y:S01]  /*7950*/  MUFU.EX2 R153, R153 ;  /* 0x0000009900997308 */ /* 0x000e220000000800 */
[----:B--2---:R-:W-:-:S03]  /*7960*/  FADD.FTZ R3, R159, R6 ;  /* 0x000000069f037221 */ /* 0x004fc60000010000 */
[----:B------:R-:W-:-:S04]  /*7970*/  @!P6 PRMT R94, RZ, 0x654, R94 ;  /* 0x00000654ff5ee816 */ /* 0x000fc8000000005e */
[----:B------:R-:W2:Y:S01]  /*7980*/  MUFU.EX2 R14, R14 ;  /* 0x0000000e000e7308 */ /* 0x000ea20000000800 */
[C---:B-1----:R-:W-:Y:S01]  /*7990*/  FADD.FTZ R6, R12.reuse, R3 ;  /* 0x000000030c067221 */ /* 0x042fe20000010000 */
[----:B------:R1:W-:Y:S01]  /*79a0*/  @!P6 SYNCS.ARRIVE.TRANS64.RED.A1T0 RZ, [R94+URZ], RZ ;  /* 0x000000ff5effe9a7 */ /* 0x0003e2000810043f */
[----:B------:R-:W-:-:S05]  /*79b0*/  F2FP.BF16.F32.PACK_AB R159, R12, R159 ;  /* 0x0000009f0c9f723e */ /* 0x000fca00000010ff */
[----:B------:R-:W3:Y:S01]  /*79c0*/  MUFU.EX2 R155, R155 ;  /* 0x0000009b009b7308 */ /* 0x000ee20000000800 */
[----:B0-----:R-:W-:-:S07]  /*79d0*/  FADD.FTZ R3, R153, R6 ;  /* 0x0000000699037221 */ /* 0x001fce0000010000 */
[----:B------:R-:W0:Y:S01]  /*79e0*/  MUFU.EX2 R104, R104 ;  /* 0x0000006800687308 */ /* 0x000e220000000800 */
[C---:B--2---:R-:W-:Y:S01]  /*79f0*/  FADD.FTZ R6, R14.reuse, R3 ;  /* 0x000000030e067221 */ /* 0x044fe20000010000 */
[----:B------:R-:W-:-:S06]  /*7a00*/  F2FP.BF16.F32.PACK_AB R153, R14, R153 ;  /* 0x000000990e99723e */ /* 0x000fcc00000010ff */
[----:B------:R-:W2:Y:S01]  /*7a10*/  MUFU.EX2 R149, R149 ;  /* 0x0000009500957308 */ /* 0x000ea20000000800 */
[----:B---3--:R-:W-:-:S07]  /*7a20*/  FADD.FTZ R3, R155, R6 ;  /* 0x000000069b037221 */ /* 0x008fce0000010000 */
[----:B------:R3:W-:Y:S01]  /*7a30*/  MUFU.EX2 R145, R20 ;  /* 0x0000001400917308 */ /* 0x0007e20000000800 */
[C---:B0-----:R-:W-:Y:S01]  /*7a40*/  FADD.FTZ R6, R104.reuse, R3 ;  /* 0x0000000368067221 */ /* 0x041fe20000010000 */
[----:B------:R-:W-:-:S06]  /*7a50*/  F2FP.BF16.F32.PACK_AB R155, R104, R155 ;  /* 0x0000009b689b723e */ /* 0x000fcc00000010ff */
[----:B------:R-:W0:Y:S01]  /*7a60*/  MUFU.EX2 R90, R90 ;  /* 0x0000005a005a7308 */ /* 0x000e220000000800 */
[----:B---3--:R-:W-:Y:S01]  /*7a70*/  FADD.FTZ R20, R148, R7 ;  /* 0x0000000794147221 */ /* 0x008fe20000010000 */
[----:B------:R-:W-:-:S03]  /*7a80*/  F2FP.BF16.F32.PACK_AB R148, R93, R148 ;  /* 0x000000945d94723e */ /* 0x000fc600000010ff */
[----:B------:R-:W-:-:S03]  /*7a90*/  FADD.FTZ R20, R93, R20 ;  /* 0x000000145d147221 */ /* 0x000fc60000010000 */
[----:B------:R-:W3:Y:S01]  /*7aa0*/  MUFU.EX2 R151, R151 ;  /* 0x0000009700977308 */ /* 0x000ee20000000800 */
[----:B------:R-:W-:-:S04]  /*7ab0*/  FADD.FTZ R7, R89, R20 ;  /* 0x0000001459077221 */ /* 0x000fc80000010000 */
[----:B------:R-:W-:Y:S01]  /*7ac0*/  FADD.FTZ R20, R120, R7 ;  /* 0x0000000778147221 */ /* 0x000fe20000010000 */
[----:B--2---:R-:W-:Y:S02]  /*7ad0*/  FADD.FTZ R7, R149, R6 ;  /* 0x0000000695077221 */ /* 0x004fe40000010000 */
[----:B------:R-:W2:Y:S01]  /*7ae0*/  MUFU.EX2 R88, R88 ;  /* 0x0000005800587308 */ /* 0x000ea20000000800 */
[----:B------:R-:W-:Y:S01]  /*7af0*/  FADD.FTZ R3, R97, R20 ;  /* 0x0000001461037221 */ /* 0x000fe20000010000 */
[C---:B0-----:R-:W-:Y:S01]  /*7b00*/  FADD.FTZ R20, R90.reuse, R7 ;  /* 0x000000075a147221 */ /* 0x041fe20000010000 */
[----:B------:R-:W-:Y:S02]  /*7b10*/  F2FP.BF16.F32.PACK_AB R149, R90, R149 ;  /* 0x000000955a95723e */ /* 0x000fe400000010ff */
[----:B------:R-:W-:Y:S01]  /*7b20*/  FADD.FTZ R6, R116, R3 ;  /* 0x0000000374067221 */ /* 0x000fe20000010000 */
[--C-:B------:R-:W-:Y:S01]  /*7b30*/  FFMA.FTZ R3, R152, R11, -R109.reuse ;  /* 0x0000000b98037223 */ /* 0x100fe2000001086d */
[----:B------:R-:W-:Y:S01]  /*7b40*/  F2FP.BF16.F32.PACK_AB R152, R176, R91 ;  /* 0x0000005bb098723e */ /* 0x000fe200000010ff */
[----:B------:R-:W0:Y:S01]  /*7b50*/  MUFU.EX2 R98, R98 ;  /* 0x0000006200627308 */ /* 0x000e220000000800 */
[----:B---3--:R-:W-:Y:S01]  /*7b60*/  FADD.FTZ R7, R151, R20 ;  /* 0x0000001497077221 */ /* 0x008fe20000010000 */
[----:B------:R-:W-:Y:S01]  /*7b70*/  FADD.FTZ R111, R99, R6 ;  /* 0x00000006636f7221 */ /* 0x000fe20000010000 */
[-CC-:B------:R-:W-:Y:S01]  /*7b80*/  FFMA.FTZ R6, R154, R11.reuse, -R109.reuse ;  /* 0x0000000b9a067223 */ /* 0x180fe2000001086d */
[----:B------:R-:W-:Y:S01]  /*7b90*/  FFMA.FTZ R109, R126, R11, -R109 ;  /* 0x0000000b7e6d7223 */ /* 0x000fe2000001086d */
[----:B------:R-:W-:Y:S01]  /*7ba0*/  F2FP.BF16.F32.PACK_AB R154, R178, R95 ;  /* 0x0000005fb29a723e */ /* 0x000fe200000010ff */
[----:B------:R-:W-:-:S02]  /*7bb0*/  FADD.FTZ R20, R118, R111 ;  /* 0x0000006f76147221 */ /* 0x000fc40000010000 */
[----:B------:R-:W3:Y:S01]  /*7bc0*/  MUFU.EX2 R100, R100 ;  /* 0x0000006400647308 */ /* 0x000ee20000000800 */
[C---:B--2---:R-:W-:Y:S01]  /*7bd0*/  FADD.FTZ R7, R88.reuse, R7 ;  /* 0x0000000758077221 */ /* 0x044fe20000010000 */
[----:B------:R-:W-:Y:S01]  /*7be0*/  FADD.FTZ R111, R101, R20 ;  /* 0x00000014656f7221 */ /* 0x000fe20000010000 */
[----:B------:R-:W-:-:S03]  /*7bf0*/  F2FP.BF16.F32.PACK_AB R151, R88, R151 ;  /* 0x000000975897723e */ /* 0x000fc600000010ff */
[----:B------:R-:W-:Y:S02]  /*7c00*/  FADD.FTZ R20, R112, R111 ;  /* 0x0000006f70147221 */ /* 0x000fe40000010000 */
[----:B------:R2:W4:Y:S01]  /*7c10*/  MUFU.EX2 R147, R140 ;  /* 0x0000008c00937308 */ /* 0x0005220000000800 */
[----:B0-----:R-:W-:Y:S01]  /*7c20*/  FADD.FTZ R7, R98, R7 ;  /* 0x0000000762077221 */ /* 0x001fe20000010000 */
[----:B------:R-:W-:-:S03]  /*7c30*/  FADD.FTZ R15, R103, R20 ;  /* 0x00000014670f7221 */ /* 0x000fc60000010000 */
[C---:B------:R-:W-:Y:S01]  /*7c40*/  FADD.FTZ R7, R145.reuse, R7 ;  /* 0x0000000791077221 */ /* 0x040fe20000010000 */
[----:B------:R-:W-:Y:S02]  /*7c50*/  F2FP.BF16.F32.PACK_AB R145, R145, R98 ;  /* 0x000000629191723e */ /* 0x000fe400000010ff */
[----:B------:R-:W0:Y:S01]  /*7c60*/  MUFU.EX2 R106, R142 ;  /* 0x0000008e006a7308 */ /* 0x000e220000000800 */
[----:B---3--:R-:W-:Y:S01]  /*7c70*/  FADD.FTZ R7, R100, R7 ;  /* 0x0000000764077221 */ /* 0x008fe20000010000 */
[----:B--2---:R-:W-:-:S06]  /*7c80*/  F2FP.BF16.F32.PACK_AB R140, R112, R101 ;  /* 0x00000065708c723e */ /* 0x004fcc00000010ff */
[----:B------:R2:W3:Y:S01]  /*7c90*/  MUFU.EX2 R141, R144 ;  /* 0x00000090008d7308 */ /* 0x0004e20000000800 */
[C---:B----4-:R-:W-:Y:S01]  /*7ca0*/  FADD.FTZ R7, R147.reuse, R7 ;  /* 0x0000000793077221 */ /* 0x050fe20000010000 */
[----:B------:R-:W-:-:S06]  /*7cb0*/  F2FP.BF16.F32.PACK_AB R147, R147, R100 ;  /* 0x000000649393723e */ /* 0x000fcc00000010ff */
[----:B-1----:R1:W4:Y:S01]  /*7cc0*/  MUFU.EX2 R94, R146 ;  /* 0x00000092005e7308 */ /* 0x0023220000000800 */
[----:B0-----:R-:W-:Y:S01]  /*7cd0*/  FADD.FTZ R7, R106, R7 ;  /* 0x000000076a077221 */ /* 0x001fe20000010000 */
[----:B--2---:R-:W-:-:S06]  /*7ce0*/  F2FP.BF16.F32.PACK_AB R144, R116, R97 ;  /* 0x000000617490723e */ /* 0x004fcc00000010ff */
[----:B------:R0:W2:Y:S01]  /*7cf0*/  MUFU.EX2 R143, R150 ;  /* 0x00000096008f7308 */ /* 0x0000a20000000800 */
[C---:B---3--:R-:W-:Y:S01]  /*7d00*/  FADD.FTZ R7, R141.reuse, R7 ;  /* 0x000000078d077221 */ /* 0x048fe20000010000 */
[----:B-1----:R-:W-:Y:S02]  /*7d10*/  F2FP.BF16.F32.PACK_AB R146, R118, R99 ;  /* 0x000000637692723e */ /* 0x002fe400000010ff */
[----:B------:R-:W-:-:S04]  /*7d20*/  F2FP.BF16.F32.PACK_AB R141, R141, R106 ;  /* 0x0000006a8d8d723e */ /* 0x000fc800000010ff */
[----:B------:R-:W1:Y:S01]  /*7d30*/  MUFU.EX2 R108, R108 ;  /* 0x0000006c006c7308 */ /* 0x000e620000000800 */
[----:B----4-:R-:W-:Y:S01]  /*7d40*/  FADD.FTZ R7, R94, R7 ;  /* 0x000000075e077221 */ /* 0x010fe20000010000 */
[----:B0-----:R-:W-:-:S06]  /*7d50*/  F2FP.BF16.F32.PACK_AB R150, R120, R89 ;  /* 0x000000597896723e */ /* 0x001fcc00000010ff */
        /* <DEDUP_REMOVED lines=19> */
[----:B-1----:R-:W-:Y:S01]  /*7e90*/  FADD.FTZ R20, R138, R15 ;  /* 0x0000000f8a147221 */ /* 0x002fe20000010000 */
[C---:B0-----:R-:W-:Y:S01]  /*7ea0*/  FADD.FTZ R3, R109.reuse, R7 ;  /* 0x000000076d037221 */ /* 0x041fe20000010000 */
[----:B------:R-:W-:Y:S01]  /*7eb0*/  F2FP.BF16.F32.PACK_AB R139, R109, R102 ;  /* 0x000000666d8b723e */ /* 0x000fe200000010ff */
[----:B------:R-:W-:Y:S02]  /*7ec0*/  IMAD.MOV.U32 R7, RZ, RZ, R92 ;  /* 0x000000ffff077224 */ /* 0x000fe400078e005c */
[C---:B--2---:R-:W-:Y:S01]  /*7ed0*/  FADD.FTZ R6, R107.reuse, R20 ;  /* 0x000000146b067221 */ /* 0x044fe20000010000 */
[----:B------:R-:W-:Y:S01]  /*7ee0*/  F2FP.BF16.F32.PACK_AB R138, R107, R138 ;  /* 0x0000008a6b8a723e */ /* 0x000fe200000010ff */
[----:B------:R-:W-:Y:S06]  /*7ef0*/  @P1 BRA `(.L_x_1387) ;  /* 0xffffffcc00301947 */ /* 0x000fec000383ffff */
[----:B------:R-:W-:Y:S01]  /*7f00*/  IMAD.MOV.U32 R7, RZ, RZ, R92 ;  /* 0x000000ffff077224 */ /* 0x000fe200078e005c */
[----:B------:R-:W-:Y:S01]  /*7f10*/  UMOV UR37, UR5 ;  /* 0x0000000500257c82 */ /* 0x000fe20008000000 */
[----:B------:R-:W-:Y:S01]  /*7f20*/  IMAD.MOV.U32 R8, RZ, RZ, R174 ;  /* 0x000000ffff087224 */ /* 0x000fe200078e00ae */
[----:B------:R-:W-:-:S06]  /*7f30*/  UMOV UR36, UR39 ;  /* 0x0000002700247c82 */ /* 0x000fcc0008000000 */
.L_x_1370:
        /* <DEDUP_REMOVED lines=23> */
.L_x_1389:
[----:B------:R-:W-:-:S13]  /*80b0*/  ISETP.NE.AND P1, PT, R9, 0x1, PT ;  /* 0x000000010900780c */ /* 0x000fda0003f25270 */
[----:B------:R-:W0:Y:S02]  /*80c0*/  @P1 LDC.64 R14, c[0x0][0x9e8] ;  /* 0x00027a00ff0e1b82 */ /* 0x000e240000000a00 */
[----:B0-----:R-:W-:-:S05]  /*80d0*/  @P1 IMAD.HI.U32 R14, R12, R14, RZ ;  /* 0x0000000e0c0e1227 */ /* 0x001fca00078e00ff */
[----:B------:R-:W-:-:S07]  /*80e0*/  @P1 SHF.R.U32.HI R12, RZ, R15, R14 ;  /* 0x0000000fff0c1219 */ /* 0x000fce000001160e */
.L_x_1390:
[----:B------:R-:W-:-:S05]  /*80f0*/  IMAD R12, R12, R9, RZ ;  /* 0x000000090c0c7224 */ /* 0x000fca00078e02ff */
[----:B------:R-:W-:-:S07]  /*8100*/  VIMNMX R13, R13, R12, !PT ;  /* 0x0000000c0d0d7248 */ /* 0x000fce0007fe0100 */
.L_x_1388:
        /* <DEDUP_REMOVED lines=12> */
.L_x_1400:
[----:B------:R-:W-:-:S04]  /*81d0*/  UIADD3 UR37, UR4, 0x1, URZ ;  /* 0x0000000104257890 */ /* 0x000fc8000fffe03f */
[----:B------:R-:W-:-:S04]  /*81e0*/  UISETP.NE.AND UP0, UPT, UR37, 0x2, UPT ;  /* 0x000000022500788c */ /* 0x000fc8000bf05270 */
[----:B------:R-:W-:Y:S02]  /*81f0*/  USEL UR36, URZ, 0x1, UP0 ;  /* 0x000000013f247887 */ /* 0x000fe40008000000 */
[----:B------:R-:W-:Y:S02]  /*8200*/  USEL UR37, UR37, URZ, UP0 ;  /* 0x0000003f25257287 */ /* 0x000fe40008000000 */
[----:B------:R-:W-:Y:S01]  /*8210*/  ULOP3.LUT UR36, UR7, UR36, URZ, 0x3c, !UPT ;  /* 0x0000002407247292 */ /* 0x000fe2000f8e3c3f */
[----:B------:R-:W-:Y:S11]  /*8220*/  @!P0 BRA `(.L_x_1392) ;  /* 0x0000000000048947 */ /* 0x000ff60003800000 */
[----:B------:R-:W-:Y:S01]  /*8230*/  BPT.TRAP 0x1 ;  /* 0x000000040000795c */ /* 0x000fe20000300000 */
.L_x_1392:
[----:B------:R-:W-:Y:S01]  /*8240*/  ULEA UR6, UR37, UR38, 0x3 ;  /* 0x0000002625067291 */ /* 0x000fe2000f8e183f */
[----:B------:R-:W-:-:S05]  /*8250*/  IMAD.U32 R7, RZ, RZ, UR36 ;  /* 0x00000024ff077e24 */ /* 0x000fca000f8e00ff */
[----:B------:R-:W-:-:S04]  /*8260*/  SHF.L.U32 R7, R7, 0x1f, RZ ;  /* 0x0000001f07077819 */ /* 0x000fc800000006ff */
[----:B------:R0:W1:Y:S01]  /*8270*/  SYNCS.PHASECHK.TRANS64.TRYWAIT P1, [UR6+0x2a830], R7 ;  /* 0x02a83007ff0075a7 */ /* 0x0000620008020146 */
[----:B------:R-:W-:Y:S05]  /*8280*/  @!P0 BRA `(.L_x_1393) ;  /* 0x0000000000048947 */ /* 0x000fea0003800000 */
[----:B------:R-:W-:Y:S01]  /*8290*/  BPT.TRAP 0x1 ;  /* 0x000000040000795c */ /* 0x000fe20000300000 */
.L_x_1393:
[----:B-1----:R-:W-:Y:S05]  /*82a0*/  @P1 BRA `(.L_x_1394) ;  /* 0x0000000000081947 */ /* 0x002fea0003800000 */
[----:B------:R-:W1:Y:S02]  /*82b0*/  SYNCS.PHASECHK.TRANS64.TRYWAIT P1, [UR6+0x2a830], R7 ;  /* 0x02a83007ff0075a7 */ /* 0x000e640008020146 */
[----:B-1----:R-:W-:Y:S05]  /*82c0*/  @!P1 BRA `(.L_x_1395) ;  /* 0x000000ec006c9947 */ /* 0x002fea0003800000 */
.L_x_1394:
        /* <DEDUP_REMOVED lines=135> */
.L_x_1396:
[----:B------:R-:W-:Y:S01]  /*8b40*/  ULEA UR10, UR4, UR38, 0x3 ;  /* 0x00000026040a7291 */ /* 0x000fe2000f8e183f */
[----:B------:R-:W-:-:S05]  /*8b50*/  IMAD.U32 R0, RZ, RZ, UR7 ;  /* 0x00000007ff007e24 */ /* 0x000fca000f8e00ff */
[----:B------:R-:W-:-:S04]  /*8b60*/  SHF.L.U32 R0, R0, 0x1f, RZ ;  /* 0x0000001f00007819 */ /* 0x000fc800000006ff */
[----:B------:R2:W3:Y:S01]  /*8b70*/  SYNCS.PHASECHK.TRANS64.TRYWAIT P1, [UR10+0x2a850], R0 ;  /* 0x02a85000ff0075a7 */ /* 0x0004e2000802014a */
[----:B------:R-:W-:Y:S05]  /*8b80*/  @!P0 BRA `(.L_x_1397) ;  /* 0x0000000000048947 */ /* 0x000fea0003800000 */
[----:B------:R-:W-:Y:S01]  /*8b90*/  BPT.TRAP 0x1 ;  /* 0x000000040000795c */ /* 0x000fe20000300000 */
.L_x_1397:
[----:B---3--:R-:W-:Y:S05]  /*8ba0*/  @P1 BRA `(.L_x_1398) ;  /* 0x0000000000081947 */ /* 0x008fea0003800000 */
[----:B------:R-:W3:Y:S02]  /*8bb0*/  SYNCS.PHASECHK.TRANS64.TRYWAIT P1, [UR10+0x2a850], R0 ;  /* 0x02a85000ff0075a7 */ /* 0x000ee4000802014a */
[----:B---3--:R-:W-:Y:S05]  /*8bc0*/  @!P1 BRA `(.L_x_1399) ;  /* 0x000000e400449947 */ /* 0x008fea0003800000 */
.L_x_1398:
        /* <DEDUP_REMOVED lines=182> */
[--C-:B------:R-:W-:Y:S01]  /*9730*/  FFMA.FTZ R107, R128, R11, -R111.reuse ;  /* 0x0000000b806b7223 */ /* 0x100fe2000001086f */
[----:B------:R-:W-:Y:S01]  /*9740*/  FMNMX.FTZ R7, R104, R7, !PT ;  /* 0x0000000768077209 */ /* 0x000fe20007810000 */
[----:B------:R-:W-:Y:S01]  /*9750*/  HGMMA.64x128x16.F32.BF16 R24, R144, gdesc[UR4].tnspB, R24, gsb0 ;  /* 0x41e0000490187df0 */ /* 0x000fe20008001818 */
[----:B------:R-:W-:Y:S01]  /*9760*/  UIADD3 UR6, UR4, 0x200, URZ ;  /* 0x0000020004067890 */ /* 0x000fe2000fffe03f */
[----:B------:R-:W0:Y:S01]  /*9770*/  MUFU.TANH R148, R148 ;  /* 0x0000009400947308 */ /* 0x000e220000002400 */
[----:B------:R-:W-:Y:S01]  /*9780*/  UMOV UR7, 0x40000040 ;  /* 0x4000004000077882 */ /* 0x000fe20000000000 */
[----:B------:R-:W-:Y:S01]  /*9790*/  FMNMX.FTZ R7, R194, R7, !PT ;  /* 0x00000007c2077209 */ /* 0x000fe20007810000 */
[----:B------:R-:W-:Y:S01]  /*97a0*/  UIADD3 UR4, UR4, 0x280, URZ ;  /* 0x0000028004047890 */ /* 0x000fe2000fffe03f */
[-CC-:B------:R-:W-:Y:S01]  /*97b0*/  FFMA.FTZ R120, R190, R11.reuse, -R111.reuse ;  /* 0x0000000bbe787223 */ /* 0x180fe2000001086f */
[----:B------:R-:W-:Y:S01]  /*97c0*/  FFMA.FTZ R109, R132, R11, -R111 ;  /* 0x0000000b846d7223 */ /* 0x000fe2000001086f */
[----:B------:R-:W-:-:S02]  /*97d0*/  FMNMX.FTZ R7, R114, R7, !PT ;  /* 0x0000000772077209 */ /* 0x000fc40007810000 */
[----:B------:R-:W1:Y:S02]  /*97e0*/  MUFU.TANH R150, R150 ;  /* 0x0000009600967308 */ /* 0x000e640000002400 */
[----:B------:R-:W-:-:S04]  /*97f0*/  FMNMX.FTZ R7, R196, R7, !PT ;  /* 0x00000007c4077209 */ /* 0x000fc80007810000 */
[----:B------:R-:W-:Y:S02]  /*9800*/  FMNMX.FTZ R7, R118, R7, !PT ;  /* 0x0000000776077209 */ /* 0x000fe40007810000 */
[----:B------:R-:W-:Y:S02]  /*9810*/  MUFU.EX2 R89, R89 ;  /* 0x0000005900597308 */ /* 0x000fe40000000800 */
[----:B------:R-:W-:-:S04]  /*9820*/  FMNMX.FTZ R7, R198, R7, !PT ;  /* 0x00000007c6077209 */ /* 0x000fc80007810000 */
[----:B------:R-:W-:Y:S02]  /*9830*/  FMNMX.FTZ R7, R122, R7, !PT ;  /* 0x000000077a077209 */ /* 0x000fe40007810000 */
[----:B------:R-:W2:Y:S02]  /*9840*/  MUFU.EX2 R176, R176 ;  /* 0x000000b000b07308 */ /* 0x000ea40000000800 */
[----:B0-----:R-:W-:-:S04]  /*9850*/  FMNMX.FTZ R7, R148, R7, !PT ;  /* 0x0000000794077209 */ /* 0x001fc80007810000 */
[----:B------:R-:W-:Y:S02]  /*9860*/  FMNMX.FTZ R7, R126, R7, !PT ;  /* 0x000000077e077209 */ /* 0x000fe40007810000 */
[----:B------:R-:W-:Y:S02]  /*9870*/  MUFU.EX2 R91, R91 ;  /* 0x0000005b005b7308 */ /* 0x000fe40000000800 */
[----:B-1----:R-:W-:-:S04]  /*9880*/  FMNMX.FTZ R7, R150, R7, !PT ;  /* 0x0000000796077209 */ /* 0x002fc80007810000 */
[----:B------:R-:W-:Y:S02]  /*9890*/  FMNMX.FTZ R7, R130, R7, !PT ;  /* 0x0000000782077209 */ /* 0x000fe40007810000 */
[----:B------:R-:W-:Y:S01]  /*98a0*/  MUFU.EX2 R93, R93 ;  /* 0x0000005d005d7308 */ /* 0x000fe20000000800 */
[----:B--2---:R-:W-:Y:S02]  /*98b0*/  F2FP.BF16.F32.PACK_AB R158, R176, R89 ;  /* 0x00000059b09e723e */ /* 0x004fe400000010ff */
        /* <DEDUP_REMOVED lines=14> */
[----:B0-----:R-:W-:-:S07]  /*99a0*/  FMNMX.FTZ R7, R2, R7, !PT ;  /* 0x0000000702077209 */ /* 0x001fce0007810000 */
[----:B------:R-:W-:Y:S01]  /*99b0*/  MUFU.EX2 R103, R103 ;  /* 0x0000006700677308 */ /* 0x000fe20000000800 */
[C---:B------:R-:W-:Y:S01]  /*99c0*/  FMUL.FTZ R113, R7.reuse, R11 ;  /* 0x0000000b07717220 */ /* 0x040fe20000410000 */
[----:B------:R-:W-:-:S03]  /*99d0*/  FADD.FTZ R2, -R7, R12 ;  /* 0x0000000c07027221 */ /* 0x000fc60000010100 */
[-CC-:B------:R-:W-:Y:S01]  /*99e0*/  FFMA.FTZ R14, R14, R11.reuse, -R113.reuse ;  /* 0x0000000b0e0e7223 */ /* 0x180fe20000010871 */
[-C--:B------:R-:W-:Y:S01]  /*99f0*/  FMUL.FTZ R2, R2, R11.reuse ;  /* 0x0000000b02027220 */ /* 0x080fe20000410000 */
        /* <DEDUP_REMOVED lines=17> */
[-CC-:B------:R-:W-:Y:S01]  /*9b10*/  FFMA.FTZ R118, R118, R11.reuse, -R113.reuse ;  /* 0x0000000b76767223 */ /* 0x180fe20000010871 */
[----:B------:R-:W0:Y:S01]  /*9b20*/  MUFU.EX2 R20, R20 ;  /* 0x0000001400147308 */ /* 0x000e220000000800 */
[-C--:B------:R-:W-:Y:S01]  /*9b30*/  FFMA.FTZ R198, R198, R11.reuse, -R113 ;  /* 0x0000000bc6c67223 */ /* 0x080fe20000010871 */
[----:B------:R-:W-:Y:S02]  /*9b40*/  WARPGROUP.DEPBAR.LE gsb0, 0x0 ;  /* 0x00008000000079c5 */ /* 0x000fe40000010000 */
[----:B------:R-:W-:Y:S01]  /*9b50*/  WARPGROUP.ARRIVE ;  /* 0x00000000000079c5 */ /* 0x000fe20000000000 */
[-CC-:B------:R-:W-:Y:S01]  /*9b60*/  FFMA.FTZ R144, R156, R11.reuse, -R111.reuse ;  /* 0x0000000b9c907223 */ /* 0x180fe2000001086f */
[----:B------:R-:W-:Y:S01]  /*9b70*/  FFMA.FTZ R146, R182, R11, -R111 ;  /* 0x0000000bb6927223 */ /* 0x000fe2000001086f */
[----:B------:R-:W-:-:S02]  /*9b80*/  @!P1 VIADD R14, R14, 0x2a840 ;  /* 0x0002a8400e0e9836 */ /* 0x000fc40000000000 */
[----:B------:R-:W-:Y:S01]  /*9b90*/  FFMA.FTZ R111, R192, R11, -R111 ;  /* 0x0000000bc06f7223 */ /* 0x000fe2000001086f */
[----:B------:R-:W2:Y:S01]  /*9ba0*/  MUFU.EX2 R88, R88 ;  /* 0x0000005800587308 */ /* 0x000ea20000000800 */
[----:B------:R-:W-:Y:S01]  /*9bb0*/  HGMMA.64x128x16.F32.BF16 R24, R140, gdesc[UR4].tnspB, R24, gsb0 ;  /* 0x41e000048c187df0 */ /* 0x000fe20008001818 */
[----:B------:R-:W-:Y:S01]  /*9bc0*/  UMOV UR6, UR4 ;  /* 0x0000000400067c82 */ /* 0x000fe20008000000 */
[----:B------:R-:W-:Y:S01]  /*9bd0*/  UMOV UR7, 0x40000040 ;  /* 0x4000004000077882 */ /* 0x000fe20000000000 */
[----:B------:R-:W-:Y:S01]  /*9be0*/  @!P1 PRMT R14, RZ, 0x654, R14 ;  /* 0x00000654ff0e9816 */ /* 0x000fe2000000000e */
[----:B-1----:R-:W-:Y:S01]  /*9bf0*/  FFMA.FTZ R3, R2, R3, R157 ;  /* 0x0000000302037223 */ /* 0x002fe2000001009d */
[----:B------:R-:W-:Y:S01]  /*9c00*/  F2FP.BF16.F32.PACK_AB R156, R174, R15 ;  /* 0x0000000fae9c723e */ /* 0x000fe200000010ff */
        /* <DEDUP_REMOVED lines=8> */
[----:B------:R-:W-:Y:S01]  /*9c90*/  FFMA.FTZ R134, R134, R11, -R113 ;  /* 0x0000000b86867223 */ /* 0x000fe20000010871 */
[----:B------:R-:W0:Y:S01]  /*9ca0*/  MUFU.EX2 R90, R90 ;  /* 0x0000005a005a7308 */ /* 0x000e220000000800 */
[----:B-1----:R-:W-:-:S02]  /*9cb0*/  IMAD.U32 R111, RZ, RZ, UR10 ;  /* 0x0000000aff6f7e24 */ /* 0x002fc4000f8e00ff */
[----:B--2---:R-:W-:Y:S01]  /*9cc0*/  FADD.FTZ R3, R88, R3 ;  /* 0x0000000358037221 */ /* 0x004fe20000010000 */
[----:B------:R-:W-:Y:S01]  /*9cd0*/  FFMA.FTZ R113, R202, R11, -R113 ;  /* 0x0000000bca717223 */ /* 0x000fe20000010871 */
[----:B------:R-:W-:Y:S01]  /*9ce0*/  UMOV UR4, UR37 ;  /* 0x0000002500047c82 */ /* 0x000fe20008000000 */
[----:B------:R-:W-:Y:S02]  /*9cf0*/  F2FP.BF16.F32.PACK_AB R157, R20, R157 ;  /* 0x0000009d149d723e */ /* 0x000fe400000010ff */
[----:B------:R-:W1:Y:S08]  /*9d00*/  MUFU.EX2 R92, R92 ;  /* 0x0000005c005c7308 */ /* 0x000e700000000800 */
        /* <DEDUP_REMOVED lines=34> */
[----:B------:R-:W-:Y:S02]  /*9f30*/  WARPGROUP.DEPBAR.LE gsb0, 0x0 ;  /* 0x00008000000079c5 */ /* 0x000fe40000010000 */
[----:B------:R-:W-:-:S04]  /*9f40*/  WARPGROUP.ARRIVE ;  /* 0x00000000000079c5 */ /* 0x000fc80000000000 */
[----:B------:R-:W1:Y:S01]  /*9f50*/  MUFU.EX2 R112, R112 ;  /* 0x0000007000707308 */ /* 0x000e620000000800 */
[C---:B--2---:R-:W-:Y:S01]  /*9f60*/  FADD.FTZ R3, R147.reuse, R3 ;  /* 0x0000000393037221 */ /* 0x044fe20000010000 */
[----:B------:R-:W-:Y:S01]  /*9f70*/  F2FP.BF16.F32.PACK_AB R147, R147, R118 ;  /* 0x000000769393723e */ /* 0x000fe200000010ff */
[----:B------:R-:W-:Y:S01]  /*9f80*/  HGMMA.64x128x16.F32.BF16 R24, R136, gdesc[UR4].tnspB, R24, gsb0 ;  /* 0x41e0000488187df0 */ /* 0x000fe20008001818 */
[----:B------:R-:W-:Y:S01]  /*9f90*/  UMOV UR7, UR36 ;  /* 0x0000002400077c82 */ /* 0x000fe20008000000 */
[----:B0-----:R-:W-:-:S03]  /*9fa0*/  FADD.FTZ R3, R122, R3 ;  /* 0x000000037a037221 */ /* 0x001fc60000010000 */
[----:B------:R0:W2:Y:S08]  /*9fb0*/  MUFU.EX2 R141, R148 ;  /* 0x00000094008d7308 */ /* 0x0000b00000000800 */
[----:B------:R-:W-:Y:S01]  /*9fc0*/  MUFU.EX2 R105, R105 ;  /* 0x0000006900697308 */ /* 0x000fe20000000800 */
[----:B0-----:R-:W-:Y:S02]  /*9fd0*/  F2FP.BF16.F32.PACK_AB R148, R178, R95 ;  /* 0x0000005fb294723e */ /* 0x001fe400000010ff */
[----:B-1----:R-:W-:-:S05]  /*9fe0*/  F2FP.BF16.F32.PACK_AB R140, R112, R103 ;  /* 0x00000067708c723e */ /* 0x002fca00000010ff */
[----:B------:R-:W0:Y:S01]  /*9ff0*/  MUFU.EX2 R126, R126 ;  /* 0x0000007e007e7308 */ /* 0x000e220000000800 */
[C---:B--2---:R-:W-:Y:S01]  /*a000*/  FADD.FTZ R3, R141.reuse, R3 ;  /* 0x000000038d037221 */ /* 0x044fe20000010000 */
[----:B------:R-:W-:-:S06]  /*a010*/  F2FP.BF16.F32.PACK_AB R141, R141, R122 ;  /* 0x0000007a8d8d723e */ /* 0x000fcc00000010ff */
[----:B------:R-:W1:Y:S08]  /*a020*/  MUFU.EX2 R116, R116 ;  /* 0x0000007400747308 */ /* 0x000e700000000800 */
        /* <DEDUP_REMOVED lines=9> */
[----:B------:R-:W1:Y:S01]  /*a0c0*/  MUFU.EX2 R109, R109 ;  /* 0x0000006d006d7308 */ /* 0x000e620000000800 */
[----:B0-----:R-:W-:-:S07]  /*a0d0*/  FADD.FTZ R3, R130, R3 ;  /* 0x0000000382037221 */ /* 0x001fce0000010000 */
[----:B------:R-:W-:Y:S08]  /*a0e0*/  MUFU.EX2 R134, R134 ;  /* 0x0000008600867308 */ /* 0x000ff00000000800 */
[----:B------:R-:W0:Y:S01]  /*a0f0*/  MUFU.EX2 R113, R113 ;  /* 0x0000007100717308 */ /* 0x000e220000000800 */
[----:B------:R-:W-:Y:S02]  /*a100*/  WARPGROUP.DEPBAR.LE gsb0, 0x0 ;  /* 0x00008000000079c5 */ /* 0x000fe40000010000 */
[----:B------:R2:W-:Y:S05]  /*a110*/  @!P1 SYNCS.ARRIVE.TRANS64.RED.A1T0 RZ, [R14+URZ], RZ ;  /* 0x000000ff0eff99a7 */ /* 0x0005ea000810043f */
[----:B------:R-:W3:Y:S01]  /*a120*/  MUFU.EX2 R137, R200 ;  /* 0x000000c800897308 */ /* 0x000ee20000000800 */
[----:B-1----:R-:W-:-:S02]  /*a130*/  F2FP.BF16.F32.PACK_AB R138, R12, R109 ;  /* 0x0000006d0c8a723e */ /* 0x002fc400000010ff */
[----:B------:R-:W-:Y:S02]  /*a140*/  F2FP.BF16.F32.PACK_AB R136, R120, R107 ;  /* 0x0000006b7888723e */ /* 0x000fe400000010ff */
[----:B0-----:R-:W-:Y:S01]  /*a150*/  F2FP.BF16.F32.PACK_AB R139, R113, R134 ;  /* 0x00000086718b723e */ /* 0x001fe200000010ff */
[----:B--2---:R-:W-:Y:S02]  /*a160*/  @!P1 VIADD R14, R111, 0x2a860 ;  /* 0x0002a8606f0e9836 */ /* 0x004fe40000000000 */
[----:B------:R-:W-:-:S04]  /*a170*/  FFMA.FTZ R111, R0, R6, R15 ;  /* 0x00000006006f7223 */ /* 0x000fc8000001000f */
[----:B------:R-:W-:Y:S01]  /*a180*/  FADD.FTZ R6, R174, R111 ;  /* 0x0000006fae067221 */ /* 0x000fe20000010000 */
[----:B------:R-:W-:-:S03]  /*a190*/  @!P1 PRMT R14, RZ, 0x654, R14 ;  /* 0x00000654ff0e9816 */ /* 0x000fc6000000000e */
[----:B------:R-:W-:Y:S01]  /*a1a0*/  FADD.FTZ R111, R89, R6 ;  /* 0x00000006596f7221 */ /* 0x000fe20000010000 */
[----:B------:R0:W-:Y:S01]  /*a1b0*/  @!P1 SYNCS.ARRIVE.TRANS64.RED.A1T0 RZ, [R14+URZ], RZ ;  /* 0x000000ff0eff99a7 */ /* 0x0001e2000810043f */
[----:B------:R-:W-:Y:S01]  /*a1c0*/  ISETP.GT.AND P1, PT, R10, R13, PT ;  /* 0x0000000d0a00720c */ /* 0x000fe20003f24270 */
[C---:B---3--:R-:W-:Y:S01]  /*a1d0*/  FADD.FTZ R3, R137.reuse, R3 ;  /* 0x0000000389037221 */ /* 0x048fe20000010000 */
[----:B------:R-:W-:Y:S01]  /*a1e0*/  FADD.FTZ R6, R176, R111 ;  /* 0x0000006fb0067221 */ /* 0x000fe20000010000 */
[----:B------:R-:W-:Y:S01]  /*a1f0*/  F2FP.BF16.F32.PACK_AB R137, R137, R130 ;  /* 0x000000828989723e */ /* 0x000fe200000010ff */
[----:B------:R-:W-:Y:S02]  /*a200*/  VIADD R10, R10, 0xffffffff ;  /* 0xffffffff0a0a7836 */ /* 0x000fe40000000000 */
[----:B------:R-:W-:Y:S01]  /*a210*/  FADD.FTZ R3, R134, R3 ;  /* 0x0000000386037221 */ /* 0x000fe20000010000 */
[----:B------:R-:W-:-:S03]  /*a220*/  FADD.FTZ R111, R91, R6 ;  /* 0x000000065b6f7221 */ /* 0x000fc60000010000 */
[----:B------:R-:W-:Y:S01]  /*a230*/  FADD.FTZ R3, R113, R3 ;  /* 0x0000000371037221 */ /* 0x000fe20000010000 */
        /* <DEDUP_REMOVED lines=21> */
[----:B------:R-:W-:Y:S02]  /*a390*/  IMAD.MOV.U32 R12, RZ, RZ, R7 ;  /* 0x000000ffff0c7224 */ /* 0x000fe400078e0007 */
[----:B------:R-:W-:Y:S01]  /*a3a0*/  IMAD.MOV.U32 R15, RZ, RZ, R8 ;  /* 0x000000ffff0f7224 */ /* 0x000fe200078e0008 */
[----:B0-----:R-:W-:Y:S06]  /*a3b0*/  @P1 BRA `(.L_x_1400) ;  /* 0xffffffdc00841947 */ /* 0x001fec000383ffff */
.L_x_1391:
        /* <DEDUP_REMOVED lines=8> */
[----:B------:R-:W-:-:S05]  /*a440*/  ULDC UR50, c[0x0][0x9e0] ;  /* 0x0002780000327ab9 */ /* 0x000fca0000000800 */
.L_x_1418:
[----:B------:R-:W-:-:S04]  /*a450*/  UIADD3 UR37, UR4, 0x1, URZ ;  /* 0x0000000104257890 */ /* 0x000fc8000fffe03f */
[----:B------:R-:W-:-:S04]  /*a460*/  UISETP.NE.AND UP0, UPT, UR37, 0x2, UPT ;  /* 0x000000022500788c */ /* 0x000fc8000bf05270 */
[----:B------:R-:W-:Y:S02]  /*a470*/  USEL UR36, URZ, 0x1, UP0 ;  /* 0x000000013f247887 */ /* 0x000fe40008000000 */
[----:B------:R-:W-:Y:S02]  /*a480*/  USEL UR37, UR37, URZ, UP0 ;  /* 0x0000003f25257287 */ /* 0x000fe40008000000 */
[----:B------:R-:W-:Y:S01]  /*a490*/  ULOP3.LUT UR36, UR7, UR36, URZ, 0x3c, !UPT ;  /* 0x0000002407247292 */ /* 0x000fe2000f8e3c3f */
[----:B------:R-:W-:Y:S11]  /*a4a0*/  @!P0 BRA `(.L_x_1402) ;  /* 0x0000000000048947 */ /* 0x000ff60003800000 */
[----:B------:R-:W-:Y:S01]  /*a4b0*/  BPT.TRAP 0x1 ;  /* 0x000000040000795c */ /* 0x000fe20000300000 */
.L_x_1402:
[----:B------:R-:W-:Y:S01]  /*a4c0*/  ULEA UR6, UR37, UR38, 0x3 ;  /* 0x0000002625067291 */ /* 0x000fe2000f8e183f */
[----:B------:R-:W-:-:S05]  /*a4d0*/  IMAD.U32 R7, RZ, RZ, UR36 ;  /* 0x00000024ff077e24 */ /* 0x000fca000f8e00ff */
[----:B------:R-:W-:-:S04]  /*a4e0*/  SHF.L.U32 R7, R7, 0x1f, RZ ;  /* 0x0000001f07077819 */ /* 0x000fc800000006ff */
[----:B------:R0:W1:Y:S01]  /*a4f0*/  SYNCS.PHASECHK.TRANS64.TRYWAIT P1, [UR6+0x2a830], R7 ;  /* 0x02a83007ff0075a7 */ /* 0x0000620008020146 */
[----:B------:R-:W-:Y:S05]  /*a500*/  @!P0 BRA `(.L_x_1403) ;  /* 0x0000000000048947 */ /* 0x000fea0003800000 */
[----:B------:R-:W-:Y:S01]  /*a510*/  BPT.TRAP 0x1 ;  /* 0x000000040000795c */ /* 0x000fe20000300000 */
.L_x_1403:
[----:B-1----:R-:W-:Y:S05]  /*a520*/  @P1 BRA `(.L_x_1404) ;  /* 0x0000000000081947 */ /* 0x002fea0003800000 */
[----:B------:R-:W1:Y:S02]  /*a530*/  SYNCS.PHASECHK.TRANS64.TRYWAIT P1, [UR6+0x2a830], R7 ;  /* 0x02a83007ff0075a7 */ /* 0x000e640008020146 */
[----:B-1----:R-:W-:Y:S05]  /*a540*/  @!P1 BRA `(.L_x_1405) ;  /* 0x000000c800fc9947 */ /* 0x002fea0003800000 */
.L_x_1404:
        /* <DEDUP_REMOVED lines=135> */
.L_x_1406:
[----:B------:R-:W-:Y:S01]  /*adc0*/  ULEA UR10, UR4, UR38, 0x3 ;  /* 0x00000026040a7291 */ /* 0x000fe2000f8e183f */
[----:B------:R-:W-:-:S05]  /*add0*/  IMAD.U32 R0, RZ, RZ, UR7 ;  /* 0x00000007ff007e24 */ /* 0x000fca000f8e00ff */
[----:B------:R-:W-:-:S04]  /*ade0*/  SHF.L.U32 R0, R0, 0x1f, RZ ;  /* 0x0000001f00007819 */ /* 0x000fc800000006ff */
[----:B------:R2:W3:Y:S01]  /*adf0*/  SYNCS.PHASECHK.TRANS64.TRYWAIT P1, [UR10+0x2a850], R0 ;  /* 0x02a85000ff0075a7 */ /* 0x0004e2000802014a */
[----:B------:R-:W-:Y:S05]  /*ae00*/  @!P0 BRA `(.L_x_1407) ;  /* 0x0000000000048947 */ /* 0x000fea0003800000 */
[----:B------:R-:W-:Y:S01]  /*ae10*/  BPT.TRAP 0x1 ;  /* 0x000000040000795c */ /* 0x000fe20000300000 */
.L_x_1407:
[----:B---3--:R-:W-:Y:S05]  /*ae20*/  @P1 BRA `(.L_x_1408) ;  /* 0x0000000000081947 */ /* 0x008fea0003800000 */
[----:B------:R-:W3:Y:S02]  /*ae30*/  SYNCS.PHASECHK.TRANS64.TRYWAIT P1, [UR10+0x2a850], R0 ;  /* 0x02a85000ff0075a7 */ /* 0x000ee4000802014a */
[----:B---3--:R-:W-:Y:S05]  /*ae40*/  @!P1 BRA `(.L_x_1409) ;  /* 0x000000c000d49947 */ /* 0x008fea0003800000 */
.L_x_1408:
        /* <DEDUP_REMOVED lines=107> */
[----:B------:R-:W-:Y:S01]  /*b500*/  UMOV UR7, 0x40000040 ;  /* 0x4000004000077882 */ /* 0x000fe20000000000 */
[----:B------:R-:W-:-:S03]  /*b510*/  VIADD R104, R121, 0x1 ;  /* 0x0000000179687836 */ /* 0x000fc60000000000 */
[----:B------:R-:W0:Y:S01]  /*b520*/  MUFU.TANH R152, R152 ;  /* 0x0000009800987308 */ /* 0x000e220000002400 */
[----:B------:R-:W-:Y:S02]  /*b530*/  @!P1 VIADD R101, R101, 0x2a840 ;  /* 0x0002a84065659836 */ /* 0x000fe40000000000 */
[----:B------:R-:W-:-:S03]  /*b540*/  IMAD R104, R19, -0x2, R104 ;  /* 0xfffffffe13687824 */ /* 0x000fc600078e0268 */
[----:B------:R-:W-:Y:S01]  /*b550*/  @!P1 PRMT R102, RZ, 0x654, R101 ;  /* 0x00000654ff669816 */ /* 0x000fe20000000065 */
[----:B------:R-:W-:Y:S01]  /*b560*/  VIADD R130, R104, 0xffffffff ;  /* 0xffffffff68827836 */ /* 0x000fe20000000000 */
        /* <DEDUP_REMOVED lines=12> */
[----:B------:R-:W-:Y:S01]  /*b630*/  UMOV UR7, 0x40000040 ;  /* 0x4000004000077882 */ /* 0x000fe20000000000 */
[----:B------:R-:W-:-:S06]  /*b640*/  UIADD3 UR4, UR4, 0x280, URZ ;  /* 0x0000028004047890 */ /* 0x000fcc000fffe03f */
[----:B------:R-:W0:Y:S01]  /*b650*/  MUFU.TANH R150, R150 ;  /* 0x0000009600967308 */ /* 0x000e220000002400 */
[----:B------:R-:W-:Y:S02]  /*b660*/  WARPGROUP.DEPBAR.LE gsb0, 0x0 ;  /* 0x00008000000079c5 */ /* 0x000fe40000010000 */
[----:B------:R-:W-:Y:S01]  /*b670*/  WARPGROUP.ARRIVE ;  /* 0x00000000000079c5 */ /* 0x000fe20000000000 */
[----:B------:R-:W-:Y:S01]  /*b680*/  FMUL.FTZ R144, R122, UR5 ;  /* 0x000000057a907c20 */ /* 0x000fe20008410000 */
[----:B------:R-:W-:-:S04]  /*b690*/  FMUL.FTZ R146, R123, UR5 ;  /* 0x000000057b927c20 */ /* 0x000fc80008410000 */
[----:B------:R-:W-:Y:S01]  /*b6a0*/  HGMMA.64x128x16.F32.BF16 R24, R140, gdesc[UR4].tnspB, R24, gsb0 ;  /* 0x41e000048c187df0 */ /* 0x000fe20008001818 */
[----:B------:R-:W-:Y:S01]  /*b6b0*/  UMOV UR6, UR4 ;  /* 0x0000000400067c82 */ /* 0x000fe20008000000 */
[----:B------:R-:W-:Y:S01]  /*b6c0*/  UMOV UR7, 0x40000040 ;  /* 0x4000004000077882 */ /* 0x000fe20000000000 */
[----:B------:R-:W0:Y:S08]  /*b6d0*/  MUFU.TANH R144, R144 ;  /* 0x0000009000907308 */ /* 0x000e300000002400 */
[----:B------:R-:W0:Y:S01]  /*b6e0*/  MUFU.TANH R146, R146 ;  /* 0x0000009200927308 */ /* 0x000e220000002400 */
[----:B------:R-:W-:-:S02]  /*b6f0*/  WARPGROUP.DEPBAR.LE gsb0, 0x0 ;  /* 0x00008000000079c5 */ /* 0x000fc40000010000 */
[----:B------:R-:W-:Y:S01]  /*b700*/  WARPGROUP.ARRIVE ;  /* 0x00000000000079c5 */ /* 0x000fe20000000000 */
[----:B------:R-:W-:Y:S01]  /*b710*/  FMUL.FTZ R140, R105, UR5 ;  /* 0x00000005698c7c20 */ /* 0x000fe20008410000 */
[----:B------:R-:W-:Y:S01]  /*b720*/  FMUL.FTZ R142, R119, UR5 ;  /* 0x00000005778e7c20 */ /* 0x000fe20008410000 */
[----:B------:R-:W-:Y:S02]  /*b730*/  IADD3 R105, -R17, R104, R16 ;  /* 0x0000006811697210 */ /* 0x000fe40007ffe110 */
[----:B------:R0:W0:Y:S01]  /*b740*/  MUFU.TANH R119, R124 ;  /* 0x0000007c00777308 */ /* 0x0000220000002400 */
[----:B------:R-:W-:Y:S02]  /*b750*/  HGMMA.64x128x16.F32.BF16 R24, R136, gdesc[UR4].tnspB, R24, gsb0 ;  /* 0x41e0000488187df0 */ /* 0x000fe40008001818 */
[C---:B------:R-:W-:Y:S02]  /*b760*/  VIADD R123, R105.reuse, UR50 ;  /* 0x00000032697b7c36 */ /* 0x040fe40008000000 */
[----:B------:R-:W-:-:S03]  /*b770*/  VIADD R127, R105, UR51 ;  /* 0x00000033697f7c36 */ /* 0x000fc60008000000 */
[----:B------:R-:W0:Y:S01]  /*b780*/  MUFU.TANH R140, R140 ;  /* 0x0000008c008c7308 */ /* 0x000e220000002400 */
[--C-:B-----5:R-:W-:Y:S02]  /*b790*/  IMAD.IADD R113, R123, 0x1, R116.reuse ;  /* 0x000000017b717824 */ /* 0x120fe400078e0274 */
[----:B------:R-:W-:-:S05]  /*b7a0*/  IMAD.IADD R115, R127, 0x1, R116 ;  /* 0x000000017f737824 */ /* 0x000fca00078e0274 */
[----:B------:R-:W0:Y:S01]  /*b7b0*/  MUFU.TANH R142, R142 ;  /* 0x0000008e008e7308 */ /* 0x000e220000002400 */
[----:B------:R-:W-:Y:S02]  /*b7c0*/  WARPGROUP.DEPBAR.LE gsb0, 0x0 ;  /* 0x00008000000079c5 */ /* 0x000fe40000010000 */
[----:B------:R5:W-:Y:S01]  /*b7d0*/  @!P1 SYNCS.ARRIVE.TRANS64.RED.A1T0 RZ, [R102+URZ], RZ ;  /* 0x000000ff66ff99a7 */ /* 0x000be2000810043f */
[----:B------:R-:W-:Y:S01]  /*b7e0*/  ISETP.GE.AND P1, PT, R9, 0x1, PT ;  /* 0x000000010900780c */ /* 0x000fe20003f26270 */
[----:B-----5:R-:W-:-:S06]  /*b7f0*/  FMUL.FTZ R102, R135, UR5 ;  /* 0x0000000587667c20 */ /* 0x020fcc0008410000 */
[----:B------:R-:W0:Y:S06]  /*b800*/  MUFU.TANH R102, R102 ;  /* 0x0000006600667308 */ /* 0x000e2c0000002400 */
        /* <DEDUP_REMOVED lines=13> */
.L_x_1412:
[----:B------:R-:W-:-:S05]  /*b8e0*/  IMAD.U32 R116, RZ, RZ, UR39 ;  /* 0x00000027ff747e24 */ /* 0x000fca000f8e00ff */
[----:B------:R-:W-:-:S13]  /*b8f0*/  ISETP.NE.AND P1, PT, R116, 0x1, PT ;  /* 0x000000017400780c */ /* 0x000fda0003f25270 */
[----:B------:R-:W1:Y:S02]  /*b900*/  @P1 LDC.64 R104, c[0x0][0x9e8] ;  /* 0x00027a00ff681b82 */ /* 0x000e640000000a00 */
[----:B-1----:R-:W-:-:S05]  /*b910*/  @P1 IMAD.HI.U32 R104, R117, R104, RZ ;  /* 0x0000006875681227 */ /* 0x002fca00078e00ff */
[----:B------:R-:W-:-:S07]  /*b920*/  @P1 SHF.R.U32.HI R117, RZ, R105, R104 ;  /* 0x00000069ff751219 */ /* 0x000fce0000011668 */
.L_x_1413:
[----:B------:R-:W-:Y:S05]  /*b930*/  BSYNC B0 ;  /* 0x0000000000007941 */ /* 0x000fea0003800000 */
.L_x_1411:
[----:B------:R-:W-:-:S05]  /*b940*/  IMAD R104, R117, R116, R130 ;  /* 0x0000007475687224 */ /* 0x000fca00078e0282 */
[----:B------:R-:W-:Y:S02]  /*b950*/  VIADDMNMX R113, R104, R116, R113, PT ;  /* 0x0000007468717246 */ /* 0x000fe40003800171 */
[----:B------:R-:W-:-:S07]  /*b960*/  VIMNMX R115, R115, R104, !PT ;  /* 0x0000006873737248 */ /* 0x000fce0007fe0100 */
.L_x_1410:
        /* <DEDUP_REMOVED lines=132> */
.L_x_1416:
[----:B------:R-:W-:-:S05]  /*c1b0*/  IMAD.U32 R97, RZ, RZ, UR39 ;  /* 0x00000027ff617e24 */ /* 0x000fca000f8e00ff */
[----:B------:R-:W-:-:S13]  /*c1c0*/  ISETP.NE.AND P6, PT, R97, 0x1, PT ;  /* 0x000000016100780c */ /* 0x000fda0003fc5270 */
[----:B------:R-:W0:Y:S02]  /*c1d0*/  @P6 LDC.64 R128, c[0x0][0x9e8] ;  /* 0x00027a00ff806b82 */ /* 0x000e240000000a00 */
[----:B0-----:R-:W-:-:S05]  /*c1e0*/  @P6 IMAD.HI.U32 R128, R93, R128, RZ ;  /* 0x000000805d806227 */ /* 0x001fca00078e00ff */
[----:B------:R-:W-:-:S07]  /*c1f0*/  @P6 SHF.R.U32.HI R93, RZ, R129, R128 ;  /* 0x00000081ff5d6219 */ /* 0x000fce0000011680 */
.L_x_1417:
[----:B------:R-:W-:Y:S05]  /*c200*/  BSYNC B0 ;  /* 0x0000000000007941 */ /* 0x000fea0003800000 */
.L_x_1415:
[----:B------:R-:W-:-:S05]  /*c210*/  IMAD R128, R93, R97, R130 ;  /* 0x000000615d807224 */ /* 0x000fca00078e0282 */
[----:B------:R-:W-:Y:S02]  /*c220*/  VIADDMNMX R7, R128, R97, R7, PT ;  /* 0x0000006180077246 */ /* 0x000fe40003800107 */
[----:B------:R-:W-:-:S07]  /*c230*/  VIMNMX R89, R89, R128, !PT ;  /* 0x0000008059597248 */ /* 0x000fce0007fe0100 */
.L_x_1414:
        /* <DEDUP_REMOVED lines=234> */
[----:B------:R-:W-:Y:S01]  /*d0e0*/  ISETP.GT.AND P1, PT, R10, R23, PT ;  /* 0x000000170a00720c */ /* 0x000fe20003f24270 */
        /* <DEDUP_REMOVED lines=107> */
.L_x_1401:
        /* <DEDUP_REMOVED lines=67> */
.L_x_1419:
[----:B------:R-:W-:Y:S01]  /*dbd0*/  ULEA UR5, UR37, UR38, 0x3 ;  /* 0x0000002625057291 */ /* 0x000fe2000f8e183f */
[----:B------:R-:W-:-:S05]  /*dbe0*/  IMAD.U32 R0, RZ, RZ, UR36 ;  /* 0x00000024ff007e24 */ /* 0x000fca000f8e00ff */
[----:B------:R-:W-:-:S04]  /*dbf0*/  SHF.L.U32 R0, R0, 0x1f, RZ ;  /* 0x0000001f00007819 */ /* 0x000fc800000006ff */
[----:B------:R0:W1:Y:S01]  /*dc00*/  SYNCS.PHASECHK.TRANS64.TRYWAIT P1, [UR5+0x2a850], R0 ;  /* 0x02a85000ff0075a7 */ /* 0x0000620008020145 */
[----:B------:R-:W-:Y:S05]  /*dc10*/  @!P0 BRA `(.L_x_1420) ;  /* 0x0000000000048947 */ /* 0x000fea0003800000 */
[----:B------:R-:W-:Y:S01]  /*dc20*/  BPT.TRAP 0x1 ;  /* 0x000000040000795c */ /* 0x000fe20000300000 */
.L_x_1420:
[----:B-1----:R-:W-:Y:S05]  /*dc30*/  @P1 BRA `(.L_x_1421) ;  /* 0x0000000000081947 */ /* 0x002fea0003800000 */
[----:B------:R-:W1:Y:S02]  /*dc40*/  SYNCS.PHASECHK.TRANS64.TRYWAIT P0, [UR5+0x2a850], R0 ;  /* 0x02a85000ff0075a7 */ /* 0x000e640008000145 */
[----:B-1----:R-:W-:Y:S05]  /*dc50*/  @!P0 BRA `(.L_x_1422) ;  /* 0x0000009400688947 */ /* 0x002fea0003800000 */
.L_x_1421:
[----:B------:R-:W-:Y:S01]  /*dc60*/  UIADD3 UR38, UR38, 0x400, URZ ;  /* 0x0000040026267890 */ /* 0x000fe2000fffe03f */
[----:B------:R-:W-:Y:S01]  /*dc70*/  WARPGROUP.ARRIVE ;  /* 0x00000000000079c5 */ /* 0x000fe20000000000 */
[----:B------:R-:W-:Y:S01]  /*dc80*/  UMOV UR7, 0x40000040 ;  /* 0x4000004000077882 */ /* 0x000fe20000000000 */
[----:B-1----:R-:W1:Y:S01]  /*dc90*/  SHFL.BFLY PT, R5, R6, 0x2, 0x1f ;  /* 0x0c401f0006057f89 */ /* 0x002e6200000e0000 */
[----:B------:R-:W-:Y:S01]  /*dca0*/  USHF.R.U32.HI UR38, URZ, 0x4, UR38 ;  /* 0x000000043f267899 */ /* 0x000fe20008011626 */
[----:B------:R-:W-:Y:S02]  /*dcb0*/  IMAD.U32 R13, RZ, RZ, UR5 ;  /* 0x00000005ff0d7e24 */ /* 0x000fe4000f8e00ff */
[----:B0-----:R-:W0:Y:S01]  /*dcc0*/  SHFL.BFLY PT, R0, R3, 0x2, 0x1f ;  /* 0x0c401f0003007f89 */ /* 0x001e2200000e0000 */
[----:B------:R-:W-:Y:S01]  /*dcd0*/  ULOP3.LUT UR38, UR38, 0x3fff, URZ, 0xc0, !UPT ;  /* 0x00003fff26267892 */ /* 0x000fe2000f8ec03f */
[----:B------:R-:W-:Y:S01]  /*dce0*/  VIADD R166, R166, 0x1 ;  /* 0x00000001a6a67836 */ /* 0x000fe20000000000 */
[----:B------:R-:W2:Y:S02]  /*dcf0*/  S2R R14, SR_TID.X ;  /* 0x00000000000e7919 */ /* 0x000ea40000002100 */
[----:B------:R-:W-:-:S04]  /*dd00*/  ULOP3.LUT UR4, UR38, 0x3000000, URZ, 0xfc, !UPT ;  /* 0x0300000026047892 */ /* 0x000fc8000f8efc3f */
        /* <DEDUP_REMOVED lines=9> */
[----:B0-----:R-:W-:Y:S01]  /*dda0*/  FADD.FTZ R2, R0, R3 ;  /* 0x0000000300027221 */ /* 0x001fe20000010000 */
[----:B------:R-:W-:Y:S01]  /*ddb0*/  IMAD.MOV.U32 R3, RZ, RZ, RZ ;  /* 0x000000ffff037224 */ /* 0x000fe200078e00ff */
[----:B------:R-:W0:Y:S04]  /*ddc0*/  SHFL.BFLY PT, R0, R5, 0x1, 0x1f ;  /* 0x0c201f0005007f89 */ /* 0x000e2800000e0000 */
[----:B------:R-:W1:Y:S01]  /*ddd0*/  SHFL.BFLY PT, R9, R2, 0x1, 0x1f ;  /* 0x0c201f0002097f89 */ /* 0x000e6200000e0000 */
[----:B--2---:R-:W-:Y:S01]  /*dde0*/  LOP3.LUT P2, RZ, R14, 0x7f, RZ, 0xc0, !PT ;  /* 0x0000007f0eff7812 */ /* 0x004fe2000784c0ff */
[----:B0-----:R-:W-:Y:S01]  /*ddf0*/  FADD.FTZ R10, R5, R0 ;  /* 0x00000000050a7221 */ /* 0x001fe20000010000 */
[----:B------:R-:W-:-:S02]  /*de00*/  IMAD.MOV.U32 R0, RZ, RZ, -0x800000 ;  /* 0xff800000ff007424 */ /* 0x000fc400078e00ff */
[----:B-1----:R-:W-:Y:S02]  /*de10*/  FADD.FTZ R12, R2, R9 ;  /* 0x00000009020c7221 */ /* 0x002fe40000010000 */
[----:B------:R-:W-:Y:S01]  /*de20*/  FSETP.NE.FTZ.AND P0, PT, R10, RZ, PT ;  /* 0x000000ff0a00720b */ /* 0x000fe20003f15000 */
[----:B------:R-:W-:Y:S02]  /*de30*/  IMAD.MOV.U32 R9, RZ, RZ, RZ ;  /* 0x000000ffff097224 */ /* 0x000fe400078e00ff */
[----:B------:R-:W-:Y:S01]  /*de40*/  IMAD.MOV.U32 R2, RZ, RZ, -0x800000 ;  /* 0xff800000ff027424 */ /* 0x000fe200078e00ff */
[----:B------:R-:W-:-:S09]  /*de50*/  FSETP.NE.FTZ.AND P1, PT, R12, RZ, PT ;  /* 0x000000ff0c00720b */ /* 0x000fd20003f35000 */
[----:B------:R-:W0:Y:S01]  /*de60*/  @P0 MUFU.LG2 R4, R10 ;  /* 0x0000000a00040308 */ /* 0x000e220000000c00 */
[----:B------:R-:W-:-:S03]  /*de70*/  @P0 FMUL.FTZ R5, R11, 0.69314718246459960938 ;  /* 0x3f3172180b050820 */ /* 0x000fc60000410000 */
[----:B------:R-:W-:-:S04]  /*de80*/  @P1 FMUL.FTZ R11, R11, 0.69314718246459960938 ;  /* 0x3f3172180b0b1820 */ /* 0x000fc80000410000 */
[----:B------:R-:W1:Y:S08]  /*de90*/  @P1 MUFU.LG2 R6, R12 ;  /* 0x0000000c00061308 */ /* 0x000e700000000c00 */
[----:B------:R2:W3:Y:S01]  /*dea0*/  @P0 MUFU.RCP R3, R10 ;  /* 0x0000000a00030308 */ /* 0x0004e20000001000 */
[----:B0-----:R-:W-:-:S04]  /*deb0*/  @P0 FMUL.FTZ R4, R4, 0.69314718246459960938 ;  /* 0x3f31721804040820 */ /* 0x001fc80000410000 */
[----:B------:R-:W-:Y:S01]  /*dec0*/  @P0 FFMA.FTZ R2, R5, R8, R4 ;  /* 0x0000000805020223 */ /* 0x000fe20000010004 */
[----:B------:R-:W-:Y:S02]  /*ded0*/  PLOP3.LUT P0, PT, PT, PT, PT, 0x8, 0x0 ;  /* 0x000000000000781c */ /* 0x000fe40003f0e170 */
[----:B------:R-:W0:Y:S01]  /*dee0*/  @P1 MUFU.RCP R9, R12 ;  /* 0x0000000c00091308 */ /* 0x000e220000001000 */
[----:B--2---:R-:W-:Y:S02]  /*def0*/  @!P2 VIADD R10, R13, 0x2a860 ;  /* 0x0002a8600d0aa836 */ /* 0x004fe40000000000 */
[----:B-1----:R-:W-:-:S03]  /*df00*/  @P1 FMUL.FTZ R6, R6, 0.69314718246459960938 ;  /* 0x3f31721806061820 */ /* 0x002fc60000410000 */
[----:B------:R-:W-:Y:S01]  /*df10*/  @!P2 PRMT R10, RZ, 0x654, R10 ;  /* 0x00000654ff0aa816 */ /* 0x000fe2000000000a */
        /* <DEDUP_REMOVED lines=28> */
[-C--:B---3--:R-:W-:Y:S01]  /*e0e0*/  FMUL.FTZ R91, R28, R3.reuse ;  /* 0x000000031c5b7220 */ /* 0x088fe20000410000 */
[-C--:B------:R-:W-:Y:S01]  /*e0f0*/  FMUL.FTZ R6, R29, R3.reuse ;  /* 0x000000031d067220 */ /* 0x080fe20000410000 */
[-C--:B------:R-:W-:Y:S01]  /*e100*/  FMUL.FTZ R89, R32, R3.reuse ;  /* 0x0000000320597220 */ /* 0x080fe20000410000 */
[----:B------:R-:W-:Y:S01]  /*e110*/  FMUL.FTZ R88, R33, R3 ;  /* 0x0000000321587220 */ /* 0x000fe20000410000 */
[----:B------:R1:W-:Y:S01]  /*e120*/  @!P2 SYNCS.ARRIVE.TRANS64.RED.A1T0 RZ, [R10+URZ], RZ ;  /* 0x000000ff0affa9a7 */ /* 0x0003e2000810043f */
[-C--:B0-----:R-:W-:Y:S01]  /*e130*/  FMUL.FTZ R8, R30, R9.reuse ;  /* 0x000000091e087220 */ /* 0x081fe20000410000 */
        /* <DEDUP_REMOVED lines=30> */
[-C--:B-1----:R-:W-:Y:S01]  /*e320*/  FMUL.FTZ R10, R27, R9.reuse ;  /* 0x000000091b0a7220 */ /* 0x082fe20000410000 */
        /* <DEDUP_REMOVED lines=28> */
.L_x_1352:
[----:B------:R-:W0:Y:S01]  /*e4f0*/  S2R R4, SR_CgaCtaId ;  /* 0x0000000000047919 */ /* 0x000e220000008800 */
[----:B------:R-:W-:Y:S01]  /*e500*/  MOV R3, 0x400 ;  /* 0x0000040000037802 */ /* 0x000fe20000000f00 */
[----:B------:R-:W-:Y:S01]  /*e510*/  BSSY B0, `(.L_x_1423) ;  /* 0x0000202000007945 */ /* 0x000fe20003800000 */
[----:B------:R-:W-:Y:S02]  /*e520*/  BAR.SYNC.DEFER_BLOCKING 0x5, 0x180 ;  /* 0x0146000000007b1d */ /* 0x000fe40000010000 */
[----:B0-----:R-:W-:-:S05]  /*e530*/  LEA R3, R4, R3, 0x18 ;  /* 0x0000000304037211 */ /* 0x001fca00078ec0ff */
[----:B------:R0:W1:Y:S01]  /*e540*/  LDS.128 R44, [R3+0x2a8d0] ;  /* 0x02a8d000032c7984 */ /* 0x0000620000000c00 */
[----:B------:R-:W-:Y:S06]  /*e550*/  BAR.ARV 0x4, 0x180 ;  /* 0x0106000000007b1d */ /* 0x000fec0000002000 */
[----:B------:R-:W-:Y:S05]  /*e560*/  @P0 BRA `(.L_x_1424) ;  /* 0x0000001400240947 */ /* 0x000fea0003800000 */
[----:B------:R-:W2:Y:S01]  /*e570*/  S2R R4, SR_SWINHI ;  /* 0x0000000000047919 */ /* 0x000ea20000002f00 */
[----:B------:R-:W-:Y:S01]  /*e580*/  F2FP.BF16.F32.PACK_AB R7, R7, R8 ;  /* 0x000000080707723e */ /* 0x000fe200000010ff */
[----:B------:R-:W-:Y:S01]  /*e590*/  ULDC.64 UR6, c[0x0][0x208] ;  /* 0x0000820000067ab9 */ /* 0x000fe20000000a00 */
[----:B------:R-:W-:Y:S01]  /*e5a0*/  F2FP.BF16.F32.PACK_AB R6, R6, R91 ;  /* 0x0000005b0606723e */ /* 0x000fe200000010ff */
[----:B------:R-:W-:Y:S01]  /*e5b0*/  BAR.SYNC.DEFER_BLOCKING 0x1, 0x100 ;  /* 0x0044000000007b1d */ /* 0x000fe20000010000 */
        /* <DEDUP_REMOVED lines=10> */
[----:B------:R-:W-:Y:S02]  /*e660*/  MOV R16, R3 ;  /* 0x0000000300107202 */ /* 0x000fe40000000f00 */
[----:B--2---:R-:W-:-:S03]  /*e670*/  MOV R17, R4 ;  /* 0x0000000400117202 */ /* 0x004fc60000000f00 */
[----:B------:R-:W-:-:S03]  /*e680*/  IMAD.WIDE R4, R170, 0x2, R16 ;  /* 0x00000002aa047825 */ /* 0x000fc600078e0210 */
[C---:B------:R-:W-:Y:S02]  /*e690*/  LOP3.LUT R9, R4.reuse, 0x380, RZ, 0xc0, !PT ;  /* 0x0000038004097812 */ /* 0x040fe400078ec0ff */
[C---:B------:R-:W-:Y:S02]  /*e6a0*/  IADD3 R23, P6, R4.reuse, 0x20, RZ ;  /* 0x0000002004177810 */ /* 0x040fe40007fde0ff */
[----:B------:R-:W-:Y:S02]  /*e6b0*/  IADD3 R97, P4, R4, 0x60, RZ ;  /* 0x0000006004617810 */ /* 0x000fe40007f9e0ff */
[----:B------:R-:W-:Y:S01]  /*e6c0*/  SHF.R.U64 R9, R9, 0x3, RZ ;  /* 0x0000000309097819 */ /* 0x000fe200000012ff */
[--C-:B------:R-:W-:Y:S01]  /*e6d0*/  IMAD.X R27, RZ, RZ, R5.reuse, P6 ;  /* 0x000000ffff1b7224 */ /* 0x100fe200030e0605 */
[----:B------:R-:W-:Y:S01]  /*e6e0*/  LOP3.LUT R14, R23, 0x380, RZ, 0xc0, !PT ;  /* 0x00000380170e7812 */ /* 0x000fe200078ec0ff */
[----:B------:R-:W-:Y:S01]  /*e6f0*/  IMAD.X R15, RZ, RZ, R5, P4 ;  /* 0x000000ffff0f7224 */ /* 0x000fe200020e0605 */
[----:B-1----:R-:W-:-:S02]  /*e700*/  LOP3.LUT R44, R97, 0x380, RZ, 0xc0, !PT ;  /* 0x00000380612c7812 */ /* 0x002fc400078ec0ff */
[C---:B------:R-:W-:Y:S02]  /*e710*/  IADD3 R73, P5, R4.reuse, 0x40, RZ ;  /* 0x0000004004497810 */ /* 0x040fe40007fbe0ff */
[C---:B------:R-:W-:Y:S02]  /*e720*/  IADD3 R99, P3, R4.reuse, 0x4000, RZ ;  /* 0x0000400004637810 */ /* 0x040fe40007f7e0ff */
[C---:B------:R-:W-:Y:S01]  /*e730*/  IADD3 R101, P2, R4.reuse, 0x4020, RZ ;  /* 0x0000402004657810 */ /* 0x040fe20007f5e0ff */
[--C-:B------:R-:W-:Y:S01]  /*e740*/  IMAD.X R25, RZ, RZ, R5.reuse, P5 ;  /* 0x000000ffff197224 */ /* 0x100fe200028e0605 */
[C---:B------:R-:W-:Y:S01]  /*e750*/  IADD3 R90, P1, R4.reuse, 0x4040, RZ ;  /* 0x00004040045a7810 */ /* 0x040fe20007f3e0ff */
[--C-:B------:R-:W-:Y:S01]  /*e760*/  IMAD.X R21, RZ, RZ, R5.reuse, P3 ;  /* 0x000000ffff157224 */ /* 0x100fe200018e0605 */
[----:B------:R-:W-:Y:S01]  /*e770*/  IADD3 R103, P0, R4, 0x4060, RZ ;  /* 0x0000406004677810 */ /* 0x000fe20007f1e0ff */
[--C-:B------:R-:W-:Y:S01]  /*e780*/  IMAD.X R13, RZ, RZ, R5.reuse, P2 ;  /* 0x000000ffff0d7224 */ /* 0x100fe200010e0605 */
[----:B------:R-:W-:Y:S01]  /*e790*/  LOP3.LUT R4, R9, R4, RZ, 0x3c, !PT ;  /* 0x0000000409047212 */ /* 0x000fe200078e3cff */
[--C-:B------:R-:W-:Y:S01]  /*e7a0*/  IMAD.X R11, RZ, RZ, R5.reuse, P1 ;  /* 0x000000ffff0b7224 */ /* 0x100fe200008e0605 */
[----:B------:R-:W-:Y:S01]  /*e7b0*/  SHF.R.U64 R14, R14, 0x3, RZ ;  /* 0x000000030e0e7819 */ /* 0x000fe200000012ff */
[----:B------:R-:W-:Y:S01]  /*e7c0*/  IMAD.X R9, RZ, RZ, R5, P0 ;  /* 0x000000ffff097224 */ /* 0x000fe200000e0605 */
[----:B------:R-:W-:-:S02]  /*e7d0*/  SHF.R.U64 R44, R44, 0x3, RZ ;  /* 0x000000032c2c7819 */ /* 0x000fc400000012ff */
[----:B------:R-:W-:Y:S02]  /*e7e0*/  MOV R94, R4 ;  /* 0x00000004005e7202 */ /* 0x000fe40000000f00 */
[----:B------:R-:W-:Y:S02]  /*e7f0*/  LOP3.LUT R26, R14, R23, RZ, 0x3c, !PT ;  /* 0x000000170e1a7212 */ /* 0x000fe400078e3cff */
[----:B------:R-:W-:Y:S02]  /*e800*/  F2FP.BF16.F32.PACK_AB R5, R10, R93 ;  /* 0x0000005d0a05723e */ /* 0x000fe400000010ff */
[----:B------:R-:W-:Y:S02]  /*e810*/  LOP3.LUT R14, R44, R97, RZ, 0x3c, !PT ;  /* 0x000000612c0e7212 */ /* 0x000fe400078e3cff */
[----:B------:R-:W-:Y:S01]  /*e820*/  LOP3.LUT R10, R101, 0x380, RZ, 0xc0, !PT ;  /* 0x00000380650a7812 */ /* 0x000fe200078ec0ff */
[----:B------:R-:W1:Y:S01]  /*e830*/  LDC.64 R96, c[0x0][0xc00] ;  /* 0x00030000ff607b82 */ /* 0x000e620000000a00 */
[----:B------:R-:W-:-:S02]  /*e840*/  LOP3.LUT R23, R90, 0x380, RZ, 0xc0, !PT ;  /* 0x000003805a177812 */ /* 0x000fc400078ec0ff */
[----:B------:R-:W-:Y:S02]  /*e850*/  LOP3.LUT R44, R103, 0x380, RZ, 0xc0, !PT ;  /* 0x00000380672c7812 */ /* 0x000fe400078ec0ff */
[----:B------:R-:W-:Y:S02]  /*e860*/  LOP3.LUT R20, R73, 0x380, RZ, 0xc0, !PT ;  /* 0x0000038049147812 */ /* 0x000fe400078ec0ff */
[----:B------:R-:W-:Y:S02]  /*e870*/  LOP3.LUT R72, R99, 0x380, RZ, 0xc0, !PT ;  /* 0x0000038063487812 */ /* 0x000fe400078ec0ff */
[----:B------:R-:W-:Y:S02]  /*e880*/  SHF.R.U64 R10, R10, 0x3, RZ ;  /* 0x000000030a0a7819 */ /* 0x000fe400000012ff */
[----:B------:R-:W-:Y:S02]  /*e890*/  SHF.R.U64 R23, R23, 0x3, RZ ;  /* 0x0000000317177819 */ /* 0x000fe400000012ff */
[----:B------:R-:W-:-:S02]  /*e8a0*/  SHF.R.U64 R44, R44, 0x3, RZ ;  /* 0x000000032c2c7819 */ /* 0x000fc400000012ff */
[----:B------:R-:W-:Y:S02]  /*e8b0*/  SHF.R.U64 R20, R20, 0x3, RZ ;  /* 0x0000000314147819 */ /* 0x000fe400000012ff */
[----:B------:R-:W-:Y:S02]  /*e8c0*/  F2FP.BF16.F32.PACK_AB R4, R12, R95 ;  /* 0x0000005f0c04723e */ /* 0x000fe400000010ff */
[----:B------:R-:W-:Y:S02]  /*e8d0*/  SHF.R.U64 R72, R72, 0x3, RZ ;  /* 0x0000000348487819 */ /* 0x000fe400000012ff */
[----:B------:R-:W-:Y:S01]  /*e8e0*/  LOP3.LUT R12, R10, R101, RZ, 0x3c, !PT ;  /* 0x000000650a0c7212 */ /* 0x000fe200078e3cff */
[----:B------:R2:W-:Y:S01]  /*e8f0*/  STSM.16.M88.4 [R94], R4 ;  /* 0x000000045e007844 */ /* 0x0005e20000000200 */
        /* <DEDUP_REMOVED lines=11> */
[----:B------:R-:W-:Y:S02]  /*e9b0*/  MOV R91, R24 ;  /* 0x00000018005b7202 */ /* 0x000fe40000000f00 */
[----:B--2---:R-:W-:Y:S01]  /*e9c0*/  F2FP.BF16.F32.PACK_AB R4, R41, R40 ;  /* 0x000000282904723e */ /* 0x004fe200000010ff */
[----:B------:R-:W-:Y:S01]  /*e9d0*/  STSM.16.M88.4 [R92], R8 ;  /* 0x000000085c007844 */ /* 0x000fe20000000200 */
[----:B------:R-:W-:-:S02]  /*e9e0*/  F2FP.BF16.F32.PACK_AB R5, R43, R42 ;  /* 0x0000002a2b05723e */ /* 0x000fc400000010ff */
[----:B------:R-:W-:Y:S02]  /*e9f0*/  F2FP.BF16.F32.PACK_AB R6, R32, R33 ;  /* 0x000000212006723e */ /* 0x000fe400000010ff */
[----:B------:R-:W-:Y:S02]  /*ea00*/  F2FP.BF16.F32.PACK_AB R7, R30, R31 ;  /* 0x0000001f1e07723e */ /* 0x000fe400000010ff */
[----:B------:R-:W-:Y:S02]  /*ea10*/  MOV R90, R14 ;  /* 0x0000000e005a7202 */ /* 0x000fe40000000f00 */
[----:B------:R-:W-:Y:S01]  /*ea20*/  F2FP.BF16.F32.PACK_AB R14, R53, R52 ;  /* 0x00000034350e723e */ /* 0x000fe200000010ff */
[----:B------:R2:W-:Y:S01]  /*ea30*/  STSM.16.M88.4 [R91], R4 ;  /* 0x000000045b007844 */ /* 0x0005e20000000200 */
[----:B------:R-:W3:Y:S01]  /*ea40*/  LDC R53, c[0x0][0xbe8] ;  /* 0x0002fa00ff357b82 */ /* 0x000ee20000000800 */
[----:B------:R-:W-:Y:S02]  /*ea50*/  MOV R73, R12 ;  /* 0x0000000c00497202 */ /* 0x000fe40000000f00 */
[----:B------:R-:W-:-:S02]  /*ea60*/  F2FP.BF16.F32.PACK_AB R12, R49, R48 ;  /* 0x00000030310c723e */ /* 0x000fc400000010ff */
[----:B------:R-:W-:Y:S02]  /*ea70*/  F2FP.BF16.F32.PACK_AB R13, R51, R50 ;  /* 0x00000032330d723e */ /* 0x000fe400000010ff */
[----:B------:R-:W-:Y:S02]  /*ea80*/  F2FP.BF16.F32.PACK_AB R15, R55, R54 ;  /* 0x00000036370f723e */ /* 0x000fe400000010ff */
[----:B------:R-:W-:Y:S02]  /*ea90*/  MOV R23, R20 ;  /* 0x0000001400177202 */ /* 0x000fe40000000f00 */
[----:B------:R-:W-:Y:S01]  /*eaa0*/  F2FP.BF16.F32.PACK_AB R24, R57, R56 ;  /* 0x000000383918723e */ /* 0x000fe200000010ff */
[----:B------:R-:W4:Y:S01]  /*eab0*/  LDC.64 R20, c[0x0][0xc00] ;  /* 0x00030000ff147b82 */ /* 0x000f220000000a00 */
[----:B------:R-:W-:Y:S01]  /*eac0*/  F2FP.BF16.F32.PACK_AB R25, R59, R58 ;  /* 0x0000003a3b19723e */ /* 0x000fe200000010ff */
[----:B------:R-:W-:Y:S01]  /*ead0*/  STSM.16.M88.4 [R90], R12 ;  /* 0x0000000c5a007844 */ /* 0x000fe20000000200 */
[----:B------:R-:W-:-:S02]  /*eae0*/  F2FP.BF16.F32.PACK_AB R26, R61, R60 ;  /* 0x0000003c3d1a723e */ /* 0x000fc400000010ff */
[----:B------:R-:W-:Y:S02]  /*eaf0*/  F2FP.BF16.F32.PACK_AB R27, R63, R62 ;  /* 0x0000003e3f1b723e */ /* 0x000fe400000010ff */
[----:B------:R-:W-:Y:S01]  /*eb00*/  F2FP.BF16.F32.PACK_AB R30, R77, R76 ;  /* 0x0000004c4d1e723e */ /* 0x000fe200000010ff */
[----:B--2---:R-:W2:Y:S01]  /*eb10*/  LDC.64 R4, c[0x0][0xc08] ;  /* 0x00030200ff047b82 */ /* 0x004ea20000000a00 */
[----:B------:R-:W-:Y:S01]  /*eb20*/  F2FP.BF16.F32.PACK_AB R31, R79, R78 ;  /* 0x0000004e4f1f723e */ /* 0x000fe200000010ff */
[----:B------:R0:W-:Y:S01]  /*eb30*/  STSM.16.M88.4 [R23], R24 ;  /* 0x0000001817007844 */ /* 0x0001e20000000200 */
[----:B-1----:R-:W-:Y:S02]  /*eb40*/  ISETP.NE.U32.AND P0, PT, R96, RZ, PT ;  /* 0x000000ff6000720c */ /* 0x002fe40003f05070 */
[----:B---3--:R-:W-:Y:S01]  /*eb50*/  ISETP.NE.AND P1, PT, R53, 0x1, PT ;  /* 0x000000013500780c */ /* 0x008fe20003f25270 */
[----:B------:R1:W-:Y:S01]  /*eb60*/  STSM.16.M88.4 [R73], R64 ;  /* 0x0000004049007844 */ /* 0x0003e20000000200 */
[----:B------:R-:W-:-:S03]  /*eb70*/  ISETP.NE.AND.EX P0, PT, R97, RZ, PT, P0 ;  /* 0x000000ff6100720c */ /* 0x000fc60003f05300 */
[----:B------:R1:W-:Y:S04]  /*eb80*/  STSM.16.M88.4 [R72], R28 ;  /* 0x0000001c48007844 */ /* 0x0003e80000000200 */
[----:B------:R1:W-:Y:S01]  /*eb90*/  STSM.16.M88.4 [R44], R80 ;  /* 0x000000502c007844 */ /* 0x0003e20000000200 */
[----:B------:R-:W-:Y:S01]  /*eba0*/  ULDC UR4, c[0x0][0xa88] ;  /* 0x0002a20000047ab9 */ /* 0x000fe20000000800 */
[----:B----4-:R-:W-:Y:S02]  /*ebb0*/  IMAD.WIDE R20, R164, 0x4, R20 ;  /* 0x00000004a4147825 */ /* 0x010fe400078e0214 */
[----:B------:R-:W3:Y:S02]  /*ebc0*/  @P1 LDC R8, c[0x0][0xbec] ;  /* 0x0002fb00ff081b82 */ /* 0x000ee40000000800 */
[----:B0-----:R-:W-:-:S06]  /*ebd0*/  IMAD.MOV.U32 R23, RZ, RZ, RZ ;  /* 0x000000ffff177224 */ /* 0x001fcc00078e00ff */
[----:B------:R-:W-:Y:S01]  /*ebe0*/  BAR.SYNC.DEFER_BLOCKING 0x1, 0x100 ;  /* 0x0044000000007b1d */ /* 0x000fe20000010000 */
[----:B--2---:R-:W-:-:S07]  /*ebf0*/  ISETP.NE.U32.AND P2, PT, R4, RZ, PT ;  /* 0x000000ff0400720c */ /* 0x004fce0003f45070 */
[----:B------:R-:W0:Y:S01]  /*ec00*/  @P1 LDC R9, c[0x0][0xbf0] ;  /* 0x0002fc00ff091b82 */ /* 0x000e220000000800 */
[----:B------:R-:W-:-:S13]  /*ec10*/  ISETP.NE.AND.EX P2, PT, R5, RZ, PT, P2 ;  /* 0x000000ff0500720c */ /* 0x000fda0003f45320 */
[----:B------:R-:W2:Y:S01]  /*ec20*/  @P2 LDC.64 R4, c[0x0][0xc08] ;  /* 0x00030200ff042b82 */ /* 0x000ea20000000a00 */
[----:B------:R-:W-:Y:S01]  /*ec30*/  IMAD.U32 R6, RZ, RZ, UR4 ;  /* 0x00000004ff067e24 */ /* 0x000fe2000f8e00ff */
[----:B------:R1:W5:Y:S01]  /*ec40*/  @P0 LDG.E R23, desc[UR6][R20.64] ;  /* 0x0000000614170981 */ /* 0x000362000c1e1900 */
[----:B--2---:R-:W-:-:S05]  /*ec50*/  @P2 IMAD.WIDE R4, R164, 0x4, R4 ;  /* 0x00000004a4042825 */ /* 0x004fca00078e0204 */
[----:B------:R1:W5:Y:S01]  /*ec60*/  @P2 LDG.E R6, desc[UR6][R4.64] ;  /* 0x0000000604062981 */ /* 0x000362000c1e1900 */
[----:B0--3--:R-:W-:Y:S05]  /*ec70*/  @P2 BRA `(.L_x_1425) ;  /* 0x0000000000142947 */ /* 0x009fea0003800000 */
[----:B------:R-:W-:Y:S05]  /*ec80*/  @!P0 BRA `(.L_x_1425) ;  /* 0x0000000000108947 */ /* 0x000fea0003800000 */
[----:B------:R-:W-:Y:S02]  /*ec90*/  ULDC.64 UR4, c[0x0][0x208] ;  /* 0x0000820000047ab9 */ /* 0x000fe40000000a00 */
[----:B-1----:R-:W2:Y:S04]  /*eca0*/  LDG.E R5, desc[UR4][R20.64] ;  /* 0x0000000414057981 */ /* 0x002ea8000c1e1900 */
[----:B-----5:R-:W2:Y:S02]  /*ecb0*/  LDG.E R6, desc[UR4][R20.64+0x4] ;  /* 0x0000040414067981 */ /* 0x020ea4000c1e1900 */
[----:B--2---:R-:W-:-:S07]  /*ecc0*/  IMAD.IADD R6, R6, 0x1, -R5 ;  /* 0x0000000106067824 */ /* 0x004fce00078e0a05 */
.L_x_1425:
[----:B-1----:R-:W-:Y:S01]  /*ecd0*/  SHF.R.S32.HI R44, RZ, 0x1f, R163 ;  /* 0x0000001fff2c7819 */ /* 0x002fe200000114a3 */
[----:B------:R-:W-:Y:S01]  /*ece0*/  IMAD.IADD R13, R22, 0x1, R18 ;  /* 0x00000001160d7824 */ /* 0x000fe200078e0212 */
[----:B------:R-:W-:Y:S01]  /*ecf0*/  ULDC.64 UR4, c[0x0][0xb90] ;  /* 0x0002e40000047ab9 */ /* 0x000fe20000000a00 */
[--C-:B-----5:R-:W-:Y:S01]  /*ed00*/  SHF.R.S32.HI R21, RZ, 0x1f, R23.reuse ;  /* 0x0000001fff157819 */ /* 0x120fe20000011417 */
[----:B------:R-:W-:Y:S01]  /*ed10*/  IMAD.MOV.U32 R20, RZ, RZ, R23 ;  /* 0x000000ffff147224 */ /* 0x000fe200078e0017 */
[----:B------:R-:W-:Y:S01]  /*ed20*/  SHF.R.S32.HI R10, RZ, 0x1f, R164 ;  /* 0x0000001fff0a7819 */ /* 0x000fe200000114a4 */
[----:B------:R-:W-:Y:S01]  /*ed30*/  IMAD R4, R44, UR4, RZ ;  /* 0x000000042c047c24 */ /* 0x000fe2000f8e02ff */
[----:B------:R-:W-:Y:S01]  /*ed40*/  SEL R55, R164, RZ, !P0 ;  /* 0x000000ffa4377207 */ /* 0x000fe20004000000 */
[----:B------:R-:W-:Y:S01]  /*ed50*/  @P1 IMAD.HI.U32 R8, R13, R8, RZ ;  /* 0x000000080d081227 */ /* 0x000fe200078e00ff */
[----:B------:R-:W-:-:S03]  /*ed60*/  ULDC.64 UR6, c[0x0][0x208] ;  /* 0x0000820000067ab9 */ /* 0x000fc60000000a00 */
[----:B------:R-:W-:Y:S01]  /*ed70*/  IMAD.MOV.U32 R7, RZ, RZ, R13 ;  /* 0x000000ffff077224 */ /* 0x000fe200078e000d */
[----:B------:R-:W-:Y:S01]  /*ed80*/  @P1 SHF.R.U32.HI R7, RZ, R9, R8 ;  /* 0x00000009ff071219 */ /* 0x000fe20000011608 */
[C---:B------:R-:W-:Y:S02]  /*ed90*/  IMAD R11, R163.reuse, UR5, R4 ;  /* 0x00000005a30b7c24 */ /* 0x040fe4000f8e0204 */
[----:B------:R-:W-:Y:S01]  /*eda0*/  IMAD.WIDE.U32 R4, R163, UR4, R20 ;  /* 0x00000004a3047c25 */ /* 0x000fe2000f8e0014 */
[----:B------:R-:W-:Y:S01]  /*edb0*/  SEL R20, R10, RZ, !P0 ;  /* 0x000000ff0a147207 */ /* 0x000fe20004000000 */
[----:B------:R-:W-:Y:S02]  /*edc0*/  ULDC.64 UR4, c[0x0][0xb98] ;  /* 0x0002e60000047ab9 */ /* 0x000fe40000000a00 */
[----:B------:R-:W-:Y:S02]  /*edd0*/  IMAD R9, R165, 0x40, R160 ;  /* 0x00000040a5097824 */ /* 0x000fe400078e02a0 */
[----:B------:R-:W-:Y:S01]  /*ede0*/  IMAD.IADD R5, R5, 0x1, R11 ;  /* 0x0000000105057824 */ /* 0x000fe200078e020b */
[--C-:B------:R-:W-:Y:S01]  /*edf0*/  SHF.R.S32.HI R11, RZ, 0x1f, R7.reuse ;  /* 0x0000001fff0b7819 */ /* 0x100fe20000011407 */
[----:B------:R-:W-:-:S02]  /*ee00*/  IMAD.MOV R10, RZ, RZ, -R7 ;  /* 0x000000ffff0a7224 */ /* 0x000fc400078e0a07 */
[----:B------:R-:W-:-:S04]  /*ee10*/  IMAD.WIDE.U32 R4, R55, UR4, R4 ;  /* 0x0000000437047c25 */ /* 0x000fc8000f8e0004 */
[----:B------:R-:W-:Y:S01]  /*ee20*/  IMAD.WIDE R16, R9, 0x2, R16 ;  /* 0x0000000209107825 */ /* 0x000fe200078e0210 */
[----:B------:R-:W-:-:S03]  /*ee30*/  IADD3 R4, P2, R7, R4, RZ ;  /* 0x0000000407047210 */ /* 0x000fc60007f5e0ff */
[----:B------:R-:W-:Y:S01]  /*ee40*/  IMAD R8, R20, UR4, RZ ;  /* 0x0000000414087c24 */ /* 0x000fe2000f8e02ff */
[C---:B------:R-:W-:Y:S01]  /*ee50*/  IADD3 R15, P0, R16.reuse, 0x1000, RZ ;  /* 0x00001000100f7810 */ /* 0x040fe20007f1e0ff */
[----:B------:R-:W-:Y:S01]  /*ee60*/  IMAD R9, R53, R10, R13 ;  /* 0x0000000a35097224 */ /* 0x000fe200078e020d */
[----:B------:R-:W-:Y:S01]  /*ee70*/  IADD3 R13, P3, R16, 0x2000, RZ ;  /* 0x00002000100d7810 */ /* 0x000fe20007f7e0ff */
[----:B------:R-:W-:Y:S01]  /*ee80*/  IMAD R8, R55, UR5, R8 ;  /* 0x0000000537087c24 */ /* 0x000fe2000f8e0208 */
[----:B------:R-:W-:Y:S01]  /*ee90*/  ULDC.64 UR4, c[0x0][0xb88] ;  /* 0x0002e20000047ab9 */ /* 0x000fe20000000a00 */
[----:B------:R-:W-:Y:S01]  /*eea0*/  IMAD.IADD R24, R169, 0x1, R18 ;  /* 0x00000001a9187824 */ /* 0x000fe200078e0212 */
[----:B------:R-:W-:Y:S01]  /*eeb0*/  SHF.R.S32.HI R7, RZ, 0x1f, R9 ;  /* 0x0000001fff077819 */ /* 0x000fe20000011409 */
[----:B------:R-:W-:Y:S01]  /*eec0*/  IMAD R57, R6, R53, RZ ;  /* 0x0000003506397224 */ /* 0x000fe200078e02ff */
[----:B------:R-:W-:Y:S02]  /*eed0*/  IADD3.X R5, R11, R5, R8, P2, !PT ;  /* 0x000000050b057210 */ /* 0x000fe400017fe408 */
[----:B------:R-:W-:Y:S01]  /*eee0*/  LOP3.LUT R8, R13, 0x380, RZ, 0xc0, !PT ;  /* 0x000003800d087812 */ /* 0x000fe200078ec0ff */
[----:B------:R-:W-:Y:S01]  /*eef0*/  IMAD R10, R7, UR4, RZ ;  /* 0x00000004070a7c24 */ /* 0x000fe2000f8e02ff */
[----:B------:R-:W-:Y:S01]  /*ef00*/  IADD3 R7, P2, R16, 0x3000, RZ ;  /* 0x0000300010077810 */ /* 0x000fe20007f5e0ff */
[----:B------:R-:W-:Y:S01]  /*ef10*/  IMAD.WIDE.U32 R4, R9, UR4, R4 ;  /* 0x0000000409047c25 */ /* 0x000fe2000f8e0004 */
[----:B------:R-:W-:-:S02]  /*ef20*/  SHF.R.U64 R8, R8, 0x3, RZ ;  /* 0x0000000308087819 */ /* 0x000fc400000012ff */
[----:B------:R-:W-:Y:S01]  /*ef30*/  LOP3.LUT R12, R15, 0x380, RZ, 0xc0, !PT ;  /* 0x000003800f0c7812 */ /* 0x000fe200078ec0ff */
[----:B------:R-:W-:Y:S01]  /*ef40*/  IMAD R11, R9, UR5, R10 ;  /* 0x00000005090b7c24 */ /* 0x000fe2000f8e020a */
[----:B------:R-:W-:Y:S01]  /*ef50*/  ULDC.64 UR4, c[0x0][0xb50] ;  /* 0x0002d40000047ab9 */ /* 0x000fe20000000a00 */
[----:B------:R-:W-:Y:S01]  /*ef60*/  LOP3.LUT R8, R8, R13, RZ, 0x3c, !PT ;  /* 0x0000000d08087212 */ /* 0x000fe200078e3cff */
[----:B------:R-:W-:Y:S01]  /*ef70*/  IMAD.X R13, RZ, RZ, R17, P0 ;  /* 0x000000ffff0d7224 */ /* 0x000fe200000e0611 */
[C---:B------:R-:W-:Y:S01]  /*ef80*/  LEA R10, P4, R4.reuse, UR4, 0x2 ;  /* 0x00000004040a7c11 */ /* 0x040fe2000f8810ff */
[----:B------:R-:W-:Y:S01]  /*ef90*/  IMAD.IADD R9, R5, 0x1, R11 ;  /* 0x0000000105097824 */ /* 0x000fe200078e020b */
[----:B------:R-:W-:Y:S02]  /*efa0*/  LOP3.LUT R5, R7, 0x380, RZ, 0xc0, !PT ;  /* 0x0000038007057812 */ /* 0x000fe400078ec0ff */
[----:B------:R-:W-:Y:S01]  /*efb0*/  LOP3.LUT P0, RZ, R167, 0x3, RZ, 0xc0, !PT ;  /* 0x00000003a7ff7812 */ /* 0x000fe2000780c0ff */
[----:B------:R-:W-:Y:S01]  /*efc0*/  SHFL.IDX PT, R48, R10, RZ, 0x1c1f ;  /* 0x001c1fff0a307589 */ /* 0x000fe200000e0000 */
[----:B------:R-:W-:Y:S01]  /*efd0*/  LEA.HI.X R14, R4, UR5, R9, 0x2, P4 ;  /* 0x00000005040e7c11 */ /* 0x000fe2000a0f1409 */
[--C-:B------:R-:W-:Y:S01]  /*efe0*/  IMAD.X R9, RZ, RZ, R17.reuse, P3 ;  /* 0x000000ffff097224 */ /* 0x100fe200018e0611 */
[----:B------:R-:W-:Y:S01]  /*eff0*/  SHF.R.U64 R4, R5, 0x3, RZ ;  /* 0x0000000305047819 */ /* 0x000fe200000012ff */
[----:B------:R-:W-:Y:S01]  /*f000*/  SHFL.IDX PT, R50, R10, 0x1, 0x1c1f ;  /* 0x003c1f000a327f89 */ /* 0x000fe200000e0000 */
[----:B------:R-:W-:Y:S01]  /*f010*/  IMAD.X R5, RZ, RZ, R17, P2 ;  /* 0x000000ffff057224 */ /* 0x000fe200010e0611 */
[----:B------:R-:W-:Y:S01]  /*f020*/  SHF.R.U64 R12, R12, 0x3, RZ ;  /* 0x000000030c0c7819 */ /* 0x000fe200000012ff */
[----:B------:R-:W-:Y:S01]  /*f030*/  ULDC.64 UR4, c[0x0][0xaa0] ;  /* 0x0002a80000047ab9 */ /* 0x000fe20000000a00 */
[----:B------:R-:W0:Y:S01]  /*f040*/  SHFL.IDX PT, R49, R14, RZ, 0x1c1f ;  /* 0x001c1fff0e317589 */ /* 0x000e2200000e0000 */
[----:B------:R-:W-:Y:S01]  /*f050*/  LOP3.LUT R4, R4, R7, RZ, 0x3c, !PT ;  /* 0x0000000704047212 */ /* 0x000fe200078e3cff */
[C---:B------:R-:W-:Y:S01]  /*f060*/  VIADD R7, R24.reuse, 0x8 ;  /* 0x0000000818077836 */ /* 0x040fe20000000000 */
[----:B------:R-:W-:Y:S01]  /*f070*/  ISETP.GE.OR P2, PT, R24, R57, P0 ;  /* 0x000000391800720c */ /* 0x000fe20000746670 */
[----:B------:R-:W1:Y:S01]  /*f080*/  SHFL.IDX PT, R51, R14, 0x1, 0x1c1f ;  /* 0x003c1f000e337f89 */ /* 0x000e6200000e0000 */
[----:B------:R-:W-:-:S02]  /*f090*/  LOP3.LUT R12, R12, R15, RZ, 0x3c, !PT ;  /* 0x0000000f0c0c7212 */ /* 0x000fc400078e3cff */
[----:B------:R-:W-:Y:S02]  /*f0a0*/  ISETP.GE.OR P0, PT, R7, R57, P0 ;  /* 0x000000390700720c */ /* 0x000fe40000706670 */
[C---:B------:R-:W-:Y:S02]  /*f0b0*/  IADD3 R41, P6, R16.reuse, 0x4000, RZ ;  /* 0x0000400010297810 */ /* 0x040fe40007fde0ff */
[C---:B------:R-:W-:Y:S02]  /*f0c0*/  IADD3 R37, P5, R16.reuse, 0x5000, RZ ;  /* 0x0000500010257810 */ /* 0x040fe40007fbe0ff */
[C---:B------:R-:W-:Y:S02]  /*f0d0*/  IADD3 R33, P4, R16.reuse, 0x6000, RZ ;  /* 0x0000600010217810 */ /* 0x040fe40007f9e0ff */
[----:B------:R-:W-:Y:S02]  /*f0e0*/  LOP3.LUT R15, R16, 0x380, RZ, 0xc0, !PT ;  /* 0x00000380100f7812 */ /* 0x000fe400078ec0ff */
[----:B------:R-:W-:-:S02]  /*f0f0*/  LOP3.LUT R40, R41, 0x380, RZ, 0xc0, !PT ;  /* 0x0000038029287812 */ /* 0x000fc400078ec0ff */
[----:B------:R-:W-:Y:S02]  /*f100*/  LOP3.LUT R36, R37, 0x380, RZ, 0xc0, !PT ;  /* 0x0000038025247812 */ /* 0x000fe400078ec0ff */
[----:B------:R-:W-:Y:S02]  /*f110*/  LOP3.LUT R32, R33, 0x380, RZ, 0xc0, !PT ;  /* 0x0000038021207812 */ /* 0x000fe400078ec0ff */
[----:B------:R-:W-:Y:S01]  /*f120*/  SHF.R.U64 R15, R15, 0x3, RZ ;  /* 0x000000030f0f7819 */ /* 0x000fe200000012ff */
[----:B0-----:R0:W-:Y:S01]  /*f130*/  @!P2 ST.E desc[UR6][R48.64], R2 ;  /* 0x000000023000a985 */ /* 0x0011e2000c101906 */
[----:B------:R-:W-:Y:S02]  /*f140*/  IADD3 R11, P3, R16, 0x7000, RZ ;  /* 0x00007000100b7810 */ /* 0x000fe40007f7e0ff */
[----:B------:R-:W-:Y:S01]  /*f150*/  SHF.R.U64 R40, R40, 0x3, RZ ;  /* 0x0000000328287819 */ /* 0x000fe200000012ff */
[----:B-1----:R1:W-:Y:S01]  /*f160*/  @!P0 ST.E desc[UR6][R50.64], R0 ;  /* 0x0000000032008985 */ /* 0x0023e2000c101906 */
[----:B------:R-:W-:Y:S01]  /*f170*/  SHF.R.U64 R36, R36, 0x3, RZ ;  /* 0x0000000324247819 */ /* 0x000fe200000012ff */
[----:B------:R-:W-:Y:S01]  /*f180*/  IMAD.X R29, RZ, RZ, R17, P3 ;  /* 0x000000ffff1d7224 */ /* 0x000fe200018e0611 */
[----:B------:R-:W-:-:S02]  /*f190*/  SHF.R.U64 R32, R32, 0x3, RZ ;  /* 0x0000000320207819 */ /* 0x000fc400000012ff */
[----:B------:R-:W-:Y:S02]  /*f1a0*/  LOP3.LUT R16, R15, R16, RZ, 0x3c, !PT ;  /* 0x000000100f107212 */ /* 0x000fe400078e3cff */
[----:B------:R-:W-:Y:S01]  /*f1b0*/  LOP3.LUT R40, R40, R41, RZ, 0x3c, !PT ;  /* 0x0000002928287212 */ /* 0x000fe200078e3cff */
[----:B0-----:R-:W0:Y:S01]  /*f1c0*/  @P1 LDC R49, c[0x0][0xbec] ;  /* 0x0002fb00ff311b82 */ /* 0x001e220000000800 */
[----:B------:R-:W-:Y:S01]  /*f1d0*/  LOP3.LUT R36, R36, R37, RZ, 0x3c, !PT ;  /* 0x0000002524247212 */ /* 0x000fe200078e3cff */
[--C-:B------:R-:W-:Y:S01]  /*f1e0*/  IMAD.X R41, RZ, RZ, R17.reuse, P6 ;  /* 0x000000ffff297224 */ /* 0x100fe200030e0611 */
[----:B------:R-:W-:Y:S01]  /*f1f0*/  LOP3.LUT R32, R32, R33, RZ, 0x3c, !PT ;  /* 0x0000002120207212 */ /* 0x000fe200078e3cff */
[----:B-1----:R-:W-:Y:S01]  /*f200*/  IMAD R0, R21, UR4, RZ ;  /* 0x0000000415007c24 */ /* 0x002fe2000f8e02ff */
[----:B------:R1:W5:Y:S01]  /*f210*/  LD.E.128 R24, desc[UR6][R16.64] ;  /* 0x0000000610187980 */ /* 0x000362000c101d00 */
[--C-:B------:R-:W-:Y:S01]  /*f220*/  IMAD.X R37, RZ, RZ, R17.reuse, P5 ;  /* 0x000000ffff257224 */ /* 0x100fe200028e0611 */
[----:B------:R-:W-:Y:S01]  /*f230*/  LOP3.LUT R6, R11, 0x380, RZ, 0xc0, !PT ;  /* 0x000003800b067812 */ /* 0x000fe200078ec0ff */
[----:B------:R-:W-:Y:S01]  /*f240*/  IMAD.X R33, RZ, RZ, R17, P4 ;  /* 0x000000ffff217224 */ /* 0x000fe200020e0611 */
[----:B------:R-:W5:Y:S01]  /*f250*/  LD.E.128 R12, desc[UR6][R12.64] ;  /* 0x000000060c0c7980 */ /* 0x000f62000c101d00 */
[----:B------:R-:W-:Y:S01]  /*f260*/  IMAD R21, R23, UR5, R0 ;  /* 0x0000000517157c24 */ /* 0x000fe2000f8e0200 */
[----:B------:R-:W-:-:S02]  /*f270*/  SHF.R.U64 R6, R6, 0x3, RZ ;  /* 0x0000000306067819 */ /* 0x000fc400000012ff */
[----:B------:R-:W5:Y:S01]  /*f280*/  LD.E.128 R40, desc[UR6][R40.64] ;  /* 0x0000000628287980 */ /* 0x000f62000c101d00 */
[----:B-1----:R-:W-:Y:S01]  /*f290*/  IMAD.WIDE.U32 R16, R23, UR4, RZ ;  /* 0x0000000417107c25 */ /* 0x002fe2000f8e00ff */
[----:B------:R-:W-:Y:S01]  /*f2a0*/  ULDC.64 UR4, c[0x0][0xae8] ;  /* 0x0002ba0000047ab9 */ /* 0x000fe20000000a00 */
[----:B------:R-:W1:Y:S01]  /*f2b0*/  @P1 LDC R23, c[0x0][0xbf0] ;  /* 0x0002fc00ff171b82 */ /* 0x000e620000000800 */
[----:B------:R-:W-:Y:S01]  /*f2c0*/  LOP3.LUT R28, R6, R11, RZ, 0x3c, !PT ;  /* 0x0000000b061c7212 */ /* 0x000fe200078e3cff */
[----:B------:R-:W-:Y:S01]  /*f2d0*/  IMAD.IADD R17, R17, 0x1, R21 ;  /* 0x0000000111117824 */ /* 0x000fe200078e0215 */
[----:B------:R-:W5:Y:S01]  /*f2e0*/  LD.E.128 R8, desc[UR6][R8.64] ;  /* 0x0000000608087980 */ /* 0x000f62000c101d00 */
[----:B------:R-:W-:Y:S02]  /*f2f0*/  IMAD R21, R162, 0x20, R165 ;  /* 0x00000020a2157824 */ /* 0x000fe400078e02a5 */
[----:B------:R-:W-:Y:S01]  /*f300*/  IMAD R0, R44, UR4, RZ ;  /* 0x000000042c007c24 */ /* 0x000fe2000f8e02ff */
[----:B------:R-:W5:Y:S01]  /*f310*/  LD.E.128 R4, desc[UR6][R4.64] ;  /* 0x0000000604047980 */ /* 0x000f62000c101d00 */
[----:B------:R-:W-:-:S02]  /*f320*/  IMAD.IADD R44, R18, 0x1, R21 ;  /* 0x00000001122c7824 */ /* 0x000fc400078e0215 */
[C---:B------:R-:W-:Y:S01]  /*f330*/  IMAD R21, R163.reuse, UR5, R0 ;  /* 0x00000005a3157c24 */ /* 0x040fe2000f8e0200 */
[----:B------:R-:W5:Y:S01]  /*f340*/  LD.E.128 R36, desc[UR6][R36.64] ;  /* 0x0000000624247980 */ /* 0x000f62000c101d00 */
[----:B------:R-:W-:Y:S01]  /*f350*/  IMAD.WIDE.U32 R16, R163, UR4, R16 ;  /* 0x00000004a3107c25 */ /* 0x000fe2000f8e0010 */
[----:B------:R-:W-:Y:S02]  /*f360*/  ULDC.64 UR4, c[0x0][0xaf0] ;  /* 0x0002bc0000047ab9 */ /* 0x000fe40000000a00 */
[----:B------:R-:W5:Y:S01]  /*f370*/  LD.E.128 R32, desc[UR6][R32.64] ;  /* 0x0000000620207980 */ /* 0x000f62000c101d00 */
[----:B0-----:R-:W-:-:S03]  /*f380*/  @P1 IMAD.HI.U32 R0, R44, R49, RZ ;  /* 0x000000312c001227 */ /* 0x001fc600078e00ff */
[----:B------:R-:W5:Y:S01]  /*f390*/  LD.E.128 R28, desc[UR6][R28.64] ;  /* 0x000000061c1c7980 */ /* 0x000f62000c101d00 */
[----:B------:R-:W-:Y:S02]  /*f3a0*/  IMAD.IADD R17, R17, 0x1, R21 ;  /* 0x0000000111117824 */ /* 0x000fe400078e0215 */
[----:B------:R-:W-:Y:S01]  /*f3b0*/  IMAD.MOV.U32 R21, RZ, RZ, R44 ;  /* 0x000000ffff157224 */ /* 0x000fe200078e002c */
[----:B------:R-:W-:Y:S01]  /*f3c0*/  @!PT LDS RZ, [RZ] ;  /* 0x00000000fffff984 */ /* 0x000fe20000000800 */
[----:B------:R-:W-:Y:S01]  /*f3d0*/  @!PT LDS RZ, [RZ] ;  /* 0x00000000fffff984 */ /* 0x000fe20000000800 */
[----:B------:R-:W-:Y:S01]  /*f3e0*/  @!PT LDS RZ, [RZ] ;  /* 0x00000000fffff984 */ /* 0x000fe20000000800 */
[----:B------:R-:W-:Y:S01]  /*f3f0*/  @!PT LDS RZ, [RZ] ;  /* 0x00000000fffff984 */ /* 0x000fe20000000800 */
[----:B------:R0:W-:Y:S06]  /*f400*/  MEMBAR.ALL.CTA ;  /* 0x0000000000007992 */ /* 0x0001ec0000008000 */
[----:B0-----:R-:W0:Y:S01]  /*f410*/  FENCE.VIEW.ASYNC.S ;  /* 0x00000000000073c6 */ /* 0x001e220000000000 */
[----:B------:R-:W-:Y:S01]  /*f420*/  IMAD R2, R20, UR4, RZ ;  /* 0x0000000414027c24 */ /* 0x000fe2000f8e02ff */
[----:B-1----:R-:W-:Y:S01]  /*f430*/  @P1 SHF.R.U32.HI R21, RZ, R23, R0 ;  /* 0x00000017ff151219 */ /* 0x002fe20000011600 */
[----:B------:R-:W-:-:S03]  /*f440*/  IMAD.WIDE.U32 R16, R55, UR4, R16 ;  /* 0x0000000437107c25 */ /* 0x000fc6000f8e0010 */
[--C-:B------:R-:W-:Y:S01]  /*f450*/  SHF.R.S32.HI R0, RZ, 0x1f, R21.reuse ;  /* 0x0000001fff007819 */ /* 0x100fe20000011415 */
[----:B------:R-:W-:Y:S01]  /*f460*/  IMAD R23, R55, UR5, R2 ;  /* 0x0000000537177c24 */ /* 0x000fe2000f8e0202 */
[----:B------:R-:W-:Y:S01]  /*f470*/  ULDC.64 UR4, c[0x0][0xae0] ;  /* 0x0002b80000047ab9 */ /* 0x000fe20000000a00 */
[----:B------:R-:W-:Y:S02]  /*f480*/  IMAD.MOV R2, RZ, RZ, -R21 ;  /* 0x000000ffff027224 */ /* 0x000fe400078e0a15 */
[----:B------:R-:W-:Y:S02]  /*f490*/  IMAD.IADD R17, R17, 0x1, R23 ;  /* 0x0000000111117824 */ /* 0x000fe400078e0217 */
[----:B------:R-:W-:Y:S02]  /*f4a0*/  IMAD R0, R0, UR4, RZ ;  /* 0x0000000400007c24 */ /* 0x000fe4000f8e02ff */
[----:B------:R-:W-:Y:S02]  /*f4b0*/  IMAD R23, R53, R2, R44 ;  /* 0x0000000235177224 */ /* 0x000fe400078e022c */
[----:B------:R-:W-:-:S02]  /*f4c0*/  IMAD R49, R21, UR5, R0 ;  /* 0x0000000515317c24 */ /* 0x000fc4000f8e0200 */
[----:B------:R-:W-:Y:S01]  /*f4d0*/  IMAD.WIDE.U32 R16, R21, UR4, R16 ;  /* 0x0000000415107c25 */ /* 0x000fe2000f8e0010 */
[----:B------:R-:W-:Y:S01]  /*f4e0*/  SHF.R.S32.HI R0, RZ, 0x1f, R23 ;  /* 0x0000001fff007819 */ /* 0x000fe20000011417 */
[----:B------:R-:W-:Y:S02]  /*f4f0*/  ULDC.64 UR4, c[0x0][0xad8] ;  /* 0x0002b60000047ab9 */ /* 0x000fe40000000a00 */
[----:B------:R-:W-:Y:S02]  /*f500*/  IMAD.IADD R17, R17, 0x1, R49 ;  /* 0x0000000111117824 */ /* 0x000fe400078e0231 */
[----:B------:R-:W-:Y:S02]  /*f510*/  IMAD R2, R0, UR4, RZ ;  /* 0x0000000400027c24 */ /* 0x000fe4000f8e02ff */
[----:B------:R-:W-:Y:S02]  /*f520*/  IMAD.IADD R44, R165, 0x1, R18 ;  /* 0x00000001a52c7824 */ /* 0x000fe400078e0212 */
[----:B------:R-:W-:-:S02]  /*f530*/  IMAD R21, R23, UR5, R2 ;  /* 0x0000000517157c24 */ /* 0x000fc4000f8e0202 */
[----:B------:R-:W-:Y:S01]  /*f540*/  IMAD.WIDE.U32 R16, R23, UR4, R16 ;  /* 0x0000000417107c25 */ /* 0x000fe2000f8e0010 */
[CC--:B------:R-:W-:Y:S01]  /*f550*/  ISETP.GE.AND P2, PT, R44.reuse, R57.reuse, PT ;  /* 0x000000392c00720c */ /* 0x0c0fe20003f46270 */
[----:B------:R-:W-:Y:S02]  /*f560*/  ULDC.64 UR4, c[0x0][0xa80] ;  /* 0x0002a00000047ab9 */ /* 0x000fe40000000a00 */
[----:B------:R-:W-:Y:S01]  /*f570*/  VIADD R0, R44, 0x20 ;  /* 0x000000202c007836 */ /* 0x000fe20000000000 */
[----:B------:R-:W-:Y:S01]  /*f580*/  LEA R18, P3, R16, UR4, 0x1 ;  /* 0x0000000410127c11 */ /* 0x000fe2000f8608ff */
[----:B------:R-:W-:Y:S02]  /*f590*/  IMAD.IADD R17, R17, 0x1, R21 ;  /* 0x0000000111117824 */ /* 0x000fe400078e0215 */
[----:B------:R-:W-:Y:S01]  /*f5a0*/  VIADD R3, R3, 0x2a820 ;  /* 0x0002a82003037836 */ /* 0x000fe20000000000 */
[----:B------:R-:W-:Y:S01]  /*f5b0*/  ISETP.GE.AND P0, PT, R0, R57, PT ;  /* 0x000000390000720c */ /* 0x000fe20003f06270 */
[----:B------:R-:W-:Y:S01]  /*f5c0*/  VIADD R0, R44, 0x40 ;  /* 0x000000402c007836 */ /* 0x000fe20000000000 */
[----:B------:R-:W-:-:S02]  /*f5d0*/  LEA.HI.X R20, R16, UR5, R17, 0x1, P3 ;  /* 0x0000000510147c11 */ /* 0x000fc400098f0c11 */
        /* <DEDUP_REMOVED lines=11> */
[CC--:B-1----:R-:W-:Y:S02]  /*f690*/  @!P2 LEA R2, P4, R160.reuse, R16.reuse, 0x1 ;  /* 0x00000010a002a211 */ /* 0x0c2fe400078808ff */
[C---:B------:R-:W-:Y:S02]  /*f6a0*/  @!P3 LEA R16, P5, R161.reuse, R16, 0x1 ;  /* 0x00000010a110b211 */ /* 0x040fe400078a08ff */
[-C--:B0-2---:R-:W-:Y:S02]  /*f6b0*/  @!P2 LEA.HI.X R3, R160, R0.reuse, R172, 0x1, P4 ;  /* 0x00000000a003a211 */ /* 0x085fe400020f0cac */
[----:B------:R-:W-:-:S03]  /*f6c0*/  @!P3 LEA.HI.X R17, R161, R0, R171, 0x1, P5 ;  /* 0x00000000a111b211 */ /* 0x000fc600028f0cab */
[----:B-----5:R3:W-:Y:S04]  /*f6d0*/  @!P2 ST.E.128 desc[UR6][R2.64], R24 ;  /* 0x000000180200a985 */ /* 0x0207e8000c101d06 */
[----:B------:R3:W-:Y:S02]  /*f6e0*/  @!P3 ST.E.128 desc[UR6][R16.64], R40 ;  /* 0x000000281000b985 */ /* 0x0007e4000c101d06 */
.L_x_1427:
[----:B------:R-:W-:Y:S05]  /*f6f0*/  BSYNC B1 ;  /* 0x0000000000017941 */ /* 0x000fea0003800000 */
.L_x_1426:
        /* <DEDUP_REMOVED lines=10> */
[-C--:B0---4-:R-:W-:Y:S02]  /*f7a0*/  @!P3 LEA.HI.X R3, R160, R0.reuse, R172, 0x1, P0 ;  /* 0x00000000a003b211 */ /* 0x091fe400000f0cac */
[----:B------:R-:W-:-:S03]  /*f7b0*/  @!P4 LEA.HI.X R17, R161, R0, R171, 0x1, P2 ;  /* 0x00000000a111c211 */ /* 0x000fc600010f0cab */
[----:B-----5:R3:W-:Y:S04]  /*f7c0*/  @!P3 ST.E.128 desc[UR6][R2.64], R12 ;  /* 0x0000000c0200b985 */ /* 0x0207e8000c101d06 */
[----:B------:R3:W-:Y:S02]  /*f7d0*/  @!P4 ST.E.128 desc[UR6][R16.64], R36 ;  /* 0x000000241000c985 */ /* 0x0007e4000c101d06 */
.L_x_1429:
[----:B------:R-:W-:Y:S05]  /*f7e0*/  BSYNC B1 ;  /* 0x0000000000017941 */ /* 0x000fea0003800000 */
.L_x_1428:
[----:B----4-:R4:W0:Y:S01]  /*f7f0*/  SHFL.IDX PT, R0, R20, 0x2, 0x181f ;  /* 0x00581f0014007f89 */ /* 0x01082200000e0000 */
        /* <DEDUP_REMOVED lines=13> */
.L_x_1431:
[----:B------:R-:W-:Y:S05]  /*f8d0*/  BSYNC B1 ;  /* 0x0000000000017941 */ /* 0x000fea0003800000 */
.L_x_1430:
[----:B0-----:R-:W-:Y:S01]  /*f8e0*/  VIADD R0, R44, 0x60 ;  /* 0x000000602c007836 */ /* 0x001fe20000000000 */
[----:B--2-4-:R-:W0:Y:S04]  /*f8f0*/  SHFL.IDX PT, R20, R20, 0x3, 0x181f ;  /* 0x00781f0014147f89 */ /* 0x014e2800000e0000 */
        /* <DEDUP_REMOVED lines=16> */
.L_x_1424:
[----:B------:R-:W2:Y:S01]  /*fa00*/  LDC.64 R4, c[0x0][0xc00] ;  /* 0x00030000ff047b82 */ /* 0x000ea20000000a00 */
[----:B------:R-:W-:Y:S01]  /*fa10*/  IMAD.MOV.U32 R6, RZ, RZ, RZ ;  /* 0x000000ffff067224 */ /* 0x000fe200078e00ff */
[----:B------:R-:W-:-:S06]  /*fa20*/  ULDC.64 UR6, c[0x0][0x208] ;  /* 0x0000820000067ab9 */ /* 0x000fcc0000000a00 */
[----:B------:R-:W3:Y:S08]  /*fa30*/  LDC R17, c[0x0][0xbe8] ;  /* 0x0002fa00ff117b82 */ /* 0x000ef00000000800 */
[----:B0-----:R-:W0:Y:S01]  /*fa40*/  LDC.64 R2, c[0x0][0xc00] ;  /* 0x00030000ff027b82 */ /* 0x001e220000000a00 */
[----:B--2---:R-:W-:-:S04]  /*fa50*/  ISETP.NE.U32.AND P0, PT, R4, RZ, PT ;  /* 0x000000ff0400720c */ /* 0x004fc80003f05070 */
[----:B------:R-:W-:-:S03]  /*fa60*/  ISETP.NE.AND.EX P0, PT, R5, RZ, PT, P0 ;  /* 0x000000ff0500720c */ /* 0x000fc60003f05300 */
[----:B------:R-:W2:Y:S01]  /*fa70*/  LDC.64 R4, c[0x0][0xc08] ;  /* 0x00030200ff047b82 */ /* 0x000ea20000000a00 */
[----:B---3--:R-:W-:Y:S01]  /*fa80*/  ISETP.NE.AND P2, PT, R17, 0x1, PT ;  /* 0x000000011100780c */ /* 0x008fe20003f45270 */
[----:B------:R-:W-:Y:S01]  /*fa90*/  ULDC UR4, c[0x0][0xa88] ;  /* 0x0002a20000047ab9 */ /* 0x000fe20000000800 */
[----:B0-----:R-:W-:-:S11]  /*faa0*/  IMAD.WIDE R2, R164, 0x4, R2 ;  /* 0x00000004a4027825 */ /* 0x001fd600078e0202 */
[----:B------:R-:W0:Y:S08]  /*fab0*/  @P2 LDC R16, c[0x0][0xbec] ;  /* 0x0002fb00ff102b82 */ /* 0x000e300000000800 */
[----:B------:R-:W3:Y:S01]  /*fac0*/  @P2 LDC R21, c[0x0][0xbf0] ;  /* 0x0002fc00ff152b82 */ /* 0x000ee20000000800 */
[----:B--2---:R-:W-:Y:S01]  /*fad0*/  ISETP.NE.U32.AND P1, PT, R4, RZ, PT ;  /* 0x000000ff0400720c */ /* 0x004fe20003f25070 */
[----:B------:R-:W-:Y:S01]  /*fae0*/  IMAD.U32 R0, RZ, RZ, UR4 ;  /* 0x00000004ff007e24 */ /* 0x000fe2000f8e00ff */
[----:B------:R2:W5:Y:S02]  /*faf0*/  @P0 LDG.E R6, desc[UR6][R2.64] ;  /* 0x0000000602060981 */ /* 0x000564000c1e1900 */
[----:B------:R-:W-:-:S13]  /*fb00*/  ISETP.NE.AND.EX P1, PT, R5, RZ, PT, P1 ;  /* 0x000000ff0500720c */ /* 0x000fda0003f25310 */
[----:B------:R-:W4:Y:S01]  /*fb10*/  @P1 LDC.64 R4, c[0x0][0xc08] ;  /* 0x00030200ff041b82 */ /* 0x000f220000000a00 */
[----:B------:R-:W-:Y:S02]  /*fb20*/  ISETP.GE.AND P3, PT, R173, 0x80, PT ;  /* 0x00000080ad00780c */ /* 0x000fe40003f66270 */
[----:B------:R-:W-:Y:S01]  /*fb30*/  SHF.R.S32.HI R7, RZ, 0x1f, R164 ;  /* 0x0000001fff077819 */ /* 0x000fe200000114a4 */
[----:B----4-:R-:W-:-:S05]  /*fb40*/  @P1 IMAD.WIDE R4, R164, 0x4, R4 ;  /* 0x00000004a4041825 */ /* 0x010fca00078e0204 */
[----:B------:R2:W5:Y:S01]  /*fb50*/  @P1 LDG.E R0, desc[UR6][R4.64] ;  /* 0x0000000604001981 */ /* 0x000562000c1e1900 */
[----:B0--3--:R-:W-:Y:S05]  /*fb60*/  @P1 BRA `(.L_x_1433) ;  /* 0x0000000000141947 */ /* 0x009fea0003800000 */
[----:B------:R-:W-:Y:S05]  /*fb70*/  @!P0 BRA `(.L_x_1433) ;  /* 0x0000000000108947 */ /* 0x000fea0003800000 */
[----:B------:R-:W-:Y:S02]  /*fb80*/  ULDC.64 UR4, c[0x0][0x208] ;  /* 0x0000820000047ab9 */ /* 0x000fe40000000a00 */
[----:B--2---:R-:W2:Y:S04]  /*fb90*/  LDG.E R5, desc[UR4][R2.64] ;  /* 0x0000000402057981 */ /* 0x004ea8000c1e1900 */
[----:B-----5:R-:W2:Y:S02]  /*fba0*/  LDG.E R0, desc[UR4][R2.64+0x4] ;  /* 0x0000040402007981 */ /* 0x020ea4000c1e1900 */
[----:B--2---:R-:W-:-:S07]  /*fbb0*/  IMAD.IADD R0, R0, 0x1, -R5 ;  /* 0x0000000100007824 */ /* 0x004fce00078e0a05 */
.L_x_1433:
[----:B------:R-:W-:Y:S01]  /*fbc0*/  BSSY B1, `(.L_x_1434) ;  /* 0x000002e000017945 */ /* 0x000fe20003800000 */
[----:B------:R-:W-:Y:S02]  /*fbd0*/  SHF.R.S32.HI R10, RZ, 0x1f, R163 ;  /* 0x0000001fff0a7819 */ /* 0x000fe400000114a3 */
[----:B------:R-:W-:Y:S02]  /*fbe0*/  SEL R13, R164, RZ, !P0 ;  /* 0x000000ffa40d7207 */ /* 0x000fe40004000000 */
[----:B------:R-:W-:Y:S02]  /*fbf0*/  SEL R12, R7, RZ, !P0 ;  /* 0x000000ff070c7207 */ /* 0x000fe40004000000 */
[----:B-----5:R-:W-:Y:S01]  /*fc00*/  SHF.R.S32.HI R11, RZ, 0x1f, R6 ;  /* 0x0000001fff0b7819 */ /* 0x020fe20000011406 */
[----:B------:R-:W-:Y:S06]  /*fc10*/  @P3 BRA `(.L_x_1435) ;  /* 0x0000000000a03947 */ /* 0x000fec0003800000 */
[----:B--2---:R-:W0:Y:S01]  /*fc20*/  S2R R3, SR_TID.X ;  /* 0x0000000000037919 */ /* 0x004e220000002100 */
[----:B------:R-:W2:Y:S02]  /*fc30*/  LDC R14, c[0x0][0xbe8] ;  /* 0x0002fa00ff0e7b82 */ /* 0x000ea40000000800 */
[----:B--2---:R-:W-:Y:S01]  /*fc40*/  IMAD R2, R0, R14, RZ ;  /* 0x0000000e00027224 */ /* 0x004fe200078e02ff */
[----:B0-----:R-:W-:-:S04]  /*fc50*/  IADD3 R9, R18, -0x80, R3 ;  /* 0xffffff8012097810 */ /* 0x001fc80007ffe003 */
[----:B------:R-:W-:-:S13]  /*fc60*/  ISETP.GE.AND P0, PT, R9, R2, PT ;  /* 0x000000020900720c */ /* 0x000fda0003f06270 */
[----:B------:R-:W-:Y:S05]  /*fc70*/  @P0 BRA `(.L_x_1435) ;  /* 0x0000000000880947 */ /* 0x000fea0003800000 */
[----:B------:R-:W-:Y:S01]  /*fc80*/  ISETP.NE.AND P0, PT, R14, 0x1, PT ;  /* 0x000000010e00780c */ /* 0x000fe20003f05270 */
[----:B------:R-:W-:Y:S01]  /*fc90*/  ULDC.64 UR4, c[0x0][0xb90] ;  /* 0x0002e40000047ab9 */ /* 0x000fe20000000a00 */
[----:B------:R-:W-:Y:S01]  /*fca0*/  IMAD.MOV.U32 R2, RZ, RZ, R6 ;  /* 0x000000ffff027224 */ /* 0x000fe200078e0006 */
[----:B------:R-:W-:Y:S01]  /*fcb0*/  ULDC.64 UR6, c[0x0][0x208] ;  /* 0x0000820000067ab9 */ /* 0x000fe20000000a00 */
[----:B------:R-:W-:Y:S02]  /*fcc0*/  IMAD R8, R10, UR4, RZ ;  /* 0x000000040a087c24 */ /* 0x000fe4000f8e02ff */
[----:B------:R-:W-:Y:S02]  /*fcd0*/  IMAD.MOV.U32 R3, RZ, RZ, R11 ;  /* 0x000000ffff037224 */ /* 0x000fe400078e000b */
[----:B------:R-:W-:Y:S02]  /*fce0*/  IMAD.MOV.U32 R5, RZ, RZ, R9 ;  /* 0x000000ffff057224 */ /* 0x000fe400078e0009 */
[----:B------:R-:W-:-:S03]  /*fcf0*/  IMAD.WIDE.U32 R2, R163, UR4, R2 ;  /* 0x00000004a3027c25 */ /* 0x000fc6000f8e0002 */
[----:B------:R-:W0:Y:S01]  /*fd00*/  @P0 LDC R4, c[0x0][0xbec] ;  /* 0x0002fb00ff040b82 */ /* 0x000e220000000800 */
[----:B------:R-:W-:Y:S01]  /*fd10*/  IMAD R7, R163, UR5, R8 ;  /* 0x00000005a3077c24 */ /* 0x000fe2000f8e0208 */
[----:B------:R-:W-:-:S03]  /*fd20*/  ULDC.64 UR4, c[0x0][0xb98] ;  /* 0x0002e60000047ab9 */ /* 0x000fc60000000a00 */
[----:B------:R-:W-:-:S03]  /*fd30*/  IMAD.IADD R3, R3, 0x1, R7 ;  /* 0x0000000103037824 */ /* 0x000fc600078e0207 */
[----:B------:R-:W2:Y:S01]  /*fd40*/  @P0 LDC R15, c[0x0][0xbf0] ;  /* 0x0002fc00ff0f0b82 */ /* 0x000ea20000000800 */
[----:B------:R-:W-:-:S04]  /*fd50*/  IMAD.WIDE.U32 R2, R13, UR4, R2 ;  /* 0x000000040d027c25 */ /* 0x000fc8000f8e0002 */
[----:B0-----:R-:W-:-:S05]  /*fd60*/  @P0 IMAD.HI.U32 R4, R9, R4, RZ ;  /* 0x0000000409040227 */ /* 0x001fca00078e00ff */
[----:B--2---:R-:W-:Y:S01]  /*fd70*/  @P0 SHF.R.U32.HI R5, RZ, R15, R4 ;  /* 0x0000000fff050219 */ /* 0x004fe20000011604 */
[----:B------:R-:W-:-:S03]  /*fd80*/  IMAD R4, R12, UR4, RZ ;  /* 0x000000040c047c24 */ /* 0x000fc6000f8e02ff */
[----:B------:R-:W-:Y:S01]  /*fd90*/  IADD3 R2, P0, R5, R2, RZ ;  /* 0x0000000205027210 */ /* 0x000fe20007f1e0ff */
[----:B------:R-:W-:Y:S02]  /*fda0*/  IMAD.MOV R7, RZ, RZ, -R5 ;  /* 0x000000ffff077224 */ /* 0x000fe400078e0a05 */
[----:B------:R-:W-:Y:S01]  /*fdb0*/  IMAD R8, R13, UR5, R4 ;  /* 0x000000050d087c24 */ /* 0x000fe2000f8e0204 */
[----:B------:R-:W-:Y:S01]  /*fdc0*/  ULDC.64 UR4, c[0x0][0xb88] ;  /* 0x0002e20000047ab9 */ /* 0x000fe20000000a00 */
[----:B------:R-:W-:Y:S01]  /*fdd0*/  IMAD R7, R14, R7, R9 ;  /* 0x000000070e077224 */ /* 0x000fe200078e0209 */
[----:B------:R-:W-:-:S04]  /*fde0*/  SHF.R.S32.HI R9, RZ, 0x1f, R5 ;  /* 0x0000001fff097819 */ /* 0x000fc80000011405 */
        /* <DEDUP_REMOVED lines=11> */
.L_x_1435:
[----:B------:R-:W-:Y:S05]  /*fea0*/  BSYNC B1 ;  /* 0x0000000000017941 */ /* 0x000fea0003800000 */
.L_x_1434:
[----:B------:R-:W-:Y:S01]  /*feb0*/  ULDC.64 UR4, c[0x0][0xaa0] ;  /* 0x0002a80000047ab9 */ /* 0x000fe20000000a00 */
[----:B------:R-:W-:Y:S01]  /*fec0*/  IMAD R7, R162, 0x20, R165 ;  /* 0x00000020a2077824 */ /* 0x000fe200078e02a5 */
[----:B------:R-:W-:Y:S01]  /*fed0*/  BSSY B1, `(.L_x_1436) ;  /* 0x0000038000017945 */ /* 0x000fe20003800000 */
[----:B0-2---:R-:W-:Y:S02]  /*fee0*/  IMAD R3, R11, UR4, RZ ;  /* 0x000000040b037c24 */ /* 0x005fe4000f8e02ff */
[----:B------:R-:W-:Y:S02]  /*fef0*/  IMAD.IADD R9, R18, 0x1, R7 ;  /* 0x0000000112097824 */ /* 0x000fe400078e0207 */
[C---:B------:R-:W-:Y:S02]  /*ff00*/  IMAD R5, R6.reuse, UR5, R3 ;  /* 0x0000000506057c24 */ /* 0x040fe4000f8e0203 */
[----:B------:R-:W-:Y:S01]  /*ff10*/  IMAD.WIDE.U32 R2, R6, UR4, RZ ;  /* 0x0000000406027c25 */ /* 0x000fe2000f8e00ff */
[----:B------:R-:W-:-:S03]  /*ff20*/  ULDC.64 UR4, c[0x0][0xae8] ;  /* 0x0002ba0000047ab9 */ /* 0x000fc60000000a00 */
[----:B------:R-:W-:Y:S02]  /*ff30*/  IMAD.IADD R3, R3, 0x1, R5 ;  /* 0x0000000103037824 */ /* 0x000fe400078e0205 */
[----:B------:R-:W-:Y:S02]  /*ff40*/  IMAD R6, R10, UR4, RZ ;  /* 0x000000040a067c24 */ /* 0x000fe4000f8e02ff */
[----:B------:R-:W-:-:S04]  /*ff50*/  @P2 IMAD.HI.U32 R4, R9, R16, RZ ;  /* 0x0000001009042227 */ /* 0x000fc800078e00ff */
[C---:B------:R-:W-:Y:S02]  /*ff60*/  IMAD R7, R163.reuse, UR5, R6 ;  /* 0x00000005a3077c24 */ /* 0x040fe4000f8e0206 */
[----:B------:R-:W-:Y:S01]  /*ff70*/  IMAD.WIDE.U32 R2, R163, UR4, R2 ;  /* 0x00000004a3027c25 */ /* 0x000fe2000f8e0002 */
[----:B------:R-:W-:-:S03]  /*ff80*/  ULDC.64 UR4, c[0x0][0xaf0] ;  /* 0x0002bc0000047ab9 */ /* 0x000fc60000000a00 */
[----:B------:R-:W-:Y:S01]  /*ff90*/  IMAD.MOV.U32 R5, RZ, RZ, R9 ;  /* 0x000000ffff057224 */ /* 0x000fe200078e0009 */
[----:B------:R-:W-:Y:S01]  /*ffa0*/  @P2 SHF.R.U32.HI R5, RZ, R21, R4 ;  /* 0x00000015ff052219 */ /* 0x000fe20000011604 */
        /* <DEDUP_REMOVED lines=32> */
[----:B------:R-:W-:Y:S01]  /*101b0*/  ULDC UR4, c[0x0][0xac8] ;  /* 0x0002b20000047ab9 */ /* 0x000fe20000000800 */
[----:B------:R-:W-:Y:S01]  /*101c0*/  ULDC.64 UR6, c[0x0][0x208] ;  /* 0x0000820000067ab9 */ /* 0x000fe20000000a00 */
        /* <DEDUP_REMOVED lines=8> */
.L_x_1437:
[----:B------:R-:W-:Y:S05]  /*10250*/  BSYNC B1 ;  /* 0x0000000000017941 */ /* 0x000fea0003800000 */
.L_x_1436:
[----:B---3--:R3:W0:Y:S01]  /*10260*/  SHFL.IDX PT, R0, R5, 0x1, 0x181f ;  /* 0x00381f0005007f89 */ /* 0x00862200000e0000 */
[----:B------:R-:W-:Y:S03]  /*10270*/  BSSY B1, `(.L_x_1438) ;  /* 0x000000d000017945 */ /* 0x000fe60003800000 */
[----:B--2-4-:R3:W2:Y:S01]  /*10280*/  SHFL.IDX PT, R2, R4, 0x1, 0x181f ;  /* 0x00381f0004027f89 */ /* 0x0146a200000e0000 */
[----:B------:R-:W-:Y:S05]  /*10290*/  @P1 BRA `(.L_x_1439) ;  /* 0x0000000000281947 */ /* 0x000fea0003800000 */
        /* <DEDUP_REMOVED lines=10> */
.L_x_1439:
[----:B------:R-:W-:Y:S05]  /*10340*/  BSYNC B1 ;  /* 0x0000000000017941 */ /* 0x000fea0003800000 */
.L_x_1438:
[----:B0-----:R0:W0:Y:S01]  /*10350*/  SHFL.IDX PT, R0, R5, 0x2, 0x181f ;  /* 0x00581f0005007f89 */ /* 0x00102200000e0000 */
[----:B------:R-:W-:Y:S03]  /*10360*/  BSSY B1, `(.L_x_1440) ;  /* 0x000000d000017945 */ /* 0x000fe60003800000 */
[----:B--2-4-:R2:W4:Y:S01]  /*10370*/  SHFL.IDX PT, R2, R4, 0x2, 0x181f ;  /* 0x00581f0004027f89 */ /* 0x01452200000e0000 */
[----:B------:R-:W-:Y:S05]  /*10380*/  @P0 BRA `(.L_x_1441) ;  /* 0x0000000000280947 */ /* 0x000fea0003800000 */
[----:B------:R-:W-:Y:S01]  /*10390*/  ULDC UR4, c[0x0][0xac8] ;  /* 0x0002b20000047ab9 */ /* 0x000fe20000000800 */
[----:B------:R-:W-:Y:S01]  /*103a0*/  ULDC.64 UR6, c[0x0][0x208] ;  /* 0x0000820000067ab9 */ /* 0x000fe20000000a00 */
        /* <DEDUP_REMOVED lines=8> */
.L_x_1441:
[----:B------:R-:W-:Y:S05]  /*10430*/  BSYNC B1 ;  /* 0x0000000000017941 */ /* 0x000fea0003800000 */
.L_x_1440:
[----:B0-----:R-:W-:Y:S01]  /*10440*/  VIADD R0, R18, 0x60 ;  /* 0x0000006012007836 */ /* 0x001fe20000000000 */
[----:B---3--:R-:W0:Y:S04]  /*10450*/  SHFL.IDX PT, R5, R5, 0x3, 0x181f ;  /* 0x00781f0005057f89 */ /* 0x008e2800000e0000 */
[----:B------:R-:W-:Y:S01]  /*10460*/  ISETP.GE.AND P0, PT, R0, R17, PT ;  /* 0x000000110000720c */ /* 0x000fe20003f06270 */
[----:B----4-:R3:W4:-:S12]  /*10470*/  SHFL.IDX PT, R2, R4, 0x3, 0x181f ;  /* 0x00781f0004027f89 */ /* 0x01071800000e0000 */
[----:B---3--:R-:W-:Y:S05]  /*10480*/  @P0 BRA `(.L_x_1432) ;  /* 0x0000000000280947 */ /* 0x008fea0003800000 */
        /* <DEDUP_REMOVED lines=10> */
.L_x_1432:
[----:B------:R-:W-:Y:S05]  /*10530*/  BSYNC B0 ;  /* 0x0000000000007941 */ /* 0x000fea0003800000 */
.L_x_1423:
[----:B------:R-:W-:Y:S02]  /*10540*/  ULDC UR4, c[0x0][0xc3c] ;  /* 0x00030f0000047ab9 */ /* 0x000fe40000000800 */
[----:B-1----:R-:W-:-:S13]  /*10550*/  ISETP.GE.AND P0, PT, R47, UR4, PT ;  /* 0x000000042f007c0c */ /* 0x002fda000bf06270 */
[----:B------:R-:W-:Y:S05]  /*10560*/  @!P0 BRA `(.L_x_1442) ;  /* 0xffffff08001c8947 */ /* 0x000fea000383ffff */
[----:B------:R-:W-:Y:S05]  /*10570*/  EXIT ;  /* 0x000000000000794d */ /* 0x000fea0003800000 */
.L_x_1341:
        /* <DEDUP_REMOVED lines=15> */
[----:B------:R-:W2:Y:S01]  /*10670*/  LDS.128 R16, [UR4+0x2a8d0] ;  /* 0x02a8d004ff107984 */ /* 0x000ea20008000c00 */
[----:B------:R-:W-:Y:S06]  /*10680*/  BAR.ARV 0x4, 0x180 ;  /* 0x0106000000007b1d */ /* 0x000fec0000002000 */
[----:B------:R-:W-:Y:S05]  /*10690*/  BRA `(.L_x_1444) ;  /* 0x0000000800947947 */ /* 0x000fea0003800000 */
.L_x_1443:
[----:B------:R-:W1:Y:S01]  /*106a0*/  S2R R0, SR_TID.X ;  /* 0x0000000000007919 */ /* 0x000e620000002100 */
[----:B------:R-:W-:Y:S01]  /*106b0*/  ULDC UR4, c[0x0][0xc3c] ;  /* 0x00030f0000047ab9 */ /* 0x000fe20000000800 */
[----:B------:R-:W-:Y:S01]  /*106c0*/  ULDC.64 UR6, c[0x0][0x208] ;  /* 0x0000820000067ab9 */ /* 0x000fe20000000a00 */
[----:B------:R-:W-:Y:S01]  /*106d0*/  ULDC UR5, c[0x0][0xc38] ;  /* 0x00030e0000057ab9 */ /* 0x000fe20000000800 */
[----:B-1----:R-:W-:-:S04]  /*106e0*/  LOP3.LUT R0, R0, 0x1f, RZ, 0xc0, !PT ;  /* 0x0000001f00007812 */ /* 0x002fc800078ec0ff */
[----:B------:R-:W-:-:S04]  /*106f0*/  ISETP.NE.AND P0, PT, R0, 0x1f, PT ;  /* 0x0000001f0000780c */ /* 0x000fc80003f05270 */
[----:B------:R-:W-:-:S13]  /*10700*/  ISETP.GE.OR P1, PT, R0, UR4, !P0 ;  /* 0x0000000400007c0c */ /* 0x000fda000c726670 */
[----:B0-----:R-:W0:Y:S02]  /*10710*/  @!P1 LDC.64 R2, c[0x0][0xc80] ;  /* 0x00032000ff029b82 */ /* 0x001e240000000a00 */
        /* <DEDUP_REMOVED lines=35> */
.L_x_1449:
[----:B------:R-:W-:Y:S01]  /*10950*/  UIADD3 UR4, UR4, 0x1f, URZ ;  /* 0x0000001f04047890 */ /* 0x000fe2000fffe03f */
[----:B------:R-:W-:-:S05]  /*10960*/  IMAD.U32 R19, RZ, RZ, UR7 ;  /* 0x00000007ff137e24 */ /* 0x000fca000f8e00ff */
[----:B0-----:R-:W-:-:S13]  /*10970*/  ISETP.LE.AND P6, PT, R4, UR4, PT ;  /* 0x0000000404007c0c */ /* 0x001fda000bfc3270 */
[----:B------:R-:W-:Y:S05]  /*10980*/  @P6 BRA `(.L_x_1446) ;  /* 0x0000000400b46947 */ /* 0x000fea0003800000 */
[----:B------:R-:W-:Y:S01]  /*10990*/  VIADD R7, R0, UR4 ;  /* 0x0000000400077c36 */ /* 0x000fe20008000000 */
[----:B------:R-:W-:Y:S01]  /*109a0*/  BSSY B0, `(.L_x_1447) ;  /* 0x0000008000007945 */ /* 0x000fe20003800000 */
[----:B------:R-:W-:-:S03]  /*109b0*/  IMAD.MOV.U32 R5, RZ, RZ, RZ ;  /* 0x000000ffff057224 */ /* 0x000fc600078e00ff */
[----:B------:R-:W-:-:S13]  /*109c0*/  ISETP.GE.OR P6, PT, R7, R4, !P0 ;  /* 0x000000040700720c */ /* 0x000fda00047c6670 */
[----:B------:R-:W-:Y:S05]  /*109d0*/  @P6 BRA `(.L_x_1448) ;  /* 0x0000000000106947 */ /* 0x000fea0003800000 */
[----:B------:R-:W0:Y:S01]  /*109e0*/  LDC.64 R2, c[0x0][0xc80] ;  /* 0x00032000ff027b82 */ /* 0x000e220000000a00 */
[----:B------:R-:W-:Y:S01]  /*109f0*/  ULDC.64 UR8, c[0x0][0x208] ;  /* 0x0000820000087ab9 */ /* 0x000fe20000000a00 */
[----:B0-----:R-:W-:-:S05]  /*10a00*/  IMAD.WIDE R2, R7, 0x4, R2 ;  /* 0x0000000407027825 */ /* 0x001fca00078e0202 */
[----:B------:R0:W5:Y:S02]  /*10a10*/  LDG.E R5, desc[UR8][R2.64] ;  /* 0x0000000802057981 */ /* 0x000164000c1e1900 */
.L_x_1448:
[----:B------:R-:W-:Y:S05]  /*10a20*/  BSYNC B0 ;  /* 0x0000000000007941 */ /* 0x000fea0003800000 */
.L_x_1447:
        /* <DEDUP_REMOVED lines=21> */
.L_x_1445:
[----:B------:R-:W-:Y:S01]  /*10b80*/  IMAD.IADD R7, R6, 0x1, -R7 ;  /* 0x0000000106077824 */ /* 0x000fe200078e0a07 */
[----:B------:R-:W-:-:S03]  /*10b90*/  ULDC.64 UR8, c[0x0][0x208] ;  /* 0x0000820000087ab9 */ /* 0x000fc60000000a00 */
[----:B------:R-:W-:-:S05]  /*10ba0*/  IMAD R2, R4, UR5, R7 ;  /* 0x0000000504027c24 */ /* 0x000fca000f8e0207 */
[----:B------:R-:W-:Y:S02]  /*10bb0*/  ISETP.GT.AND P0, PT, R2, UR6, PT ;  /* 0x0000000602007c0c */ /* 0x000fe4000bf04270 */
[----:B------:R-:W0:Y:S11]  /*10bc0*/  LDC.64 R2, c[0x0][0xc90] ;  /* 0x00032400ff027b82 */ /* 0x000e360000000a00 */
[----:B------:R-:W-:-:S04]  /*10bd0*/  VOTE.ANY R11, PT, !P0 ;  /* 0x00000000000b7806 */ /* 0x000fc800040e0100 */
[----:B------:R-:W1:Y:S02]  /*10be0*/  POPC R6, R11 ;  /* 0x0000000b00067309 */ /* 0x000e640000000000 */
[----:B-1----:R-:W-:-:S04]  /*10bf0*/  VIADD R19, R6, UR4 ;  /* 0x0000000406137c36 */ /* 0x002fc80008000000 */
[----:B0-----:R-:W-:-:S05]  /*10c00*/  IMAD.WIDE R2, R19, 0x4, R2 ;  /* 0x0000000413027825 */ /* 0x001fca00078e0202 */
[----:B------:R-:W2:Y:S01]  /*10c10*/  LDG.E R10, desc[UR8][R2.64] ;  /* 0x00000008020a7981 */ /* 0x000ea2000c1e1900 */
[----:B------:R-:W-:-:S03]  /*10c20*/  ISETP.NE.AND P0, PT, R11, RZ, PT ;  /* 0x000000ff0b00720c */ /* 0x000fc60003f05270 */
[----:B------:R-:W2:Y:S02]  /*10c30*/  SHFL.IDX PT, R5, R5, R6, 0x1f ;  /* 0x00001f0605057589 */ /* 0x000ea400000e0000 */
[----:B--2---:R-:W-:-:S05]  /*10c40*/  IMAD R8, R5, R10, RZ ;  /* 0x0000000a05087224 */ /* 0x004fca00078e02ff */
[----:B------:R-:W-:-:S04]  /*10c50*/  IABS R9, R8 ;  /* 0x0000000800097213 */ /* 0x000fc80000000000 */
[----:B------:R-:W0:Y:S08]  /*10c60*/  I2F.RP R12, R9 ;  /* 0x00000009000c7306 */ /* 0x000e300000209400 */
[----:B0-----:R-:W0:Y:S02]  /*10c70*/  MUFU.RCP R12, R12 ;  /* 0x0000000c000c7308 */ /* 0x001e240000001000 */
[----:B0-----:R-:W-:-:S06]  /*10c80*/  VIADD R13, R12, 0xffffffe ;  /* 0x0ffffffe0c0d7836 */ /* 0x001fcc0000000000 */
[----:B------:R0:W1:Y:S01]  /*10c90*/  F2I.FTZ.U32.TRUNC.NTZ R3, R13 ;  /* 0x0000000d00037305 */ /* 0x000062000021f000 */
[----:B------:R-:W-:Y:S05]  /*10ca0*/  @!P0 BRA `(.L_x_1450) ;  /* 0x0000000000088947 */ /* 0x000fea0003800000 */
[----:B------:R-:W-:-:S05]  /*10cb0*/  VIADD R11, R6, 0xffffffff ;  /* 0xffffffff060b7836 */ /* 0x000fca0000000000 */
[----:B------:R2:W3:Y:S02]  /*10cc0*/  SHFL.IDX PT, R16, R4, R11, 0x1f ;  /* 0x00001f0b04107589 */ /* 0x0004e400000e0000 */
.L_x_1450:
[----:B-1----:R-:W-:Y:S01]  /*10cd0*/  IMAD.MOV R2, RZ, RZ, -R3 ;  /* 0x000000ffff027224 */ /* 0x002fe200078e0a03 */
[----:B--2---:R-:W-:Y:S01]  /*10ce0*/  IABS R4, R8 ;  /* 0x0000000800047213 */ /* 0x004fe20000000000 */
[----:B---3--:R-:W-:Y:S02]  /*10cf0*/  IMAD R16, R16, UR5, R7 ;  /* 0x0000000510107c24 */ /* 0x008fe4000f8e0207 */
[----:B------:R-:W-:Y:S02]  /*10d00*/  IMAD R7, R2, R9, RZ ;  /* 0x0000000902077224 */ /* 0x000fe400078e02ff */
[----:B------:R-:W-:Y:S02]  /*10d10*/  IMAD.MOV.U32 R2, RZ, RZ, RZ ;  /* 0x000000ffff027224 */ /* 0x000fe400078e00ff */
[----:B------:R-:W-:Y:S02]  /*10d20*/  IMAD.MOV R4, RZ, RZ, -R4 ;  /* 0x000000ffff047224 */ /* 0x000fe400078e0a04 */
[----:B------:R-:W-:Y:S01]  /*10d30*/  IMAD.HI.U32 R2, R3, R7, R2 ;  /* 0x0000000703027227 */ /* 0x000fe200078e0002 */
[----:B------:R-:W-:-:S04]  /*10d40*/  IADD3 R7, -R16, UR6, RZ ;  /* 0x0000000610077c10 */ /* 0x000fc8000fffe1ff */
[----:B------:R-:W-:-:S05]  /*10d50*/  IABS R3, R7 ;  /* 0x0000000700037213 */ /* 0x000fca0000000000 */
[----:B------:R-:W-:-:S04]  /*10d60*/  IMAD.HI.U32 R2, R2, R3, RZ ;  /* 0x0000000302027227 */ /* 0x000fc800078e00ff */
[----:B------:R-:W-:Y:S01]  /*10d70*/  IMAD R4, R2, R4, R3 ;  /* 0x0000000402047224 */ /* 0x000fe200078e0203 */
[----:B------:R-:W-:-:S04]  /*10d80*/  LOP3.LUT R3, R7, R8, RZ, 0x3c, !PT ;  /* 0x0000000807037212 */ /* 0x000fc800078e3cff */
[----:B------:R-:W-:Y:S02]  /*10d90*/  ISETP.GT.U32.AND P1, PT, R9, R4, PT ;  /* 0x000000040900720c */ /* 0x000fe40003f24070 */
[----:B------:R-:W-:-:S11]  /*10da0*/  ISETP.GE.AND P2, PT, R3, RZ, PT ;  /* 0x000000ff0300720c */ /* 0x000fd60003f46270 */
[----:B------:R-:W-:Y:S02]  /*10db0*/  @!P1 IMAD.IADD R4, R4, 0x1, -R9 ;  /* 0x0000000104049824 */ /* 0x000fe400078e0a09 */
[----:B------:R-:W-:Y:S01]  /*10dc0*/  @!P1 VIADD R2, R2, 0x1 ;  /* 0x0000000102029836 */ /* 0x000fe20000000000 */
[----:B------:R-:W-:Y:S02]  /*10dd0*/  ISETP.NE.AND P1, PT, R8, RZ, PT ;  /* 0x000000ff0800720c */ /* 0x000fe40003f25270 */
[----:B------:R-:W-:-:S13]  /*10de0*/  ISETP.GE.U32.AND P0, PT, R4, R9, PT ;  /* 0x000000090400720c */ /* 0x000fda0003f06070 */
[----:B------:R-:W-:-:S04]  /*10df0*/  @P0 VIADD R2, R2, 0x1 ;  /* 0x0000000102020836 */ /* 0x000fc80000000000 */
[----:B------:R-:W-:-:S04]  /*10e00*/  IMAD.MOV.U32 R9, RZ, RZ, R2 ;  /* 0x000000ffff097224 */ /* 0x000fc800078e0002 */
[----:B------:R-:W-:Y:S01]  /*10e10*/  @!P2 IMAD.MOV R9, RZ, RZ, -R9 ;  /* 0x000000ffff09a224 */ /* 0x000fe200078e0a09 */
[----:B------:R-:W-:-:S05]  /*10e20*/  @!P1 LOP3.LUT R9, RZ, R8, RZ, 0x33, !PT ;  /* 0x00000008ff099212 */ /* 0x000fca00078e33ff */
[----:B------:R-:W-:Y:S02]  /*10e30*/  IMAD R4, R10, R9, RZ ;  /* 0x000000090a047224 */ /* 0x000fe400078e02ff */
[----:B------:R-:W-:Y:S02]  /*10e40*/  IMAD.MOV R9, RZ, RZ, -R9 ;  /* 0x000000ffff097224 */ /* 0x000fe400078e0a09 */
[----:B------:R-:W-:Y:S02]  /*10e50*/  IMAD.MOV R3, RZ, RZ, -R4 ;  /* 0x000000ffff037224 */ /* 0x000fe400078e0a04 */
[----:B------:R-:W-:-:S03]  /*10e60*/  IMAD R7, R8, R9, R7 ;  /* 0x0000000908077224 */ /* 0x000fc600078e0207 */
[----:B------:R-:W-:Y:S01]  /*10e70*/  VIADDMNMX R10, R3, UR5, R10, PT ;  /* 0x00000005030a7c46 */ /* 0x000fe2000b80010a */
[----:B------:R-:W-:Y:S01]  /*10e80*/  IMAD.IADD R4, R7, 0x1, R4 ;  /* 0x0000000107047824 */ /* 0x000fe200078e0204 */
[----:B------:R-:W-:Y:S02]  /*10e90*/  IABS R8, R7 ;  /* 0x0000000700087213 */ /* 0x000fe40000000000 */
[----:B------:R-:W-:-:S04]  /*10ea0*/  IABS R6, R10 ;  /* 0x0000000a00067213 */ /* 0x000fc80000000000 */
[----:B------:R-:W1:Y:S08]  /*10eb0*/  I2F.RP R11, R6 ;  /* 0x00000006000b7306 */ /* 0x000e700000209400 */
[----:B-1----:R-:W1:Y:S02]  /*10ec0*/  MUFU.RCP R11, R11 ;  /* 0x0000000b000b7308 */ /* 0x002e640000001000 */
[----:B-1----:R-:W-:-:S06]  /*10ed0*/  VIADD R2, R11, 0xffffffe ;  /* 0x0ffffffe0b027836 */ /* 0x002fcc0000000000 */
[----:B------:R1:W2:Y:S02]  /*10ee0*/  F2I.FTZ.U32.TRUNC.NTZ R3, R2 ;  /* 0x0000000200037305 */ /* 0x0002a4000021f000 */
[----:B-1----:R-:W-:Y:S02]  /*10ef0*/  IMAD.MOV.U32 R2, RZ, RZ, RZ ;  /* 0x000000ffff027224 */ /* 0x002fe400078e00ff */
[----:B--2---:R-:W-:-:S04]  /*10f00*/  IMAD.MOV R9, RZ, RZ, -R3 ;  /* 0x000000ffff097224 */ /* 0x004fc800078e0a03 */
[----:B------:R-:W-:-:S04]  /*10f10*/  IMAD R9, R9, R6, RZ ;  /* 0x0000000609097224 */ /* 0x000fc800078e02ff */
[----:B------:R-:W-:Y:S01]  /*10f20*/  IMAD.HI.U32 R3, R3, R9, R2 ;  /* 0x0000000903037227 */ /* 0x000fe200078e0002 */
[-C--:B------:R-:W-:Y:S02]  /*10f30*/  IABS R9, R10.reuse ;  /* 0x0000000a00097213 */ /* 0x080fe40000000000 */
[----:B------:R-:W-:-:S03]  /*10f40*/  LOP3.LUT R2, R7, R10, RZ, 0x3c, !PT ;  /* 0x0000000a07027212 */ /* 0x000fc600078e3cff */
[----:B------:R-:W-:Y:S01]  /*10f50*/  IMAD.MOV R9, RZ, RZ, -R9 ;  /* 0x000000ffff097224 */ /* 0x000fe200078e0a09 */
[----:B------:R-:W-:Y:S01]  /*10f60*/  ISETP.GE.AND P2, PT, R2, RZ, PT ;  /* 0x000000ff0200720c */ /* 0x000fe20003f46270 */
[----:B------:R-:W-:-:S04]  /*10f70*/  IMAD.HI.U32 R3, R3, R8, RZ ;  /* 0x0000000803037227 */ /* 0x000fc800078e00ff */
[----:B------:R-:W-:-:S05]  /*10f80*/  IMAD R9, R3, R9, R8 ;  /* 0x0000000903097224 */ /* 0x000fca00078e0208 */
[----:B------:R-:W-:-:S13]  /*10f90*/  ISETP.GT.U32.AND P1, PT, R6, R9, PT ;  /* 0x000000090600720c */ /* 0x000fda0003f24070 */
[----:B------:R-:W-:Y:S02]  /*10fa0*/  @!P1 IMAD.IADD R9, R9, 0x1, -R6 ;  /* 0x0000000109099824 */ /* 0x000fe400078e0a06 */
[----:B------:R-:W-:Y:S01]  /*10fb0*/  @!P1 VIADD R3, R3, 0x1 ;  /* 0x0000000103039836 */ /* 0x000fe20000000000 */
[----:B------:R-:W-:Y:S02]  /*10fc0*/  ISETP.NE.AND P1, PT, R10, RZ, PT ;  /* 0x000000ff0a00720c */ /* 0x000fe40003f25270 */
[----:B------:R-:W-:-:S13]  /*10fd0*/  ISETP.GE.U32.AND P0, PT, R9, R6, PT ;  /* 0x000000060900720c */ /* 0x000fda0003f06070 */
[----:B------:R-:W-:-:S04]  /*10fe0*/  @P0 VIADD R3, R3, 0x1 ;  /* 0x0000000103030836 */ /* 0x000fc80000000000 */
[----:B------:R-:W-:Y:S01]  /*10ff0*/  @!P2 IMAD.MOV R3, RZ, RZ, -R3 ;  /* 0x000000ffff03a224 */ /* 0x000fe200078e0a03 */
[----:B------:R-:W-:Y:S01]  /*11000*/  @!P1 LOP3.LUT R3, RZ, R10, RZ, 0x33, !PT ;  /* 0x0000000aff039212 */ /* 0x000fe200078e33ff */
[----:B------:R-:W-:-:S03]  /*11010*/  IMAD.MOV R10, RZ, RZ, -R10 ;  /* 0x000000ffff0a7224 */ /* 0x000fc600078e0a0a */
[----:B------:R-:W-:Y:S01]  /*11020*/  LOP3.LUT R2, RZ, R3, RZ, 0x33, !PT ;  /* 0x00000003ff027212 */ /* 0x000fe200078e33ff */
[----:B------:R-:W-:-:S04]  /*11030*/  IMAD R18, R3, R10, R4 ;  /* 0x0000000a03127224 */ /* 0x000fc800078e0204 */
[----:B------:R-:W-:Y:S01]  /*11040*/  IMAD.IADD R17, R5, 0x1, R2 ;  /* 0x0000000105117824 */ /* 0x000fe200078e0202 */
[----:B------:R-:W-:Y:S06]  /*11050*/  BRA `(.L_x_1451) ;  /* 0x00000000000c7947 */ /* 0x000fec0003800000 */
.L_x_1446:
[----:B------:R-:W-:Y:S02]  /*11060*/  IMAD.MOV.U32 R17, RZ, RZ, RZ ;  /* 0x000000ffff117224 */ /* 0x000fe400078e00ff */
[----:B------:R-:W-:Y:S02]  /*11070*/  IMAD.U32 R16, RZ, RZ, UR6 ;  /* 0x00000006ff107e24 */ /* 0x000fe4000f8e00ff */
[----:B------:R-:W-:-:S07]  /*11080*/  IMAD.MOV.U32 R18, RZ, RZ, RZ ;  /* 0x000000ffff127224 */ /* 0x000fce00078e00ff */
.L_x_1451:
[----:B------:R-:W-:-:S13]  /*11090*/  ISETP.NE.AND P0, PT, R0, RZ, PT ;  /* 0x000000ff0000720c */ /* 0x000fda0003f05270 */
[----:B------:R-:W1:Y:S01]  /*110a0*/  @!P0 S2R R3, SR_CgaCtaId ;  /* 0x0000000000038919 */ /* 0x000e620000008800 */
[----:B------:R-:W-:-:S04]  /*110b0*/  @!P0 MOV R0, 0x400 ;  /* 0x0000040000008802 */ /* 0x000fc80000000f00 */
[----:B-1----:R-:W-:-:S05]  /*110c0*/  @!P0 LEA R0, R3, R0, 0x18 ;  /* 0x0000000003008211 */ /* 0x002fca00078ec0ff */
[----:B------:R1:W-:Y:S01]  /*110d0*/  @!P0 STS.128 [R0+0x2a8d0], R16 ;  /* 0x02a8d01000008388 */ /* 0x0003e20000000c00 */
[----:B------:R-:W-:Y:S06]  /*110e0*/  BAR.ARV 0x5, 0x180 ;  /* 0x0146000000007b1d */ /* 0x000fec0000002000 */
.L_x_1444:
[----:B-1----:R-:W-:Y:S01]  /*110f0*/  IMAD.MOV.U32 R0, RZ, RZ, 0x1 ;  /* 0x00000001ff007424 */ /* 0x002fe200078e00ff */
[----:B------:R1:W-:Y:S01]  /*11100*/  STL [R1+0x4], RZ ;  /* 0x000004ff01007387 */ /* 0x0003e20000100800 */
[----:B------:R-:W-:Y:S02]  /*11110*/  ULDC UR4, c[0x0][0xc3c] ;  /* 0x00030f0000047ab9 */ /* 0x000fe40000000800 */
[----:B--2---:R-:W-:Y:S01]  /*11120*/  ISETP.GE.AND P0, PT, R19, UR4, PT ;  /* 0x0000000413007c0c */ /* 0x004fe2000bf06270 */
[----:B------:R1:W-:Y:S04]  /*11130*/  STL [R1+0x10], R0 ;  /* 0x0000100001007387 */ /* 0x0003e80000100800 */
[----:B------:R1:W-:Y:S08]  /*11140*/  STL [R1+0x38], RZ ;  /* 0x000038ff01007387 */ /* 0x0003f00000100800 */
[----:B-1----:R-:W-:Y:S05]  /*11150*/  @P0 BRA `(.L_x_1452) ;  /* 0x0000005800700947 */ /* 0x002fea0003800000 */
[----:B------:R-:W1:Y:S01]  /*11160*/  S2R R5, SR_TID.X ;  /* 0x0000000000057919 */ /* 0x000e620000002100 */
[----:B------:R-:W2:Y:S01]  /*11170*/  S2UR UR5, SR_CgaCtaId ;  /* 0x00000000000579c3 */ /* 0x000ea20000008800 */
[----:B------:R-:W-:Y:S01]  /*11180*/  UMOV UR4, 0x400 ;  /* 0x0000040000047882 */ /* 0x000fe20000000000 */
[----:B------:R-:W-:Y:S01]  /*11190*/  BSSY B8, `(.L_x_1452) ;  /* 0x0000598000087945 */ /* 0x000fe20003800000 */
[----:B------:R-:W-:Y:S01]  /*111a0*/  ULDC UR38, c[0x0][0xc] ;  /* 0x0000030000267ab9 */ /* 0x000fe20000000800 */
[----:B------:R-:W-:Y:S01]  /*111b0*/  ULDC.64 UR36, c[0x0][0x198] ;  /* 0x0000660000247ab9 */ /* 0x000fe20000000a00 */
[----:B--2---:R-:W-:Y:S01]  /*111c0*/  ULEA UR4, UR5, UR4, 0x18 ;  /* 0x0000000405047291 */ /* 0x004fe2000f8ec03f */
[C---:B-1----:R-:W-:Y:S01]  /*111d0*/  IMAD.SHL.U32 R0, R5.reuse, 0x8, RZ ;  /* 0x0000000805007824 */ /* 0x042fe200078e00ff */
[----:B------:R-:W-:-:S04]  /*111e0*/  LOP3.LUT R4, R5, 0x7f, RZ, 0xc0, !PT ;  /* 0x0000007f05047812 */ /* 0x000fc800078ec0ff */
[C---:B0-----:R-:W-:Y:S02]  /*111f0*/  LOP3.LUT R2, R0.reuse, 0x1f8, RZ, 0xc0, !PT ;  /* 0x000001f800027812 */ /* 0x041fe400078ec0ff */
[----:B------:R-:W-:Y:S02]  /*11200*/  LOP3.LUT R0, R0, 0x38, RZ, 0xc0, !PT ;  /* 0x0000003800007812 */ /* 0x000fe400078ec0ff */
[----:B------:R-:W-:Y:S01]  /*11210*/  LOP3.LUT R3, R2, 0x38, R5, 0x78, !PT ;  /* 0x0000003802037812 */ /* 0x000fe200078e7805 */
[----:B------:R-:W-:-:S05]  /*11220*/  IMAD.SHL.U32 R2, R4, 0x8, RZ ;  /* 0x0000000804027824 */ /* 0x000fca00078e00ff */
[----:B------:R-:W-:Y:S01]  /*11230*/  LOP3.LUT R3, R3, 0x200, R2, 0xf8, !PT ;  /* 0x0000020003037812 */ /* 0x000fe200078ef802 */
[----:B------:R-:W-:Y:S01]  /*11240*/  IMAD.SHL.U32 R2, R5, 0x10, RZ ;  /* 0x0000001005027824 */ /* 0x000fe200078e00ff */
[----:B------:R-:W-:Y:S01]  /*11250*/  SHF.R.U32.HI R5, RZ, 0x3, R4 ;  /* 0x00000003ff057819 */ /* 0x000fe20000011604 */
[----:B------:R-:W-:-:S03]  /*11260*/  IMAD.U32 R4, RZ, RZ, UR4 ;  /* 0x00000004ff047e24 */ /* 0x000fc6000f8e00ff */
[----:B------:R-:W-:Y:S01]  /*11270*/  LOP3.LUT R2, R5, 0x70, R2, 0xf8, !PT ;  /* 0x0000007005027812 */ /* 0x000fe200078ef802 */
[----:B------:R-:W-:Y:S01]  /*11280*/  IMAD R3, R3, 0x2, R4 ;  /* 0x0000000203037824 */ /* 0x000fe200078e0204 */
[----:B------:R-:W-:Y:S01]  /*11290*/  STL [R1], R4 ;  /* 0x0000000401007387 */ /* 0x000fe20000100800 */
[----:B------:R-:W-:-:S03]  /*112a0*/  IMAD.MOV.U32 R2, RZ, RZ, 0x1 ;  /* 0x00000001ff027424 */ /* 0x000fc600078e00ff */
[----:B------:R-:W-:Y:S04]  /*112b0*/  STL [R1+0x20], R3 ;  /* 0x0000200301007387 */ /* 0x000fe80000100800 */
[----:B------:R-:W-:Y:S04]  /*112c0*/  STL [R1+0x38], RZ ;  /* 0x000038ff01007387 */ /* 0x000fe80000100800 */
[----:B------:R0:W-:Y:S04]  /*112d0*/  STL [R1+0x10], R2 ;  /* 0x0000100201007387 */ /* 0x0001e80000100800 */
[----:B------:R1:W-:Y:S01]  /*112e0*/  STL [R1+0x4], RZ ;  /* 0x000004ff01007387 */ /* 0x0003e20000100800 */
[----:B0-----:R-:W-:-:S02]  /*112f0*/  LOP3.LUT R2, R0, 0x40, RZ, 0xfc, !PT ;  /* 0x0000004000027812 */ /* 0x001fc400078efcff */
[----:B-1----:R-:W-:-:S07]  /*11300*/  LOP3.LUT R0, R0, 0x80, RZ, 0xfc, !PT ;  /* 0x0000008000007812 */ /* 0x002fce00078efcff */
.L_x_1562:
[----:B------:R-:W-:Y:S05]  /*11310*/  YIELD ;  /* 0x0000000000007946 */ /* 0x000fea0003800000 */
[----:B------:R-:W-:Y:S01]  /*11320*/  ULDC.64 UR4, c[0x0][0xa28] ;  /* 0x00028a0000047ab9 */ /* 0x000fe20000000a00 */
[----:B----4-:R-:W-:Y:S01]  /*11330*/  IMAD.MOV.U32 R0, RZ, RZ, RZ ;  /* 0x000000ffff007224 */ /* 0x010fe200078e00ff */
[----:B------:R-:W-:Y:S01]  /*11340*/  ISETP.NE.U32.AND P0, PT, RZ, UR4, PT ;  /* 0x00000004ff007c0c */ /* 0x000fe2000bf05070 */
[----:B------:R-:W0:Y:S01]  /*11350*/  LDC.64 R4, c[0x0][0xa00] ;  /* 0x00028000ff047b82 */ /* 0x000e220000000a00 */
[----:B------:R-:W-:Y:S01]  /*11360*/  ULDC.64 UR8, c[0x0][0x208] ;  /* 0x0000820000087ab9 */ /* 0x000fe20000000a00 */
[----:B-1----:R-:W-:-:S02]  /*11370*/  CS2R R8, SRZ ;  /* 0x0000000000087805 */ /* 0x002fc4000001ff00 */
[----:B------:R-:W-:Y:S01]  /*11380*/  ISETP.NE.AND.EX P0, PT, RZ, UR5, PT, P0 ;  /* 0x00000005ff007c0c */ /* 0x000fe2000bf05300 */
[----:B------:R-:W-:Y:S01]  /*11390*/  ULDC.64 UR4, c[0x0][0xa18] ;  /* 0x0002860000047ab9 */ /* 0x000fe20000000a00 */
[----:B------:R-:W-:-:S11]  /*113a0*/  ULDC.64 UR6, c[0x0][0xa08] ;  /* 0x0002820000067ab9 */ /* 0x000fd60000000a00 */
[----:B------:R-:W1:Y:S02]  /*113b0*/  @P0 LDC.64 R2, c[0x0][0xa28] ;  /* 0x00028a00ff020b82 */ /* 0x000e640000000a00 */
[----:B-1----:R-:W-:-:S05]  /*113c0*/  @P0 IMAD.WIDE R2, R19, 0x4, R2 ;  /* 0x0000000413020825 */ /* 0x002fca00078e0202 */
[----:B------:R1:W5:Y:S01]  /*113d0*/  @P0 LDG.E R0, desc[UR8][R2.64] ;  /* 0x0000000802000981 */ /* 0x000362000c1e1900 */
[----:B------:R-:W-:Y:S01]  /*113e0*/  ISETP.NE.U32.AND P0, PT, RZ, UR4, PT ;  /* 0x00000004ff007c0c */ /* 0x000fe2000bf05070 */
[----:B0-----:R-:W-:Y:S01]  /*113f0*/  IMAD.WIDE R4, R19, 0x4, R4 ;  /* 0x0000000413047825 */ /* 0x001fe200078e0204 */
[----:B------:R-:W-:Y:S02]  /*11400*/  ISETP.NE.U32.AND P1, PT, RZ, UR6, PT ;  /* 0x00000006ff007c0c */ /* 0x000fe4000bf25070 */
[----:B------:R-:W-:Y:S01]  /*11410*/  ISETP.NE.AND.EX P2, PT, RZ, UR5, PT, P0 ;  /* 0x00000005ff007c0c */ /* 0x000fe2000bf45300 */
[----:B------:R-:W-:Y:S01]  /*11420*/  ULDC.64 UR4, c[0x0][0xa00] ;  /* 0x0002800000047ab9 */ /* 0x000fe20000000a00 */
[----:B------:R-:W-:Y:S02]  /*11430*/  ISETP.NE.AND.EX P1, PT, RZ, UR7, PT, P1 ;  /* 0x00000007ff007c0c */ /* 0x000fe4000bf25310 */
[----:B------:R-:W-:Y:S01]  /*11440*/  ISETP.NE.U32.AND P0, PT, RZ, UR4, PT ;  /* 0x00000004ff007c0c */ /* 0x000fe2000bf05070 */
[----:B-1----:R-:W0:Y:S03]  /*11450*/  LDC.64 R2, c[0x0][0xa08] ;  /* 0x00028200ff027b82 */ /* 0x002e260000000a00 */
[----:B------:R-:W-:-:S05]  /*11460*/  ISETP.NE.AND.EX P0, PT, RZ, UR5, PT, P0 ;  /* 0x00000005ff007c0c */ /* 0x000fca000bf05300 */
[----:B--23--:R-:W1:Y:S08]  /*11470*/  @P2 LDC.64 R6, c[0x0][0xa18] ;  /* 0x00028600ff062b82 */ /* 0x00ce700000000a00 */
[----:B------:R-:W2:Y:S01]  /*11480*/  @P0 LDG.E R9, desc[UR8][R4.64] ;  /* 0x0000000804090981 */ /* 0x000ea2000c1e1900 */
[----:B------:R-:W-:Y:S01]  /*11490*/  ULDC UR4, c[0x0][0x288] ;  /* 0x0000a20000047ab9 */ /* 0x000fe20000000800 */
[----:B0-----:R-:W-:-:S05]  /*114a0*/  IMAD.WIDE R2, R19, 0x4, R2 ;  /* 0x0000000413027825 */ /* 0x001fca00078e0202 */
[----:B------:R-:W5:Y:S01]  /*114b0*/  @P1 LDG.E R8, desc[UR8][R2.64] ;  /* 0x0000000802081981 */ /* 0x000f62000c1e1900 */
[----:B-1----:R-:W-:-:S03]  /*114c0*/  @P2 IMAD.WIDE R6, R19, 0x4, R6 ;  /* 0x0000000413062825 */ /* 0x002fc600078e0206 */
[----:B--2---:R0:W-:Y:S02]  /*114d0*/  STL [R1+0x34], R9 ;  /* 0x0000340901007387 */ /* 0x0041e40000100800 */
[----:B0-----:R-:W-:Y:S01]  /*114e0*/  IMAD.U32 R9, RZ, RZ, UR4 ;  /* 0x00000004ff097e24 */ /* 0x001fe2000f8e00ff */
[----:B------:R-:W-:-:S05]  /*114f0*/  ULDC.64 UR4, c[0x0][0x418] ;  /* 0x0001060000047ab9 */ /* 0x000fca0000000a00 */
        /* <DEDUP_REMOVED lines=12> */
[----:B------:R-:W0:Y:S04]  /*115c0*/  LDG.E R7, desc[UR4][R4.64] ;  /* 0x0000000404077981 */ /* 0x000e28000c1e1900 */
[----:B------:R-:W0:Y:S02]  /*115d0*/  LDG.E R4, desc[UR4][R4.64+0x4] ;  /* 0x0000040404047981 */ /* 0x000e24000c1e1900 */
[----:B0-----:R-:W-:-:S05]  /*115e0*/  IMAD.IADD R9, R4, 0x1, -R7 ;  /* 0x0000000104097824 */ /* 0x001fca00078e0a07 */
[----:B------:R1:W-:Y:S02]  /*115f0*/  STL [R1+0x30], R9 ;  /* 0x0000300901007387 */ /* 0x0003e40000100800 */
.L_x_1453:
[----:B-----5:R-:W-:Y:S01]  /*11600*/  IMAD.IADD R4, R8, 0x1, R0 ;  /* 0x0000000108047824 */ /* 0x020fe200078e0200 */
[----:B------:R-:W-:Y:S02]  /*11610*/  ULDC.64 UR4, c[0x0][0xa20] ;  /* 0x0002880000047ab9 */ /* 0x000fe40000000a00 */
[----:B------:R-:W-:Y:S02]  /*11620*/  ISETP.NE.U32.AND P0, PT, RZ, UR4, PT ;  /* 0x00000004ff007c0c */ /* 0x000fe4000bf05070 */
[----:B------:R2:W-:Y:S02]  /*11630*/  STL [R1+0x14], R4 ;  /* 0x0000140401007387 */ /* 0x0005e40000100800 */
[----:B------:R-:W-:-:S13]  /*11640*/  ISETP.NE.AND.EX P0, PT, RZ, UR5, PT, P0 ;  /* 0x00000005ff007c0c */ /* 0x000fda000bf05300 */
[----:B--2---:R-:W-:Y:S05]  /*11650*/  @!P0 BRA `(.L_x_1454) ;  /* 0x0000000000148947 */ /* 0x004fea0003800000 */
[----:B------:R-:W2:Y:S01]  /*11660*/  LDC.64 R2, c[0x0][0xa20] ;  /* 0x00028800ff027b82 */ /* 0x000ea20000000a00 */
[----:B------:R-:W-:Y:S01]  /*11670*/  ULDC.64 UR4, c[0x0][0x208] ;  /* 0x0000820000047ab9 */ /* 0x000fe20000000a00 */
[----:B--2---:R-:W-:-:S05]  /*11680*/  IMAD.WIDE R2, R19, 0x4, R2 ;  /* 0x0000000413027825 */ /* 0x004fca00078e0202 */
[----:B------:R2:W5:Y:S01]  /*11690*/  LDG.E R6, desc[UR4][R2.64] ;  /* 0x0000000402067981 */ /* 0x000562000c1e1900 */
[----:B------:R-:W-:Y:S05]  /*116a0*/  BRA `(.L_x_1455) ;  /* 0x0000000000147947 */ /* 0x000fea0003800000 */
.L_x_1454:
[----:B------:R-:W-:Y:S05]  /*116b0*/  @!P1 BRA `(.L_x_1455) ;  /* 0x0000000000109947 */ /* 0x000fea0003800000 */
[----:B------:R-:W-:Y:S02]  /*116c0*/  ULDC.64 UR4, c[0x0][0x208] ;  /* 0x0000820000047ab9 */ /* 0x000fe40000000a00 */
[----:B------:R-:W2:Y:S04]  /*116d0*/  LDG.E R6, desc[UR4][R2.64] ;  /* 0x0000000402067981 */ /* 0x000ea8000c1e1900 */
[----:B------:R-:W2:Y:S02]  /*116e0*/  LDG.E R2, desc[UR4][R2.64+0x4] ;  /* 0x0000040402027981 */ /* 0x000ea4000c1e1900 */
[----:B--2---:R-:W-:-:S07]  /*116f0*/  IMAD.IADD R6, R2, 0x1, -R6 ;  /* 0x0000000102067824 */ /* 0x004fce00078e0a06 */
.L_x_1455:
[----:B--2---:R-:W2:Y:S01]  /*11700*/  LDC R2, c[0x0][0x448] ;  /* 0x00011200ff027b82 */ /* 0x004ea20000000800 */
[----:B------:R-:W-:Y:S02]  /*11710*/  IMAD.SHL.U32 R8, R17, 0x80, RZ ;  /* 0x0000008011087824 */ /* 0x000fe400078e00ff */
[----:B-----5:R-:W-:Y:S02]  /*11720*/  IMAD.IADD R0, R6, 0x1, -R0 ;  /* 0x0000000106007824 */ /* 0x020fe400078e0a00 */
[----:B------:R-:W-:Y:S01]  /*11730*/  VIADD R4, R8, 0x7f ;  /* 0x0000007f08047836 */ /* 0x000fe20000000000 */
[----:B------:R3:W-:Y:S03]  /*11740*/  STL [R1+0x2c], R8 ;  /* 0x00002c0801007387 */ /* 0x0007e60000100800 */
[----:B------:R-:W-:Y:S01]  /*11750*/  IMAD.MOV.U32 R6, RZ, RZ, R4 ;  /* 0x000000ffff067224 */ /* 0x000fe200078e0004 */
[----:B--2---:R-:W-:-:S13]  /*11760*/  ISETP.NE.AND P1, PT, R2, 0x1, PT ;  /* 0x000000010200780c */ /* 0x004fda0003f25270 */
[----:B------:R-:W2:Y:S08]  /*11770*/  @P1 LDC R3, c[0x0][0x44c] ;  /* 0x00011300ff031b82 */ /* 0x000eb00000000800 */
[----:B------:R-:W4:Y:S01]  /*11780*/  @P1 LDC R2, c[0x0][0x450] ;  /* 0x00011400ff021b82 */ /* 0x000f220000000800 */
[----:B--2---:R-:W-:-:S05]  /*11790*/  @P1 IMAD.HI.U32 R3, R4, R3, RZ ;  /* 0x0000000304031227 */ /* 0x004fca00078e00ff */
[----:B----4-:R-:W-:Y:S02]  /*117a0*/  @P1 SHF.R.U32.HI R6, RZ, R2, R3 ;  /* 0x00000002ff061219 */ /* 0x010fe40000011603 */
[----:B------:R-:W-:-:S05]  /*117b0*/  IADD3 R2, R0, 0x1, -R9 ;  /* 0x0000000100027810 */ /* 0x000fca0007ffe809 */
[----:B------:R-:W-:Y:S02]  /*117c0*/  IMAD.IADD R6, R2, 0x1, R6 ;  /* 0x0000000102067824 */ /* 0x000fe400078e0206 */
[----:B------:R-:W2:Y:S02]  /*117d0*/  LDC.64 R2, c[0x0][0x9e0] ;  /* 0x00027800ff027b82 */ /* 0x000ea40000000a00 */
[----:B--2---:R-:W-:Y:S01]  /*117e0*/  ISETP.GE.AND P2, PT, R3, 0x1, PT ;  /* 0x000000010300780c */ /* 0x004fe20003f46270 */
[----:B------:R-:W-:-:S12]  /*117f0*/  IMAD.IADD R2, R6, 0x1, R2 ;  /* 0x0000000106027824 */ /* 0x000fd800078e0202 */
[----:B---3--:R-:W-:Y:S05]  /*11800*/  @!P2 BRA `(.L_x_1456) ;  /* 0x000000000048a947 */ /* 0x008fea0003800000 */
[C---:B------:R-:W-:Y:S01]  /*11810*/  ISETP.GT.AND P0, PT, R6.reuse, RZ, PT ;  /* 0x000000ff0600720c */ /* 0x040fe20003f04270 */
[----:B------:R-:W-:Y:S01]  /*11820*/  BSSY B0, `(.L_x_1457) ;  /* 0x000000e000007945 */ /* 0x000fe20003800000 */
[----:B------:R-:W-:-:S11]  /*11830*/  VIADD R7, R6, 0xffffffff ;  /* 0xffffffff06077836 */ /* 0x000fd60000000000 */
[----:B------:R-:W-:Y:S05]  /*11840*/  @P0 BRA `(.L_x_1458) ;  /* 0x00000000001c0947 */ /* 0x000fea0003800000 */
[----:B------:R-:W-:Y:S01]  /*11850*/  ISETP.NE.AND P0, PT, R3, 0x1, PT ;  /* 0x000000010300780c */ /* 0x000fe20003f05270 */
[----:B------:R-:W-:-:S12]  /*11860*/  IMAD.MOV R6, RZ, RZ, -R6 ;  /* 0x000000ffff067224 */ /* 0x000fd800078e0a06 */
[----:B------:R-:W2:Y:S02]  /*11870*/  @P0 LDC.64 R4, c[0x0][0x9e8] ;  /* 0x00027a00ff040b82 */ /* 0x000ea40000000a00 */
[----:B--2---:R-:W-:-:S05]  /*11880*/  @P0 IMAD.HI.U32 R4, R6, R4, RZ ;  /* 0x0000000406040227 */ /* 0x004fca00078e00ff */
[----:B------:R-:W-:-:S04]  /*11890*/  @P0 SHF.R.U32.HI R6, RZ, R5, R4 ;  /* 0x00000005ff060219 */ /* 0x000fc80000011604 */
[----:B------:R-:W-:Y:S01]  /*118a0*/  LOP3.LUT R7, RZ, R6, RZ, 0x33, !PT ;  /* 0x00000006ff077212 */ /* 0x000fe200078e33ff */
[----:B------:R-:W-:Y:S06]  /*118b0*/  BRA `(.L_x_1459) ;  /* 0x0000000000107947 */ /* 0x000fec0003800000 */
.L_x_1458:
[----:B------:R-:W-:-:S13]  /*118c0*/  ISETP.NE.AND P0, PT, R3, 0x1, PT ;  /* 0x000000010300780c */ /* 0x000fda0003f05270 */
[----:B------:R-:W2:Y:S02]  /*118d0*/  @P0 LDC.64 R4, c[0x0][0x9e8] ;  /* 0x00027a00ff040b82 */ /* 0x000ea40000000a00 */
[----:B--2---:R-:W-:-:S05]  /*118e0*/  @P0 IMAD.HI.U32 R4, R7, R4, RZ ;  /* 0x0000000407040227 */ /* 0x004fca00078e00ff */
[----:B------:R-:W-:-:S07]  /*118f0*/  @P0 SHF.R.U32.HI R7, RZ, R5, R4 ;  /* 0x00000005ff070219 */ /* 0x000fce0000011604 */
.L_x_1459:
[----:B------:R-:W-:Y:S05]  /*11900*/  BSYNC B0 ;  /* 0x0000000000007941 */ /* 0x000fea0003800000 */
.L_x_1457:
[----:B------:R-:W-:-:S05]  /*11910*/  IMAD R7, R7, R3, R3 ;  /* 0x0000000307077224 */ /* 0x000fca00078e0203 */
[----:B------:R-:W-:-:S07]  /*11920*/  VIMNMX R2, R2, R7, PT ;  /* 0x0000000702027248 */ /* 0x000fce0003fe0100 */
.L_x_1456:
[----:B------:R-:W2:Y:S01]  /*11930*/  @P1 LDC R6, c[0x0][0x44c] ;  /* 0x00011300ff061b82 */ /* 0x000ea20000000800 */
[----:B------:R-:W-:Y:S01]  /*11940*/  IMAD.MOV.U32 R4, RZ, RZ, R8 ;  /* 0x000000ffff047224 */ /* 0x000fe200078e0008 */
[----:B------:R-:W-:-:S06]  /*11950*/  ULDC UR4, c[0x0][0x9dc] ;  /* 0x0002770000047ab9 */ /* 0x000fcc0000000800 */
[----:B------:R-:W3:Y:S01]  /*11960*/  @P1 LDC R5, c[0x0][0x450] ;  /* 0x00011400ff051b82 */ /* 0x000ee20000000800 */
[----:B--2---:R-:W-:-:S05]  /*11970*/  @P1 IMAD.HI.U32 R6, R8, R6, RZ ;  /* 0x0000000608061227 */ /* 0x004fca00078e00ff */
[----:B---3--:R-:W-:Y:S01]  /*11980*/  @P1 SHF.R.U32.HI R4, RZ, R5, R6 ;  /* 0x00000005ff041219 */ /* 0x008fe20000011606 */
[----:B------:R-:W-:Y:S02]  /*11990*/  VIADD R5, R2, 0x5f ;  /* 0x0000005f02057836 */ /* 0x000fe40000000000 */
[----:B------:R-:W-:Y:S01]  /*119a0*/  VIADD R6, R0, 0x5f ;  /* 0x0000005f00067836 */ /* 0x000fe20000000000 */
[----:B------:R-:W-:Y:S01]  /*119b0*/  IADD3 R2, R4, R0, -R9 ;  /* 0x0000000004027210 */ /* 0x000fe20007ffe809 */
[----:B------:R-:W-:-:S04]  /*119c0*/  IMAD.HI R5, R5, 0x2aaaaaab, RZ ;  /* 0x2aaaaaab05057827 */ /* 0x000fc800078e02ff */
[----:B------:R-:W-:Y:S01]  /*119d0*/  IMAD.HI R6, R6, 0x2aaaaaab, RZ ;  /* 0x2aaaaaab06067827 */ /* 0x000fe200078e02ff */
[----:B------:R-:W-:-:S04]  /*119e0*/  SHF.R.U32.HI R0, RZ, 0x1f, R5 ;  /* 0x0000001fff007819 */ /* 0x000fc80000011605 */
[----:B------:R-:W-:Y:S02]  /*119f0*/  SHF.R.U32.HI R4, RZ, 0x1f, R6 ;  /* 0x0000001fff047819 */ /* 0x000fe40000011606 */
[----:B------:R-:W-:Y:S02]  /*11a00*/  LEA.HI.SX32 R0, R5, R0, 0x1c ;  /* 0x0000000005007211 */ /* 0x000fe400078fe2ff */
[----:B------:R-:W-:-:S04]  /*11a10*/  LEA.HI.SX32 R4, R6, R4, 0x1c ;  /* 0x0000000406047211 */ /* 0x000fc800078fe2ff */
[----:B------:R-:W-:Y:S01]  /*11a20*/  VIMNMX R7, R4, R0, PT ;  /* 0x0000000004077248 */ /* 0x000fe20003fe0100 */
[----:B------:R-:W-:-:S04]  /*11a30*/  VIADD R0, R2, -UR4 ;  /* 0x8000000402007c36 */ /* 0x000fc80008000000 */
[----:B------:R2:W-:Y:S01]  /*11a40*/  STL [R1+0x28], R7 ;  /* 0x0000280701007387 */ /* 0x0005e20000100800 */
[----:B------:R-:W-:Y:S05]  /*11a50*/  @!P2 BRA `(.L_x_1460) ;  /* 0x000000000044a947 */ /* 0x000fea0003800000 */
[----:B------:R-:W-:Y:S01]  /*11a60*/  ISETP.GT.AND P0, PT, R2, -0x1, PT ;  /* 0xffffffff0200780c */ /* 0x000fe20003f04270 */
[----:B------:R-:W-:-:S12]  /*11a70*/  BSSY B0, `(.L_x_1461) ;  /* 0x000000d000007945 */ /* 0x000fd80003800000 */
[----:B------:R-:W-:Y:S05]  /*11a80*/  @P0 BRA `(.L_x_1462) ;  /* 0x00000000001c0947 */ /* 0x000fea0003800000 */
[----:B------:R-:W-:Y:S02]  /*11a90*/  ISETP.NE.AND P0, PT, R3, 0x1, PT ;  /* 0x000000010300780c */ /* 0x000fe40003f05270 */
[----:B------:R-:W-:-:S11]  /*11aa0*/  LOP3.LUT R2, RZ, R2, RZ, 0x33, !PT ;  /* 0x00000002ff027212 */ /* 0x000fd600078e33ff */
[----:B------:R-:W3:Y:S02]  /*11ab0*/  @P0 LDC.64 R4, c[0x0][0x9e8] ;  /* 0x00027a00ff040b82 */ /* 0x000ee40000000a00 */
[----:B---3--:R-:W-:-:S05]  /*11ac0*/  @P0 IMAD.HI.U32 R4, R2, R4, RZ ;  /* 0x0000000402040227 */ /* 0x008fca00078e00ff */
[----:B------:R-:W-:-:S04]  /*11ad0*/  @P0 SHF.R.U32.HI R2, RZ, R5, R4 ;  /* 0x00000005ff020219 */ /* 0x000fc80000011604 */
[----:B------:R-:W-:Y:S01]  /*11ae0*/  LOP3.LUT R2, RZ, R2, RZ, 0x33, !PT ;  /* 0x00000002ff027212 */ /* 0x000fe200078e33ff */
[----:B------:R-:W-:Y:S06]  /*11af0*/  BRA `(.L_x_1463) ;  /* 0x0000000000107947 */ /* 0x000fec0003800000 */
.L_x_1462:
[----:B------:R-:W-:-:S13]  /*11b00*/  ISETP.NE.AND P0, PT, R3, 0x1, PT ;  /* 0x000000010300780c */ /* 0x000fda0003f05270 */
[----:B------:R-:W3:Y:S02]  /*11b10*/  @P0 LDC.64 R4, c[0x0][0x9e8] ;  /* 0x00027a00ff040b82 */ /* 0x000ee40000000a00 */
[----:B---3--:R-:W-:-:S05]  /*11b20*/  @P0 IMAD.HI.U32 R4, R2, R4, RZ ;  /* 0x0000000402040227 */ /* 0x008fca00078e00ff */
[----:B------:R-:W-:-:S07]  /*11b30*/  @P0 SHF.R.U32.HI R2, RZ, R5, R4 ;  /* 0x00000005ff020219 */ /* 0x000fce0000011604 */
.L_x_1463:
[----:B------:R-:W-:Y:S05]  /*11b40*/  BSYNC B0 ;  /* 0x0000000000007941 */ /* 0x000fea0003800000 */
.L_x_1461:
[----:B------:R-:W-:-:S05]  /*11b50*/  IMAD R2, R2, R3, RZ ;  /* 0x0000000302027224 */ /* 0x000fca00078e02ff */
[----:B------:R-:W-:-:S07]  /*11b60*/  VIMNMX R0, R0, R2, !PT ;  /* 0x0000000200007248 */ /* 0x000fce0007fe0100 */
.L_x_1460:
[----:B------:R-:W-:Y:S01]  /*11b70*/  IMAD.HI R0, R0, 0x2aaaaaab, RZ ;  /* 0x2aaaaaab00007827 */ /* 0x000fe200078e02ff */
[----:B------:R-:W-:Y:S04]  /*11b80*/  BSSY B7, `(.L_x_1464) ;  /* 0x000042f000077945 */ /* 0x000fe80003800000 */
[----:B------:R-:W-:-:S04]  /*11b90*/  SHF.R.U32.HI R2, RZ, 0x1f, R0 ;  /* 0x0000001fff027819 */ /* 0x000fc80000011600 */
[----:B------:R-:W-:-:S04]  /*11ba0*/  LEA.HI.SX32 R2, R0, R2, 0x1c ;  /* 0x0000000200027211 */ /* 0x000fc800078fe2ff */
[----:B------:R-:W-:-:S04]  /*11bb0*/  VIMNMX R3, RZ, R2, !PT ;  /* 0x00000002ff037248 */ /* 0x000fc80007fe0100 */
[----:B------:R-:W-:Y:S01]  /*11bc0*/  ISETP.GT.AND P0, PT, R7, R3, PT ;  /* 0x000000030700720c */ /* 0x000fe20003f04270 */
[----:B------:R3:W-:-:S12]  /*11bd0*/  STL [R1+0x24], R3 ;  /* 0x0000240301007387 */ /* 0x0007d80000100800 */
[----:B---3--:R-:W-:Y:S05]  /*11be0*/  @P0 BRA `(.L_x_1465) ;  /* 0x0000000000480947 */ /* 0x008fea0003800000 */
[----:B------:R-:W3:Y:S02]  /*11bf0*/  S2R R3, SR_TID.X ;  /* 0x0000000000037919 */ /* 0x000ee40000002100 */
[----:B---3--:R-:W-:-:S04]  /*11c00*/  LOP3.LUT R3, R3, 0x7f, RZ, 0xc0, !PT ;  /* 0x0000007f03037812 */ /* 0x008fc800078ec0ff */
[----:B------:R-:W-:-:S13]  /*11c10*/  ISETP.NE.AND P0, PT, R3, RZ, PT ;  /* 0x000000ff0300720c */ /* 0x000fda0003f05270 */
[----:B------:R-:W-:Y:S05]  /*11c20*/  @P0 BRA `(.L_x_1466) ;  /* 0x0000004000900947 */ /* 0x000fea0003800000 */
[----:B------:R-:W3:Y:S01]  /*11c30*/  S2R R5, SR_LANEID ;  /* 0x0000000000057919 */ /* 0x000ee20000000000 */
[----:B------:R-:W-:Y:S01]  /*11c40*/  VOTEU.ANY UR4, UPT, PT ;  /* 0x0000000000047886 */ /* 0x000fe200038e0100 */
[----:B------:R-:W4:Y:S01]  /*11c50*/  LDC.64 R2, c[0x0][0xc60] ;  /* 0x00031800ff027b82 */ /* 0x000f220000000a00 */
[----:B------:R-:W3:Y:S01]  /*11c60*/  FLO.U32 R0, UR4 ;  /* 0x0000000400007d00 */ /* 0x000ee200080e0000 */
[----:B------:R-:W-:Y:S01]  /*11c70*/  ULDC.64 UR6, c[0x0][0x208] ;  /* 0x0000820000067ab9 */ /* 0x000fe20000000a00 */
[----:B---3--:R-:W-:-:S06]  /*11c80*/  ISETP.EQ.U32.AND P0, PT, R0, R5, PT ;  /* 0x000000050000720c */ /* 0x008fcc0003f02070 */
[----:B------:R-:W4:Y:S07]  /*11c90*/  POPC R5, UR4 ;  /* 0x0000000400057d09 */ /* 0x000f2e0008000000 */
[----:B----4-:R-:W3:Y:S01]  /*11ca0*/  @P0 ATOMG.E.ADD.STRONG.GPU PT, R3, desc[UR6][R2.64], R5 ;  /* 0x00000005020309a8 */ /* 0x010ee200081ee1c6 */
[----:B------:R-:W4:Y:S02]  /*11cb0*/  S2R R4, SR_LTMASK ;  /* 0x0000000000047919 */ /* 0x000f240000003900 */
[----:B----4-:R-:W-:-:S04]  /*11cc0*/  LOP3.LUT R4, R4, UR4, RZ, 0xc0, !PT ;  /* 0x0000000404047c12 */ /* 0x010fc8000f8ec0ff */
[----:B--2---:R-:W2:Y:S01]  /*11cd0*/  POPC R7, R4 ;  /* 0x0000000400077309 */ /* 0x004ea20000000000 */
[----:B---3--:R-:W2:Y:S02]  /*11ce0*/  SHFL.IDX PT, R0, R3, R0, 0x1f ;  /* 0x00001f0003007589 */ /* 0x008ea400000e0000 */
[----:B--2---:R-:W-:Y:S01]  /*11cf0*/  IADD3 R16, R0, UR38, R7 ;  /* 0x0000002600107c10 */ /* 0x004fe2000fffe007 */
[----:B------:R-:W-:Y:S06]  /*11d00*/  BRA `(.L_x_1466) ;  /* 0x0000004000587947 */ /* 0x000fec0003800000 */
.L_x_1465:
[----:B------:R-:W3:Y:S01]  /*11d10*/  LDL R17, [R1] ;  /* 0x0000000001117983 */ /* 0x000ee20000100800 */
[----:B------:R-:W-:Y:S01]  /*11d20*/  BSSY B6, `(.L_x_1467) ;  /* 0x0000014000067945 */ /* 0x000fe20003800000 */
[----:B---3--:R-:W-:-:S05]  /*11d30*/  VIADD R0, R17, 0x18400 ;  /* 0x0001840011007836 */ /* 0x008fca0000000000 */
[----:B------:R-:W-:-:S13]  /*11d40*/  LOP3.LUT P0, RZ, R0, 0x3ff, RZ, 0xc0, !PT ;  /* 0x000003ff00ff7812 */ /* 0x000fda000780c0ff */
[----:B------:R-:W-:Y:S05]  /*11d50*/  @!P0 BRA `(.L_x_1468) ;  /* 0x0000000000408947 */ /* 0x000fea0003800000 */
[----:B------:R-:W-:Y:S01]  /*11d60*/  MOV R2, 0x0 ;  /* 0x0000000000027802 */ /* 0x000fe20000000f00 */
[----:B------:R-:W-:Y:S01]  /*11d70*/  ULDC.64 UR6, c[0x4][0xb8] ;  /* 0x01002e0000067ab9 */ /* 0x000fe20000000a00 */
[----:B------:R-:W-:Y:S01]  /*11d80*/  ULDC.64 UR8, c[0x4][0xc0] ;  /* 0x0100300000087ab9 */ /* 0x000fe20000000a00 */
[----:B------:R-:W-:Y:S01]  /*11d90*/  ULDC.64 UR4, c[0x4][0x38] ;  /* 0x01000e0000047ab9 */ /* 0x000fe20000000a00 */
[----:B------:R-:W-:Y:S02]  /*11da0*/  IMAD.U32 R4, RZ, RZ, UR6 ;  /* 0x00000006ff047e24 */ /* 0x000fe4000f8e00ff */
[----:B------:R-:W3:Y:S01]  /*11db0*/  LDC.64 R2, c[0x4][R2] ;  /* 0x0100000002027b82 */ /* 0x000ee20000000a00 */
[----:B------:R-:W-:Y:S02]  /*11dc0*/  IMAD.U32 R5, RZ, RZ, UR7 ;  /* 0x00000007ff057e24 */ /* 0x000fe4000f8e00ff */
[----:B------:R-:W-:Y:S02]  /*11dd0*/  IMAD.U32 R6, RZ, RZ, UR8 ;  /* 0x00000008ff067e24 */ /* 0x000fe4000f8e00ff */
[----:B--2---:R-:W-:-:S02]  /*11de0*/  IMAD.U32 R7, RZ, RZ, UR9 ;  /* 0x00000009ff077e24 */ /* 0x004fc4000f8e00ff */
[----:B------:R-:W-:Y:S02]  /*11df0*/  IMAD.U32 R10, RZ, RZ, UR4 ;  /* 0x00000004ff0a7e24 */ /* 0x000fe4000f8e00ff */
[----:B------:R-:W-:Y:S02]  /*11e00*/  IMAD.U32 R11, RZ, RZ, UR5 ;  /* 0x00000005ff0b7e24 */ /* 0x000fe4000f8e00ff */
[----:B------:R-:W-:Y:S02]  /*11e10*/  IMAD.MOV.U32 R8, RZ, RZ, 0x70 ;  /* 0x00000070ff087424 */ /* 0x000fe400078e00ff */
[----:B------:R-:W-:Y:S02]  /*11e20*/  IMAD.MOV.U32 R12, RZ, RZ, 0x1 ;  /* 0x00000001ff0c7424 */ /* 0x000fe400078e00ff */
[----:B------:R-:W-:-:S07]  /*11e30*/  IMAD.MOV.U32 R13, RZ, RZ, RZ ;  /* 0x000000ffff0d7224 */ /* 0x000fce00078e00ff */
[----:B------:R-:W-:-:S07]  /*11e40*/  LEPC R20, `(.L_x_1468) ;  /* 0x000000001014794e */ /* 0x000fce0000000000 */
[----:B01-3--:R-:W-:Y:S05]  /*11e50*/  CALL.ABS.NOINC R2 ;  /* 0x0000000002007343 */ /* 0x00bfea0003c00000 */
.L_x_1468:
[----:B------:R-:W-:Y:S05]  /*11e60*/  BSYNC B6 ;  /* 0x0000000000067941 */ /* 0x000fea0003800000 */
.L_x_1467:
        /* <DEDUP_REMOVED lines=8> */
[----:B------:R3:W4:Y:S01]  /*11ef0*/  LDC.64 R2, c[0x4][R17] ;  /* 0x0100000011027b82 */ /* 0x0007220000000a00 */
[----:B------:R-:W-:Y:S02]  /*11f00*/  IMAD.U32 R4, RZ, RZ, UR6 ;  /* 0x00000006ff047e24 */ /* 0x000fe4000f8e00ff */
[----:B------:R-:W-:Y:S02]  /*11f10*/  IMAD.U32 R5, RZ, RZ, UR7 ;  /* 0x00000007ff057e24 */ /* 0x000fe4000f8e00ff */
[----:B------:R-:W-:Y:S02]  /*11f20*/  IMAD.U32 R6, RZ, RZ, UR8 ;  /* 0x00000008ff067e24 */ /* 0x000fe4000f8e00ff */
[----:B--2---:R-:W-:-:S02]  /*11f30*/  IMAD.U32 R7, RZ, RZ, UR9 ;  /* 0x00000009ff077e24 */ /* 0x004fc4000f8e00ff */
[----:B------:R-:W-:Y:S02]  /*11f40*/  IMAD.U32 R10, RZ, RZ, UR4 ;  /* 0x00000004ff0a7e24 */ /* 0x000fe4000f8e00ff */
[----:B------:R-:W-:Y:S02]  /*11f50*/  IMAD.U32 R11, RZ, RZ, UR5 ;  /* 0x00000005ff0b7e24 */ /* 0x000fe4000f8e00ff */
[----:B------:R-:W-:Y:S02]  /*11f60*/  IMAD.MOV.U32 R8, RZ, RZ, 0x70 ;  /* 0x00000070ff087424 */ /* 0x000fe400078e00ff */
[----:B------:R-:W-:Y:S02]  /*11f70*/  IMAD.MOV.U32 R12, RZ, RZ, 0x1 ;  /* 0x00000001ff0c7424 */ /* 0x000fe400078e00ff */
[----:B---3--:R-:W-:-:S07]  /*11f80*/  IMAD.MOV.U32 R13, RZ, RZ, RZ ;  /* 0x000000ffff0d7224 */ /* 0x008fce00078e00ff */
[----:B------:R-:W-:-:S07]  /*11f90*/  LEPC R20, `(.L_x_1471) ;  /* 0x000000001014794e */ /* 0x000fce0000000000 */
[----:B01--4-:R-:W-:Y:S05]  /*11fa0*/  CALL.ABS.NOINC R2 ;  /* 0x0000000002007343 */ /* 0x013fea0003c00000 */
.L_x_1471:
        /* <DEDUP_REMOVED lines=15> */
.L_x_1470:
[----:B------:R-:W-:Y:S05]  /*120a0*/  BSYNC B6 ;  /* 0x0000000000067941 */ /* 0x000fea0003800000 */
.L_x_1469:
[----:B------:R-:W-:Y:S01]  /*120b0*/  ULDC.64 UR4, c[0x0][0x9f8] ;  /* 0x00027e0000047ab9 */ /* 0x000fe20000000a00 */
[----:B------:R-:W3:Y:S01]  /*120c0*/  LDL R17, [R1+0x28] ;  /* 0x0000280001117983 */ /* 0x000ee20000100800 */
[----:B------:R-:W-:Y:S01]  /*120d0*/  ISETP.NE.U32.AND P0, PT, RZ, UR4, PT ;  /* 0x00000004ff007c0c */ /* 0x000fe2000bf05070 */
[----:B--2---:R-:W-:Y:S01]  /*120e0*/  IMAD.MOV.U32 R7, RZ, RZ, R19 ;  /* 0x000000ffff077224 */ /* 0x004fe200078e0013 */
[----:B------:R-:W-:Y:S02]  /*120f0*/  ULDC.64 UR6, c[0x0][0x208] ;  /* 0x0000820000067ab9 */ /* 0x000fe40000000a00 */
[----:B------:R-:W-:Y:S01]  /*12100*/  ISETP.NE.AND.EX P0, PT, RZ, UR5, PT, P0 ;  /* 0x00000005ff007c0c */ /* 0x000fe2000bf05300 */
[----:B------:R-:W-:-:S12]  /*12110*/  ULDC.64 UR4, c[0x0][0xa08] ;  /* 0x0002820000047ab9 */ /* 0x000fd80000000a00 */
[----:B------:R-:W2:Y:S02]  /*12120*/  @P0 LDC.64 R2, c[0x0][0x9f8] ;  /* 0x00027e00ff020b82 */ /* 0x000ea40000000a00 */
[----:B--2---:R-:W-:-:S05]  /*12130*/  @P0 IMAD.WIDE R2, R19, 0x4, R2 ;  /* 0x0000000413020825 */ /* 0x004fca00078e0202 */
[----:B------:R2:W4:Y:S02]  /*12140*/  @P0 LDG.E R7, desc[UR6][R2.64] ;  /* 0x0000000602070981 */ /* 0x000524000c1e1900 */
[----:B--2---:R-:W2:Y:S02]  /*12150*/  LDC.64 R2, c[0x0][0x418] ;  /* 0x00010600ff027b82 */ /* 0x004ea40000000a00 */
[----:B--2---:R-:W-:Y:S01]  /*12160*/  LOP3.LUT P0, RZ, R2, UR4, RZ, 0xfc, !PT ;  /* 0x0000000402ff7c12 */ /* 0x004fe2000f80fcff */
[----:B------:R-:W-:-:S03]  /*12170*/  UMOV UR4, 0xffffffff ;  /* 0xffffffff00047882 */ /* 0x000fc60000000000 */
[----:B------:R-:W-:Y:S01]  /*12180*/  LOP3.LUT P0, RZ, R3, UR5, RZ, 0xfc, P0 ;  /* 0x0000000503ff7c12 */ /* 0x000fe2000800fcff */
[----:B---3--:R-:W-:Y:S01]  /*12190*/  VIADD R0, R17, 0xffffffff ;  /* 0xffffffff11007836 */ /* 0x008fe20000000000 */
[----:B----4-:R-:W-:Y:S01]  /*121a0*/  SHF.R.S32.HI R8, RZ, 0x1f, R7 ;  /* 0x0000001fff087819 */ /* 0x010fe20000011407 */
[----:B------:R2:W-:Y:S01]  /*121b0*/  STL [R1+0xc], R7 ;  /* 0x00000c0701007387 */ /* 0x0005e20000100800 */
[----:B------:R-:W-:-:S03]  /*121c0*/  SEL R17, R7, RZ, !P0 ;  /* 0x000000ff07117207 */ /* 0x000fc60004000000 */
[----:B------:R2:W-:Y:S01]  /*121d0*/  STL [R1+0x1c], R8 ;  /* 0x00001c0801007387 */ /* 0x0005e20000100800 */
[----:B------:R-:W-:Y:S05]  /*121e0*/  BRA.DIV UR4, `(.L_x_1472) ;  /* 0x00000052041c7947 */ /* 0x000fea000b800000 */
[----:B------:R-:W3:Y:S02]  /*121f0*/  S2R R4, SR_TID.X ;  /* 0x0000000000047919 */ /* 0x000ee40000002100 */
[----:B---3--:R-:W-:-:S04]  /*12200*/  SHF.R.U32.HI R4, RZ, 0x5, R4 ;  /* 0x00000005ff047819 */ /* 0x008fc80000011604 */
[----:B------:R-:W-:-:S05]  /*12210*/  LOP3.LUT R4, R4, 0x3, RZ, 0xc0, !PT ;  /* 0x0000000304047812 */ /* 0x000fca00078ec0ff */
[----:B------:R3:W4:Y:S02]  /*12220*/  SHFL.IDX PT, R14, R4, RZ, 0x1f ;  /* 0x00001fff040e7589 */ /* 0x00072400000e0000 */
.L_x_1578:
[----:B---3--:R-:W3:Y:S01]  /*12230*/  LDL.LU R4, [R1+0x18] ;  /* 0x0000180001047983 */ /* 0x008ee20000300800 */
[----:B------:R-:W-:Y:S02]  /*12240*/  PLOP3.LUT P1, PT, PT, PT, PT, 0x8, 0x0 ;  /* 0x000000000000781c */ /* 0x000fe40003f2e170 */
[----:B----4-:R-:W-:Y:S01]  /*12250*/  ISETP.NE.AND P0, PT, R14, RZ, PT ;  /* 0x000000ff0e00720c */ /* 0x010fe20003f05270 */
[----:B------:R4:W-:Y:S01]  /*12260*/  STL [R1+0x8], R0 ;  /* 0x0000080001007387 */ /* 0x0009e20000100800 */
[----:B---3--:R-:W-:-:S09]  /*12270*/  LOP3.LUT R4, R4, 0xfffffffe, RZ, 0xc0, !PT ;  /* 0xfffffffe04047812 */ /* 0x008fd200078ec0ff */
[----:B------:R-:W-:-:S05]  /*12280*/  @P1 LOP3.LUT R4, R4, 0x1, RZ, 0xfc, !PT ;  /* 0x0000000104041812 */ /* 0x000fca00078efcff */
[----:B------:R4:W-:Y:S01]  /*12290*/  STL [R1+0x18], R4 ;  /* 0x0000180401007387 */ /* 0x0009e20000100800 */
[----:B------:R-:W-:Y:S05]  /*122a0*/  @P0 BRA `(.L_x_1473) ;  /* 0x00000004004c0947 */ /* 0x000fea0003800000 */
[----:B------:R-:W-:-:S03]  /*122b0*/  UMOV UR4, 0xffffffff ;  /* 0xffffffff00047882 */ /* 0x000fc60000000000 */
[----:B------:R-:W-:Y:S05]  /*122c0*/  BRA.DIV UR4, `(.L_x_1474) ;  /* 0x0000005204187947 */ /* 0x000fea000b800000 */
[----:B------:R-:W-:-:S13]  /*122d0*/  ELECT P6, URZ, PT ;  /* 0x00000000003f782f */ /* 0x000fda00038c0000 */
.L_x_1581:
[----:B------:R-:W-:Y:S05]  /*122e0*/  @!P6 BRA `(.L_x_1473) ;  /* 0x00000004003ce947 */ /* 0x000fea0003800000 */
[----:B------:R-:W-:-:S04]  /*122f0*/  ISETP.NE.U32.AND P0, PT, R2, RZ, PT ;  /* 0x000000ff0200720c */ /* 0x000fc80003f05070 */
[----:B------:R-:W-:-:S13]  /*12300*/  ISETP.NE.AND.EX P0, PT, R3, RZ, PT, P0 ;  /* 0x000000ff0300720c */ /* 0x000fda0003f05300 */
[----:B------:R-:W-:Y:S05]  /*12310*/  @!P0 BRA `(.L_x_1475) ;  /* 0x0000000000548947 */ /* 0x000fea0003800000 */
[----:B------:R-:W3:Y:S01]  /*12320*/  LDC R6, c[0x0][0x43c] ;  /* 0x00010f00ff067b82 */ /* 0x000ee20000000800 */
[----:B01----:R-:W-:Y:S01]  /*12330*/  IMAD.MOV.U32 R9, RZ, RZ, R0 ;  /* 0x000000ffff097224 */ /* 0x003fe200078e0000 */
[----:B------:R-:W-:Y:S01]  /*12340*/  ULDC.64 UR4, c[0x0][0x428] ;  /* 0x00010a0000047ab9 */ /* 0x000fe20000000a00 */
[----:B------:R-:W-:Y:S02]  /*12350*/  ULDC.64 UR6, c[0x0][0x208] ;  /* 0x0000820000067ab9 */ /* 0x000fe40000000a00 */
[----:B----4-:R-:W-:Y:S01]  /*12360*/  IMAD.MOV.U32 R0, RZ, RZ, R9 ;  /* 0x000000ffff007224 */ /* 0x010fe200078e0009 */
[----:B---3--:R-:W-:-:S13]  /*12370*/  ISETP.NE.AND P0, PT, R6, 0x1, PT ;  /* 0x000000010600780c */ /* 0x008fda0003f05270 */
[----:B------:R-:W0:Y:S02]  /*12380*/  @P0 LDC.64 R4, c[0x0][0x440] ;  /* 0x00011000ff040b82 */ /* 0x000e240000000a00 */
[----:B0-----:R-:W-:-:S05]  /*12390*/  @P0 IMAD.HI.U32 R4, R9, R4, RZ ;  /* 0x0000000409040227 */ /* 0x001fca00078e00ff */
[----:B------:R-:W-:-:S04]  /*123a0*/  @P0 SHF.R.U32.HI R0, RZ, R5, R4 ;  /* 0x00000005ff000219 */ /* 0x000fc80000011604 */
[--C-:B------:R-:W-:Y:S01]  /*123b0*/  SHF.R.S32.HI R5, RZ, 0x1f, R0.reuse ;  /* 0x0000001fff057819 */ /* 0x100fe20000011400 */
[----:B------:R-:W-:-:S04]  /*123c0*/  IMAD.MOV R4, RZ, RZ, -R0 ;  /* 0x000000ffff047224 */ /* 0x000fc800078e0a00 */
[----:B------:R-:W-:Y:S02]  /*123d0*/  IMAD R9, R6, R4, R9 ;  /* 0x0000000406097224 */ /* 0x000fe400078e0209 */
[----:B------:R-:W-:Y:S02]  /*123e0*/  IMAD R6, R8, UR4, RZ ;  /* 0x0000000408067c24 */ /* 0x000fe4000f8e02ff */
[----:B------:R-:W-:Y:S01]  /*123f0*/  IMAD.MOV.U32 R4, RZ, RZ, R0 ;  /* 0x000000ffff047224 */ /* 0x000fe200078e0000 */
[----:B------:R3:W-:Y:S01]  /*12400*/  STL [R1+0x8], R9 ;  /* 0x0000080901007387 */ /* 0x0007e20000100800 */
[C---:B------:R-:W-:Y:S02]  /*12410*/  IMAD R0, R7.reuse, UR5, R6 ;  /* 0x0000000507007c24 */ /* 0x040fe4000f8e0206 */
[----:B------:R-:W-:-:S04]  /*12420*/  IMAD.WIDE.U32 R4, R7, UR4, R4 ;  /* 0x0000000407047c25 */ /* 0x000fc8000f8e0004 */
[----:B------:R-:W-:Y:S01]  /*12430*/  IMAD.IADD R0, R5, 0x1, R0 ;  /* 0x0000000105007824 */ /* 0x000fe200078e0200 */
[----:B------:R-:W-:-:S04]  /*12440*/  LEA R2, P0, R4, R2, 0x2 ;  /* 0x0000000204027211 */ /* 0x000fc800078010ff */
[----:B------:R-:W-:-:S05]  /*12450*/  LEA.HI.X R3, R4, R3, R0, 0x2, P0 ;  /* 0x0000000304037211 */ /* 0x000fca00000f1400 */
[----:B------:R3:W5:Y:S04]  /*12460*/  LDG.E R17, desc[UR6][R2.64] ;  /* 0x0000000602117981 */ /* 0x000768000c1e1900 */
.L_x_1475:
[----:B--2---:R-:W2:Y:S04]  /*12470*/  LDL R7, [R1] ;  /* 0x0000000001077983 */ /* 0x004ea80000100800 */
[----:B----4-:R-:W2:Y:S04]  /*12480*/  LDL R0, [R1+0x4] ;  /* 0x0000040001007983 */ /* 0x010ea80000100800 */
[----:B---3--:R-:W3:Y:S01]  /*12490*/  LDL R2, [R1+0x10] ;  /* 0x0000100001027983 */ /* 0x008ee20000100800 */
[----:B--2---:R-:W-:Y:S01]  /*124a0*/  IMAD R0, R0, 0x8, R7 ;  /* 0x0000000800007824 */ /* 0x004fe200078e0207 */
[----:B---3--:R-:W-:-:S04]  /*124b0*/  SHF.L.U32 R2, R2, 0x1f, RZ ;  /* 0x0000001f02027819 */ /* 0x008fc800000006ff */
[----:B------:R-:W2:Y:S02]  /*124c0*/  SYNCS.PHASECHK.TRANS64.TRYWAIT P0, [R0+URZ+0x2a840], R2 ;  /* 0x02a84002000075a7 */ /* 0x000ea4000800017f */
[----:B--2---:R-:W-:Y:S05]  /*124d0*/  @!P0 BRA `(.L_x_1476) ;  /* 0x0000004c00b48947 */ /* 0x004fea0003800000 */
.L_x_1582:
        /* <DEDUP_REMOVED lines=11> */
.L_x_1477:
[----:B------:R-:W3:Y:S04]  /*12590*/  LDL R6, [R1] ;  /* 0x0000000001067983 */ /* 0x000ee80000100800 */
[----:B------:R-:W3:Y:S04]  /*125a0*/  LDL R5, [R1+0x4] ;  /* 0x0000040001057983 */ /* 0x000ee80000100800 */
[----:B------:R-:W4:Y:S04]  /*125b0*/  LDL R4, [R1+0x8] ;  /* 0x0000080001047983 */ /* 0x000f280000100800 */
[----:B------:R-:W4:Y:S04]  /*125c0*/  LDL R3, [R1+0x14] ;  /* 0x0000140001037983 */ /* 0x000f280000100800 */
[----:B--2---:R-:W2:Y:S01]  /*125d0*/  LDL.LU R2, [R1+0x18] ;  /* 0x0000180001027983 */ /* 0x004ea20000300800 */
[----:B------:R-:W-:Y:S01]  /*125e0*/  R2UR UR9, R0 ;  /* 0x00000000000972ca */ /* 0x000fe200000e0000 */
[----:B------:R-:W-:Y:S01]  /*125f0*/  UIADD3 UR4, UP0, UR36, 0x370, URZ ;  /* 0x0000037024047890 */ /* 0x000fe2000ff1e03f */
[----:B------:R-:W-:Y:S01]  /*12600*/  R2UR UR12, R18 ;  /* 0x00000000120c72ca */ /* 0x000fe200000e0000 */
[----:B------:R-:W-:Y:S01]  /*12610*/  UMOV UR10, URZ ;  /* 0x0000003f000a7c82 */ /* 0x000fe20008000000 */
[----:B-----5:R-:W-:Y:S01]  /*12620*/  R2UR UR13, R17 ;  /* 0x00000000110d72ca */ /* 0x020fe200000e0000 */
[----:B------:R-:W-:Y:S01]  /*12630*/  UMOV UR6, 0x0 ;  /* 0x0000000000067882 */ /* 0x000fe20000000000 */
[----:B------:R-:W-:Y:S01]  /*12640*/  PLOP3.LUT P0, PT, PT, PT, PT, 0x80, 0x0 ;  /* 0x000000000000781c */ /* 0x000fe20003f0f070 */
[----:B------:R-:W-:Y:S01]  /*12650*/  UMOV UR7, 0x14f00000 ;  /* 0x14f0000000077882 */ /* 0x000fe20000000000 */
[----:B------:R-:W-:-:S05]  /*12660*/  UMOV UR16, 0x40 ;  /* 0x0000004000107882 */ /* 0x000fca0000000000 */
[----:B------:R-:W-:Y:S01]  /*12670*/  UIADD3 UR9, UR9, 0x2a830, URZ ;  /* 0x0002a83009097890 */ /* 0x000fe2000fffe03f */
[----:B---3--:R-:W-:Y:S01]  /*12680*/  IMAD R0, R5, 0x9000, R6 ;  /* 0x0000900005007824 */ /* 0x008fe200078e0206 */
[----:B----4-:R-:W-:-:S04]  /*12690*/  R2UR UR11, R4 ;  /* 0x00000000040b72ca */ /* 0x010fc800000e0000 */
[----:B------:R-:W-:Y:S02]  /*126a0*/  R2UR UR8, R0 ;  /* 0x00000000000872ca */ /* 0x000fe400000e0000 */
[----:B------:R-:W-:Y:S02]  /*126b0*/  R2UR UR5, R3 ;  /* 0x00000000030572ca */ /* 0x000fe400000e0000 */
[----:B--2---:R-:W-:-:S04]  /*126c0*/  LOP3.LUT R2, R2, 0xfffffffe, RZ, 0xc0, !PT ;  /* 0xfffffffe02027812 */ /* 0x004fc800078ec0ff */
[----:B------:R-:W-:-:S05]  /*126d0*/  @P0 LOP3.LUT R2, R2, 0x1, RZ, 0xfc, !PT ;  /* 0x0000000102020812 */ /* 0x000fca00078efcff */
[----:B------:R-:W-:Y:S02]  /*126e0*/  UIADD3 UR14, UR8, 0x18400, URZ ;  /* 0x00018400080e7890 */ /* 0x000fe4000fffe03f */
[----:B------:R-:W-:Y:S01]  /*126f0*/  UIMAD UR11, UR11, 0x60, UR5 ;  /* 0x000000600b0b78a4 */ /* 0x000fe2000f8e0205 */
[----:B------:R3:W-:Y:S01]  /*12700*/  STL [R1+0x18], R2 ;  /* 0x0000180201007387 */ /* 0x0007e20000100800 */
[----:B------:R-:W-:Y:S02]  /*12710*/  UIADD3.X UR5, URZ, UR37, URZ, UP0, !UPT ;  /* 0x000000253f057290 */ /* 0x000fe400087fe43f */
[----:B------:R-:W-:Y:S02]  /*12720*/  UIADD3 UR15, UR8, 0x1b400, URZ ;  /* 0x0001b400080f7890 */ /* 0x000fe4000fffe03f */
[----:B------:R-:W-:-:S03]  /*12730*/  UIADD3 UR17, UR8, 0x1e400, URZ ;  /* 0x0001e40008117890 */ /* 0x000fc6000fffe03f */
[----:B------:R-:W-:Y:S01]  /*12740*/  UMOV UR8, UR14 ;  /* 0x0000000e00087c82 */ /* 0x000fe20008000000 */
[----:B------:R-:W-:Y:S01]  /*12750*/  UMOV UR14, 0x80 ;  /* 0x00000080000e7882 */ /* 0x000fe20000000000 */
[----:B------:R2:W-:Y:S02]  /*12760*/  UTMALDG.4D [UR8], [UR4], desc[UR6] ;  /* 0x00000608040075b4 */ /* 0x0005e40008019000 */
[----:B--2---:R-:W-:Y:S01]  /*12770*/  UMOV UR8, UR15 ;  /* 0x0000000f00087c82 */ /* 0x004fe20008000000 */
[----:B------:R-:W-:Y:S02]  /*12780*/  UMOV UR10, UR16 ;  /* 0x00000010000a7c82 */ /* 0x000fe40008000000 */
[----:B------:R2:W-:Y:S02]  /*12790*/  UTMALDG.4D [UR8], [UR4], desc[UR6] ;  /* 0x00000608040075b4 */ /* 0x0005e40008019000 */
[----:B--2---:R-:W-:Y:S01]  /*127a0*/  UMOV UR8, UR17 ;  /* 0x0000001100087c82 */ /* 0x004fe20008000000 */
[----:B------:R-:W-:-:S02]  /*127b0*/  UMOV UR10, UR14 ;  /* 0x0000000e000a7c82 */ /* 0x000fc40008000000 */
[----:B------:R3:W-:Y:S02]  /*127c0*/  UTMALDG.4D [UR8], [UR4], desc[UR6] ;  /* 0x00000608040075b4 */ /* 0x0007e40008019000 */
[----:B---3--:R-:W-:Y:S01]  /*127d0*/  NOP ;  /* 0x0000000000007918 */ /* 0x008fe20000000000 */
.L_x_1473:
[----:B----4-:R-:W3:Y:S04]  /*127e0*/  LDL R0, [R1] ;  /* 0x0000000001007983 */ /* 0x010ee80000100800 */
[----:B------:R-:W4:Y:S01]  /*127f0*/  LDL.LU R3, [R1+0x34] ;  /* 0x0000340001037983 */ /* 0x000f220000300800 */
[----:B------:R-:W-:Y:S05]  /*12800*/  WARPSYNC.ALL ;  /* 0x0000000000007948 */ /* 0x000fea0003800000 */
[----:B------:R-:W-:Y:S01]  /*12810*/  ULDC.64 UR4, c[0x0][0x298] ;  /* 0x0000a60000047ab9 */ /* 0x000fe20000000a00 */
[----:B------:R-:W-:Y:S01]  /*12820*/  BSSY B6, `(.L_x_1478) ;  /* 0x000001c000067945 */ /* 0x000fe20003800000 */
[----:B------:R-:W-:Y:S01]  /*12830*/  BAR.SYNC.DEFER_BLOCKING 0x8, 0x180 ;  /* 0x0206000000007b1d */ /* 0x000fe20000010000 */
[----:B---3--:R-:W-:Y:S01]  /*12840*/  VIADD R0, R0, 0xc400 ;  /* 0x0000c40000007836 */ /* 0x008fe20000000000 */
[----:B----4-:R-:W-:Y:S01]  /*12850*/  SHF.R.S32.HI R2, RZ, 0x1f, R3 ;  /* 0x0000001fff027819 */ /* 0x010fe20000011403 */
[----:B------:R-:W-:-:S03]  /*12860*/  IMAD.WIDE.U32 R4, R3, UR4, RZ ;  /* 0x0000000403047c25 */ /* 0x000fc6000f8e00ff */
[----:B------:R-:W-:Y:S01]  /*12870*/  LOP3.LUT P0, RZ, R0, 0x3ff, RZ, 0xc0, !PT ;  /* 0x000003ff00ff7812 */ /* 0x000fe2000780c0ff */
[----:B------:R-:W-:Y:S01]  /*12880*/  IMAD R2, R2, UR4, RZ ;  /* 0x0000000402027c24 */ /* 0x000fe2000f8e02ff */
[----:B------:R3:W-:Y:S03]  /*12890*/  STL.64 [R1+0x40], R4 ;  /* 0x0000400401007387 */ /* 0x0007e60000100a00 */
[----:B------:R-:W-:-:S04]  /*128a0*/  IMAD R2, R3, UR5, R2 ;  /* 0x0000000503027c24 */ /* 0x000fc8000f8e0202 */
[----:B------:R-:W-:-:S05]  /*128b0*/  IMAD.IADD R0, R5, 0x1, R2 ;  /* 0x0000000105007824 */ /* 0x000fca00078e0202 */
[----:B------:R3:W-:Y:S01]  /*128c0*/  STL [R1+0x34], R0 ;  /* 0x0000340001007387 */ /* 0x0007e20000100800 */
[----:B------:R-:W-:Y:S05]  /*128d0*/  @!P0 BRA `(.L_x_1479) ;  /* 0x0000000000408947 */ /* 0x000fea0003800000 */
[----:B------:R-:W-:Y:S01]  /*128e0*/  MOV R2, 0x0 ;  /* 0x0000000000027802 */ /* 0x000fe20000000f00 */
[----:B------:R-:W-:Y:S01]  /*128f0*/  ULDC.64 UR6, c[0x4][0xb8] ;  /* 0x01002e0000067ab9 */ /* 0x000fe20000000a00 */
[----:B------:R-:W-:Y:S01]  /*12900*/  ULDC.64 UR8, c[0x4][0xc0] ;  /* 0x0100300000087ab9 */ /* 0x000fe20000000a00 */
[----:B------:R-:W-:Y:S01]  /*12910*/  ULDC.64 UR4, c[0x4][0x20] ;  /* 0x0100080000047ab9 */ /* 0x000fe20000000a00 */
[----:B---3--:R-:W-:Y:S02]  /*12920*/  IMAD.U32 R4, RZ, RZ, UR6 ;  /* 0x00000006ff047e24 */ /* 0x008fe4000f8e00ff */
        /* <DEDUP_REMOVED lines=11> */
.L_x_1479:
[----:B------:R-:W-:Y:S05]  /*129e0*/  BSYNC B6 ;  /* 0x0000000000067941 */ /* 0x000fea0003800000 */
.L_x_1478:
[----:B---3--:R-:W3:Y:S01]  /*129f0*/  LDL.LU R0, [R1+0x34] ;  /* 0x0000340001007983 */ /* 0x008ee20000300800 */
[----:B--2---:R-:W2:Y:S01]  /*12a00*/  LDC R7, c[0x0][0x448] ;  /* 0x00011200ff077b82 */ /* 0x004ea20000000800 */
[----:B------:R-:W-:Y:S01]  /*12a10*/  ULDC.64 UR4, c[0x0][0x2d8] ;  /* 0x0000b60000047ab9 */ /* 0x000fe20000000a00 */
[----:B------:R-:W-:Y:S01]  /*12a20*/  ULDC.64 UR6, c[0x0][0x280] ;  /* 0x0000a00000067ab9 */ /* 0x000fe20000000a00 */
[----:B------:R-:W3:Y:S04]  /*12a30*/  LDL.LU.64 R2, [R1+0x40] ;  /* 0x0000400001027983 */ /* 0x000ee80000300a00 */
[----:B01----:R-:W4:Y:S01]  /*12a40*/  LDL R9, [R1+0x2c] ;  /* 0x00002c0001097983 */ /* 0x003f220000100800 */
[----:B------:R-:W0:Y:S01]  /*12a50*/  S2R R5, SR_TID.X ;  /* 0x0000000000057919 */ /* 0x000e220000002100 */
[----:B------:R-:W1:Y:S01]  /*12a60*/  S2R R6, SR_TID.X ;  /* 0x0000000000067919 */ /* 0x000e620000002100 */
[----:B------:R-:W1:Y:S01]  /*12a70*/  S2R R10, SR_TID.X ;  /* 0x00000000000a7919 */ /* 0x000e620000002100 */
[----:B0-----:R-:W-:-:S04]  /*12a80*/  LOP3.LUT R5, R5, 0x7f, RZ, 0xc0, !PT ;  /* 0x0000007f05057812 */ /* 0x001fc800078ec0ff */
[----:B------:R-:W-:Y:S01]  /*12a90*/  SHF.R.U32.HI R5, RZ, 0x3, R5 ;  /* 0x00000003ff057819 */ /* 0x000fe20000011605 */
[----:B-1----:R-:W-:-:S05]  /*12aa0*/  IMAD.SHL.U32 R8, R6, 0x10, RZ ;  /* 0x0000001006087824 */ /* 0x002fca00078e00ff */
[----:B------:R-:W-:Y:S01]  /*12ab0*/  LOP3.LUT R8, R5, 0x70, R8, 0xf8, !PT ;  /* 0x0000007005087812 */ /* 0x000fe200078ef808 */
[----:B------:R-:W-:-:S05]  /*12ac0*/  IMAD.SHL.U32 R10, R10, 0x8, RZ ;  /* 0x000000080a0a7824 */ /* 0x000fca00078e00ff */
[----:B------:R-:W-:-:S04]  /*12ad0*/  LOP3.LUT R10, R10, 0x38, RZ, 0xc0, !PT ;  /* 0x000000380a0a7812 */ /* 0x000fc800078ec0ff */
[C---:B------:R-:W-:Y:S02]  /*12ae0*/  LOP3.LUT R11, R10.reuse, 0x40, RZ, 0xfc, !PT ;  /* 0x000000400a0b7812 */ /* 0x040fe400078efcff */
[----:B------:R-:W-:Y:S01]  /*12af0*/  LOP3.LUT R10, R10, 0x80, RZ, 0xfc, !PT ;  /* 0x000000800a0a7812 */ /* 0x000fe200078efcff */
[----:B---3--:R-:W-:Y:S01]  /*12b00*/  IMAD.MOV.U32 R3, RZ, RZ, R0 ;  /* 0x000000ffff037224 */ /* 0x008fe200078e0000 */
[----:B------:R-:W-:-:S05]  /*12b10*/  SHF.R.S32.HI R0, RZ, 0x1f, R18 ;  /* 0x0000001fff007819 */ /* 0x000fca0000011412 */
[----:B------:R-:W-:Y:S02]  /*12b20*/  IMAD R0, R0, UR4, RZ ;  /* 0x0000000400007c24 */ /* 0x000fe4000f8e02ff */
[----:B------:R-:W-:-:S04]  /*12b30*/  IMAD.WIDE.U32 R2, R18, UR4, R2 ;  /* 0x0000000412027c25 */ /* 0x000fc8000f8e0002 */
[----:B------:R-:W-:Y:S01]  /*12b40*/  IMAD R0, R18, UR5, R0 ;  /* 0x0000000512007c24 */ /* 0x000fe2000f8e0200 */
[----:B------:R-:W-:Y:S02]  /*12b50*/  ULDC.64 UR4, c[0x0][0xa00] ;  /* 0x0002800000047ab9 */ /* 0x000fe40000000a00 */
[----:B------:R-:W-:Y:S01]  /*12b60*/  ISETP.NE.U32.AND P0, PT, RZ, UR4, PT ;  /* 0x00000004ff007c0c */ /* 0x000fe2000bf05070 */
[----:B------:R-:W-:Y:S01]  /*12b70*/  IMAD.IADD R3, R3, 0x1, R0 ;  /* 0x0000000103037824 */ /* 0x000fe200078e0200 */
[----:B------:R-:W-:Y:S02]  /*12b80*/  SHF.R.S32.HI R0, RZ, 0x1f, R19 ;  /* 0x0000001fff007819 */ /* 0x000fe40000011413 */
[----:B------:R-:W-:Y:S01]  /*12b90*/  ISETP.NE.AND.EX P0, PT, RZ, UR5, PT, P0 ;  /* 0x00000005ff007c0c */ /* 0x000fe2000bf05300 */
[----:B------:R-:W-:-:S03]  /*12ba0*/  ULDC.64 UR4, c[0x0][0x2e0] ;  /* 0x0000b80000047ab9 */ /* 0x000fc60000000a00 */
[----:B------:R-:W-:Y:S02]  /*12bb0*/  SEL R4, R0, RZ, !P0 ;  /* 0x000000ff00047207 */ /* 0x000fe40004000000 */
[----:B------:R-:W-:Y:S02]  /*12bc0*/  SEL R0, R19, RZ, !P0 ;  /* 0x000000ff13007207 */ /* 0x000fe40004000000 */
[----:B--2---:R-:W-:Y:S01]  /*12bd0*/  ISETP.NE.AND P0, PT, R7, 0x1, PT ;  /* 0x000000010700780c */ /* 0x004fe20003f05270 */
[----:B------:R-:W-:-:S12]  /*12be0*/  IMAD R4, R4, UR4, RZ ;  /* 0x0000000404047c24 */ /* 0x000fd8000f8e02ff */
[----:B------:R-:W0:Y:S08]  /*12bf0*/  @P0 LDC R5, c[0x0][0x44c] ;  /* 0x00011300ff050b82 */ /* 0x000e300000000800 */
[----:B------:R-:W1:Y:S01]  /*12c00*/  @P0 LDC R6, c[0x0][0x450] ;  /* 0x00011400ff060b82 */ /* 0x000e620000000800 */
[----:B------:R-:W-:-:S04]  /*12c10*/  IMAD.WIDE.U32 R2, R0, UR4, R2 ;  /* 0x0000000400027c25 */ /* 0x000fc8000f8e0002 */
[----:B------:R-:W-:Y:S01]  /*12c20*/  IMAD R0, R0, UR5, R4 ;  /* 0x0000000500007c24 */ /* 0x000fe2000f8e0204 */
[----:B------:R-:W-:-:S03]  /*12c30*/  ULDC.64 UR4, c[0x0][0x2d0] ;  /* 0x0000b40000047ab9 */ /* 0x000fc60000000a00 */
[----:B------:R-:W-:Y:S02]  /*12c40*/  IMAD.IADD R3, R3, 0x1, R0 ;  /* 0x0000000103037824 */ /* 0x000fe400078e0200 */
[----:B----4-:R-:W-:-:S04]  /*12c50*/  IMAD.IADD R0, R8, 0x1, R9 ;  /* 0x0000000108007824 */ /* 0x010fc800078e0209 */
[----:B0-----:R-:W-:-:S04]  /*12c60*/  @P0 IMAD.HI.U32 R5, R0, R5, RZ ;  /* 0x0000000500050227 */ /* 0x001fc800078e00ff */
[----:B------:R-:W-:Y:S01]  /*12c70*/  IMAD.MOV.U32 R4, RZ, RZ, R0 ;  /* 0x000000ffff047224 */ /* 0x000fe200078e0000 */
[----:B-1----:R-:W-:-:S05]  /*12c80*/  @P0 SHF.R.U32.HI R4, RZ, R6, R5 ;  /* 0x00000006ff040219 */ /* 0x002fca0000011605 */
[----:B------:R-:W-:-:S04]  /*12c90*/  IMAD.MOV R5, RZ, RZ, -R4 ;  /* 0x000000ffff057224 */ /* 0x000fc800078e0a04 */
[----:B------:R-:W-:Y:S01]  /*12ca0*/  IMAD R0, R7, R5, R0 ;  /* 0x0000000507007224 */ /* 0x000fe200078e0200 */
[----:B------:R-:W-:Y:S01]  /*12cb0*/  SHF.R.S32.HI R5, RZ, 0x1f, R4 ;  /* 0x0000001fff057819 */ /* 0x000fe20000011404 */
        /* <DEDUP_REMOVED lines=9> */
[----:B------:R-:W-:Y:S02]  /*12d50*/  ISETP.GE.AND P0, PT, R10, UR4, PT ;  /* 0x000000040a007c0c */ /* 0x000fe4000bf06270 */
[----:B------:R0:W5:Y:S01]  /*12d60*/  LDL R10, [R1+0x20] ;  /* 0x00002000010a7983 */ /* 0x0001620000100800 */
[----:B------:R-:W1:Y:S01]  /*12d70*/  S2R R5, SR_TID.X ;  /* 0x0000000000057919 */ /* 0x000e620000002100 */
[----:B------:R-:W-:Y:S01]  /*12d80*/  IMAD R0, R0, UR5, R4 ;  /* 0x0000000500007c24 */ /* 0x000fe2000f8e0204 */
[----:B------:R-:W-:-:S03]  /*12d90*/  LEA R4, P3, R2, UR6, 0x1 ;  /* 0x0000000602047c11 */ /* 0x000fc6000f8608ff */
[----:B------:R-:W-:Y:S01]  /*12da0*/  IMAD.IADD R0, R3, 0x1, R0 ;  /* 0x0000000103007824 */ /* 0x000fe200078e0200 */
[----:B------:R-:W-:-:S04]  /*12db0*/  ISETP.GE.AND P1, PT, R11, UR4, PT ;  /* 0x000000040b007c0c */ /* 0x000fc8000bf26270 */
[----:B------:R-:W-:Y:S01]  /*12dc0*/  LEA.HI.X R3, R2, UR7, R0, 0x1, P3 ;  /* 0x0000000702037c11 */ /* 0x000fe200098f0c00 */
[----:B-1----:R-:W-:-:S05]  /*12dd0*/  IMAD.SHL.U32 R8, R5, 0x8, RZ ;  /* 0x0000000805087824 */ /* 0x002fca00078e00ff */
[----:B------:R-:W-:-:S04]  /*12de0*/  LOP3.LUT R8, R8, 0x38, RZ, 0xc0, !PT ;  /* 0x0000003808087812 */ /* 0x000fc800078ec0ff */
[----:B------:R-:W-:Y:S01]  /*12df0*/  ISETP.GE.AND P2, PT, R8, UR4, PT ;  /* 0x0000000408007c0c */ /* 0x000fe2000bf46270 */
[----:B------:R-:W-:-:S03]  /*12e00*/  UMOV UR4, 0xffffffff ;  /* 0xffffffff00047882 */ /* 0x000fc60000000000 */
[----:B0-----:R-:W-:Y:S09]  /*12e10*/  BRA.DIV UR4, `(.L_x_1480) ;  /* 0x0000004604787947 */ /* 0x001ff2000b800000 */
[----:B------:R-:W0:Y:S01]  /*12e20*/  S2R R5, SR_TID.X ;  /* 0x0000000000057919 */ /* 0x000e220000002100 */
[----:B------:R-:W2:Y:S01]  /*12e30*/  LDL.LU R8, [R1+0x2c] ;  /* 0x00002c0001087983 */ /* 0x000ea20000300800 */
[----:B0-----:R-:W-:-:S04]  /*12e40*/  LOP3.LUT R5, R5, 0x7f, RZ, 0xc0, !PT ;  /* 0x0000007f05057812 */ /* 0x001fc800078ec0ff */
[----:B------:R-:W-:Y:S02]  /*12e50*/  SHF.R.U32.HI R6, RZ, 0x3, R5 ;  /* 0x00000003ff067819 */ /* 0x000fe40000011605 */
[----:B------:R-:W3:Y:S04]  /*12e60*/  LDL.LU R5, [R1+0x30] ;  /* 0x0000300001057983 */ /* 0x000ee80000300800 */
[----:B------:R-:W-:Y:S01]  /*12e70*/  SHFL.IDX PT, R9, R3, 0x1, 0x181f ;  /* 0x00381f0003097f89 */ /* 0x000fe200000e0000 */
[----:B------:R-:W-:Y:S01]  /*12e80*/  ULDC.64 UR4, c[0x0][0x208] ;  /* 0x0000820000047ab9 */ /* 0x000fe20000000a00 */
[----:B--2---:R-:W-:Y:S02]  /*12e90*/  IMAD.IADD R0, R6, 0x1, R8 ;  /* 0x0000000106007824 */ /* 0x004fe400078e0208 */
[----:B------:R-:W0:Y:S01]  /*12ea0*/  S2R R6, SR_TID.X ;  /* 0x0000000000067919 */ /* 0x000e220000002100 */
[----:B---3--:R-:W-:-:S02]  /*12eb0*/  IMAD R2, R5, R7, RZ ;  /* 0x0000000705027224 */ /* 0x008fc400078e02ff */
[----:B------:R-:W1:Y:S01]  /*12ec0*/  SHFL.IDX PT, R7, R4, RZ, 0x181f ;  /* 0x00181fff04077589 */ /* 0x000e6200000e0000 */
[----:B0-----:R-:W-:-:S03]  /*12ed0*/  IMAD.SHL.U32 R11, R6, 0x8, RZ ;  /* 0x00000008060b7824 */ /* 0x001fc600078e00ff */
[----:B------:R-:W0:Y:S01]  /*12ee0*/  SHFL.IDX PT, R6, R3, RZ, 0x181f ;  /* 0x00181fff03067589 */ /* 0x000e2200000e0000 */
[C---:B------:R-:W-:Y:S01]  /*12ef0*/  VIADD R5, R0.reuse, 0x10 ;  /* 0x0000001000057836 */ /* 0x040fe20000000000 */
[----:B------:R-:W-:-:S04]  /*12f00*/  ISETP.GE.AND P4, PT, R0, R2, PT ;  /* 0x000000020000720c */ /* 0x000fc80003f86270 */
[----:B------:R-:W-:Y:S02]  /*12f10*/  ISETP.GE.AND P3, PT, R5, R2, PT ;  /* 0x000000020500720c */ /* 0x000fe40003f66270 */
[----:B------:R-:W2:Y:S01]  /*12f20*/  SHFL.IDX PT, R5, R4, 0x1, 0x181f ;  /* 0x00381f0004057f89 */ /* 0x000ea200000e0000 */
[----:B------:R-:W-:-:S06]  /*12f30*/  LOP3.LUT R11, R11, 0x38, RZ, 0xc0, !PT ;  /* 0x000000380b0b7812 */ /* 0x000fcc00078ec0ff */
[----:B-1----:R-:W-:-:S05]  /*12f40*/  @!P4 LEA R7, P5, R11, R7, 0x1 ;  /* 0x000000070b07c211 */ /* 0x002fca00078a08ff */
[----:B0-----:R-:W-:-:S05]  /*12f50*/  @!P4 IMAD.X R6, RZ, RZ, R6, P5 ;  /* 0x000000ffff06c224 */ /* 0x001fca00028e0606 */
[----:B------:R-:W-:-:S04]  /*12f60*/  @!P4 LOP3.LUT R7, R7, R6, RZ, 0x3c, !PT ;  /* 0x000000060707c212 */ /* 0x000fc800078e3cff */
[----:B------:R-:W-:Y:S02]  /*12f70*/  @!P4 LOP3.LUT R6, R7, R6, RZ, 0x3c, !PT ;  /* 0x000000060706c212 */ /* 0x000fe400078e3cff */
[----:B--2---:R-:W-:Y:S02]  /*12f80*/  @!P3 LEA R8, P5, R11, R5, 0x1 ;  /* 0x000000050b08b211 */ /* 0x004fe400078a08ff */
[----:B------:R-:W-:-:S03]  /*12f90*/  @!P4 LOP3.LUT R7, R7, R6, RZ, 0x3c, !PT ;  /* 0x000000060707c212 */ /* 0x000fc600078e3cff */
[----:B------:R-:W-:Y:S02]  /*12fa0*/  @!P3 IMAD.X R5, RZ, RZ, R9, P5 ;  /* 0x000000ffff05b224 */ /* 0x000fe400028e0609 */
[----:B-----5:R-:W-:Y:S04]  /*12fb0*/  @!P4 LDGSTS.E.BYPASS.LTC128B.128 [R10+0xc400], desc[UR4][R6.64], !P2 ;  /* 0x0c400000060acfae */ /* 0x020fe8000d101d44 */
[----:B------:R-:W-:Y:S04]  /*12fc0*/  @!P4 LDGSTS.E.BYPASS.LTC128B.128 [R10+0x10400], desc[UR4][R6.64+0x80], !P1 ;  /* 0x10400080060acfae */ /* 0x000fe8000c901d44 */
[----:B------:R0:W-:Y:S02]  /*12fd0*/  @!P4 LDGSTS.E.BYPASS.LTC128B.128 [R10+0x14400], desc[UR4][R6.64+0x100], !P0 ;  /* 0x14400100060acfae */ /* 0x0001e4000c101d44 */
[----:B0-----:R-:W-:-:S02]  /*12fe0*/  @!P3 IMAD.MOV.U32 R6, RZ, RZ, R8 ;  /* 0x000000ffff06b224 */ /* 0x001fc400078e0008 */
[----:B------:R-:W-:Y:S02]  /*12ff0*/  @!P3 IMAD.MOV.U32 R7, RZ, RZ, R5 ;  /* 0x000000ffff07b224 */ /* 0x000fe400078e0005 */
[----:B------:R-:W-:-:S03]  /*13000*/  VIADD R5, R0, 0x20 ;  /* 0x0000002000057836 */ /* 0x000fc60000000000 */
[----:B------:R-:W-:Y:S04]  /*13010*/  @!P3 LDGSTS.E.BYPASS.LTC128B.128 [R10+0xcc00], desc[UR4][R6.64], !P2 ;  /* 0x0cc00000060abfae */ /* 0x000fe8000d101d44 */
[----:B------:R-:W-:Y:S04]  /*13020*/  @!P3 LDGSTS.E.BYPASS.LTC128B.128 [R10+0x10c00], desc[UR4][R6.64+0x80], !P1 ;  /* 0x10c00080060abfae */ /* 0x000fe8000c901d44 */
[----:B------:R0:W-:Y:S01]  /*13030*/  @!P3 LDGSTS.E.BYPASS.LTC128B.128 [R10+0x14c00], desc[UR4][R6.64+0x100], !P0 ;  /* 0x14c00100060abfae */ /* 0x0001e2000c101d44 */
[----:B------:R-:W-:-:S03]  /*13040*/  ISETP.GE.AND P3, PT, R5, R2, PT ;  /* 0x000000020500720c */ /* 0x000fc60003f66270 */
[----:B------:R-:W1:Y:S04]  /*13050*/  SHFL.IDX PT, R5, R4, 0x2, 0x181f ;  /* 0x00581f0004057f89 */ /* 0x000e6800000e0000 */
[----:B------:R-:W0:Y:S06]  /*13060*/  SHFL.IDX PT, R8, R3, 0x2, 0x181f ;  /* 0x00581f0003087f89 */ /* 0x000e2c00000e0000 */
        /* <DEDUP_REMOVED lines=43> */
[----:B-1----:R-:W1:Y:S01]  /*13320*/  SHFL.IDX PT, R6, R3, 0x6, 0x181f ;  /* 0x00d81f0003067f89 */ /* 0x002e6200000e0000 */
[----:B0-----:R-:W-:-:S03]  /*13330*/  @!P4 LEA R5, P3, R11, R5, 0x1 ;  /* 0x000000050b05c211 */ /* 0x001fc600078608ff */
[----:B------:R-:W0:Y:S04]  /*13340*/  SHFL.IDX PT, R3, R3, 0x7, 0x181f ;  /* 0x00f81f0003037f89 */ /* 0x000e2800000e0000 */
[----:B------:R-:W2:Y:S01]  /*13350*/  SHFL.IDX PT, R4, R4, 0x7, 0x181f ;  /* 0x00f81f0004047f89 */ /* 0x000ea200000e0000 */
[----:B-1----:R-:W-:-:S04]  /*13360*/  @!P4 IMAD.X R6, RZ, RZ, R6, P3 ;  /* 0x000000ffff06c224 */ /* 0x002fc800018e0606 */
[----:B------:R-:W-:Y:S02]  /*13370*/  @!P4 IMAD.MOV.U32 R7, RZ, RZ, R6 ;  /* 0x000000ffff07c224 */ /* 0x000fe400078e0006 */
[----:B------:R-:W-:-:S05]  /*13380*/  @!P4 IMAD.MOV.U32 R6, RZ, RZ, R5 ;  /* 0x000000ffff06c224 */ /* 0x000fca00078e0005 */
[----:B------:R1:W-:Y:S04]  /*13390*/  @!P4 LDGSTS.E.BYPASS.LTC128B.128 [R10+0xf400], desc[UR4][R6.64], !P2 ;  /* 0x0f400000060acfae */ /* 0x0003e8000d101d44 */
[----:B------:R1:W-:Y:S04]  /*133a0*/  @!P4 LDGSTS.E.BYPASS.LTC128B.128 [R10+0x13400], desc[UR4][R6.64+0x80], !P1 ;  /* 0x13400080060acfae */ /* 0x0003e8000c901d44 */
[----:B0-2---:R1:W-:Y:S02]  /*133b0*/  @!P4 LDGSTS.E.BYPASS.LTC128B.128 [R10+0x17400], desc[UR4][R6.64+0x100], !P0 ;  /* 0x17400100060acfae */ /* 0x0053e4000c101d44 */
.L_x_1599:
[----:B------:R-:W-:Y:S01]  /*133c0*/  VIADD R0, R0, 0x70 ;  /* 0x0000007000007836 */ /* 0x000fe20000000000 */
[----:B------:R-:W-:Y:S04]  /*133d0*/  BSSY B0, `(.L_x_1481) ;  /* 0x000000f000007945 */ /* 0x000fe80003800000 */
[----:B------:R-:W-:-:S13]  /*133e0*/  ISETP.GE.AND P3, PT, R0, R2, PT ;  /* 0x000000020000720c */ /* 0x000fda0003f66270 */
[----:B------:R-:W-:Y:S05]  /*133f0*/  @P3 BRA `(.L_x_1482) ;  /* 0x0000000000303947 */ /* 0x000fea0003800000 */
[----:B------:R-:W0:Y:S01]  /*13400*/  S2R R5, SR_TID.X ;  /* 0x0000000000057919 */ /* 0x000e220000002100 */
[----:B------:R-:W-:Y:S01]  /*13410*/  ULDC.64 UR4, c[0x0][0x208] ;  /* 0x0000820000047ab9 */ /* 0x000fe20000000a00 */
[----:B0-----:R-:W-:-:S05]  /*13420*/  IMAD.SHL.U32 R5, R5, 0x8, RZ ;  /* 0x0000000805057824 */ /* 0x001fca00078e00ff */
        /* <DEDUP_REMOVED lines=9> */
.L_x_1482:
[----:B------:R-:W-:Y:S05]  /*134c0*/  BSYNC B0 ;  /* 0x0000000000007941 */ /* 0x000fea0003800000 */
.L_x_1481:
[----:B01----:R-:W2:Y:S01]  /*134d0*/  LDL R10, [R1] ;  /* 0x00000000010a7983 */ /* 0x003ea20000100800 */
[----:B------:R-:W-:Y:S01]  /*134e0*/  PLOP3.LUT P0, PT, PT, PT, PT, 0x80, 0x0 ;  /* 0x000000000000781c */ /* 0x000fe20003f0f070 */
[----:B------:R-:W-:Y:S01]  /*134f0*/  NOP ;  /* 0x0000000000007918 */ /* 0x000fe20000000000 */
[----:B--2---:R-:W-:-:S11]  /*13500*/  VIADD R10, R10, 0x2a800 ;  /* 0x0002a8000a0a7836 */ /* 0x004fd60000000000 */
.L_x_1483:
[----:B------:R-:W2:Y:S01]  /*13510*/  LDL R2, [R1] ;  /* 0x0000000001027983 */ /* 0x000ea20000100800 */
        /* <DEDUP_REMOVED lines=18> */
.L_x_1600:
[----:B------:R-:W-:Y:S05]  /*13640*/  BSYNC B0 ;  /* 0x0000000000007941 */ /* 0x000fea0003800000 */
.L_x_1484:
[----:B------:R-:W2:Y:S04]  /*13650*/  LDL R3, [R1+0x28] ;  /* 0x0000280001037983 */ /* 0x000ea80000100800 */
[----:B0-----:R-:W3:Y:S01]  /*13660*/  LDL R2, [R1+0x24] ;  /* 0x0000240001027983 */ /* 0x001ee20000100800 */
[----:B------:R-:W-:Y:S01]  /*13670*/  BSSY B0, `(.L_x_1486) ;  /* 0x0000223000007945 */ /* 0x000fe20003800000 */
[----:B--2---:R-:W-:-:S05]  /*13680*/  VIADD R0, R3, 0xfffffffe ;  /* 0xfffffffe03007836 */ /* 0x004fca0000000000 */
[----:B---3--:R-:W-:-:S13]  /*13690*/  ISETP.GE.AND P0, PT, R0, R2, PT ;  /* 0x000000020000720c */ /* 0x008fda0003f06270 */
[----:B------:R-:W-:Y:S05]  /*136a0*/  @!P0 BRA `(.L_x_1487) ;  /* 0x00000020007c8947 */ /* 0x000fea0003800000 */
[----:B------:R-:W-:Y:S01]  /*136b0*/  LOP3.LUT R8, RZ, R2, RZ, 0x33, !PT ;  /* 0x00000002ff087212 */ /* 0x000fe200078e33ff */
[----:B------:R-:W-:Y:S01]  /*136c0*/  IMAD.MOV R2, RZ, RZ, -R3 ;  /* 0x000000ffff027224 */ /* 0x000fe200078e0a03 */
[----:B------:R-:W-:Y:S04]  /*136d0*/  BSSY B2, `(.L_x_1488) ;  /* 0x00000b9000027945 */ /* 0x000fe80003800000 */
[----:B------:R-:W-:-:S05]  /*136e0*/  VIADDMNMX R8, R2, 0x1, R8, !PT ;  /* 0x0000000102087846 */ /* 0x000fca0007800108 */
[----:B------:R-:W-:-:S05]  /*136f0*/  IMAD.IADD R2, R3, 0x1, R8 ;  /* 0x0000000103027824 */ /* 0x000fca00078e0208 */
[----:B------:R-:W-:-:S04]  /*13700*/  LOP3.LUT R2, R2, 0x1, RZ, 0xc0, !PT ;  /* 0x0000000102027812 */ /* 0x000fc800078ec0ff */
[----:B------:R-:W-:-:S13]  /*13710*/  ISETP.NE.U32.AND P0, PT, R2, 0x1, PT ;  /* 0x000000010200780c */ /* 0x000fda0003f05070 */
[----:B------:R-:W-:Y:S05]  /*13720*/  @P0 BRA `(.L_x_1489) ;  /* 0x0000000800cc0947 */ /* 0x000fea0003800000 */
[----:B------:R-:W2:Y:S04]  /*13730*/  LDL R5, [R1+0x18] ;  /* 0x0000180001057983 */ /* 0x000ea80000100800 */
[----:B------:R-:W3:Y:S04]  /*13740*/  LDL R4, [R1+0x4] ;  /* 0x0000040001047983 */ /* 0x000ee80000100800 */
[----:B------:R-:W4:Y:S01]  /*13750*/  LDL R3, [R1+0x10] ;  /* 0x0000100001037983 */ /* 0x000f220000100800 */
[----:B------:R-:W-:Y:S01]  /*13760*/  BSSY B1, `(.L_x_1490) ;  /* 0x00000ab000017945 */ /* 0x000fe20003800000 */
[----:B--2---:R-:W-:Y:S01]  /*13770*/  LOP3.LUT P1, RZ, R5, 0x1, RZ, 0xc0, !PT ;  /* 0x0000000105ff7812 */ /* 0x004fe2000782c0ff */
[----:B---3--:R-:W-:-:S05]  /*13780*/  VIADD R7, R4, 0x1 ;  /* 0x0000000104077836 */ /* 0x008fca0000000000 */
[----:B------:R-:W-:-:S04]  /*13790*/  ISETP.NE.AND P0, PT, R7, 0x2, PT ;  /* 0x000000020700780c */ /* 0x000fc80003f05270 */
[----:B------:R-:W-:Y:S02]  /*137a0*/  SEL R9, RZ, 0x1, P0 ;  /* 0x00000001ff097807 */ /* 0x000fe40000000000 */
[----:B------:R-:W-:Y:S02]  /*137b0*/  SEL R7, R7, RZ, P0 ;  /* 0x000000ff07077207 */ /* 0x000fe40000000000 */
[----:B----4-:R-:W-:Y:S01]  /*137c0*/  LOP3.LUT R9, R3, R9, RZ, 0x3c, !PT ;  /* 0x0000000903097212 */ /* 0x010fe200078e3cff */
[----:B------:R-:W-:Y:S06]  /*137d0*/  @!P1 BRA `(.L_x_1491) ;  /* 0x00000008008c9947 */ /* 0x000fec0003800000 */
[----:B------:R-:W-:Y:S01]  /*137e0*/  ULDC.64 UR4, c[0x0][0x418] ;  /* 0x0001060000047ab9 */ /* 0x000fe20000000a00 */
[----:B------:R-:W-:Y:S01]  /*137f0*/  IMAD.MOV.U32 R4, RZ, RZ, R17 ;  /* 0x000000ffff047224 */ /* 0x000fe200078e0011 */
[----:B------:R-:W-:-:S04]  /*13800*/  ISETP.NE.U32.AND P0, PT, RZ, UR4, PT ;  /* 0x00000004ff007c0c */ /* 0x000fc8000bf05070 */
[----:B------:R-:W-:-:S13]  /*13810*/  ISETP.NE.AND.EX P0, PT, RZ, UR5, PT, P0 ;  /* 0x00000005ff007c0c */ /* 0x000fda000bf05300 */
[----:B------:R-:W-:Y:S05]  /*13820*/  @!P0 BRA `(.L_x_1492) ;  /* 0x0000000000508947 */ /* 0x000fea0003800000 */
[----:B------:R-:W2:Y:S01]  /*13830*/  LDL R11, [R1+0x1c] ;  /* 0x00001c00010b7983 */ /* 0x000ea20000100800 */
[----:B------:R-:W0:Y:S01]  /*13840*/  LDC R5, c[0x0][0x43c] ;  /* 0x00010f00ff057b82 */ /* 0x000e220000000800 */
[----:B------:R-:W-:Y:S02]  /*13850*/  ULDC.64 UR6, c[0x0][0x428] ;  /* 0x00010a0000067ab9 */ /* 0x000fe40000000a00 */
[----:B------:R-:W3:Y:S01]  /*13860*/  LDL R6, [R1+0xc] ;  /* 0x00000c0001067983 */ /* 0x000ee20000100800 */
        /* <DEDUP_REMOVED lines=16> */
.L_x_1492:
[----:B------:R-:W2:Y:S01]  /*13970*/  LDL R2, [R1] ;  /* 0x0000000001027983 */ /* 0x000ea20000100800 */
[----:B------:R-:W-:Y:S01]  /*13980*/  BSSY B3, `(.L_x_1493) ;  /* 0x0000005000037945 */ /* 0x000fe20003800000 */
[----:B--2---:R-:W-:Y:S01]  /*13990*/  IMAD R3, R7, 0x8, R2 ;  /* 0x0000000807037824 */ /* 0x004fe200078e0202 */
[----:B------:R-:W-:-:S04]  /*139a0*/  SHF.L.U32 R2, R9, 0x1f, RZ ;  /* 0x0000001f09027819 */ /* 0x000fc800000006ff */
[----:B------:R-:W1:Y:S02]  /*139b0*/  SYNCS.PHASECHK.TRANS64.TRYWAIT P0, [R3+URZ+0x2a840], R2 ;  /* 0x02a84002030075a7 */ /* 0x000e64000800017f */
[----:B-1----:R-:W-:Y:S05]  /*139c0*/  @!P0 BRA `(.L_x_1494) ;  /* 0x00000044009c8947 */ /* 0x002fea0003800000 */
.L_x_1601:
[----:B------:R-:W-:Y:S05]  /*139d0*/  BSYNC B3 ;  /* 0x0000000000037941 */ /* 0x000fea0003800000 */
.L_x_1493:
        /* <DEDUP_REMOVED lines=12> */
.L_x_1496:
[----:B------:R-:W-:Y:S05]  /*13aa0*/  BSYNC B3 ;  /* 0x0000000000037941 */ /* 0x000fea0003800000 */
.L_x_1495:
[----:B------:R-:W2:Y:S04]  /*13ab0*/  LDL R5, [R1] ;  /* 0x0000000001057983 */ /* 0x000ea80000100800 */
        /* <DEDUP_REMOVED lines=12> */
.L_x_1497:
        /* <DEDUP_REMOVED lines=16> */
.L_x_1498:
        /* <DEDUP_REMOVED lines=15> */
.L_x_1499:
        /* <DEDUP_REMOVED lines=17> */
.L_x_1602:
[----:B------:R-:W-:Y:S05]  /*13e80*/  BSYNC B3 ;  /* 0x0000000000037941 */ /* 0x000fea0003800000 */
.L_x_1500:
[----:B------:R1:W5:Y:S01]  /*13e90*/  LDL R15, [R1+0x4] ;  /* 0x00000400010f7983 */ /* 0x0003620000100800 */
[----:B------:R-:W-:Y:S01]  /*13ea0*/  BSSY B3, `(.L_x_1502) ;  /* 0x000000d000037945 */ /* 0x000fe20003800000 */
[----:B------:R-:W-:Y:S02]  /*13eb0*/  IMAD.MOV.U32 R12, RZ, RZ, 0x0 ;  /* 0x00000000ff0c7424 */ /* 0x000fe400078e00ff */
[----:B------:R-:W-:Y:S01]  /*13ec0*/  IMAD.MOV.U32 R13, RZ, RZ, 0x14f00000 ;  /* 0x14f00000ff0d7424 */ /* 0x000fe200078e00ff */
[----:B------:R-:W-:Y:S06]  /*13ed0*/  @P1 BRA `(.L_x_1503) ;  /* 0x0000000000241947 */ /* 0x000fec0003800000 */
[----:B------:R-:W2:Y:S01]  /*13ee0*/  LDL R6, [R1] ;  /* 0x0000000001067983 */ /* 0x000ea20000100800 */
[----:B------:R-:W3:Y:S01]  /*13ef0*/  S2R R5, SR_TID.X ;  /* 0x0000000000057919 */ /* 0x000ee20000002100 */
[----:B0-----:R-:W-:Y:S01]  /*13f00*/  IMAD.MOV.U32 R3, RZ, RZ, 0x6000 ;  /* 0x00006000ff037424 */ /* 0x001fe200078e00ff */
[----:B---3--:R-:W-:-:S04]  /*13f10*/  LOP3.LUT R5, R5, 0x1f, RZ, 0xc0, !PT ;  /* 0x0000001f05057812 */ /* 0x008fc800078ec0ff */
[----:B------:R-:W-:Y:S01]  /*13f20*/  ISETP.NE.AND P0, PT, R5, RZ, PT ;  /* 0x000000ff0500720c */ /* 0x000fe20003f05270 */
[----:B--2--5:R-:W-:-:S04]  /*13f30*/  IMAD R2, R15, 0x8, R6 ;  /* 0x000000080f027824 */ /* 0x024fc800078e0206 */
[----:B------:R2:W-:Y:S08]  /*13f40*/  SYNCS.ARRIVE.TRANS64 RZ, [R2+URZ+0x2a850], R3 ;  /* 0x02a8500302ff79a7 */ /* 0x0005f0000800003f */
[----:B------:R-:W-:Y:S05]  /*13f50*/  @!P0 BRA `(.L_x_1503) ;  /* 0x0000000000048947 */ /* 0x000fea0003800000 */
[----:B------:R-:W-:Y:S01]  /*13f60*/  BPT.TRAP 0x1 ;  /* 0x000000040000795c */ /* 0x000fe20000300000 */
.L_x_1503:
[----:B------:R-:W-:Y:S05]  /*13f70*/  BSYNC B3 ;  /* 0x0000000000037941 */ /* 0x000fea0003800000 */
.L_x_1502:
[----:B0-2---:R-:W2:Y:S04]  /*13f80*/  LDL R2, [R1] ;  /* 0x0000000001027983 */ /* 0x005ea80000100800 */
[----:B------:R-:W3:Y:S04]  /*13f90*/  LDL R6, [R1+0x14] ;  /* 0x0000140001067983 */ /* 0x000ee80000100800 */
[----:B------:R-:W3:Y:S01]  /*13fa0*/  LDL.LU R3, [R1+0x8] ;  /* 0x0000080001037983 */ /* 0x000ee20000300800 */
[----:B------:R-:W-:Y:S01]  /*13fb0*/  R2UR UR10, R11 ;  /* 0x000000000b0a72ca */ /* 0x000fe200000e0000 */
[----:B------:R-:W-:Y:S01]  /*13fc0*/  UIADD3 UR4, UP0, UR36, 0x470, URZ ;  /* 0x0000047024047890 */ /* 0x000fe2000ff1e03f */
[----:B------:R-:W-:-:S02]  /*13fd0*/  R2UR UR6, R12 ;  /* 0x000000000c0672ca */ /* 0x000fc400000e0000 */
[----:B------:R-:W-:Y:S01]  /*13fe0*/  R2UR UR7, R13 ;  /* 0x000000000d0772ca */ /* 0x000fe200000e0000 */
[----:B------:R-:W-:Y:S01]  /*13ff0*/  UIADD3.X UR5, URZ, UR37, URZ, UP0, !UPT ;  /* 0x000000253f057290 */ /* 0x000fe200087fe43f */
[----:B------:R-:W-:Y:S01]  /*14000*/  PLOP3.LUT P0, PT, PT, PT, PT, 0x80, 0x0 ;  /* 0x000000000000781c */ /* 0x000fe20003f0f070 */
[C-C-:B--2--5:R-:W-:Y:S02]  /*14010*/  IMAD R5, R15.reuse, 0x8, R2.reuse ;  /* 0x000000080f057824 */ /* 0x164fe400078e0202 */
[----:B------:R-:W-:Y:S02]  /*14020*/  IMAD R2, R15, 0x6000, R2 ;  /* 0x000060000f027824 */ /* 0x000fe400078e0202 */
[----:B------:R-:W-:Y:S02]  /*14030*/  VIADD R5, R5, 0x2a850 ;  /* 0x0002a85005057836 */ /* 0x000fe40000000000 */
[----:B---3--:R-:W-:Y:S02]  /*14040*/  IMAD R3, R3, 0x60, R6 ;  /* 0x0000006003037824 */ /* 0x008fe400078e0206 */
[----:B------:R-:W-:-:S07]  /*14050*/  VIADD R6, R2, 0x400 ;  /* 0x0000040002067836 */ /* 0x000fce0000000000 */
.L_x_1504:
        /* <DEDUP_REMOVED lines=15> */
.L_x_1505:
        /* <DEDUP_REMOVED lines=12> */
.L_x_1491:
[----:B------:R-:W-:Y:S05]  /*14210*/  BSYNC B1 ;  /* 0x0000000000017941 */ /* 0x000fea0003800000 */
.L_x_1490:
[----:B0-----:R-:W2:Y:S04]  /*14220*/  LDL R0, [R1+0x28] ;  /* 0x0000280001007983 */ /* 0x001ea80000100800 */
[----:B------:R0:W-:Y:S04]  /*14230*/  STL [R1+0x4], R7 ;  /* 0x0000040701007387 */ /* 0x0001e80000100800 */
[----:B------:R0:W-:Y:S02]  /*14240*/  STL [R1+0x10], R9 ;  /* 0x0000100901007387 */ /* 0x0001e40000100800 */
[----:B0-2---:R-:W-:-:S07]  /*14250*/  VIADD R0, R0, 0xfffffffd ;  /* 0xfffffffd00007836 */ /* 0x005fce0000000000 */
.L_x_1489:
[----:B------:R-:W-:Y:S05]  /*14260*/  BSYNC B2 ;  /* 0x0000000000027941 */ /* 0x000fea0003800000 */
.L_x_1488:
[----:B------:R-:W2:Y:S01]  /*14270*/  LDL.LU R2, [R1+0x28] ;  /* 0x0000280001027983 */ /* 0x000ea20000300800 */
[----:B------:R-:W-:Y:S01]  /*14280*/  VIADD R8, R8, 0xfffffffe ;  /* 0xfffffffe08087836 */ /* 0x000fe20000000000 */
[----:B--2---:R-:W-:-:S04]  /*14290*/  LOP3.LUT R2, RZ, R2, RZ, 0x33, !PT ;  /* 0x00000002ff027212 */ /* 0x004fc800078e33ff */
[----:B------:R-:W-:-:S13]  /*142a0*/  ISETP.NE.AND P0, PT, R8, R2, PT ;  /* 0x000000020800720c */ /* 0x000fda0003f05270 */
[----:B------:R-:W-:Y:S05]  /*142b0*/  @!P0 BRA `(.L_x_1487) ;  /* 0x0000001400788947 */ /* 0x000fea0003800000 */
[----:B------:R-:W-:-:S07]  /*142c0*/  IMAD.MOV.U32 R9, RZ, RZ, R17 ;  /* 0x000000ffff097224 */ /* 0x000fce00078e0011 */
.L_x_1538:
[----:B--2---:R-:W2:Y:S04]  /*142d0*/  LDL R4, [R1+0x18] ;  /* 0x0000180001047983 */ /* 0x004ea80000100800 */
[----:B---3--:R-:W3:Y:S04]  /*142e0*/  LDL R3, [R1+0x4] ;  /* 0x0000040001037983 */ /* 0x008ee80000100800 */
[----:B------:R-:W4:Y:S01]  /*142f0*/  LDL R2, [R1+0x10] ;  /* 0x0000100001027983 */ /* 0x000f220000100800 */
[----:B------:R-:W-:Y:S05]  /*14300*/  YIELD ;  /* 0x0000000000007946 */ /* 0x000fea0003800000 */
[----:B------:R-:W-:Y:S01]  /*14310*/  BSSY B1, `(.L_x_1506) ;  /* 0x00000a8000017945 */ /* 0x000fe20003800000 */
[----:B--2---:R-:W-:Y:S01]  /*14320*/  LOP3.LUT P1, RZ, R4, 0x1, RZ, 0xc0, !PT ;  /* 0x0000000104ff7812 */ /* 0x004fe2000782c0ff */
[----:B---3--:R-:W-:-:S05]  /*14330*/  VIADD R4, R3, 0x1 ;  /* 0x0000000103047836 */ /* 0x008fca0000000000 */
[----:B------:R-:W-:-:S04]  /*14340*/  ISETP.NE.AND P0, PT, R4, 0x2, PT ;  /* 0x000000020400780c */ /* 0x000fc80003f05270 */
[----:B------:R-:W-:Y:S02]  /*14350*/  SEL R5, RZ, 0x1, P0 ;  /* 0x00000001ff057807 */ /* 0x000fe40000000000 */
[----:B------:R-:W-:Y:S02]  /*14360*/  SEL R4, R4, RZ, P0 ;  /* 0x000000ff04047207 */ /* 0x000fe40000000000 */
[----:B----4-:R-:W-:Y:S01]  /*14370*/  LOP3.LUT R5, R2, R5, RZ, 0x3c, !PT ;  /* 0x0000000502057212 */ /* 0x010fe200078e3cff */
[----:B0-----:R-:W-:Y:S06]  /*14380*/  @!P1 BRA `(.L_x_1507) ;  /* 0x0000000800809947 */ /* 0x001fec0003800000 */
        /* <DEDUP_REMOVED lines=20> */
[----:B------:R-:W-:-:S04]  /*144d0*/  IMAD.WIDE.U32 R2, R11, UR6, R2 ;  /* 0x000000060b027c25 */ /* 0x000fc8000f8e0002 */
[----:B------:R-:W-:Y:S01]  /*144e0*/  IMAD.IADD R3, R6, 0x1, R3 ;  /* 0x0000000106037824 */ /* 0x000fe200078e0203 */
[----:B------:R-:W-:-:S04]  /*144f0*/  LEA R6, P0, R2, UR4, 0x2 ;  /* 0x0000000402067c11 */ /* 0x000fc8000f8010ff */
[----:B------:R-:W-:-:S05]  /*14500*/  LEA.HI.X R7, R2, UR5, R3, 0x2, P0 ;  /* 0x0000000502077c11 */ /* 0x000fca00080f1403 */
[----:B------:R0:W5:Y:S04]  /*14510*/  LDG.E R9, desc[UR8][R6.64] ;  /* 0x0000000806097981 */ /* 0x000168000c1e1900 */
.L_x_1508:
[----:B------:R-:W2:Y:S01]  /*14520*/  LDL R2, [R1] ;  /* 0x0000000001027983 */ /* 0x000ea20000100800 */
[----:B------:R-:W-:Y:S01]  /*14530*/  BSSY B2, `(.L_x_1509) ;  /* 0x0000005000027945 */ /* 0x000fe20003800000 */
[----:B--2---:R-:W-:Y:S01]  /*14540*/  IMAD R3, R4, 0x8, R2 ;  /* 0x0000000804037824 */ /* 0x004fe200078e0202 */
[----:B------:R-:W-:-:S04]  /*14550*/  SHF.L.U32 R2, R5, 0x1f, RZ ;  /* 0x0000001f05027819 */ /* 0x000fc800000006ff */
[----:B------:R-:W2:Y:S02]  /*14560*/  SYNCS.PHASECHK.TRANS64.TRYWAIT P0, [R3+URZ+0x2a840], R2 ;  /* 0x02a84002030075a7 */ /* 0x000ea4000800017f */
[----:B--2---:R-:W-:Y:S05]  /*14570*/  @!P0 BRA `(.L_x_1510) ;  /* 0x0000003800d88947 */ /* 0x004fea0003800000 */
.L_x_1603:
[----:B------:R-:W-:Y:S05]  /*14580*/  BSYNC B2 ;  /* 0x0000000000027941 */ /* 0x000fea0003800000 */
.L_x_1509:
[----:B0-----:R-:W0:Y:S01]  /*14590*/  S2R R6, SR_TID.X ;  /* 0x0000000000067919 */ /* 0x001e220000002100 */
        /* <DEDUP_REMOVED lines=11> */
.L_x_1512:
[----:B------:R-:W-:Y:S05]  /*14650*/  BSYNC B2 ;  /* 0x0000000000027941 */ /* 0x000fea0003800000 */
.L_x_1511:
[----:B------:R-:W3:Y:S04]  /*14660*/  LDL R6, [R1] ;  /* 0x0000000001067983 */ /* 0x000ee80000100800 */
[----:B--2---:R-:W2:Y:S01]  /*14670*/  LDL R2, [R1+0x14] ;  /* 0x0000140001027983 */ /* 0x004ea20000100800 */
        /* <DEDUP_REMOVED lines=8> */
[----:B---3--:R-:W-:-:S02]  /*14700*/  IMAD R6, R4, 0x9000, R6 ;  /* 0x0000900004067824 */ /* 0x008fc400078e0206 */
[----:B--2---:R-:W-:Y:S02]  /*14710*/  IMAD R2, R8, 0x60, R2 ;  /* 0x0000006008027824 */ /* 0x004fe400078e0202 */
[----:B------:R-:W-:-:S08]  /*14720*/  VIADD R7, R6, 0x18400 ;  /* 0x0001840006077836 */ /* 0x000fd00000000000 */
.L_x_1513:
        /* <DEDUP_REMOVED lines=16> */
.L_x_1514:
        /* <DEDUP_REMOVED lines=15> */
.L_x_1515:
        /* <DEDUP_REMOVED lines=17> */
.L_x_1604:
[----:B------:R-:W-:Y:S05]  /*14a30*/  BSYNC B2 ;  /* 0x0000000000027941 */ /* 0x000fea0003800000 */
.L_x_1516:
[----:B------:R-:W-:Y:S01]  /*14a40*/  BSSY B2, `(.L_x_1518) ;  /* 0x000000b000027945 */ /* 0x000fe20003800000 */
[----:B------:R-:W-:Y:S02]  /*14a50*/  IMAD.MOV.U32 R12, RZ, RZ, 0x0 ;  /* 0x00000000ff0c7424 */ /* 0x000fe400078e00ff */
[----:B------:R-:W-:Y:S01]  /*14a60*/  IMAD.MOV.U32 R13, RZ, RZ, 0x14f00000 ;  /* 0x14f00000ff0d7424 */ /* 0x000fe200078e00ff */
[----:B------:R-:W-:Y:S06]  /*14a70*/  @P1 BRA `(.L_x_1519) ;  /* 0x00000000001c1947 */ /* 0x000fec0003800000 */
[----:B------:R-:W2:Y:S01]  /*14a80*/  S2R R6, SR_TID.X ;  /* 0x0000000000067919 */ /* 0x000ea20000002100 */
[----:B0-----:R-:W-:-:S04]  /*14a90*/  IMAD.MOV.U32 R3, RZ, RZ, 0x6000 ;  /* 0x00006000ff037424 */ /* 0x001fc800078e00ff */
[----:B------:R3:W-:Y:S01]  /*14aa0*/  SYNCS.ARRIVE.TRANS64 RZ, [R2+URZ+0x50], R3 ;  /* 0x0000500302ff79a7 */ /* 0x0007e2000800003f */
[----:B--2---:R-:W-:-:S04]  /*14ab0*/  LOP3.LUT R6, R6, 0x1f, RZ, 0xc0, !PT ;  /* 0x0000001f06067812 */ /* 0x004fc800078ec0ff */
[----:B------:R-:W-:-:S13]  /*14ac0*/  ISETP.NE.AND P0, PT, R6, RZ, PT ;  /* 0x000000ff0600720c */ /* 0x000fda0003f05270 */
[----:B---3--:R-:W-:Y:S05]  /*14ad0*/  @!P0 BRA `(.L_x_1519) ;  /* 0x0000000000048947 */ /* 0x008fea0003800000 */
[----:B------:R-:W-:Y:S01]  /*14ae0*/  BPT.TRAP 0x1 ;  /* 0x000000040000795c */ /* 0x000fe20000300000 */
.L_x_1519:
[----:B------:R-:W-:Y:S05]  /*14af0*/  BSYNC B2 ;  /* 0x0000000000027941 */ /* 0x000fea0003800000 */
.L_x_1518:
[----:B------:R-:W2:Y:S04]  /*14b00*/  LDL R15, [R1] ;  /* 0x00000000010f7983 */ /* 0x000ea80000100800 */
[----:B0-----:R-:W2:Y:S04]  /*14b10*/  LDL.LU R3, [R1+0x4] ;  /* 0x0000040001037983 */ /* 0x001ea80000300800 */
[----:B------:R-:W3:Y:S04]  /*14b20*/  LDL R7, [R1+0x14] ;  /* 0x0000140001077983 */ /* 0x000ee80000100800 */
        /* <DEDUP_REMOVED lines=11> */
.L_x_1520:
        /* <DEDUP_REMOVED lines=15> */
.L_x_1521:
        /* <DEDUP_REMOVED lines=12> */
.L_x_1507:
[----:B------:R-:W-:Y:S05]  /*14d90*/  BSYNC B1 ;  /* 0x0000000000017941 */ /* 0x000fea0003800000 */
.L_x_1506:
[----:B------:R-:W2:Y:S01]  /*14da0*/  LDL R2, [R1+0x18] ;  /* 0x0000180001027983 */ /* 0x000ea20000100800 */
[----:B------:R-:W-:Y:S01]  /*14db0*/  VIADD R3, R4, 0x1 ;  /* 0x0000000104037836 */ /* 0x000fe20000000000 */
[----:B------:R-:W-:Y:S01]  /*14dc0*/  BSSY B1, `(.L_x_1522) ;  /* 0x00000a9000017945 */ /* 0x000fe20003800000 */
[----:B------:R-:W-:-:S03]  /*14dd0*/  VIADD R6, R0, 0xffffffff ;  /* 0xffffffff00067836 */ /* 0x000fc60000000000 */
[----:B------:R-:W-:-:S04]  /*14de0*/  ISETP.NE.AND P0, PT, R3, 0x2, PT ;  /* 0x000000020300780c */ /* 0x000fc80003f05270 */
[----:B------:R-:W-:Y:S02]  /*14df0*/  SEL R12, R3, RZ, P0 ;  /* 0x000000ff030c7207 */ /* 0x000fe40000000000 */
[----:B--2---:R-:W-:Y:S02]  /*14e00*/  LOP3.LUT P1, RZ, R2, 0x1, RZ, 0xc0, !PT ;  /* 0x0000000102ff7812 */ /* 0x004fe4000782c0ff */
[----:B------:R-:W-:-:S04]  /*14e10*/  SEL R2, RZ, 0x1, P0 ;  /* 0x00000001ff027807 */ /* 0x000fc80000000000 */
[----:B------:R-:W-:-:S05]  /*14e20*/  LOP3.LUT R11, R5, R2, RZ, 0x3c, !PT ;  /* 0x00000002050b7212 */ /* 0x000fca00078e3cff */
[----:B------:R2:W-:Y:S04]  /*14e30*/  STL [R1+0x10], R11 ;  /* 0x0000100b01007387 */ /* 0x0005e80000100800 */
[----:B------:R2:W-:Y:S01]  /*14e40*/  STL [R1+0x4], R12 ;  /* 0x0000040c01007387 */ /* 0x0005e20000100800 */
[----:B------:R-:W-:Y:S05]  /*14e50*/  @!P1 BRA `(.L_x_1523) ;  /* 0x00000008007c9947 */ /* 0x000fea0003800000 */
[----:B------:R-:W-:Y:S01]  /*14e60*/  ULDC.64 UR4, c[0x0][0x418] ;  /* 0x0001060000047ab9 */ /* 0x000fe20000000a00 */
[----:B------:R-:W-:Y:S01]  /*14e70*/  IMAD.MOV.U32 R7, RZ, RZ, R6 ;  /* 0x000000ffff077224 */ /* 0x000fe200078e0006 */
[----:B------:R-:W-:-:S04]  /*14e80*/  ISETP.NE.U32.AND P0, PT, RZ, UR4, PT ;  /* 0x00000004ff007c0c */ /* 0x000fc8000bf05070 */
[----:B------:R-:W-:-:S13]  /*14e90*/  ISETP.NE.AND.EX P0, PT, RZ, UR5, PT, P0 ;  /* 0x00000005ff007c0c */ /* 0x000fda000bf05300 */
[----:B------:R-:W-:Y:S05]  /*14ea0*/  @!P0 BRA `(.L_x_1524) ;  /* 0x0000000000508947 */ /* 0x000fea0003800000 */
[----:B------:R-:W3:Y:S01]  /*14eb0*/  LDL R14, [R1+0x1c] ;  /* 0x00001c00010e7983 */ /* 0x000ee20000100800 */
[----:B0-----:R-:W0:Y:S01]  /*14ec0*/  LDC R8, c[0x0][0x43c] ;  /* 0x00010f00ff087b82 */ /* 0x001e220000000800 */
[----:B------:R-:W-:Y:S02]  /*14ed0*/  ULDC.64 UR6, c[0x0][0x428] ;  /* 0x00010a0000067ab9 */ /* 0x000fe40000000a00 */
[----:B------:R-:W4:Y:S01]  /*14ee0*/  LDL R13, [R1+0xc] ;  /* 0x00000c00010d7983 */ /* 0x000f220000100800 */
        /* <DEDUP_REMOVED lines=9> */
[----:B---3--:R-:W-:-:S04]  /*14f80*/  IMAD R8, R14, UR6, RZ ;  /* 0x000000060e087c24 */ /* 0x008fc8000f8e02ff */
[C---:B----4-:R-:W-:Y:S02]  /*14f90*/  IMAD R8, R13.reuse, UR7, R8 ;  /* 0x000000070d087c24 */ /* 0x050fe4000f8e0208 */
[----:B------:R-:W-:-:S04]  /*14fa0*/  IMAD.WIDE.U32 R2, R13, UR6, R2 ;  /* 0x000000060d027c25 */ /* 0x000fc8000f8e0002 */
[----:B------:R-:W-:Y:S01]  /*14fb0*/  IMAD.IADD R3, R8, 0x1, R3 ;  /* 0x0000000108037824 */ /* 0x000fe200078e0203 */
[----:B------:R-:W-:-:S04]  /*14fc0*/  LEA R8, P0, R2, UR4, 0x2 ;  /* 0x0000000402087c11 */ /* 0x000fc8000f8010ff */
[----:B------:R-:W-:-:S06]  /*14fd0*/  LEA.HI.X R9, R2, UR5, R3, 0x2, P0 ;  /* 0x0000000502097c11 */ /* 0x000fcc00080f1403 */
[----:B------:R3:W5:Y:S03]  /*14fe0*/  LDG.E R9, desc[UR8][R8.64] ;  /* 0x0000000808097981 */ /* 0x000766000c1e1900 */
.L_x_1524:
[----:B------:R-:W4:Y:S01]  /*14ff0*/  LDL R2, [R1] ;  /* 0x0000000001027983 */ /* 0x000f220000100800 */
[----:B------:R-:W-:Y:S01]  /*15000*/  SHF.L.U32 R3, R11, 0x1f, RZ ;  /* 0x0000001f0b037819 */ /* 0x000fe200000006ff */
[----:B------:R-:W-:Y:S01]  /*15010*/  BSSY B2, `(.L_x_1525) ;  /* 0x0000004000027945 */ /* 0x000fe20003800000 */
[----:B----4-:R-:W-:-:S04]  /*15020*/  IMAD R2, R12, 0x8, R2 ;  /* 0x000000080c027824 */ /* 0x010fc800078e0202 */
[----:B------:R-:W4:Y:S02]  /*15030*/  SYNCS.PHASECHK.TRANS64.TRYWAIT P0, [R2+URZ+0x2a840], R3 ;  /* 0x02a84003020075a7 */ /* 0x000f24000800017f */
[----:B----4-:R-:W-:Y:S05]  /*15040*/  @!P0 BRA `(.L_x_1526) ;  /* 0x00000030004c8947 */ /* 0x010fea0003800000 */
.L_x_1605:
[----:B------:R-:W-:Y:S05]  /*15050*/  BSYNC B2 ;  /* 0x0000000000027941 */ /* 0x000fea0003800000 */
.L_x_1525:
[----:B0--3--:R-:W0:Y:S01]  /*15060*/  S2R R8, SR_TID.X ;  /* 0x0000000000087919 */ /* 0x009e220000002100 */
        /* <DEDUP_REMOVED lines=9> */
[----:B---3--:R-:W-:Y:S05]  /*15100*/  @!P0 BRA `(.L_x_1528) ;  /* 0x0000000000048947 */ /* 0x008fea0003800000 */
[----:B------:R-:W-:Y:S01]  /*15110*/  BPT.TRAP 0x1 ;  /* 0x000000040000795c */ /* 0x000fe20000300000 */
.L_x_1528:
[----:B------:R-:W-:Y:S05]  /*15120*/  BSYNC B2 ;  /* 0x0000000000027941 */ /* 0x000fea0003800000 */
.L_x_1527:
[----:B------:R-:W3:Y:S04]  /*15130*/  LDL R8, [R1+0x4] ;  /* 0x0000040001087983 */ /* 0x000ee80000100800 */
[----:B--2---:R-:W2:Y:S04]  /*15140*/  LDL R11, [R1] ;  /* 0x00000000010b7983 */ /* 0x004ea80000100800 */
        /* <DEDUP_REMOVED lines=8> */
[C---:B---3--:R-:W-:Y:S02]  /*151d0*/  IMAD R3, R8.reuse, 0x8, R10 ;  /* 0x0000000808037824 */ /* 0x048fe400078e020a */
[----:B--2---:R-:W-:Y:S02]  /*151e0*/  IMAD R8, R8, 0x9000, R11 ;  /* 0x0000900008087824 */ /* 0x004fe400078e020b */
[----:B------:R-:W-:-:S02]  /*151f0*/  VIADD R3, R3, 0x30 ;  /* 0x0000003003037836 */ /* 0x000fc40000000000 */
[----:B----4-:R-:W-:Y:S02]  /*15200*/  IMAD R2, R7, 0x60, R2 ;  /* 0x0000006007027824 */ /* 0x010fe400078e0202 */
[----:B------:R-:W-:-:S07]  /*15210*/  VIADD R11, R8, 0x18400 ;  /* 0x00018400080b7836 */ /* 0x000fce0000000000 */
.L_x_1529:
        /* <DEDUP_REMOVED lines=16> */
.L_x_1530:
        /* <DEDUP_REMOVED lines=15> */
.L_x_1531:
        /* <DEDUP_REMOVED lines=15> */
.L_x_1606:
[----:B------:R-:W-:Y:S05]  /*15500*/  BSYNC B2 ;  /* 0x0000000000027941 */ /* 0x000fea0003800000 */
.L_x_1532:
[----:B------:R-:W-:Y:S01]  /*15510*/  BSSY B2, `(.L_x_1534) ;  /* 0x000000b000027945 */ /* 0x000fe20003800000 */
[----:B------:R-:W-:Y:S02]  /*15520*/  IMAD.MOV.U32 R12, RZ, RZ, 0x0 ;  /* 0x00000000ff0c7424 */ /* 0x000fe400078e00ff */
[----:B------:R-:W-:Y:S01]  /*15530*/  IMAD.MOV.U32 R13, RZ, RZ, 0x14f00000 ;  /* 0x14f00000ff0d7424 */ /* 0x000fe200078e00ff */
[----:B------:R-:W-:Y:S06]  /*15540*/  @P1 BRA `(.L_x_1535) ;  /* 0x00000000001c1947 */ /* 0x000fec0003800000 */
[----:B------:R-:W2:Y:S02]  /*15550*/  S2R R3, SR_TID.X ;  /* 0x0000000000037919 */ /* 0x000ea40000002100 */
[----:B--2---:R-:W-:Y:S01]  /*15560*/  LOP3.LUT R8, R3, 0x1f, RZ, 0xc0, !PT ;  /* 0x0000001f03087812 */ /* 0x004fe200078ec0ff */
[----:B------:R-:W-:-:S03]  /*15570*/  IMAD.MOV.U32 R3, RZ, RZ, 0x6000 ;  /* 0x00006000ff037424 */ /* 0x000fc600078e00ff */
[----:B------:R-:W-:Y:S01]  /*15580*/  ISETP.NE.AND P0, PT, R8, RZ, PT ;  /* 0x000000ff0800720c */ /* 0x000fe20003f05270 */
[----:B------:R2:W-:-:S12]  /*15590*/  SYNCS.ARRIVE.TRANS64 RZ, [R2+URZ+0x50], R3 ;  /* 0x0000500302ff79a7 */ /* 0x0005d8000800003f */
[----:B--2---:R-:W-:Y:S05]  /*155a0*/  @!P0 BRA `(.L_x_1535) ;  /* 0x0000000000048947 */ /* 0x004fea0003800000 */
[----:B------:R-:W-:Y:S01]  /*155b0*/  BPT.TRAP 0x1 ;  /* 0x000000040000795c */ /* 0x000fe20000300000 */
.L_x_1535:
[----:B------:R-:W-:Y:S05]  /*155c0*/  BSYNC B2 ;  /* 0x0000000000027941 */ /* 0x000fea0003800000 */
.L_x_1534:
[----:B------:R-:W2:Y:S04]  /*155d0*/  LDL R8, [R1] ;  /* 0x0000000001087983 */ /* 0x000ea80000100800 */
        /* <DEDUP_REMOVED lines=12> */
.L_x_1536:
        /* <DEDUP_REMOVED lines=15> */
.L_x_1537:
        /* <DEDUP_REMOVED lines=12> */
.L_x_1523:
[----:B------:R-:W-:Y:S05]  /*15850*/  BSYNC B1 ;  /* 0x0000000000017941 */ /* 0x000fea0003800000 */
.L_x_1522:
[----:B------:R-:W4:Y:S01]  /*15860*/  LDL R2, [R1+0x24] ;  /* 0x0000240001027983 */ /* 0x000f220000100800 */
[----:B------:R-:W-:Y:S01]  /*15870*/  VIADD R0, R0, 0xfffffffe ;  /* 0xfffffffe00007836 */ /* 0x000fe20000000000 */
[----:B----4-:R-:W-:-:S13]  /*15880*/  ISETP.GT.AND P0, PT, R6, R2, PT ;  /* 0x000000020600720c */ /* 0x010fda0003f04270 */
[----:B------:R-:W-:Y:S05]  /*15890*/  @P0 BRA `(.L_x_1538) ;  /* 0xffffffe8008c0947 */ /* 0x000fea000383ffff */
.L_x_1487:
[----:B------:R-:W-:Y:S05]  /*158a0*/  BSYNC B0 ;  /* 0x0000000000007941 */ /* 0x000fea0003800000 */
.L_x_1486:
[----:B------:R-:W4:Y:S01]  /*158b0*/  S2R R2, SR_TID.X ;  /* 0x0000000000027919 */ /* 0x000f220000002100 */
[----:B------:R-:W-:Y:S01]  /*158c0*/  BSSY B0, `(.L_x_1539) ;  /* 0x0000011000007945 */ /* 0x000fe20003800000 */
[----:B----4-:R-:W-:-:S04]  /*158d0*/  LOP3.LUT R3, R2, 0x7f, RZ, 0xc0, !PT ;  /* 0x0000007f02037812 */ /* 0x010fc800078ec0ff */
[----:B------:R-:W-:-:S13]  /*158e0*/  ISETP.NE.AND P0, PT, R3, RZ, PT ;  /* 0x000000ff0300720c */ /* 0x000fda0003f05270 */
[----:B------:R-:W-:Y:S05]  /*158f0*/  @P0 BRA `(.L_x_1540) ;  /* 0x0000000000340947 */ /* 0x000fea0003800000 */
[----:B------:R-:W4:Y:S01]  /*15900*/  S2R R2, SR_LANEID ;  /* 0x0000000000027919 */ /* 0x000f220000000000 */
[----:B------:R-:W-:Y:S01]  /*15910*/  VOTEU.ANY UR4, UPT, PT ;  /* 0x0000000000047886 */ /* 0x000fe200038e0100 */
[----:B------:R-:W5:Y:S01]  /*15920*/  LDC.64 R4, c[0x0][0xc60] ;  /* 0x00031800ff047b82 */ /* 0x000f620000000a00 */
[----:B------:R-:W4:Y:S01]  /*15930*/  FLO.U32 R0, UR4 ;  /* 0x0000000400007d00 */ /* 0x000f2200080e0000 */
[----:B------:R-:W-:Y:S01]  /*15940*/  ULDC.64 UR6, c[0x0][0x208] ;  /* 0x0000820000067ab9 */ /* 0x000fe20000000a00 */
[----:B----4-:R-:W-:-:S06]  /*15950*/  ISETP.EQ.U32.AND P0, PT, R0, R2, PT ;  /* 0x000000020000720c */ /* 0x010fcc0003f02070 */
[----:B------:R-:W5:Y:S07]  /*15960*/  POPC R2, UR4 ;  /* 0x0000000400027d09 */ /* 0x000f6e0008000000 */
[----:B-----5:R-:W4:Y:S04]  /*15970*/  @P0 ATOMG.E.ADD.STRONG.GPU PT, R2, desc[UR6][R4.64], R2 ;  /* 0x00000002040209a8 */ /* 0x020f2800081ee1c6 */
[----:B----4-:R4:W5:Y:S02]  /*15980*/  SHFL.IDX PT, R2, R2, R0, 0x1f ;  /* 0x00001f0002027589 */ /* 0x01096400000e0000 */
[----:B----4-:R-:W4:Y:S02]  /*15990*/  S2R R0, SR_LTMASK ;  /* 0x0000000000007919 */ /* 0x010f240000003900 */
[----:B----4-:R-:W-:-:S06]  /*159a0*/  LOP3.LUT R0, R0, UR4, RZ, 0xc0, !PT ;  /* 0x0000000400007c12 */ /* 0x010fcc000f8ec0ff */
[----:B------:R-:W5:Y:S02]  /*159b0*/  POPC R0, R0 ;  /* 0x0000000000007309 */ /* 0x000f640000000000 */
[----:B-----5:R-:W-:-:S07]  /*159c0*/  IADD3 R16, R2, UR38, R0 ;  /* 0x0000002602107c10 */ /* 0x020fce000fffe000 */
.L_x_1540:
[----:B------:R-:W-:Y:S05]  /*159d0*/  BSYNC B0 ;  /* 0x0000000000007941 */ /* 0x000fea0003800000 */
.L_x_1539:
[----:B------:R-:W4:Y:S01]  /*159e0*/  LDL R0, [R1+0x18] ;  /* 0x0000180001007983 */ /* 0x000f220000100800 */
[----:B------:R-:W-:Y:S01]  /*159f0*/  BSSY B0, `(.L_x_1541) ;  /* 0x000003e000007945 */ /* 0x000fe20003800000 */
[----:B----4-:R-:W-:-:S13]  /*15a00*/  LOP3.LUT P0, RZ, R0, 0x1, RZ, 0xc0, !PT ;  /* 0x0000000100ff7812 */ /* 0x010fda000780c0ff */
[----:B------:R-:W-:Y:S05]  /*15a10*/  @!P0 BRA `(.L_x_1542) ;  /* 0x0000000000ec8947 */ /* 0x000fea0003800000 */
[----:B------:R-:W4:Y:S04]  /*15a20*/  LDL R4, [R1] ;  /* 0x0000000001047983 */ /* 0x000f280000100800 */
[----:B------:R-:W4:Y:S04]  /*15a30*/  LDL R0, [R1+0x4] ;  /* 0x0000040001007983 */ /* 0x000f280000100800 */
[----:B------:R-:W5:Y:S01]  /*15a40*/  LDL R2, [R1+0x10] ;  /* 0x0000100001027983 */ /* 0x000f620000100800 */
[----:B------:R-:W-:Y:S01]  /*15a50*/  BSSY B1, `(.L_x_1543) ;  /* 0x0000006000017945 */ /* 0x000fe20003800000 */
[----:B------:R-:W-:Y:S01]  /*15a60*/  ISETP.NE.AND P1, PT, R3, RZ, PT ;  /* 0x000000ff0300720c */ /* 0x000fe20003f25270 */
[----:B----4-:R-:W-:Y:S01]  /*15a70*/  IMAD R0, R0, 0x8, R4 ;  /* 0x0000000800007824 */ /* 0x010fe200078e0204 */
[----:B-----5:R-:W-:-:S04]  /*15a80*/  SHF.L.U32 R2, R2, 0x1f, RZ ;  /* 0x0000001f02027819 */ /* 0x020fc800000006ff */
[----:B------:R-:W4:Y:S02]  /*15a90*/  SYNCS.PHASECHK.TRANS64.TRYWAIT P0, [R0+URZ+0x2a860], R2 ;  /* 0x02a86002000075a7 */ /* 0x000f24000800017f */
[----:B----4-:R-:W-:Y:S05]  /*15aa0*/  @!P0 BRA `(.L_x_1544) ;  /* 0x0000002400dc8947 */ /* 0x010fea0003800000 */
.L_x_1607:
[----:B------:R-:W-:Y:S05]  /*15ab0*/  BSYNC B1 ;  /* 0x0000000000017941 */ /* 0x000fea0003800000 */
.L_x_1543:
[----:B------:R-:W-:Y:S04]  /*15ac0*/  BSSY B1, `(.L_x_1545) ;  /* 0x0000009000017945 */ /* 0x000fe80003800000 */
[----:B------:R-:W-:Y:S05]  /*15ad0*/  @P1 BRA `(.L_x_1546) ;  /* 0x00000000001c1947 */ /* 0x000fea0003800000 */
[----:B------:R-:W5:Y:S01]  /*15ae0*/  S2R R3, SR_TID.X ;  /* 0x0000000000037919 */ /* 0x000f620000002100 */
[----:B----4-:R-:W-:-:S04]  /*15af0*/  IMAD.MOV.U32 R2, RZ, RZ, 0x6000 ;  /* 0x00006000ff027424 */ /* 0x010fc800078e00ff */
[----:B------:R4:W-:Y:S01]  /*15b00*/  SYNCS.ARRIVE.TRANS64 RZ, [R0+URZ+0x2a850], R2 ;  /* 0x02a8500200ff79a7 */ /* 0x0009e2000800003f */
[----:B-----5:R-:W-:-:S04]  /*15b10*/  LOP3.LUT R3, R3, 0x1f, RZ, 0xc0, !PT ;  /* 0x0000001f03037812 */ /* 0x020fc800078ec0ff */
[----:B------:R-:W-:-:S13]  /*15b20*/  ISETP.NE.AND P0, PT, R3, RZ, PT ;  /* 0x000000ff0300720c */ /* 0x000fda0003f05270 */
[----:B----4-:R-:W-:Y:S05]  /*15b30*/  @!P0 BRA `(.L_x_1546) ;  /* 0x0000000000048947 */ /* 0x010fea0003800000 */
[----:B------:R-:W-:Y:S01]  /*15b40*/  BPT.TRAP 0x1 ;  /* 0x000000040000795c */ /* 0x000fe20000300000 */
.L_x_1546:
[----:B------:R-:W-:Y:S05]  /*15b50*/  BSYNC B1 ;  /* 0x0000000000017941 */ /* 0x000fea0003800000 */
.L_x_1545:
[----:B------:R-:W5:Y:S04]  /*15b60*/  LDL.LU R5, [R1+0x14] ;  /* 0x0000140001057983 */ /* 0x000f680000300800 */
[----:B------:R-:W5:Y:S04]  /*15b70*/  LDL.LU R3, [R1+0x8] ;  /* 0x0000080001037983 */ /* 0x000f680000300800 */
[----:B------:R-:W2:Y:S04]  /*15b80*/  LDL R4, [R1] ;  /* 0x0000000001047983 */ /* 0x000ea80000100800 */
[----:B----4-:R-:W2:Y:S01]  /*15b90*/  LDL R2, [R1+0x4] ;  /* 0x0000040001027983 */ /* 0x010ea20000100800 */
[----:B------:R-:W-:Y:S01]  /*15ba0*/  UIADD3 UR4, UP0, UR36, 0x470, URZ ;  /* 0x0000047024047890 */ /* 0x000fe2000ff1e03f */
[----:B------:R-:W-:Y:S01]  /*15bb0*/  PLOP3.LUT P0, PT, PT, PT, PT, 0x80, 0x0 ;  /* 0x000000000000781c */ /* 0x000fe20003f0f070 */
[----:B------:R-:W-:Y:S01]  /*15bc0*/  VIADD R0, R0, 0x2a850 ;  /* 0x0002a85000007836 */ /* 0x000fe20000000000 */
[----:B------:R-:W-:Y:S01]  /*15bd0*/  UMOV UR6, 0x0 ;  /* 0x0000000000067882 */ /* 0x000fe20000000000 */
[----:B------:R-:W-:Y:S01]  /*15be0*/  UIADD3.X UR5, URZ, UR37, URZ, UP0, !UPT ;  /* 0x000000253f057290 */ /* 0x000fe200087fe43f */
[----:B------:R-:W-:Y:S01]  /*15bf0*/  UMOV UR7, 0x14f00000 ;  /* 0x14f0000000077882 */ /* 0x000fe20000000000 */
[----:B------:R-:W-:Y:S01]  /*15c00*/  UMOV UR10, URZ ;  /* 0x0000003f000a7c82 */ /* 0x000fe20008000000 */
[----:B-----5:R-:W-:-:S02]  /*15c10*/  IMAD R3, R3, 0x60, R5 ;  /* 0x0000006003037824 */ /* 0x020fc400078e0205 */
[----:B--2---:R-:W-:-:S04]  /*15c20*/  IMAD R2, R2, 0x6000, R4 ;  /* 0x0000600002027824 */ /* 0x004fc800078e0204 */
[----:B------:R-:W-:-:S07]  /*15c30*/  VIADD R4, R2, 0x400 ;  /* 0x0000040002047836 */ /* 0x000fce0000000000 */
.L_x_1547:
        /* <DEDUP_REMOVED lines=15> */
.L_x_1548:
        /* <DEDUP_REMOVED lines=9> */
[----:B----4-:R-:W-:Y:S05]  /*15dc0*/  @P0 BRA.U.ANY `(.L_x_1548) ;  /* 0xfffffffd00d80947 */ /* 0x010fea000393ffff */
.L_x_1542:
[----:B------:R-:W-:Y:S05]  /*15dd0*/  BSYNC B0 ;  /* 0x0000000000007941 */ /* 0x000fea0003800000 */
.L_x_1541:
[----:B------:R-:W4:Y:S04]  /*15de0*/  LDL.LU R5, [R1+0x4] ;  /* 0x0000040001057983 */ /* 0x000f280000300800 */
[----:B------:R-:W5:Y:S01]  /*15df0*/  LDL.LU R4, [R1+0x10] ;  /* 0x0000100001047983 */ /* 0x000f620000300800 */
[----:B----4-:R-:W-:-:S05]  /*15e00*/  VIADD R0, R5, 0x1 ;  /* 0x0000000105007836 */ /* 0x010fca0000000000 */
[----:B------:R-:W-:-:S04]  /*15e10*/  ISETP.NE.AND P0, PT, R0, 0x2, PT ;  /* 0x000000020000780c */ /* 0x000fc80003f05270 */
[----:B------:R-:W-:Y:S02]  /*15e20*/  SEL R2, RZ, 0x1, P0 ;  /* 0x00000001ff027807 */ /* 0x000fe40000000000 */
[----:B------:R-:W-:Y:S02]  /*15e30*/  SEL R0, R0, RZ, P0 ;  /* 0x000000ff00007207 */ /* 0x000fe40000000000 */
[----:B-----5:R-:W-:-:S03]  /*15e40*/  LOP3.LUT R4, R4, R2, RZ, 0x3c, !PT ;  /* 0x0000000204047212 */ /* 0x020fc600078e3cff */
[----:B------:R4:W-:Y:S04]  /*15e50*/  STL [R1+0x4], R0 ;  /* 0x0000040001007387 */ /* 0x0009e80000100800 */
[----:B------:R4:W-:Y:S02]  /*15e60*/  STL [R1+0x10], R4 ;  /* 0x0000100401007387 */ /* 0x0009e40000100800 */
.L_x_1466:
[----:B------:R-:W-:Y:S05]  /*15e70*/  BSYNC B7 ;  /* 0x0000000000077941 */ /* 0x000fea0003800000 */
.L_x_1464:
[----:B----4-:R-:W4:Y:S02]  /*15e80*/  LDL R0, [R1+0x18] ;  /* 0x0000180001007983 */ /* 0x010f240000100800 */
[----:B----4-:R-:W-:-:S13]  /*15e90*/  LOP3.LUT P0, RZ, R0, 0x2, RZ, 0xc0, !PT ;  /* 0x0000000200ff7812 */ /* 0x010fda000780c0ff */
[----:B------:R-:W-:Y:S05]  /*15ea0*/  @!P0 BRA `(.L_x_1549) ;  /* 0x0000000000288947 */ /* 0x000fea0003800000 */
[----:B------:R-:W-:Y:S05]  /*15eb0*/  WARPSYNC.ALL ;  /* 0x0000000000007948 */ /* 0x000fea0003800000 */
[----:B------:R-:W4:Y:S08]  /*15ec0*/  S2UR UR5, SR_CgaCtaId ;  /* 0x00000000000579c3 */ /* 0x000f300000008800 */
[----:B------:R-:W-:Y:S06]  /*15ed0*/  BAR.SYNC.DEFER_BLOCKING 0x5, 0x180 ;  /* 0x0146000000007b1d */ /* 0x000fec0000010000 */
[----:B------:R-:W-:-:S02]  /*15ee0*/  UMOV UR4, 0x400 ;  /* 0x0000040000047882 */ /* 0x000fc40000000000 */
[----:B----4-:R-:W-:-:S06]  /*15ef0*/  ULEA UR4, UR5, UR4, 0x18 ;  /* 0x0000000405047291 */ /* 0x010fcc000f8ec03f */
[----:B------:R-:W-:-:S05]  /*15f00*/  IMAD.U32 R0, RZ, RZ, UR4 ;  /* 0x00000004ff007e24 */ /* 0x000fca000f8e00ff */
[----:B------:R4:W0:Y:S04]  /*15f10*/  LDS.128 R16, [R0+0x2a8d0] ;  /* 0x02a8d00000107984 */ /* 0x0008280000000c00 */
[----:B------:R4:W-:Y:S01]  /*15f20*/  STL [R1], R0 ;  /* 0x0000000001007387 */ /* 0x0009e20000100800 */
[----:B------:R-:W-:Y:S06]  /*15f30*/  BAR.ARV 0x4, 0x180 ;  /* 0x0106000000007b1d */ /* 0x000fec0000002000 */
[----:B------:R-:W-:Y:S05]  /*15f40*/  BRA `(.L_x_1550) ;  /* 0x0000000800e47947 */ /* 0x000fea0003800000 */
.L_x_1549:
[----:B------:R-:W4:Y:S01]  /*15f50*/  S2R R0, SR_TID.X ;  /* 0x0000000000007919 */ /* 0x000f220000002100 */
[----:B------:R-:W-:Y:S01]  /*15f60*/  UMOV UR4, 0xffffffff ;  /* 0xffffffff00047882 */ /* 0x000fe20000000000 */
[----:B----4-:R-:W-:-:S04]  /*15f70*/  LOP3.LUT R6, R0, 0x1f, RZ, 0xc0, !PT ;  /* 0x0000001f00067812 */ /* 0x010fc800078ec0ff */
[----:B------:R-:W-:Y:S01]  /*15f80*/  ISETP.NE.AND P0, PT, R6, 0x1f, PT ;  /* 0x0000001f0600780c */ /* 0x000fe20003f05270 */
[----:B------:R-:W-:-:S12]  /*15f90*/  BRA.DIV UR4, `(.L_x_1551) ;  /* 0x0000002204b47947 */ /* 0x000fd8000b800000 */
[----:B------:R-:W-:Y:S01]  /*15fa0*/  IMAD.IADD R5, R19, 0x1, R6 ;  /* 0x0000000113057824 */ /* 0x000fe200078e0206 */
[----:B------:R-:W-:Y:S01]  /*15fb0*/  ULDC UR4, c[0x0][0xc3c] ;  /* 0x00030f0000047ab9 */ /* 0x000fe20000000800 */
[----:B------:R-:W-:-:S03]  /*15fc0*/  ULDC.64 UR6, c[0x0][0x208] ;  /* 0x0000820000067ab9 */ /* 0x000fc60000000a00 */
[----:B------:R-:W-:-:S13]  /*15fd0*/  ISETP.GE.OR P1, PT, R5, UR4, !P0 ;  /* 0x0000000405007c0c */ /* 0x000fda000c726670 */
[----:B------:R-:W4:Y:S02]  /*15fe0*/  @!P1 LDC.64 R2, c[0x0][0xc80] ;  /* 0x00032000ff029b82 */ /* 0x000f240000000a00 */
[----:B----4-:R-:W-:-:S06]  /*15ff0*/  @!P1 IMAD.WIDE R2, R5, 0x4, R2 ;  /* 0x0000000405029825 */ /* 0x010fcc00078e0202 */
[----:B------:R4:W5:Y:S01]  /*16000*/  @!P1 LDG.E R3, desc[UR6][R2.64] ;  /* 0x0000000602039981 */ /* 0x000962000c1e1900 */
[C---:B------:R-:W-:Y:S02]  /*16010*/  ISETP.GE.U32.AND P2, PT, R6.reuse, 0x2, PT ;  /* 0x000000020600780c */ /* 0x040fe40003f46070 */
[C---:B------:R-:W-:Y:S01]  /*16020*/  ISETP.GE.U32.AND P3, PT, R6.reuse, 0x4, PT ;  /* 0x000000040600780c */ /* 0x040fe20003f66070 */
[----:B------:R-:W-:Y:S01]  /*16030*/  SHFL.IDX PT, R0, R16, RZ, 0x1f ;  /* 0x00001fff10007589 */ /* 0x000fe200000e0000 */
[C---:B------:R-:W-:Y:S02]  /*16040*/  ISETP.GE.U32.AND P4, PT, R6.reuse, 0x8, PT ;  /* 0x000000080600780c */ /* 0x040fe40003f86070 */
[C---:B------:R-:W-:Y:S01]  /*16050*/  ISETP.GE.U32.AND P5, PT, R6.reuse, 0x10, PT ;  /* 0x000000100600780c */ /* 0x040fe20003fa6070 */
[----:B----4-:R-:W-:Y:S02]  /*16060*/  IMAD.MOV.U32 R2, RZ, RZ, RZ ;  /* 0x000000ffff027224 */ /* 0x010fe400078e00ff */
[----:B-----5:R-:W-:Y:S01]  /*16070*/  @!P1 IMAD.MOV.U32 R2, RZ, RZ, R3 ;  /* 0x000000ffff029224 */ /* 0x020fe200078e0003 */
[----:B------:R-:W-:-:S04]  /*16080*/  ISETP.NE.AND P1, PT, R6, RZ, PT ;  /* 0x000000ff0600720c */ /* 0x000fc80003f25270 */
[----:B------:R-:W4:Y:S02]  /*16090*/  SHFL.UP PT, R14, R2, 0x1, RZ ;  /* 0x04200000020e7989 */ /* 0x000f2400000e00ff */
[----:B----4-:R-:W-:-:S05]  /*160a0*/  SEL R5, R14, RZ, P1 ;  /* 0x000000ff0e057207 */ /* 0x010fca0000800000 */
[----:B------:R-:W-:Y:S02]  /*160b0*/  IMAD.IADD R3, R2, 0x1, R5 ;  /* 0x0000000102037824 */ /* 0x000fe400078e0205 */
[----:B------:R-:W-:Y:S04]  /*160c0*/  SHFL.IDX PT, R5, R16, 0x1, 0x1f ;  /* 0x00201f0010057f89 */ /* 0x000fe800000e0000 */
[----:B------:R-:W4:Y:S02]  /*160d0*/  SHFL.UP PT, R4, R3, 0x2, RZ ;  /* 0x0440000003047989 */ /* 0x000f2400000e00ff */
[----:B----4-:R-:W-:-:S05]  /*160e0*/  SEL R4, R4, RZ, P2 ;  /* 0x000000ff04047207 */ /* 0x010fca0001000000 */
[----:B------:R-:W-:-:S05]  /*160f0*/  IMAD.IADD R3, R3, 0x1, R4 ;  /* 0x0000000103037824 */ /* 0x000fca00078e0204 */
        /* <DEDUP_REMOVED lines=9> */
[----:B------:R4:W0:Y:S02]  /*16190*/  SHFL.IDX PT, R16, R3, 0x1f, 0x1f ;  /* 0x03e01f0003107f89 */ /* 0x00082400000e0000 */
.L_x_1617:
[----:B------:R-:W-:Y:S02]  /*161a0*/  ULDC UR4, c[0x0][0xc38] ;  /* 0x00030e0000047ab9 */ /* 0x000fe40000000800 */
[----:B------:R-:W-:-:S04]  /*161b0*/  IMAD.U32 R4, RZ, RZ, UR4 ;  /* 0x00000004ff047e24 */ /* 0x000fc8000f8e00ff */
[----:B0-----:R-:W-:-:S04]  /*161c0*/  IMAD R16, R16, R4, RZ ;  /* 0x0000000410107224 */ /* 0x001fc800078e02ff */
[----:B------:R-:W-:-:S05]  /*161d0*/  IMAD.IADD R5, R5, 0x1, R16 ;  /* 0x0000000105057824 */ /* 0x000fca00078e0210 */
[----:B------:R-:W-:-:S13]  /*161e0*/  ISETP.GT.AND P6, PT, R5, R0, PT ;  /* 0x000000000500720c */ /* 0x000fda0003fc4270 */
[----:B------:R-:W-:Y:S05]  /*161f0*/  @P6 BRA `(.L_x_1552) ;  /* 0x0000000000a06947 */ /* 0x000fea0003800000 */
.L_x_1557:
[----:B0-----:R-:W0:Y:S01]  /*16200*/  LDC R2, c[0x0][0xc3c] ;  /* 0x00030f00ff027b82 */ /* 0x001e220000000800 */
[----:B------:R-:W-:-:S05]  /*16210*/  VIADD R19, R19, 0x1f ;  /* 0x0000001f13137836 */ /* 0x000fca0000000000 */
[----:B0-----:R-:W-:-:S13]  /*16220*/  ISETP.GE.AND P6, PT, R19, R2, PT ;  /* 0x000000021300720c */ /* 0x001fda0003fc6270 */
[----:B------:R-:W-:Y:S05]  /*16230*/  @P6 BRA `(.L_x_1553) ;  /* 0x0000000400dc6947 */ /* 0x000fea0003800000 */
[----:B----4-:R-:W0:Y:S01]  /*16240*/  S2R R3, SR_TID.X ;  /* 0x0000000000037919 */ /* 0x010e220000002100 */
        /* <DEDUP_REMOVED lines=10> */
.L_x_1555:
[----:B------:R-:W-:Y:S05]  /*162f0*/  BSYNC B0 ;  /* 0x0000000000007941 */ /* 0x000fea0003800000 */
.L_x_1554:
        /* <DEDUP_REMOVED lines=17> */
[----:B------:R0:W4:Y:S02]  /*16410*/  SHFL.IDX PT, R16, R3, 0x1f, 0x1f ;  /* 0x03e01f0003107f89 */ /* 0x00012400000e0000 */
.L_x_1625:
[----:B------:R-:W-:Y:S02]  /*16420*/  ULDC UR4, c[0x0][0xc38] ;  /* 0x00030e0000047ab9 */ /* 0x000fe40000000800 */
[----:B------:R-:W-:-:S04]  /*16430*/  IMAD.U32 R4, RZ, RZ, UR4 ;  /* 0x00000004ff047e24 */ /* 0x000fc8000f8e00ff */
[----:B----4-:R-:W-:-:S04]  /*16440*/  IMAD R16, R16, R4, RZ ;  /* 0x0000000410107224 */ /* 0x010fc800078e02ff */
[----:B------:R-:W-:-:S05]  /*16450*/  IMAD.IADD R5, R16, 0x1, R5 ;  /* 0x0000000110057824 */ /* 0x000fca00078e0205 */
[----:B------:R-:W-:-:S13]  /*16460*/  ISETP.GT.AND P6, PT, R5, R0, PT ;  /* 0x000000000500720c */ /* 0x000fda0003fc4270 */
[----:B------:R-:W-:Y:S05]  /*16470*/  @!P6 BRA `(.L_x_1557) ;  /* 0xfffffffc0060e947 */ /* 0x000fea000383ffff */
.L_x_1552:
[----:B------:R-:W-:Y:S01]  /*16480*/  IMAD.IADD R16, R5, 0x1, -R16 ;  /* 0x0000000105107824 */ /* 0x000fe200078e0a10 */
[----:B------:R-:W-:-:S03]  /*16490*/  UMOV UR4, 0xffffffff ;  /* 0xffffffff00047882 */ /* 0x000fc60000000000 */
[----:B------:R-:W-:-:S05]  /*164a0*/  IMAD R5, R3, R4, R16 ;  /* 0x0000000403057224 */ /* 0x000fca00078e0210 */
[----:B------:R-:W-:Y:S01]  /*164b0*/  ISETP.GT.AND P6, PT, R5, R0, PT ;  /* 0x000000000500720c */ /* 0x000fe20003fc4270 */
[----:B------:R-:W-:-:S12]  /*164c0*/  BRA.DIV UR4, `(.L_x_1558) ;  /* 0x0000002604687947 */ /* 0x000fd8000b800000 */
[----:B------:R-:W-:-:S04]  /*164d0*/  VOTE.ANY R5, PT, !P6 ;  /* 0x0000000000057806 */ /* 0x000fc800070e0100 */
[----:B------:R-:W5:Y:S02]  /*164e0*/  POPC R6, R5 ;  /* 0x0000000500067309 */ /* 0x000f640000000000 */
[----:B-----5:R0:W0:Y:S02]  /*164f0*/  SHFL.IDX PT, R17, R2, R6, 0x1f ;  /* 0x00001f0602117589 */ /* 0x02002400000e0000 */
.L_x_1629:
[----:B------:R-:W-:Y:S01]  /*16500*/  ISETP.NE.AND P0, PT, R5, RZ, PT ;  /* 0x000000ff0500720c */ /* 0x000fe20003f05270 */
[----:B------:R-:W-:-:S12]  /*16510*/  IMAD.MOV.U32 R5, RZ, RZ, RZ ;  /* 0x000000ffff057224 */ /* 0x000fd800078e00ff */
[----:B------:R-:W-:Y:S05]  /*16520*/  @!P0 BRA `(.L_x_1559) ;  /* 0x0000000000148947 */ /* 0x000fea0003800000 */
[----:B------:R-:W-:Y:S01]  /*16530*/  UMOV UR4, 0xffffffff ;  /* 0xffffffff00047882 */ /* 0x000fe20000000000 */
[----:B--2---:R-:W-:Y:S02]  /*16540*/  VIADD R12, R6, 0xffffffff ;  /* 0xffffffff060c7836 */ /* 0x004fe40000000000 */
[----:B------:R-:W-:Y:S05]  /*16550*/  BRA.DIV UR4, `(.L_x_1560) ;  /* 0x00000026048c7947 */ /* 0x000fea000b800000 */
[----:B0---4-:R0:W2:Y:S02]  /*16560*/  SHFL.IDX PT, R3, R3, R12, 0x1f ;  /* 0x00001f0c03037589 */ /* 0x0110a400000e0000 */
.L_x_1632:
[----:B--2---:R-:W-:-:S07]  /*16570*/  IMAD.MOV.U32 R5, RZ, RZ, R3 ;  /* 0x000000ffff057224 */ /* 0x004fce00078e0003 */
.L_x_1559:
[----:B0---4-:R-:W0:Y:S01]  /*16580*/  LDC.64 R2, c[0x0][0xc90] ;  /* 0x00032400ff027b82 */ /* 0x011e220000000a00 */
[----:B------:R-:W-:Y:S01]  /*16590*/  IMAD.IADD R19, R6, 0x1, R19 ;  /* 0x0000000106137824 */ /* 0x000fe200078e0213 */
[----:B------:R-:W-:-:S03]  /*165a0*/  ULDC.64 UR4, c[0x0][0x208] ;  /* 0x0000820000047ab9 */ /* 0x000fc60000000a00 */
[----:B0-----:R-:W-:-:S05]  /*165b0*/  IMAD.WIDE R2, R19, 0x4, R2 ;  /* 0x0000000413027825 */ /* 0x001fca00078e0202 */
[----:B--23--:R-:W2:Y:S01]  /*165c0*/  LDG.E R7, desc[UR4][R2.64] ;  /* 0x0000000402077981 */ /* 0x00cea2000c1e1900 */
[----:B------:R-:W-:-:S04]  /*165d0*/  IMAD R16, R5, R4, R16 ;  /* 0x0000000405107224 */ /* 0x000fc800078e0210 */
[----:B------:R-:W-:Y:S02]  /*165e0*/  IMAD.IADD R0, R0, 0x1, -R16 ;  /* 0x0000000100007824 */ /* 0x000fe400078e0a10 */
[----:B--2---:R-:W-:-:S05]  /*165f0*/  IMAD R6, R17, R7, RZ ;  /* 0x0000000711067224 */ /* 0x004fca00078e02ff */
[----:B------:R-:W-:-:S04]  /*16600*/  IABS R8, R6 ;  /* 0x0000000600087213 */ /* 0x000fc80000000000 */
[----:B------:R-:W0:Y:S08]  /*16610*/  I2F.RP R2, R8 ;  /* 0x0000000800027306 */ /* 0x000e300000209400 */
        /* <DEDUP_REMOVED lines=9> */
[----:B------:R-:W-:-:S04]  /*166b0*/  IMAD.HI.U32 R2, R2, R3, RZ ;  /* 0x0000000302027227 */ /* 0x000fc800078e00ff */
[----:B------:R-:W-:-:S04]  /*166c0*/  IMAD.MOV R5, RZ, RZ, -R5 ;  /* 0x000000ffff057224 */ /* 0x000fc800078e0a05 */
        /* <DEDUP_REMOVED lines=11> */
[----:B------:R-:W-:Y:S02]  /*16780*/  IMAD R5, R7, R2, RZ ;  /* 0x0000000207057224 */ /* 0x000fe400078e02ff */
[----:B------:R-:W-:Y:S02]  /*16790*/  IMAD.MOV R2, RZ, RZ, -R2 ;  /* 0x000000ffff027224 */ /* 0x000fe400078e0a02 */
[----:B------:R-:W-:Y:S02]  /*167a0*/  IMAD.MOV R3, RZ, RZ, -R5 ;  /* 0x000000ffff037224 */ /* 0x000fe400078e0a05 */
[----:B------:R-:W-:-:S03]  /*167b0*/  IMAD R0, R6, R2, R0 ;  /* 0x0000000206007224 */ /* 0x000fc600078e0200 */
[----:B------:R-:W-:Y:S01]  /*167c0*/  VIADDMNMX R4, R3, R4, R7, PT ;  /* 0x0000000403047246 */ /* 0x000fe20003800107 */
[----:B------:R-:W-:-:S03]  /*167d0*/  IMAD.IADD R5, R0, 0x1, R5 ;  /* 0x0000000100057824 */ /* 0x000fc600078e0205 */
        /* <DEDUP_REMOVED lines=23> */
[----:B------:R-:W-:Y:S01]  /*16950*/  @!P1 LOP3.LUT R2, RZ, R4, RZ, 0x33, !PT ;  /* 0x00000004ff029212 */ /* 0x000fe200078e33ff */
[----:B------:R-:W-:-:S04]  /*16960*/  IMAD.MOV R4, RZ, RZ, -R4 ;  /* 0x000000ffff047224 */ /* 0x000fc800078e0a04 */
[----:B------:R-:W-:Y:S01]  /*16970*/  IMAD R18, R2, R4, R5 ;  /* 0x0000000402127224 */ /* 0x000fe200078e0205 */
[----:B------:R-:W-:-:S05]  /*16980*/  LOP3.LUT R2, RZ, R2, RZ, 0x33, !PT ;  /* 0x00000002ff027212 */ /* 0x000fca00078e33ff */
[----:B------:R-:W-:Y:S01]  /*16990*/  IMAD.IADD R17, R17, 0x1, R2 ;  /* 0x0000000111117824 */ /* 0x000fe200078e0202 */
[----:B------:R-:W-:Y:S06]  /*169a0*/  BRA `(.L_x_1561) ;  /* 0x00000000001c7947 */ /* 0x000fec0003800000 */
.L_x_1553:
[----:B------:R-:W-:Y:S01]  /*169b0*/  UMOV UR4, URZ ;  /* 0x0000003f00047c82 */ /* 0x000fe20008000000 */
[----:B------:R-:W-:Y:S01]  /*169c0*/  UMOV UR5, URZ ;  /* 0x0000003f00057c82 */ /* 0x000fe20008000000 */
[----:B------:R-:W-:Y:S01]  /*169d0*/  ULDC UR6, c[0x0][0xc3c] ;  /* 0x00030f0000067ab9 */ /* 0x000fe20000000800 */
[----:B------:R-:W-:Y:S02]  /*169e0*/  IMAD.MOV.U32 R16, RZ, RZ, R0 ;  /* 0x000000ffff107224 */ /* 0x000fe400078e0000 */
[----:B------:R-:W-:Y:S02]  /*169f0*/  IMAD.U32 R17, RZ, RZ, UR4 ;  /* 0x00000004ff117e24 */ /* 0x000fe4000f8e00ff */
[----:B------:R-:W-:Y:S02]  /*16a00*/  IMAD.U32 R18, RZ, RZ, UR5 ;  /* 0x00000005ff127e24 */ /* 0x000fe4000f8e00ff */
[----:B------:R-:W-:-:S07]  /*16a10*/  IMAD.U32 R19, RZ, RZ, UR6 ;  /* 0x00000006ff137e24 */ /* 0x000fce000f8e00ff */
.L_x_1561:
[----:B------:R0:W5:Y:S01]  /*16a20*/  LDL R2, [R1] ;  /* 0x0000000001027983 */ /* 0x0001620000100800 */
[----:B------:R-:W1:Y:S01]  /*16a30*/  S2R R0, SR_TID.X ;  /* 0x0000000000007919 */ /* 0x000e620000002100 */
[----:B------:R-:W-:Y:S05]  /*16a40*/  WARPSYNC.ALL ;  /* 0x0000000000007948 */ /* 0x000fea0003800000 */
[----:B-1----:R-:W-:Y:S01]  /*16a50*/  LOP3.LUT R0, R0, 0x1f, RZ, 0xc0, !PT ;  /* 0x0000001f00007812 */ /* 0x002fe200078ec0ff */
[----:B------:R-:W-:Y:S03]  /*16a60*/  BAR.SYNC.DEFER_BLOCKING 0x4, 0x180 ;  /* 0x0106000000007b1d */ /* 0x000fe60000010000 */
[----:B------:R-:W-:-:S13]  /*16a70*/  ISETP.NE.AND P0, PT, R0, RZ, PT ;  /* 0x000000ff0000720c */ /* 0x000fda0003f05270 */
[----:B----4-:R-:W5:Y:S01]  /*16a80*/  @!P0 S2R R3, SR_CgaCtaId ;  /* 0x0000000000038919 */ /* 0x010f620000008800 */
[----:B------:R-:W-:-:S04]  /*16a90*/  @!P0 MOV R0, 0x400 ;  /* 0x0000040000008802 */ /* 0x000fc80000000f00 */
[----:B-----5:R-:W-:-:S05]  /*16aa0*/  @!P0 LEA R2, R3, R0, 0x18 ;  /* 0x0000000003028211 */ /* 0x020fca00078ec0ff */
[----:B------:R0:W-:Y:S04]  /*16ab0*/  @!P0 STS.128 [R2+0x2a8d0], R16 ;  /* 0x02a8d01002008388 */ /* 0x0001e80000000c00 */
[----:B------:R0:W-:Y:S01]  /*16ac0*/  @!P0 STL [R1], R2 ;  /* 0x0000000201008387 */ /* 0x0001e20000100800 */
[----:B------:R-:W-:Y:S06]  /*16ad0*/  BAR.ARV 0x5, 0x180 ;  /* 0x0146000000007b1d */ /* 0x000fec0000002000 */
.L_x_1550:
[----:B------:R-:W-:Y:S02]  /*16ae0*/  ULDC UR4, c[0x0][0xc3c] ;  /* 0x00030f0000047ab9 */ /* 0x000fe40000000800 */
[----:B0-----:R-:W-:-:S13]  /*16af0*/  ISETP.GE.AND P0, PT, R19, UR4, PT ;  /* 0x0000000413007c0c */ /* 0x001fda000bf06270 */
[----:B------:R-:W-:Y:S05]  /*16b00*/  @!P0 BRA `(.L_x_1562) ;  /* 0xffffffa800008947 */ /* 0x000fea000383ffff */
[----:B------:R-:W-:Y:S05]  /*16b10*/  BSYNC B8 ;  /* 0x0000000000087941 */ /* 0x000fea0003800000 */
.L_x_1452:
[----:B----4-:R-:W4:Y:S01]  /*16b20*/  LDL.LU R0, [R1+0x38] ;  /* 0x0000380001007983 */ /* 0x010f220000300800 */
[----:B------:R-:W-:Y:S01]  /*16b30*/  BSSY B0, `(.L_x_1563) ;  /* 0x000000b000007945 */ /* 0x000fe20003800000 */
[----:B------:R-:W5:Y:S01]  /*16b40*/  S2R R5, SR_CgaCtaId ;  /* 0x0000000000057919 */ /* 0x000f620000008800 */
[----:B----4-:R-:W-:-:S05]  /*16b50*/  VIADD R0, R0, 0x1 ;  /* 0x0000000100007836 */ /* 0x010fca0000000000 */
[----:B0-----:R-:W-:-:S04]  /*16b60*/  LEA.HI R2, R0, R0, RZ, 0x1 ;  /* 0x0000000000027211 */ /* 0x001fc800078f08ff */
[----:B------:R-:W-:-:S05]  /*16b70*/  LOP3.LUT R3, R2, 0xfffffffe, RZ, 0xc0, !PT ;  /* 0xfffffffe02037812 */ /* 0x000fca00078ec0ff */
[----:B------:R-:W-:Y:S01]  /*16b80*/  IMAD.IADD R3, R0, 0x1, -R3 ;  /* 0x0000000100037824 */ /* 0x000fe200078e0a03 */
[----:B------:R-:W-:-:S04]  /*16b90*/  MOV R0, 0x400 ;  /* 0x0000040000007802 */ /* 0x000fc80000000f00 */
[----:B-----5:R-:W-:Y:S02]  /*16ba0*/  LEA R0, R5, R0, 0x18 ;  /* 0x0000000005007211 */ /* 0x020fe400078ec0ff */
[----:B------:R-:W-:-:S04]  /*16bb0*/  SHF.L.U32 R3, R3, 0x1f, RZ ;  /* 0x0000001f03037819 */ /* 0x000fc800000006ff */
[----:B------:R-:W0:Y:S02]  /*16bc0*/  SYNCS.PHASECHK.TRANS64.TRYWAIT P0, [R0+URZ+0x2a820], R3 ;  /* 0x02a82003000075a7 */ /* 0x000e24000800017f */
[----:B0-----:R-:W-:Y:S05]  /*16bd0*/  @!P0 BRA `(.L_x_1564) ;  /* 0x0000002000148947 */ /* 0x001fea0003800000 */
.L_x_1633:
[----:B------:R-:W-:Y:S05]  /*16be0*/  BSYNC B0 ;  /* 0x0000000000007941 */ /* 0x000fea0003800000 */
.L_x_1563:
[----:B------:R-:W-:-:S03]  /*16bf0*/  UMOV UR4, 0xffffffff ;  /* 0xffffffff00047882 */ /* 0x000fc60000000000 */
[----:B------:R-:W-:Y:S05]  /*16c00*/  BRA.DIV UR4, `(.L_x_1565) ;  /* 0x00000022041c7947 */ /* 0x000fea000b800000 */
[----:B------:R-:W4:Y:S02]  /*16c10*/  S2R R2, SR_TID.X ;  /* 0x0000000000027919 */ /* 0x000f240000002100 */
[----:B----4-:R-:W-:-:S04]  /*16c20*/  SHF.R.U32.HI R2, RZ, 0x5, R2 ;  /* 0x00000005ff027819 */ /* 0x010fc80000011602 */
[----:B------:R-:W-:-:S05]  /*16c30*/  LOP3.LUT R2, R2, 0x3, RZ, 0xc0, !PT ;  /* 0x0000000302027812 */ /* 0x000fca00078ec0ff */
[----:B------:R4:W0:Y:S02]  /*16c40*/  SHFL.IDX PT, R14, R2, RZ, 0x1f ;  /* 0x00001fff020e7589 */ /* 0x00082400000e0000 */
.L_x_1636:
[----:B0-----:R-:W-:Y:S01]  /*16c50*/  ISETP.NE.AND P0, PT, R14, RZ, PT ;  /* 0x000000ff0e00720c */ /* 0x001fe20003f05270 */
[----:B------:R-:W-:-:S12]  /*16c60*/  BSSY B0, `(.L_x_1566) ;  /* 0x0000029000007945 */ /* 0x000fd80003800000 */
[----:B------:R-:W-:Y:S05]  /*16c70*/  @P0 BRA `(.L_x_1567) ;  /* 0x00000000009c0947 */ /* 0x000fea0003800000 */
[----:B------:R-:W-:-:S03]  /*16c80*/  UMOV UR4, 0xffffffff ;  /* 0xffffffff00047882 */ /* 0x000fc60000000000 */
[----:B------:R-:W-:Y:S05]  /*16c90*/  BRA.DIV UR4, `(.L_x_1568) ;  /* 0x00000022042c7947 */ /* 0x000fea000b800000 */
[----:B------:R-:W-:-:S13]  /*16ca0*/  ELECT P6, URZ, PT ;  /* 0x00000000003f782f */ /* 0x000fda00038c0000 */
.L_x_1639:
[----:B------:R-:W-:Y:S05]  /*16cb0*/  @!P6 BRA `(.L_x_1567) ;  /* 0x00000000008ce947 */ /* 0x000fea0003800000 */
[----:B----4-:R-:W4:Y:S02]  /*16cc0*/  LDL R2, [R1+0x48] ;  /* 0x0000480001027983 */ /* 0x010f240000100800 */
[----:B----4-:R-:W-:-:S13]  /*16cd0*/  R2UR UR4, R2 ;  /* 0x00000000020472ca */ /* 0x010fda00000e0000 */
[----:B------:R-:W-:-:S06]  /*16ce0*/  ULOP3.LUT UR4, UR4, 0x2, URZ, 0xfc, !UPT ;  /* 0x0000000204047892 */ /* 0x000fcc000f8efc3f */
[----:B------:R-:W-:-:S05]  /*16cf0*/  IMAD.U32 R2, RZ, RZ, UR4 ;  /* 0x00000004ff027e24 */ /* 0x000fca000f8e00ff */
[----:B------:R-:W-:-:S13]  /*16d00*/  ISETP.NE.AND P2, PT, R2, 0x3, PT ;  /* 0x000000030200780c */ /* 0x000fda0003f45270 */
[----:B------:R-:W-:Y:S05]  /*16d10*/  @!P2 BRA `(.L_x_1569) ;  /* 0x000000000004a947 */ /* 0x000fea0003800000 */
[----:B------:R-:W-:Y:S01]  /*16d20*/  BPT.TRAP 0x1 ;  /* 0x000000040000795c */ /* 0x000fe20000300000 */
.L_x_1569:
[----:B------:R-:W4:Y:S04]  /*16d30*/  LDL R3, [R1+0x4] ;  /* 0x0000040001037983 */ /* 0x000f280000100800 */
[----:B--23--:R-:W2:Y:S01]  /*16d40*/  LDL.LU R7, [R1+0x10] ;  /* 0x0000100001077983 */ /* 0x00cea20000300800 */
        /* <DEDUP_REMOVED lines=12> */
.L_x_1640:
[----:B------:R-:W2:Y:S02]  /*16e10*/  SYNCS.PHASECHK.TRANS64.TRYWAIT P0, [R7+URZ], R2 ;  /* 0x00000002070075a7 */ /* 0x000ea4000800017f */
[----:B--2---:R-:W-:Y:S05]  /*16e20*/  @!P0 BRA `(.L_x_1571) ;  /* 0x0000001c00fc8947 */ /* 0x004fea0003800000 */
.L_x_1641:
[----:B------:R-:W-:Y:S05]  /*16e30*/  @!P2 BRA `(.L_x_1572) ;  /* 0x000000000004a947 */ /* 0x000fea0003800000 */
[----:B------:R-:W-:Y:S01]  /*16e40*/  BPT.TRAP 0x1 ;  /* 0x000000040000795c */ /* 0x000fe20000300000 */
.L_x_1572:
[----:B------:R-:W3:Y:S01]  /*16e50*/  LDL.LU R4, [R1+0x4] ;  /* 0x0000040001047983 */ /* 0x000ee20000300800 */
[----:B------:R-:W-:-:S04]  /*16e60*/  VIADD R0, R0, 0x2a860 ;  /* 0x0002a86000007836 */ /* 0x000fc80000000000 */
[----:B---3--:R-:W-:-:S04]  /*16e70*/  IMAD R4, R4, 0x8, R0 ;  /* 0x0000000804047824 */ /* 0x008fc800078e0200 */
[----:B------:R-:W3:Y:S02]  /*16e80*/  SYNCS.PHASECHK.TRANS64.TRYWAIT P0, [R4+URZ], R5 ;  /* 0x00000005040075a7 */ /* 0x000ee4000800017f */
[----:B---3--:R-:W-:Y:S05]  /*16e90*/  @!P0 BRA `(.L_x_1573) ;  /* 0x0000001c00f48947 */ /* 0x008fea0003800000 */
.L_x_1642:
[----:B------:R-:W-:-:S07]  /*16ea0*/  IMAD R3, R3, 0x8, R0 ;  /* 0x0000000803037824 */ /* 0x000fce00078e0200 */
.L_x_1574:
[----:B----4-:R4:W0:Y:S02]  /*16eb0*/  SYNCS.PHASECHK.TRANS64.TRYWAIT P0, [R3+URZ], R2 ;  /* 0x00000002030075a7 */ /* 0x010824000800017f */
[----:B0-----:R-:W-:Y:S05]  /*16ec0*/  @!P0 NANOSLEEP.SYNCS 0x989680 ;  /* 0x009896800000895d */ /* 0x001fea0003900000 */
[----:B------:R-:W0:Y:S02]  /*16ed0*/  @!P0 SYNCS.PHASECHK.TRANS64 P0, [R3+URZ], R2 ;  /* 0x00000002030085a7 */ /* 0x000e24000800007f */
[----:B0-----:R-:W-:Y:S05]  /*16ee0*/  @!P0 BRA `(.L_x_1574) ;  /* 0xfffffffc00f08947 */ /* 0x001fea000383ffff */
.L_x_1567:
[----:B------:R-:W-:Y:S05]  /*16ef0*/  BSYNC B0 ;  /* 0x0000000000007941 */ /* 0x000fea0003800000 */
.L_x_1566:
[----:B------:R-:W-:Y:S05]  /*16f00*/  EXIT ;  /* 0x000000000000794d */ /* 0x000fea0003800000 */
.L_x_1354:
[----:B0-----:R-:W-:-:S04]  /*16f10*/  IMAD.U32 R3, RZ, RZ, UR38 ;  /* 0x00000026ff037e24 */ /* 0x001fc8000f8e00ff */
[----:B------:R0:W1:Y:S03]  /*16f20*/  SYNCS.PHASECHK.TRANS64.TRYWAIT P1, [R3+URZ+0x2a800], R0 ;  /* 0x02a80000030075a7 */ /* 0x000066000802017f */
[----:B-1----:R-:W-:Y:S05]  /*16f30*/  @!P1 NANOSLEEP.SYNCS 0x989680 ;  /* 0x009896800000995d */ /* 0x002fea0003900000 */
[----:B------:R-:W1:Y:S02]  /*16f40*/  @!P1 SYNCS.PHASECHK.TRANS64 P1, [R3+URZ+0x2a800], R0 ;  /* 0x02a80000030095a7 */ /* 0x000e64000802007f */
[----:B-1----:R-:W-:Y:S05]  /*16f50*/  @!P1 BRA `(.L_x_1354) ;  /* 0xfffffffc00ec9947 */ /* 0x002fea000383ffff */
[----:B------:R-:W-:Y:S05]  /*16f60*/  BRA `(.L_x_1575) ;  /* 0xfffffea800cc7947 */ /* 0x000fea000383ffff */
.L_x_1358:
[----:B-1----:R1:W2:Y:S02]  /*16f70*/  SYNCS.PHASECHK.TRANS64.TRYWAIT P1, [R15+URZ+0x2a830], R0 ;  /* 0x02a830000f0075a7 */ /* 0x0022a4000802017f */
[----:B--2---:R-:W-:Y:S05]  /*16f80*/  @!P1 NANOSLEEP.SYNCS 0x989680 ;  /* 0x009896800000995d */ /* 0x004fea0003900000 */
[----:B------:R-:W2:Y:S02]  /*16f90*/  @!P1 SYNCS.PHASECHK.TRANS64 P1, [R15+URZ+0x2a830], R0 ;  /* 0x02a830000f0095a7 */ /* 0x000ea4000802007f */
[----:B--2---:R-:W-:Y:S05]  /*16fa0*/  @!P1 BRA `(.L_x_1358) ;  /* 0xfffffffc00f09947 */ /* 0x004fea000383ffff */
[----:B------:R-:W-:Y:S05]  /*16fb0*/  BRA `(.L_x_1357) ;  /* 0xfffffea800f07947 */ /* 0x000fea000383ffff */
.L_x_1374:
[----:B-1----:R-:W-:-:S04]  /*16fc0*/  IMAD.U32 R12, RZ, RZ, UR7 ;  /* 0x00000007ff0c7e24 */ /* 0x002fc8000f8e00ff */
[----:B------:R1:W2:Y:S03]  /*16fd0*/  SYNCS.PHASECHK.TRANS64.TRYWAIT P1, [R12+URZ+0x2a830], R11 ;  /* 0x02a8300b0c0075a7 */ /* 0x0002a6000802017f */
[----:B--2---:R-:W-:Y:S05]  /*16fe0*/  @!P1 NANOSLEEP.SYNCS 0x989680 ;  /* 0x009896800000995d */ /* 0x004fea0003900000 */
[----:B------:R-:W2:Y:S02]  /*16ff0*/  @!P1 SYNCS.PHASECHK.TRANS64 P1, [R12+URZ+0x2a830], R11 ;  /* 0x02a8300b0c0095a7 */ /* 0x000ea4000802007f */
[----:B--2---:R-:W-:Y:S05]  /*17000*/  @!P1 BRA `(.L_x_1374) ;  /* 0xfffffffc00ec9947 */ /* 0x004fea000383ffff */
[----:B------:R-:W-:Y:S05]  /*17010*/  BRA `(.L_x_1373) ;  /* 0xfffffedc00287947 */ /* 0x000fea000383ffff */
.L_x_1378:
[----:B01----:R-:W-:-:S04]  /*17020*/  IMAD.U32 R11, RZ, RZ, UR14 ;  /* 0x0000000eff0b7e24 */ /* 0x003fc8000f8e00ff */
[----:B------:R0:W1:Y:S03]  /*17030*/  SYNCS.PHASECHK.TRANS64.TRYWAIT P1, [R11+URZ+0x2a850], R0 ;  /* 0x02a850000b0075a7 */ /* 0x000066000802017f */
[----:B-1----:R-:W-:Y:S05]  /*17040*/  @!P1 NANOSLEEP.SYNCS 0x989680 ;  /* 0x009896800000995d */ /* 0x002fea0003900000 */
[----:B------:R-:W1:Y:S02]  /*17050*/  @!P1 SYNCS.PHASECHK.TRANS64 P1, [R11+URZ+0x2a850], R0 ;  /* 0x02a850000b0095a7 */ /* 0x000e64000802007f */
[----:B-1----:R-:W-:Y:S05]  /*17060*/  @!P1 BRA `(.L_x_1378) ;  /* 0xfffffffc00ec9947 */ /* 0x002fea000383ffff */
[----:B------:R-:W-:Y:S05]  /*17070*/  BRA `(.L_x_1377) ;  /* 0xfffffee400507947 */ /* 0x000fea000383ffff */
.L_x_1395:
[----:B-1----:R-:W-:-:S04]  /*17080*/  IMAD.U32 R8, RZ, RZ, UR6 ;  /* 0x00000006ff087e24 */ /* 0x002fc8000f8e00ff */
[----:B------:R1:W2:Y:S03]  /*17090*/  SYNCS.PHASECHK.TRANS64.TRYWAIT P1, [R8+URZ+0x2a830], R7 ;  /* 0x02a83007080075a7 */ /* 0x0002a6000802017f */
[----:B--2---:R-:W-:Y:S05]  /*170a0*/  @!P1 NANOSLEEP.SYNCS 0x989680 ;  /* 0x009896800000995d */ /* 0x004fea0003900000 */
[----:B------:R-:W2:Y:S02]  /*170b0*/  @!P1 SYNCS.PHASECHK.TRANS64 P1, [R8+URZ+0x2a830], R7 ;  /* 0x02a83007080095a7 */ /* 0x000ea4000802007f */
[----:B--2---:R-:W-:Y:S05]  /*170c0*/  @!P1 BRA `(.L_x_1395) ;  /* 0xfffffffc00ec9947 */ /* 0x004fea000383ffff */
[----:B------:R-:W-:Y:S05]  /*170d0*/  BRA `(.L_x_1394) ;  /* 0xffffff10007c7947 */ /* 0x000fea000383ffff */
.L_x_1399:
[----:B01----:R-:W-:-:S04]  /*170e0*/  IMAD.U32 R7, RZ, RZ, UR10 ;  /* 0x0000000aff077e24 */ /* 0x003fc8000f8e00ff */
[----:B------:R0:W1:Y:S03]  /*170f0*/  SYNCS.PHASECHK.TRANS64.TRYWAIT P1, [R7+URZ+0x2a850], R0 ;  /* 0x02a85000070075a7 */ /* 0x000066000802017f */
[----:B-1----:R-:W-:Y:S05]  /*17100*/  @!P1 NANOSLEEP.SYNCS 0x989680 ;  /* 0x009896800000995d */ /* 0x002fea0003900000 */
[----:B------:R-:W1:Y:S02]  /*17110*/  @!P1 SYNCS.PHASECHK.TRANS64 P1, [R7+URZ+0x2a850], R0 ;  /* 0x02a85000070095a7 */ /* 0x000e64000802007f */
[----:B-1----:R-:W-:Y:S05]  /*17120*/  @!P1 BRA `(.L_x_1399) ;  /* 0xfffffffc00ec9947 */ /* 0x002fea000383ffff */
[----:B------:R-:W-:Y:S05]  /*17130*/  BRA `(.L_x_1398) ;  /* 0xffffff1800a47947 */ /* 0x000fea000383ffff */
.L_x_1405:
[----:B-1----:R-:W-:-:S04]  /*17140*/  IMAD.U32 R8, RZ, RZ, UR6 ;  /* 0x00000006ff087e24 */ /* 0x002fc8000f8e00ff */
[----:B------:R1:W2:Y:S03]  /*17150*/  SYNCS.PHASECHK.TRANS64.TRYWAIT P1, [R8+URZ+0x2a830], R7 ;  /* 0x02a83007080075a7 */ /* 0x0002a6000802017f */
[----:B--2---:R-:W-:Y:S05]  /*17160*/  @!P1 NANOSLEEP.SYNCS 0x989680 ;  /* 0x009896800000995d */ /* 0x004fea0003900000 */
[----:B------:R-:W2:Y:S02]  /*17170*/  @!P1 SYNCS.PHASECHK.TRANS64 P1, [R8+URZ+0x2a830], R7 ;  /* 0x02a83007080095a7 */ /* 0x000ea4000802007f */
[----:B--2---:R-:W-:Y:S05]  /*17180*/  @!P1 BRA `(.L_x_1405) ;  /* 0xfffffffc00ec9947 */ /* 0x004fea000383ffff */
[----:B------:R-:W-:Y:S05]  /*17190*/  BRA `(.L_x_1404) ;  /* 0xffffff3000ec7947 */ /* 0x000fea000383ffff */
.L_x_1409:
[----:B01----:R-:W-:-:S04]  /*171a0*/  IMAD.U32 R7, RZ, RZ, UR10 ;  /* 0x0000000aff077e24 */ /* 0x003fc8000f8e00ff */
[----:B------:R0:W1:Y:S03]  /*171b0*/  SYNCS.PHASECHK.TRANS64.TRYWAIT P1, [R7+URZ+0x2a850], R0 ;  /* 0x02a85000070075a7 */ /* 0x000066000802017f */
[----:B-1----:R-:W-:Y:S05]  /*171c0*/  @!P1 NANOSLEEP.SYNCS 0x989680 ;  /* 0x009896800000995d */ /* 0x002fea0003900000 */
[----:B------:R-:W1:Y:S02]  /*171d0*/  @!P1 SYNCS.PHASECHK.TRANS64 P1, [R7+URZ+0x2a850], R0 ;  /* 0x02a85000070095a7 */ /* 0x000e64000802007f */
[----:B-1----:R-:W-:Y:S05]  /*171e0*/  @!P1 BRA `(.L_x_1409) ;  /* 0xfffffffc00ec9947 */ /* 0x002fea000383ffff */
[----:B------:R-:W-:Y:S05]  /*171f0*/  BRA `(.L_x_1408) ;  /* 0xffffff3c00147947 */ /* 0x000fea000383ffff */
.L_x_1422:
[----:B-1----:R-:W-:-:S04]  /*17200*/  IMAD.U32 R5, RZ, RZ, UR5 ;  /* 0x00000005ff057e24 */ /* 0x002fc8000f8e00ff */
[----:B------:R1:W2:Y:S03]  /*17210*/  SYNCS.PHASECHK.TRANS64.TRYWAIT P0, [R5+URZ+0x2a850], R0 ;  /* 0x02a85000050075a7 */ /* 0x0002a6000800017f */
[----:B--2---:R-:W-:Y:S05]  /*17220*/  @!P0 NANOSLEEP.SYNCS 0x989680 ;  /* 0x009896800000895d */ /* 0x004fea0003900000 */
[----:B------:R-:W2:Y:S02]  /*17230*/  @!P0 SYNCS.PHASECHK.TRANS64 P0, [R5+URZ+0x2a850], R0 ;  /* 0x02a85000050085a7 */ /* 0x000ea4000800007f */
[----:B--2---:R-:W-:Y:S05]  /*17240*/  @!P0 BRA `(.L_x_1422) ;  /* 0xfffffffc00ec8947 */ /* 0x004fea000383ffff */
[----:B------:R-:W-:Y:S05]  /*17250*/  BRA `(.L_x_1421) ;  /* 0xffffff6800807947 */ /* 0x000fea000383ffff */
.L_x_1472:
[----:B------:R-:W3:Y:S01]  /*17260*/  S2R R4, SR_TID.X ;  /* 0x0000000000047919 */ /* 0x000ee20000002100 */
[----:B------:R-:W-:Y:S01]  /*17270*/  BSSY B0, `(.L_x_1576) ;  /* 0x000000a000007945 */ /* 0x000fe20003800000 */
[----:B------:R-:W-:Y:S02]  /*17280*/  IMAD.MOV.U32 R12, RZ, RZ, RZ ;  /* 0x000000ffff0c7224 */ /* 0x000fe400078e00ff */
[----:B------:R-:W-:Y:S02]  /*17290*/  IMAD.MOV.U32 R11, RZ, RZ, 0x1f ;  /* 0x0000001fff0b7424 */ /* 0x000fe400078e00ff */
[----:B------:R-:W-:Y:S01]  /*172a0*/  IMAD.MOV.U32 R15, RZ, RZ, -0x1 ;  /* 0xffffffffff0f7424 */ /* 0x000fe200078e00ff */
[----:B---3--:R-:W-:-:S04]  /*172b0*/  SHF.R.U32.HI R4, RZ, 0x5, R4 ;  /* 0x00000005ff047819 */ /* 0x008fc80000011604 */
[----:B------:R-:W-:-:S05]  /*172c0*/  LOP3.LUT R4, R4, 0x3, RZ, 0xc0, !PT ;  /* 0x0000000304047812 */ /* 0x000fca00078ec0ff */
[----:B------:R-:W-:-:S07]  /*172d0*/  IMAD.MOV.U32 R13, RZ, RZ, R4 ;  /* 0x000000ffff0d7224 */ /* 0x000fce00078e0004 */
[----:B012---:R-:W-:Y:S05]  /*172e0*/  WARPSYNC.COLLECTIVE R15, `(.L_x_1577) ;  /* 0x000000000f087348 */ /* 0x007fea0003c00000 */
[----:B------:R3:W4:Y:S02]  /*172f0*/  SHFL.IDX P6, R14, R13, R12, R11 ;  /* 0x0000000c0d0e7389 */ /* 0x00072400000c000b */
[----:B01234-:R-:W-:Y:S01]  /*17300*/  ENDCOLLECTIVE ;  /* 0x000000000000791b */ /* 0x01ffe20003800000 */
.L_x_1577:
[----:B------:R-:W-:Y:S05]  /*17310*/  BSYNC B0 ;  /* 0x0000000000007941 */ /* 0x000fea0003800000 */
.L_x_1576:
[----:B------:R-:W-:Y:S05]  /*17320*/  BRA `(.L_x_1578) ;  /* 0xffffffac00c07947 */ /* 0x000fea000383ffff */
.L_x_1474:
[----:B------:R-:W-:Y:S01]  /*17330*/  BSSY B0, `(.L_x_1579) ;  /* 0x0000006000007945 */ /* 0x000fe20003800000 */
[----:B------:R-:W-:-:S07]  /*17340*/  IMAD.MOV.U32 R15, RZ, RZ, -0x1 ;  /* 0xffffffffff0f7424 */ /* 0x000fce00078e00ff */
[----:B012-4-:R-:W-:Y:S05]  /*17350*/  WARPSYNC.COLLECTIVE R15, `(.L_x_1580) ;  /* 0x000000000f0c7348 */ /* 0x017fea0003c00000 */
[----:B------:R-:W-:Y:S02]  /*17360*/  ELECT P6, UR62, PT ;  /* 0x00000000003e782f */ /* 0x000fe400038c0000 */
[----:B------:R-:W-:Y:S01]  /*17370*/  MOV R14, UR62 ;  /* 0x0000003e000e7c02 */ /* 0x000fe20008000f00 */
[----:B012-4-:R-:W-:Y:S10]  /*17380*/  ENDCOLLECTIVE ;  /* 0x000000000000791b */ /* 0x017ff40003800000 */
.L_x_1580:
[----:B------:R-:W-:Y:S05]  /*17390*/  BSYNC B0 ;  /* 0x0000000000007941 */ /* 0x000fea0003800000 */
.L_x_1579:
[----:B------:R-:W-:Y:S05]  /*173a0*/  BRA `(.L_x_1581) ;  /* 0xffffffac00cc7947 */ /* 0x000fea000383ffff */
.L_x_1476:
[----:B--2---:R2:W3:Y:S02]  /*173b0*/  SYNCS.PHASECHK.TRANS64.TRYWAIT P0, [R0+URZ+0x2a840], R2 ;  /* 0x02a84002000075a7 */ /* 0x0044e4000800017f */
[----:B---3--:R-:W-:Y:S05]  /*173c0*/  @!P0 NANOSLEEP.SYNCS 0x989680 ;  /* 0x009896800000895d */ /* 0x008fea0003900000 */
[----:B------:R-:W3:Y:S02]  /*173d0*/  @!P0 SYNCS.PHASECHK.TRANS64 P0, [R0+URZ+0x2a840], R2 ;  /* 0x02a84002000085a7 */ /* 0x000ee4000800007f */
[----:B---3--:R-:W-:Y:S05]  /*173e0*/  @!P0 BRA `(.L_x_1476) ;  /* 0xfffffffc00f08947 */ /* 0x008fea000383ffff */
[----:B------:R-:W-:Y:S05]  /*173f0*/  BRA `(.L_x_1582) ;  /* 0xffffffb000387947 */ /* 0x000fea000383ffff */
.L_x_1480:
[----:B------:R-:W2:Y:S01]  /*17400*/  LDL.LU R11, [R1+0x30] ;  /* 0x00003000010b7983 */ /* 0x000ea20000300800 */
[----:B------:R-:W-:Y:S01]  /*17410*/  IMAD.MOV.U32 R13, RZ, RZ, R3 ;  /* 0x000000ffff0d7224 */ /* 0x000fe200078e0003 */
[----:B------:R-:W-:Y:S01]  /*17420*/  LOP3.LUT R5, R5, 0x7f, RZ, 0xc0, !PT ;  /* 0x0000007f05057812 */ /* 0x000fe200078ec0ff */
[----:B------:R-:W-:Y:S02]  /*17430*/  IMAD.MOV.U32 R12, RZ, RZ, RZ ;  /* 0x000000ffff0c7224 */ /* 0x000fe400078e00ff */
[----:B------:R-:W-:Y:S01]  /*17440*/  IMAD.MOV.U32 R15, RZ, RZ, -0x1 ;  /* 0xffffffffff0f7424 */ /* 0x000fe200078e00ff */
[----:B------:R-:W-:-:S05]  /*17450*/  SHF.R.U32.HI R5, RZ, 0x3, R5 ;  /* 0x00000003ff057819 */ /* 0x000fca0000011605 */
[----:B------:R-:W-:-:S04]  /*17460*/  IMAD.IADD R0, R5, 0x1, R9 ;  /* 0x0000000105007824 */ /* 0x000fc800078e0209 */
[----:B------:R-:W-:Y:S02]  /*17470*/  VIADD R5, R0, 0x10 ;  /* 0x0000001000057836 */ /* 0x000fe40000000000 */
[----:B--2---:R-:W-:Y:S02]  /*17480*/  IMAD R2, R11, R7, RZ ;  /* 0x000000070b027224 */ /* 0x004fe400078e02ff */
[----:B------:R-:W-:-:S03]  /*17490*/  IMAD.MOV.U32 R11, RZ, RZ, 0x181f ;  /* 0x0000181fff0b7424 */ /* 0x000fc600078e00ff */
[----:B------:R-:W-:-:S13]  /*174a0*/  ISETP.GE.AND P3, PT, R0, R2, PT ;  /* 0x000000020000720c */ /* 0x000fda0003f66270 */
[----:B-----5:R-:W-:Y:S05]  /*174b0*/  WARPSYNC.COLLECTIVE R15, `(.L_x_1583) ;  /* 0x000000000f087348 */ /* 0x020fea0003c00000 */
[----:B------:R0:W1:Y:S02]  /*174c0*/  SHFL.IDX P6, R14, R13, R12, R11 ;  /* 0x0000000c0d0e7389 */ /* 0x00006400000c000b */
[----:B01---5:R-:W-:Y:S01]  /*174d0*/  ENDCOLLECTIVE ;  /* 0x000000000000791b */ /* 0x023fe20003800000 */
.L_x_1583:
[----:B------:R-:W-:Y:S02]  /*174e0*/  IMAD.MOV.U32 R13, RZ, RZ, R4 ;  /* 0x000000ffff0d7224 */ /* 0x000fe400078e0004 */
[----:B------:R-:W-:-:S07]  /*174f0*/  IMAD.MOV.U32 R6, RZ, RZ, R14 ;  /* 0x000000ffff067224 */ /* 0x000fce00078e000e */
[----:B------:R-:W-:Y:S05]  /*17500*/  WARPSYNC.COLLECTIVE R15, `(.L_x_1584) ;  /* 0x000000000f087348 */ /* 0x000fea0003c00000 */
[----:B------:R0:W1:Y:S02]  /*17510*/  SHFL.IDX P6, R14, R13, R12, R11 ;  /* 0x0000000c0d0e7389 */ /* 0x00006400000c000b */
[----:B01----:R-:W-:Y:S01]  /*17520*/  ENDCOLLECTIVE ;  /* 0x000000000000791b */ /* 0x003fe20003800000 */
.L_x_1584:
        /* <DEDUP_REMOVED lines=19> */
.L_x_1585:
[----:B------:R-:W-:Y:S02]  /*17660*/  IMAD.MOV.U32 R13, RZ, RZ, R4 ;  /* 0x000000ffff0d7224 */ /* 0x000fe400078e0004 */
[----:B------:R-:W-:-:S07]  /*17670*/  IMAD.MOV.U32 R9, RZ, RZ, R14 ;  /* 0x000000ffff097224 */ /* 0x000fce00078e000e */
[----:B------:R-:W-:Y:S05]  /*17680*/  WARPSYNC.COLLECTIVE R15, `(.L_x_1586) ;  /* 0x000000000f087348 */ /* 0x000fea0003c00000 */
[----:B------:R0:W1:Y:S02]  /*17690*/  SHFL.IDX P6, R14, R13, R12, R11 ;  /* 0x0000000c0d0e7389 */ /* 0x00006400000c000b */
[----:B01----:R-:W-:Y:S01]  /*176a0*/  ENDCOLLECTIVE ;  /* 0x000000000000791b */ /* 0x003fe20003800000 */
.L_x_1586:
[----:B------:R-:W-:Y:S01]  /*176b0*/  ULDC.64 UR4, c[0x0][0x208] ;  /* 0x0000820000047ab9 */ /* 0x000fe20000000a00 */
[----:B------:R-:W-:Y:S02]  /*176c0*/  IMAD.MOV.U32 R13, RZ, RZ, R3 ;  /* 0x000000ffff0d7224 */ /* 0x000fe400078e0003 */
[----:B------:R-:W-:Y:S02]  /*176d0*/  IMAD.MOV.U32 R12, RZ, RZ, 0x2 ;  /* 0x00000002ff0c7424 */ /* 0x000fe400078e00ff */
[----:B------:R-:W-:-:S05]  /*176e0*/  IMAD.MOV.U32 R5, RZ, RZ, R14 ;  /* 0x000000ffff057224 */ /* 0x000fca00078e000e */
[----:B------:R-:W-:-:S05]  /*176f0*/  @!P3 LEA R8, P5, R8, R5, 0x1 ;  /* 0x000000050808b211 */ /* 0x000fca00078a08ff */
[----:B------:R-:W-:Y:S02]  /*17700*/  @!P3 IMAD.X R5, RZ, RZ, R9, P5 ;  /* 0x000000ffff05b224 */ /* 0x000fe400028e0609 */
[----:B------:R-:W-:Y:S01]  /*17710*/  @!P3 IMAD.MOV.U32 R6, RZ, RZ, R8 ;  /* 0x000000ffff06b224 */ /* 0x000fe200078e0008 */
[----:B------:R-:W0:Y:S01]  /*17720*/  S2R R9, SR_TID.X ;  /* 0x0000000000097919 */ /* 0x000e220000002100 */
        /* <DEDUP_REMOVED lines=9> */
[----:B01----:R-:W-:Y:S05]  /*177c0*/  WARPSYNC.COLLECTIVE R15, `(.L_x_1587) ;  /* 0x000000000f087348 */ /* 0x003fea0003c00000 */
[----:B------:R2:W3:Y:S02]  /*177d0*/  SHFL.IDX P6, R14, R13, R12, R11 ;  /* 0x0000000c0d0e7389 */ /* 0x0004e400000c000b */
[----:B0123--:R-:W-:Y:S01]  /*177e0*/  ENDCOLLECTIVE ;  /* 0x000000000000791b */ /* 0x00ffe20003800000 */
.L_x_1587:
[----:B------:R-:W-:Y:S02]  /*177f0*/  IMAD.MOV.U32 R13, RZ, RZ, R4 ;  /* 0x000000ffff0d7224 */ /* 0x000fe400078e0004 */
[----:B------:R-:W-:-:S05]  /*17800*/  IMAD.SHL.U32 R9, R9, 0x8, RZ ;  /* 0x0000000809097824 */ /* 0x000fca00078e00ff */
[----:B------:R-:W-:Y:S01]  /*17810*/  LOP3.LUT R9, R9, 0x38, RZ, 0xc0, !PT ;  /* 0x0000003809097812 */ /* 0x000fe200078ec0ff */
[----:B------:R-:W-:-:S07]  /*17820*/  IMAD.MOV.U32 R8, RZ, RZ, R14 ;  /* 0x000000ffff087224 */ /* 0x000fce00078e000e */
[----:B------:R-:W-:Y:S05]  /*17830*/  WARPSYNC.COLLECTIVE R15, `(.L_x_1588) ;  /* 0x000000000f087348 */ /* 0x000fea0003c00000 */
[----:B------:R0:W1:Y:S02]  /*17840*/  SHFL.IDX P6, R14, R13, R12, R11 ;  /* 0x0000000c0d0e7389 */ /* 0x00006400000c000b */
[----:B01----:R-:W-:Y:S01]  /*17850*/  ENDCOLLECTIVE ;  /* 0x000000000000791b */ /* 0x003fe20003800000 */
.L_x_1588:
[----:B------:R-:W-:Y:S01]  /*17860*/  ULDC.64 UR4, c[0x0][0x208] ;  /* 0x0000820000047ab9 */ /* 0x000fe20000000a00 */
[----:B------:R-:W-:Y:S02]  /*17870*/  IMAD.MOV.U32 R13, RZ, RZ, R3 ;  /* 0x000000ffff0d7224 */ /* 0x000fe400078e0003 */
[----:B------:R-:W-:Y:S02]  /*17880*/  IMAD.MOV.U32 R12, RZ, RZ, 0x3 ;  /* 0x00000003ff0c7424 */ /* 0x000fe400078e00ff */
[----:B------:R-:W-:-:S05]  /*17890*/  IMAD.MOV.U32 R5, RZ, RZ, R14 ;  /* 0x000000ffff057224 */ /* 0x000fca00078e000e */
        /* <DEDUP_REMOVED lines=15> */
.L_x_1589:
[----:B------:R-:W-:Y:S02]  /*17990*/  IMAD.MOV.U32 R13, RZ, RZ, R4 ;  /* 0x000000ffff0d7224 */ /* 0x000fe400078e0004 */
[----:B------:R-:W-:-:S07]  /*179a0*/  IMAD.MOV.U32 R6, RZ, RZ, R14 ;  /* 0x000000ffff067224 */ /* 0x000fce00078e000e */
[----:B------:R-:W-:Y:S05]  /*179b0*/  WARPSYNC.COLLECTIVE R15, `(.L_x_1590) ;  /* 0x000000000f087348 */ /* 0x000fea0003c00000 */
[----:B------:R0:W1:Y:S02]  /*179c0*/  SHFL.IDX P6, R14, R13, R12, R11 ;  /* 0x0000000c0d0e7389 */ /* 0x00006400000c000b */
[----:B01----:R-:W-:Y:S01]  /*179d0*/  ENDCOLLECTIVE ;  /* 0x000000000000791b */ /* 0x003fe20003800000 */
.L_x_1590:
        /* <DEDUP_REMOVED lines=19> */
.L_x_1591:
[----:B------:R-:W-:Y:S02]  /*17b10*/  IMAD.MOV.U32 R13, RZ, RZ, R4 ;  /* 0x000000ffff0d7224 */ /* 0x000fe400078e0004 */
[----:B------:R-:W-:-:S07]  /*17b20*/  IMAD.MOV.U32 R6, RZ, RZ, R14 ;  /* 0x000000ffff067224 */ /* 0x000fce00078e000e */
[----:B------:R-:W-:Y:S05]  /*17b30*/  WARPSYNC.COLLECTIVE R15, `(.L_x_1592) ;  /* 0x000000000f087348 */ /* 0x000fea0003c00000 */
[----:B------:R0:W1:Y:S02]  /*17b40*/  SHFL.IDX P6, R14, R13, R12, R11 ;  /* 0x0000000c0d0e7389 */ /* 0x00006400000c000b */
[----:B01----:R-:W-:Y:S01]  /*17b50*/  ENDCOLLECTIVE ;  /* 0x000000000000791b */ /* 0x003fe20003800000 */
.L_x_1592:
        /* <DEDUP_REMOVED lines=19> */
.L_x_1593:
[----:B------:R-:W-:Y:S02]  /*17c90*/  IMAD.MOV.U32 R13, RZ, RZ, R4 ;  /* 0x000000ffff0d7224 */ /* 0x000fe400078e0004 */
[----:B------:R-:W-:-:S07]  /*17ca0*/  IMAD.MOV.U32 R6, RZ, RZ, R14 ;  /* 0x000000ffff067224 */ /* 0x000fce00078e000e */
[----:B------:R-:W-:Y:S05]  /*17cb0*/  WARPSYNC.COLLECTIVE R15, `(.L_x_1594) ;  /* 0x000000000f087348 */ /* 0x000fea0003c00000 */
[----:B------:R0:W1:Y:S02]  /*17cc0*/  SHFL.IDX P6, R14, R13, R12, R11 ;  /* 0x0000000c0d0e7389 */ /* 0x00006400000c000b */
[----:B01----:R-:W-:Y:S01]  /*17cd0*/  ENDCOLLECTIVE ;  /* 0x000000000000791b */ /* 0x003fe20003800000 */
.L_x_1594:
        /* <DEDUP_REMOVED lines=17> */
.L_x_1595:
[----:B------:R-:W-:-:S05]  /*17df0*/  VIADD R7, R0, 0x60 ;  /* 0x0000006000077836 */ /* 0x000fca0000000000 */
[----:B------:R-:W-:Y:S01]  /*17e00*/  ISETP.GE.AND P4, PT, R7, R2, PT ;  /* 0x000000020700720c */ /* 0x000fe20003f86270 */
[----:B------:R-:W-:Y:S02]  /*17e10*/  IMAD.MOV.U32 R13, RZ, RZ, R4 ;  /* 0x000000ffff0d7224 */ /* 0x000fe400078e0004 */
[----:B------:R-:W-:-:S10]  /*17e20*/  IMAD.MOV.U32 R6, RZ, RZ, R14 ;  /* 0x000000ffff067224 */ /* 0x000fd400078e000e */
[----:B------:R-:W-:Y:S05]  /*17e30*/  WARPSYNC.COLLECTIVE R15, `(.L_x_1596) ;  /* 0x000000000f087348 */ /* 0x000fea0003c00000 */
[----:B------:R0:W1:Y:S02]  /*17e40*/  SHFL.IDX P6, R14, R13, R12, R11 ;  /* 0x0000000c0d0e7389 */ /* 0x00006400000c000b */
[----:B01----:R-:W-:Y:S01]  /*17e50*/  ENDCOLLECTIVE ;  /* 0x000000000000791b */ /* 0x003fe20003800000 */
.L_x_1596:
        /* <DEDUP_REMOVED lines=17> */
.L_x_1597:
[----:B------:R-:W-:Y:S02]  /*17f70*/  IMAD.MOV.U32 R13, RZ, RZ, R4 ;  /* 0x000000ffff0d7224 */ /* 0x000fe400078e0004 */
[----:B------:R-:W-:-:S07]  /*17f80*/  IMAD.MOV.U32 R3, RZ, RZ, R14 ;  /* 0x000000ffff037224 */ /* 0x000fce00078e000e */
[----:B------:R-:W-:Y:S05]  /*17f90*/  WARPSYNC.COLLECTIVE R15, `(.L_x_1598) ;  /* 0x000000000f087348 */ /* 0x000fea0003c00000 */
[----:B------:R0:W1:Y:S02]  /*17fa0*/  SHFL.IDX P6, R14, R13, R12, R11 ;  /* 0x0000000c0d0e7389 */ /* 0x00006400000c000b */
[----:B01----:R-:W-:Y:S01]  /*17fb0*/  ENDCOLLECTIVE ;  /* 0x000000000000791b */ /* 0x003fe20003800000 */
.L_x_1598:
[----:B------:R-:W-:Y:S01]  /*17fc0*/  IMAD.MOV.U32 R4, RZ, RZ, R14 ;  /* 0x000000ffff047224 */ /* 0x000fe200078e000e */
[----:B------:R-:W-:Y:S06]  /*17fd0*/  BRA `(.L_x_1599) ;  /* 0xffffffb000f87947 */ /* 0x000fec000383ffff */
.L_x_1485:
[----:B0-----:R-:W2:Y:S02]  /*17fe0*/  LDL R2, [R1] ;  /* 0x0000000001027983 */ /* 0x001ea40000100800 */
[----:B--2---:R0:W1:Y:S02]  /*17ff0*/  SYNCS.PHASECHK.TRANS64.TRYWAIT P0, [R2+URZ+0x2a820], R0 ;  /* 0x02a82000020075a7 */ /* 0x004064000800017f */
[----:B-1----:R-:W-:Y:S05]  /*18000*/  @!P0 NANOSLEEP.SYNCS 0x989680 ;  /* 0x009896800000895d */ /* 0x002fea0003900000 */
[----:B------:R-:W1:Y:S02]  /*18010*/  @!P0 SYNCS.PHASECHK.TRANS64 P0, [R2+URZ+0x2a820], R0 ;  /* 0x02a82000020085a7 */ /* 0x000e64000800007f */
[----:B-1----:R-:W-:Y:S05]  /*18020*/  @!P0 BRA `(.L_x_1485) ;  /* 0xfffffffc00ec8947 */ /* 0x002fea000383ffff */
[----:B------:R-:W-:Y:S05]  /*18030*/  BRA `(.L_x_1600) ;  /* 0xffffffb400807947 */ /* 0x000fea000383ffff */
.L_x_1494:
[----:B-1----:R1:W2:Y:S02]  /*18040*/  SYNCS.PHASECHK.TRANS64.TRYWAIT P0, [R3+URZ+0x2a840], R2 ;  /* 0x02a84002030075a7 */ /* 0x0022a4000800017f */
[----:B--2---:R-:W-:Y:S05]  /*18050*/  @!P0 NANOSLEEP.SYNCS 0x989680 ;  /* 0x009896800000895d */ /* 0x004fea0003900000 */
[----:B------:R-:W2:Y:S02]  /*18060*/  @!P0 SYNCS.PHASECHK.TRANS64 P0, [R3+URZ+0x2a840], R2 ;  /* 0x02a84002030085a7 */ /* 0x000ea4000800007f */
[----:B--2---:R-:W-:Y:S05]  /*18070*/  @!P0 BRA `(.L_x_1494) ;  /* 0xfffffffc00f08947 */ /* 0x004fea000383ffff */
[----:B------:R-:W-:Y:S05]  /*18080*/  BRA `(.L_x_1601) ;  /* 0xffffffb800507947 */ /* 0x000fea000383ffff */
.L_x_1501:
[----:B0-----:R0:W1:Y:S02]  /*18090*/  SYNCS.PHASECHK.TRANS64.TRYWAIT P0, [R3+URZ+0x60], R2 ;  /* 0x00006002030075a7 */ /* 0x001064000800017f */
[----:B-1----:R-:W-:Y:S05]  /*180a0*/  @!P0 NANOSLEEP.SYNCS 0x989680 ;  /* 0x009896800000895d */ /* 0x002fea0003900000 */
[----:B------:R-:W1:Y:S02]  /*180b0*/  @!P0 SYNCS.PHASECHK.TRANS64 P0, [R3+URZ+0x60], R2 ;  /* 0x00006002030085a7 */ /* 0x000e64000800007f */
[----:B-1----:R-:W-:Y:S05]  /*180c0*/  @!P0 BRA `(.L_x_1501) ;  /* 0xfffffffc00f08947 */ /* 0x002fea000383ffff */
[----:B------:R-:W-:Y:S05]  /*180d0*/  BRA `(.L_x_1602) ;  /* 0xffffffbc00687947 */ /* 0x000fea000383ffff */
.L_x_1510:
[----:B--2---:R2:W3:Y:S02]  /*180e0*/  SYNCS.PHASECHK.TRANS64.TRYWAIT P0, [R3+URZ+0x2a840], R2 ;  /* 0x02a84002030075a7 */ /* 0x0044e4000800017f */
[----:B---3--:R-:W-:Y:S05]  /*180f0*/  @!P0 NANOSLEEP.SYNCS 0x989680 ;  /* 0x009896800000895d */ /* 0x008fea0003900000 */
[----:B------:R-:W3:Y:S02]  /*18100*/  @!P0 SYNCS.PHASECHK.TRANS64 P0, [R3+URZ+0x2a840], R2 ;  /* 0x02a84002030085a7 */ /* 0x000ee4000800007f */
[----:B---3--:R-:W-:Y:S05]  /*18110*/  @!P0 BRA `(.L_x_1510) ;  /* 0xfffffffc00f08947 */ /* 0x008fea000383ffff */
[----:B------:R-:W-:Y:S05]  /*18120*/  BRA `(.L_x_1603) ;  /* 0xffffffc400147947 */ /* 0x000fea000383ffff */
.L_x_1517:
[----:B0-----:R0:W2:Y:S02]  /*18130*/  SYNCS.PHASECHK.TRANS64.TRYWAIT P0, [R2+URZ+0x60], R3 ;  /* 0x00006003020075a7 */ /* 0x0010a4000800017f */
[----:B--2---:R-:W-:Y:S05]  /*18140*/  @!P0 NANOSLEEP.SYNCS 0x989680 ;  /* 0x009896800000895d */ /* 0x004fea0003900000 */
[----:B------:R-:W2:Y:S02]  /*18150*/  @!P0 SYNCS.PHASECHK.TRANS64 P0, [R2+URZ+0x60], R3 ;  /* 0x00006003020085a7 */ /* 0x000ea4000800007f */
[----:B--2---:R-:W-:Y:S05]  /*18160*/  @!P0 BRA `(.L_x_1517) ;  /* 0xfffffffc00f08947 */ /* 0x004fea000383ffff */
[----:B------:R-:W-:Y:S05]  /*18170*/  BRA `(.L_x_1604) ;  /* 0xffffffc8002c7947 */ /* 0x000fea000383ffff */
.L_x_1526:
[----:B----4-:R4:W0:Y:S02]  /*18180*/  SYNCS.PHASECHK.TRANS64.TRYWAIT P0, [R2+URZ+0x2a840], R3 ;  /* 0x02a84003020075a7 */ /* 0x010824000800017f */
[----:B0-----:R-:W-:Y:S05]  /*18190*/  @!P0 NANOSLEEP.SYNCS 0x989680 ;  /* 0x009896800000895d */ /* 0x001fea0003900000 */
[----:B------:R-:W0:Y:S02]  /*181a0*/  @!P0 SYNCS.PHASECHK.TRANS64 P0, [R2+URZ+0x2a840], R3 ;  /* 0x02a84003020085a7 */ /* 0x000e24000800007f */
[----:B0-----:R-:W-:Y:S05]  /*181b0*/  @!P0 BRA `(.L_x_1526) ;  /* 0xfffffffc00f08947 */ /* 0x001fea000383ffff */
[----:B------:R-:W-:Y:S05]  /*181c0*/  BRA `(.L_x_1605) ;  /* 0xffffffcc00a07947 */ /* 0x000fea000383ffff */
.L_x_1533:
[----:B0-----:R0:W2:Y:S02]  /*181d0*/  SYNCS.PHASECHK.TRANS64.TRYWAIT P0, [R2+URZ+0x60], R5 ;  /* 0x00006005020075a7 */ /* 0x0010a4000800017f */
[----:B--2---:R-:W-:Y:S05]  /*181e0*/  @!P0 NANOSLEEP.SYNCS 0x989680 ;  /* 0x009896800000895d */ /* 0x004fea0003900000 */
[----:B------:R-:W2:Y:S02]  /*181f0*/  @!P0 SYNCS.PHASECHK.TRANS64 P0, [R2+URZ+0x60], R5 ;  /* 0x00006005020085a7 */ /* 0x000ea4000800007f */
[----:B--2---:R-:W-:Y:S05]  /*18200*/  @!P0 BRA `(.L_x_1533) ;  /* 0xfffffffc00f08947 */ /* 0x004fea000383ffff */
[----:B------:R-:W-:Y:S05]  /*18210*/  BRA `(.L_x_1606) ;  /* 0xffffffd000b87947 */ /* 0x000fea000383ffff */
.L_x_1544:
[----:B----4-:R4:W0:Y:S02]  /*18220*/  SYNCS.PHASECHK.TRANS64.TRYWAIT P0, [R0+URZ+0x2a860], R2 ;  /* 0x02a86002000075a7 */ /* 0x010824000800017f */
[----:B0-----:R-:W-:Y:S05]  /*18230*/  @!P0 NANOSLEEP.SYNCS 0x989680 ;  /* 0x009896800000895d */ /* 0x001fea0003900000 */
[----:B------:R-:W0:Y:S02]  /*18240*/  @!P0 SYNCS.PHASECHK.TRANS64 P0, [R0+URZ+0x2a860], R2 ;  /* 0x02a86002000085a7 */ /* 0x000e24000800007f */
[----:B0-----:R-:W-:Y:S05]  /*18250*/  @!P0 BRA `(.L_x_1544) ;  /* 0xfffffffc00f08947 */ /* 0x001fea000383ffff */
[----:B------:R-:W-:Y:S05]  /*18260*/  BRA `(.L_x_1607) ;  /* 0xffffffd800107947 */ /* 0x000fea000383ffff */
.L_x_1551:
[----:B------:R-:W-:Y:S01]  /*18270*/  BSSY B0, `(.L_x_1608) ;  /* 0x0000008000007945 */ /* 0x000fe20003800000 */
[----:B------:R-:W-:Y:S02]  /*18280*/  IMAD.MOV.U32 R13, RZ, RZ, R16 ;  /* 0x000000ffff0d7224 */ /* 0x000fe400078e0010 */
[----:B--2---:R-:W-:Y:S02]  /*18290*/  IMAD.MOV.U32 R12, RZ, RZ, RZ ;  /* 0x000000ffff0c7224 */ /* 0x004fe400078e00ff */
[----:B------:R-:W-:Y:S02]  /*182a0*/  IMAD.MOV.U32 R11, RZ, RZ, 0x1f ;  /* 0x0000001fff0b7424 */ /* 0x000fe400078e00ff */
[----:B------:R-:W-:-:S07]  /*182b0*/  IMAD.MOV.U32 R15, RZ, RZ, -0x1 ;  /* 0xffffffffff0f7424 */ /* 0x000fce00078e00ff */
[----:B01-3--:R-:W-:Y:S05]  /*182c0*/  WARPSYNC.COLLECTIVE R15, `(.L_x_1609) ;  /* 0x000000000f087348 */ /* 0x00bfea0003c00000 */
[----:B------:R2:W4:Y:S02]  /*182d0*/  SHFL.IDX P6, R14, R13, R12, R11 ;  /* 0x0000000c0d0e7389 */ /* 0x00052400000c000b */
[----:B01234-:R-:W-:Y:S01]  /*182e0*/  ENDCOLLECTIVE ;  /* 0x000000000000791b */ /* 0x01ffe20003800000 */
.L_x_1609:
[----:B------:R-:W-:Y:S05]  /*182f0*/  BSYNC B0 ;  /* 0x0000000000007941 */ /* 0x000fea0003800000 */
.L_x_1608:
        /* <DEDUP_REMOVED lines=9> */
.L_x_1610:
[----:B------:R-:W-:Y:S01]  /*18390*/  ULDC UR4, c[0x0][0xc3c] ;  /* 0x00030f0000047ab9 */ /* 0x000fe20000000800 */
[----:B------:R-:W-:Y:S01]  /*183a0*/  ULDC.64 UR6, c[0x0][0x208] ;  /* 0x0000820000067ab9 */ /* 0x000fe20000000a00 */
        /* <DEDUP_REMOVED lines=17> */
.L_x_1611:
[----:B------:R-:W-:Y:S01]  /*184c0*/  IMAD.MOV.U32 R12, RZ, RZ, 0x2 ;  /* 0x00000002ff0c7424 */ /* 0x000fe200078e00ff */
[----:B------:R-:W-:-:S05]  /*184d0*/  SEL R7, R14, RZ, P1 ;  /* 0x000000ff0e077207 */ /* 0x000fca0000800000 */
[----:B------:R-:W-:-:S04]  /*184e0*/  IMAD.IADD R3, R2, 0x1, R7 ;  /* 0x0000000102037824 */ /* 0x000fc800078e0207 */
[----:B------:R-:W-:-:S07]  /*184f0*/  IMAD.MOV.U32 R13, RZ, RZ, R3 ;  /* 0x000000ffff0d7224 */ /* 0x000fce00078e0003 */
[----:B------:R-:W-:Y:S05]  /*18500*/  WARPSYNC.COLLECTIVE R15, `(.L_x_1612) ;  /* 0x000000000f087348 */ /* 0x000fea0003c00000 */
[----:B------:R0:W1:Y:S02]  /*18510*/  SHFL.UP P6, R14, R13, R12, R11 ;  /* 0x0400000c0d0e7389 */ /* 0x00006400000c000b */
[----:B01----:R-:W-:Y:S01]  /*18520*/  ENDCOLLECTIVE ;  /* 0x000000000000791b */ /* 0x003fe20003800000 */
.L_x_1612:
        /* <DEDUP_REMOVED lines=8> */
.L_x_1613:
        /* <DEDUP_REMOVED lines=8> */
.L_x_1614:
        /* <DEDUP_REMOVED lines=8> */
.L_x_1615:
        /* <DEDUP_REMOVED lines=9> */
.L_x_1616:
[----:B------:R-:W-:Y:S01]  /*18740*/  IMAD.MOV.U32 R16, RZ, RZ, R14 ;  /* 0x000000ffff107224 */ /* 0x000fe200078e000e */
[----:B------:R-:W-:Y:S06]  /*18750*/  BRA `(.L_x_1617) ;  /* 0xffffffd800907947 */ /* 0x000fec000383ffff */
.L_x_1556:
[----:B------:R-:W-:Y:S01]  /*18760*/  BSSY B0, `(.L_x_1618) ;  /* 0x0000008000007945 */ /* 0x000fe20003800000 */
[----:B-----5:R-:W-:Y:S02]  /*18770*/  IMAD.MOV.U32 R13, RZ, RZ, R2 ;  /* 0x000000ffff0d7224 */ /* 0x020fe400078e0002 */
[----:B--2---:R-:W-:Y:S02]  /*18780*/  IMAD.MOV.U32 R12, RZ, RZ, 0x1 ;  /* 0x00000001ff0c7424 */ /* 0x004fe400078e00ff */
[----:B------:R-:W-:Y:S02]  /*18790*/  IMAD.MOV.U32 R11, RZ, RZ, RZ ;  /* 0x000000ffff0b7224 */ /* 0x000fe400078e00ff */
[----:B------:R-:W-:-:S07]  /*187a0*/  IMAD.MOV.U32 R15, RZ, RZ, -0x1 ;  /* 0xffffffffff0f7424 */ /* 0x000fce00078e00ff */
[----:B01-3--:R-:W-:Y:S05]  /*187b0*/  WARPSYNC.COLLECTIVE R15, `(.L_x_1619) ;  /* 0x000000000f087348 */ /* 0x00bfea0003c00000 */
[----:B------:R2:W4:Y:S02]  /*187c0*/  SHFL.UP P6, R14, R13, R12, R11 ;  /* 0x0400000c0d0e7389 */ /* 0x00052400000c000b */
[----:B01234-:R-:W-:Y:S01]  /*187d0*/  ENDCOLLECTIVE ;  /* 0x000000000000791b */ /* 0x01ffe20003800000 */
.L_x_1619:
[----:B------:R-:W-:Y:S05]  /*187e0*/  BSYNC B0 ;  /* 0x0000000000007941 */ /* 0x000fea0003800000 */
.L_x_1618:
[----:B------:R-:W-:Y:S01]  /*187f0*/  SEL R3, R14, RZ, P1 ;  /* 0x000000ff0e037207 */ /* 0x000fe20000800000 */
[----:B------:R-:W-:Y:S02]  /*18800*/  IMAD.MOV.U32 R12, RZ, RZ, 0x2 ;  /* 0x00000002ff0c7424 */ /* 0x000fe400078e00ff */
[----:B------:R-:W-:Y:S02]  /*18810*/  IMAD.MOV.U32 R11, RZ, RZ, RZ ;  /* 0x000000ffff0b7224 */ /* 0x000fe400078e00ff */
[----:B------:R-:W-:Y:S02]  /*18820*/  IMAD.IADD R3, R2, 0x1, R3 ;  /* 0x0000000102037824 */ /* 0x000fe400078e0203 */
[----:B------:R-:W-:Y:S02]  /*18830*/  IMAD.MOV.U32 R15, RZ, RZ, -0x1 ;  /* 0xffffffffff0f7424 */ /* 0x000fe400078e00ff */
[----:B------:R-:W-:-:S07]  /*18840*/  IMAD.MOV.U32 R13, RZ, RZ, R3 ;  /* 0x000000ffff0d7224 */ /* 0x000fce00078e0003 */
[----:B------:R-:W-:Y:S05]  /*18850*/  WARPSYNC.COLLECTIVE R15, `(.L_x_1620) ;  /* 0x000000000f087348 */ /* 0x000fea0003c00000 */
[----:B------:R0:W1:Y:S02]  /*18860*/  SHFL.UP P6, R14, R13, R12, R11 ;  /* 0x0400000c0d0e7389 */ /* 0x00006400000c000b */
[----:B01----:R-:W-:Y:S01]  /*18870*/  ENDCOLLECTIVE ;  /* 0x000000000000791b */ /* 0x003fe20003800000 */
.L_x_1620:
[----:B------:R-:W-:Y:S01]  /*18880*/  IMAD.MOV.U32 R12, RZ, RZ, 0x4 ;  /* 0x00000004ff0c7424 */ /* 0x000fe200078e00ff */
[----:B------:R-:W-:-:S05]  /*18890*/  SEL R14, R14, RZ, P2 ;  /* 0x000000ff0e0e7207 */ /* 0x000fca0001000000 */
[----:B------:R-:W-:-:S04]  /*188a0*/  IMAD.IADD R3, R3, 0x1, R14 ;  /* 0x0000000103037824 */ /* 0x000fc800078e020e */
[----:B------:R-:W-:-:S07]  /*188b0*/  IMAD.MOV.U32 R13, RZ, RZ, R3 ;  /* 0x000000ffff0d7224 */ /* 0x000fce00078e0003 */
[----:B------:R-:W-:Y:S05]  /*188c0*/  WARPSYNC.COLLECTIVE R15, `(.L_x_1621) ;  /* 0x000000000f087348 */ /* 0x000fea0003c00000 */
[----:B------:R0:W1:Y:S02]  /*188d0*/  SHFL.UP P6, R14, R13, R12, R11 ;  /* 0x0400000c0d0e7389 */ /* 0x00006400000c000b */
[----:B01----:R-:W-:Y:S01]  /*188e0*/  ENDCOLLECTIVE ;  /* 0x000000000000791b */ /* 0x003fe20003800000 */
.L_x_1621:
[----:B------:R-:W-:Y:S01]  /*188f0*/  IMAD.MOV.U32 R12, RZ, RZ, 0x8 ;  /* 0x00000008ff0c7424 */ /* 0x000fe200078e00ff */
[----:B------:R-:W-:-:S05]  /*18900*/  SEL R14, R14, RZ, P3 ;  /* 0x000000ff0e0e7207 */ /* 0x000fca0001800000 */
[----:B------:R-:W-:-:S04]  /*18910*/  IMAD.IADD R3, R3, 0x1, R14 ;  /* 0x0000000103037824 */ /* 0x000fc800078e020e */
[----:B------:R-:W-:-:S07]  /*18920*/  IMAD.MOV.U32 R13, RZ, RZ, R3 ;  /* 0x000000ffff0d7224 */ /* 0x000fce00078e0003 */
[----:B------:R-:W-:Y:S05]  /*18930*/  WARPSYNC.COLLECTIVE R15, `(.L_x_1622) ;  /* 0x000000000f087348 */ /* 0x000fea0003c00000 */
[----:B------:R0:W1:Y:S02]  /*18940*/  SHFL.UP P6, R14, R13, R12, R11 ;  /* 0x0400000c0d0e7389 */ /* 0x00006400000c000b */
[----:B01----:R-:W-:Y:S01]  /*18950*/  ENDCOLLECTIVE ;  /* 0x000000000000791b */ /* 0x003fe20003800000 */
.L_x_1622:
[----:B------:R-:W-:Y:S01]  /*18960*/  IMAD.MOV.U32 R12, RZ, RZ, 0x10 ;  /* 0x00000010ff0c7424 */ /* 0x000fe200078e00ff */
[----:B------:R-:W-:-:S05]  /*18970*/  SEL R14, R14, RZ, P4 ;  /* 0x000000ff0e0e7207 */ /* 0x000fca0002000000 */
[----:B------:R-:W-:-:S04]  /*18980*/  IMAD.IADD R3, R3, 0x1, R14 ;  /* 0x0000000103037824 */ /* 0x000fc800078e020e */
[----:B------:R-:W-:-:S07]  /*18990*/  IMAD.MOV.U32 R13, RZ, RZ, R3 ;  /* 0x000000ffff0d7224 */ /* 0x000fce00078e0003 */
[----:B------:R-:W-:Y:S05]  /*189a0*/  WARPSYNC.COLLECTIVE R15, `(.L_x_1623) ;  /* 0x000000000f087348 */ /* 0x000fea0003c00000 */
[----:B------:R0:W1:Y:S02]  /*189b0*/  SHFL.UP P6, R14, R13, R12, R11 ;  /* 0x0400000c0d0e7389 */ /* 0x00006400000c000b */
[----:B01----:R-:W-:Y:S01]  /*189c0*/  ENDCOLLECTIVE ;  /* 0x000000000000791b */ /* 0x003fe20003800000 */
.L_x_1623:
[----:B------:R-:W-:Y:S02]  /*189d0*/  IMAD.MOV.U32 R12, RZ, RZ, 0x1f ;  /* 0x0000001fff0c7424 */ /* 0x000fe400078e00ff */
[----:B------:R-:W-:Y:S01]  /*189e0*/  IMAD.MOV.U32 R11, RZ, RZ, 0x1f ;  /* 0x0000001fff0b7424 */ /* 0x000fe200078e00ff */
[----:B------:R-:W-:-:S05]  /*189f0*/  SEL R14, R14, RZ, P5 ;  /* 0x000000ff0e0e7207 */ /* 0x000fca0002800000 */
[----:B------:R-:W-:-:S04]  /*18a00*/  IMAD.IADD R3, R3, 0x1, R14 ;  /* 0x0000000103037824 */ /* 0x000fc800078e020e */
[----:B------:R-:W-:-:S07]  /*18a10*/  IMAD.MOV.U32 R13, RZ, RZ, R3 ;  /* 0x000000ffff0d7224 */ /* 0x000fce00078e0003 */
[----:B------:R-:W-:Y:S05]  /*18a20*/  WARPSYNC.COLLECTIVE R15, `(.L_x_1624) ;  /* 0x000000000f087348 */ /* 0x000fea0003c00000 */
[----:B------:R0:W1:Y:S02]  /*18a30*/  SHFL.IDX P6, R14, R13, R12, R11 ;  /* 0x0000000c0d0e7389 */ /* 0x00006400000c000b */
[----:B01----:R-:W-:Y:S01]  /*18a40*/  ENDCOLLECTIVE ;  /* 0x000000000000791b */ /* 0x003fe20003800000 */
.L_x_1624:
[----:B------:R-:W-:Y:S01]  /*18a50*/  IMAD.MOV.U32 R16, RZ, RZ, R14 ;  /* 0x000000ffff107224 */ /* 0x000fe200078e000e */
[----:B------:R-:W-:Y:S06]  /*18a60*/  BRA `(.L_x_1625) ;  /* 0xffffffd8006c7947 */ /* 0x000fec000383ffff */
.L_x_1558:
[----:B------:R-:W-:Y:S01]  /*18a70*/  BSSY B0, `(.L_x_1626) ;  /* 0x0000006000007945 */ /* 0x000fe20003800000 */
[----:B------:R-:W-:Y:S01]  /*18a80*/  PLOP3.LUT P6, PT, P6, PT, PT, 0x8, 0x0 ;  /* 0x000000000000781c */ /* 0x000fe200037ce170 */
[----:B------:R-:W-:-:S12]  /*18a90*/  IMAD.MOV.U32 R15, RZ, RZ, -0x1 ;  /* 0xffffffffff0f7424 */ /* 0x000fd800078e00ff */
[----:B01234-:R-:W-:Y:S05]  /*18aa0*/  WARPSYNC.COLLECTIVE R15, `(.L_x_1627) ;  /* 0x000000000f087348 */ /* 0x01ffea0003c00000 */
[----:B------:R-:W-:Y:S01]  /*18ab0*/  VOTE.ANY R14, PT, P6 ;  /* 0x00000000000e7806 */ /* 0x000fe200030e0100 */
[----:B01234-:R-:W-:Y:S06]  /*18ac0*/  ENDCOLLECTIVE ;  /* 0x000000000000791b */ /* 0x01ffec0003800000 */
.L_x_1627:
[----:B------:R-:W-:Y:S05]  /*18ad0*/  BSYNC B0 ;  /* 0x0000000000007941 */ /* 0x000fea0003800000 */
.L_x_1626:
        /* <DEDUP_REMOVED lines=9> */
.L_x_1628:
[----:B------:R-:W-:Y:S01]  /*18b70*/  IMAD.MOV.U32 R17, RZ, RZ, R14 ;  /* 0x000000ffff117224 */ /* 0x000fe200078e000e */
[----:B------:R-:W-:Y:S06]  /*18b80*/  BRA `(.L_x_1629) ;  /* 0xffffffd8005c7947 */ /* 0x000fec000383ffff */
.L_x_1560:
[----:B------:R-:W-:Y:S01]  /*18b90*/  BSSY B0, `(.L_x_1630) ;  /* 0x0000007000007945 */ /* 0x000fe20003800000 */
[----:B------:R-:W-:Y:S02]  /*18ba0*/  IMAD.MOV.U32 R13, RZ, RZ, R3 ;  /* 0x000000ffff0d7224 */ /* 0x000fe400078e0003 */
[----:B------:R-:W-:Y:S02]  /*18bb0*/  IMAD.MOV.U32 R11, RZ, RZ, 0x1f ;  /* 0x0000001fff0b7424 */ /* 0x000fe400078e00ff */
[----:B------:R-:W-:-:S07]  /*18bc0*/  IMAD.MOV.U32 R15, RZ, RZ, -0x1 ;  /* 0xffffffffff0f7424 */ /* 0x000fce00078e00ff */
[----:B01-34-:R-:W-:Y:S05]  /*18bd0*/  WARPSYNC.COLLECTIVE R15, `(.L_x_1631) ;  /* 0x000000000f087348 */ /* 0x01bfea0003c00000 */
[----:B------:R2:W0:Y:S02]  /*18be0*/  SHFL.IDX P6, R14, R13, R12, R11 ;  /* 0x0000000c0d0e7389 */ /* 0x00042400000c000b */
[----:B01234-:R-:W-:Y:S01]  /*18bf0*/  ENDCOLLECTIVE ;  /* 0x000000000000791b */ /* 0x01ffe20003800000 */
.L_x_1631:
[----:B------:R-:W-:Y:S05]  /*18c00*/  BSYNC B0 ;  /* 0x0000000000007941 */ /* 0x000fea0003800000 */
.L_x_1630:
[----:B------:R-:W-:Y:S01]  /*18c10*/  IMAD.MOV.U32 R3, RZ, RZ, R14 ;  /* 0x000000ffff037224 */ /* 0x000fe200078e000e */
[----:B------:R-:W-:Y:S06]  /*18c20*/  BRA `(.L_x_1632) ;  /* 0xffffffd800507947 */ /* 0x000fec000383ffff */
.L_x_1564:
[----:B0-----:R0:W4:Y:S02]  /*18c30*/  SYNCS.PHASECHK.TRANS64.TRYWAIT P0, [R0+URZ+0x2a820], R3 ;  /* 0x02a82003000075a7 */ /* 0x001124000800017f */
[----:B----4-:R-:W-:Y:S05]  /*18c40*/  @!P0 NANOSLEEP.SYNCS 0x989680 ;  /* 0x009896800000895d */ /* 0x010fea0003900000 */
[----:B------:R-:W4:Y:S02]  /*18c50*/  @!P0 SYNCS.PHASECHK.TRANS64 P0, [R0+URZ+0x2a820], R3 ;  /* 0x02a82003000085a7 */ /* 0x000f24000800007f */
[----:B----4-:R-:W-:Y:S05]  /*18c60*/  @!P0 BRA `(.L_x_1564) ;  /* 0xfffffffc00f08947 */ /* 0x010fea000383ffff */
[----:B------:R-:W-:Y:S05]  /*18c70*/  BRA `(.L_x_1633) ;  /* 0xffffffdc00d87947 */ /* 0x000fea000383ffff */
.L_x_1565:
[----:B------:R-:W4:Y:S01]  /*18c80*/  S2R R2, SR_TID.X ;  /* 0x0000000000027919 */ /* 0x000f220000002100 */
[----:B------:R-:W-:Y:S01]  /*18c90*/  BSSY B0, `(.L_x_1634) ;  /* 0x000000a000007945 */ /* 0x000fe20003800000 */
[----:B--2---:R-:W-:Y:S02]  /*18ca0*/  IMAD.MOV.U32 R12, RZ, RZ, RZ ;  /* 0x000000ffff0c7224 */ /* 0x004fe400078e00ff */
[----:B------:R-:W-:Y:S02]  /*18cb0*/  IMAD.MOV.U32 R11, RZ, RZ, 0x1f ;  /* 0x0000001fff0b7424 */ /* 0x000fe400078e00ff */
[----:B------:R-:W-:Y:S01]  /*18cc0*/  IMAD.MOV.U32 R15, RZ, RZ, -0x1 ;  /* 0xffffffffff0f7424 */ /* 0x000fe200078e00ff */
[----:B----4-:R-:W-:-:S04]  /*18cd0*/  SHF.R.U32.HI R2, RZ, 0x5, R2 ;  /* 0x00000005ff027819 */ /* 0x010fc80000011602 */
[----:B------:R-:W-:-:S05]  /*18ce0*/  LOP3.LUT R2, R2, 0x3, RZ, 0xc0, !PT ;  /* 0x0000000302027812 */ /* 0x000fca00078ec0ff */
[----:B------:R-:W-:-:S07]  /*18cf0*/  IMAD.MOV.U32 R13, RZ, RZ, R2 ;  /* 0x000000ffff0d7224 */ /* 0x000fce00078e0002 */
[----:B01-3--:R-:W-:Y:S05]  /*18d00*/  WARPSYNC.COLLECTIVE R15, `(.L_x_1635) ;  /* 0x000000000f087348 */ /* 0x00bfea0003c00000 */
[----:B------:R2:W4:Y:S02]  /*18d10*/  SHFL.IDX P6, R14, R13, R12, R11 ;  /* 0x0000000c0d0e7389 */ /* 0x00052400000c000b */
[----:B01234-:R-:W-:Y:S01]  /*18d20*/  ENDCOLLECTIVE ;  /* 0x000000000000791b */ /* 0x01ffe20003800000 */
.L_x_1635:
[----:B------:R-:W-:Y:S05]  /*18d30*/  BSYNC B0 ;  /* 0x0000000000007941 */ /* 0x000fea0003800000 */
.L_x_1634:
[----:B------:R-:W-:Y:S05]  /*18d40*/  BRA `(.L_x_1636) ;  /* 0xffffffdc00c07947 */ /* 0x000fea000383ffff */
.L_x_1568:
[----:B------:R-:W-:Y:S01]  /*18d50*/  BSSY B1, `(.L_x_1637) ;  /* 0x0000006000017945 */ /* 0x000fe20003800000 */
[----:B------:R-:W-:-:S07]  /*18d60*/  IMAD.MOV.U32 R15, RZ, RZ, -0x1 ;  /* 0xffffffffff0f7424 */ /* 0x000fce00078e00ff */
[----:B-1234-:R-:W-:Y:S05]  /*18d70*/  WARPSYNC.COLLECTIVE R15, `(.L_x_1638) ;  /* 0x000000000f0c7348 */ /* 0x01efea0003c00000 */
[----:B------:R-:W-:Y:S02]  /*18d80*/  ELECT P6, UR62, PT ;  /* 0x00000000003e782f */ /* 0x000fe400038c0000 */
[----:B------:R-:W-:Y:S01]  /*18d90*/  MOV R14, UR62 ;  /* 0x0000003e000e7c02 */ /* 0x000fe20008000f00 */
[----:B-1234-:R-:W-:Y:S10]  /*18da0*/  ENDCOLLECTIVE ;  /* 0x000000000000791b */ /* 0x01eff40003800000 */
.L_x_1638:
[----:B------:R-:W-:Y:S05]  /*18db0*/  BSYNC B1 ;  /* 0x0000000000017941 */ /* 0x000fea0003800000 */
.L_x_1637:
[----:B------:R-:W-:Y:S05]  /*18dc0*/  BRA `(.L_x_1639) ;  /* 0xffffffdc00b87947 */ /* 0x000fea000383ffff */
.L_x_1570:
[----:B0-----:R0:W2:Y:S02]  /*18dd0*/  SYNCS.PHASECHK.TRANS64.TRYWAIT P0, [R6+URZ], R5 ;  /* 0x00000005060075a7 */ /* 0x0010a4000800017f */
[----:B--2---:R-:W-:Y:S05]  /*18de0*/  @!P0 NANOSLEEP.SYNCS 0x989680 ;  /* 0x009896800000895d */ /* 0x004fea0003900000 */
[----:B------:R-:W2:Y:S02]  /*18df0*/  @!P0 SYNCS.PHASECHK.TRANS64 P0, [R6+URZ], R5 ;  /* 0x00000005060085a7 */ /* 0x000ea4000800007f */
[----:B--2---:R-:W-:Y:S05]  /*18e00*/  @!P0 BRA `(.L_x_1570) ;  /* 0xfffffffc00f08947 */ /* 0x004fea000383ffff */
[----:B------:R-:W-:Y:S05]  /*18e10*/  BRA `(.L_x_1640) ;  /* 0xffffffdc00fc7947 */ /* 0x000fea000383ffff */
.L_x_1571:
[----:B--2---:R2:W3:Y:S02]  /*18e20*/  SYNCS.PHASECHK.TRANS64.TRYWAIT P0, [R7+URZ], R2 ;  /* 0x00000002070075a7 */ /* 0x0044e4000800017f */
[----:B---3--:R-:W-:Y:S05]  /*18e30*/  @!P0 NANOSLEEP.SYNCS 0x989680 ;  /* 0x009896800000895d */ /* 0x008fea0003900000 */
[----:B------:R-:W3:Y:S02]  /*18e40*/  @!P0 SYNCS.PHASECHK.TRANS64 P0, [R7+URZ], R2 ;  /* 0x00000002070085a7 */ /* 0x000ee4000800007f */
[----:B---3--:R-:W-:Y:S05]  /*18e50*/  @!P0 BRA `(.L_x_1571) ;  /* 0xfffffffc00f08947 */ /* 0x008fea000383ffff */
[----:B------:R-:W-:Y:S05]  /*18e60*/  BRA `(.L_x_1641) ;  /* 0xffffffdc00f07947 */ /* 0x000fea000383ffff */
.L_x_1573:
[----:B---3--:R3:W4:Y:S02]  /*18e70*/  SYNCS.PHASECHK.TRANS64.TRYWAIT P0, [R4+URZ], R5 ;  /* 0x00000005040075a7 */ /* 0x008724000800017f */
[----:B----4-:R-:W-:Y:S05]  /*18e80*/  @!P0 NANOSLEEP.SYNCS 0x989680 ;  /* 0x009896800000895d */ /* 0x010fea0003900000 */
[----:B------:R-:W4:Y:S02]  /*18e90*/  @!P0 SYNCS.PHASECHK.TRANS64 P0, [R4+URZ], R5 ;  /* 0x00000005040085a7 */ /* 0x000f24000800007f */
[----:B----4-:R-:W-:Y:S05]  /*18ea0*/  @!P0 BRA `(.L_x_1573) ;  /* 0xfffffffc00f08947 */ /* 0x010fea000383ffff */
[----:B------:R-:W-:Y:S05]  /*18eb0*/  BRA `(.L_x_1642) ;  /* 0xffffffdc00f87947 */ /* 0x000fea000383ffff */
.L_x_1643:
        /* <DEDUP_REMOVED lines=12> */
.L_x_3198:


//--------------------- .text._ZN7cutlass13device_kernelIN5flash11enable_sm90INS1_16FlashAttnFwdSm90INS1_25CollectiveMainloopFwdSm90ILi2EN4cute5tupleIJNS5_1CILi1EEES8_S8_EEENS6_IJNS7_ILi128EEENS7_ILi96EEENS7_ILi192EEEEEELi128ENS_10bfloat16_tEfNS_4arch4Sm90ELb0ELb1ELb1ELb1ELb0ELb1ELb0ELb1ELb1ELb1ELb0ELb0EEENS1_21CollectiveEpilogueFwdINS6_IJSA_SA_SB_EEES9_SE_SG_Li256ELb1ELb1ELb0ELb0EEENS1_36VarlenDynamicPersistentTileSchedulerILi128ELi96ELi256ELi128ELb0ELb1ELb1ELb1ELb0ELb1EEEEEEEEEvNT_6ParamsE --------------------------
	.section	.text._ZN7cutlass13device_kernelIN5flash11enable_sm90INS1_16FlashAttnFwdSm90INS1_25CollectiveMainloopFwdSm90ILi2EN4cute5tupleIJNS5_1CILi1EEES8_S8_EEENS6_IJNS7_ILi128EEENS7_ILi96EEENS7_ILi192EEEEEELi128ENS_10bfloat16_tEfNS_4arch4Sm90ELb0ELb1ELb1ELb1ELb0ELb1ELb0ELb1ELb1ELb1ELb0ELb0EEENS1_21CollectiveEpilogueFwdINS6_IJSA_SA_SB_EEES9_SE_SG_Li256ELb1ELb1ELb0ELb0EEENS1_36VarlenDynamicPersistentTileSchedulerILi128ELi96ELi256ELi128ELb0ELb1ELb1ELb1ELb0ELb1EEEEEEEEEvNT_6ParamsE,"ax",@progbits
	.align	128
.text._ZN7cutlass13device_kernelIN5flash11enable_sm90INS1_16FlashAttnFwdSm90INS1_25CollectiveMainloopFwdSm90ILi2EN4cute5tupleIJNS5_1CILi1EEES8_S8_EEENS6_IJNS7_ILi128EEENS7_ILi96EEENS7_ILi192EEEEEELi128ENS_10bfloat16_tEfNS_4arch4Sm90ELb0ELb1ELb1ELb1ELb0ELb1ELb0ELb1ELb1ELb1ELb0ELb0EEENS1_21CollectiveEpilogueFwdINS6_IJSA_SA_SB_EEES9_SE_SG_Li256ELb1ELb1ELb0ELb0EEENS1_36VarlenDynamicPersistentTileSchedulerILi128ELi96ELi256ELi128ELb0ELb1ELb1ELb1ELb0ELb1EEEEEEEEEvNT_6ParamsE:
        .type           _ZN7cutlass13device_kernelIN5flash11enable_sm90INS1_16FlashAttnFwdSm90INS1_25CollectiveMainloopFwdSm90ILi2EN4cute5tupleIJNS5_1CILi1EEES8_S8_EEENS6_IJNS7_ILi128EEENS7_ILi96EEENS7_ILi192EEEEEELi128ENS_10bfloat16_tEfNS_4arch4Sm90ELb0ELb1ELb1ELb1ELb0ELb1ELb0ELb1ELb1ELb1ELb0ELb0EEENS1_21CollectiveEpilogueFwdINS6_IJSA_SA_SB_EEES9_SE_SG_Li256ELb1ELb1ELb0ELb0EEENS1_36VarlenDynamicPersistentTileSchedulerILi128ELi96ELi256ELi128ELb0ELb1ELb1ELb1ELb0ELb1EEEEEEEEEvNT_6ParamsE,@function
        .size           _ZN7cutlass13device_kernelIN5flash11enable_sm90INS1_16FlashAttnFwdSm90INS1_25CollectiveMainloopFwdSm90ILi2EN4cute5tupleIJNS5_1CILi1EEES8_S8_EEENS6_IJNS7_ILi128EEENS7_ILi96EEENS7_ILi192EEEEEELi128ENS_10bfloat16_tEfNS_4arch4Sm90ELb0ELb1ELb1ELb1ELb0ELb1ELb0ELb1ELb1ELb1ELb0ELb0EEENS1_21CollectiveEpilogueFwdINS6_IJSA_SA_SB_EEES9_SE_SG_Li256ELb1ELb1ELb0ELb0EEENS1_36VarlenDynamicPersistentTileSchedulerILi128ELi96ELi256ELi128ELb0ELb1ELb1ELb1ELb0ELb1EEEEEEEEEvNT_6ParamsE,(.L_x_3199 - _ZN7cutlass13device_kernelIN5flash11enable_sm90INS1_16FlashAttnFwdSm90INS1_25CollectiveMainloopFwdSm90ILi2EN4cute5tupleIJNS5_1CILi1EEES8_S8_EEENS6_IJNS7_ILi128EEENS7_ILi96EEENS7_ILi192EEEEEELi128ENS_10bfloat16_tEfNS_4arch4Sm90ELb0ELb1ELb1ELb1ELb0ELb1ELb0ELb1ELb1ELb1ELb0ELb0EEENS1_21CollectiveEpilogueFwdINS6_IJSA_SA_SB_EEES9_SE_SG_Li256ELb1ELb1ELb0ELb0EEENS1_36VarlenDynamicPersistentTileSchedulerILi128ELi96ELi256ELi128ELb0ELb1ELb1ELb1ELb0ELb1EEEEEEEEEvNT_6ParamsE)
        .other          _ZN7cutlass13device_kernelIN5flash11enable_sm90INS1_16FlashAttnFwdSm90INS1_25CollectiveMainloopFwdSm90ILi2EN4cute5tupleIJNS5_1CILi1EEES8_S8_EEENS6_IJNS7_ILi128EEENS7_ILi96EEENS7_ILi192EEEEEELi128ENS_10bfloat16_tEfNS_4arch4Sm90ELb0ELb1ELb1ELb1ELb0ELb1ELb0ELb1ELb1ELb1ELb0ELb0EEENS1_21CollectiveEpilogueFwdINS6_IJSA_SA_SB_EEES9_SE_SG_Li256ELb1ELb1ELb0ELb0EEENS1_36VarlenDynamicPersistentTileSchedulerILi128ELi96ELi256ELi128ELb0ELb1ELb1ELb1ELb0ELb1EEEEEEEEEvNT_6ParamsE,@"STO_CUDA_ENTRY STV_DEFAULT"
_ZN7cutlass13device_kernelIN5flash11enable_sm90INS1_16FlashAttnFwdSm90INS1_25CollectiveMainloopFwdSm90ILi2EN4cute5tupleIJNS5_1CILi1EEES8_S8_EEENS6_IJNS7_ILi128EEENS7_ILi96EEENS7_ILi192EEEEEELi128ENS_10bfloat16_tEfNS_4arch4Sm90ELb0ELb1ELb1ELb1ELb0ELb1ELb0ELb1ELb1ELb1ELb0ELb0EEENS1_21CollectiveEpilogueFwdINS6_IJSA_SA_SB_EEES9_SE_SG_Li256ELb1ELb1ELb0ELb0EEENS1_36VarlenDynamicPersistentTileSchedulerILi128ELi96ELi256ELi128ELb0ELb1ELb1ELb1ELb0ELb1EEEEEEEEEvNT_6ParamsE:
        /* <DEDUP_REMOVED lines=24> */
.L_x_1645:
[----:B------:R-:W-:Y:S05]  /*0180*/  BSYNC B0 ;  /* 0x0000000000007941 */ /* 0x000fea0003800000 */
.L_x_1644:
        /* <DEDUP_REMOVED lines=41> */
.L_x_1646:
        /* <DEDUP_REMOVED lines=22> */
.L_x_1647:
        /* <DEDUP_REMOVED lines=18> */
.L_x_1648:
        /* <DEDUP_REMOVED lines=22> */
.L_x_1649:
        /* <DEDUP_REMOVED lines=22> */
.L_x_1650:
[----:B------:R-:W-:Y:S01]  /*0960*/  PLOP3.LUT P0, PT, PT, PT, UP0, 0x80, 0x0 ;  /* 0x000000000000781c */ /* 0x000fe20003f0f008 */
[----:B------:R-:W-:Y:S01]  /*0970*/  UMOV UR60, 0x1 ;  /* 0x00000001003c7882 */ /* 0x000fe20000000000 */
[----:B------:R-:W-:Y:S01]  /*0980*/  NOP ;  /* 0x0000000000007918 */ /* 0x000fe20000000000 */
[----:B------:R-:W-:Y:S01]  /*0990*/  USEL UR60, UR60, 0x2, !UP0 ;  /* 0x000000023c3c7887 */ /* 0x000fe2000c000000 */
[----:B------:R-:W-:Y:S01]  /*09a0*/  BSSY B9, `(.L_x_1651) ;  /* 0x0002a13000097945 */ /* 0x000fe20003800000 */
[----:B012-4-:R-:W-:Y:S08]  /*09b0*/  BAR.SYNC.DEFER_BLOCKING 0x0 ;  /* 0x0000000000007b1d */ /* 0x017ff00000010000 */
[----:B------:R-:W-:Y:S05]  /*09c0*/  @!P0 BRA `(.L_x_1652) ;  /* 0x0000021c007c8947 */ /* 0x000fea0003800000 */
.L_x_1653:
[----:B------:R-:W-:-:S08]  /*09d0*/  NOP ;  /* 0x0000000000007918 */ /* 0x000fd00000000000 */
[----:B------:R-:W0:Y:S02]  /*09e0*/  USETMAXREG.TRY_ALLOC.CTAPOOL UP0, 0xf0 ;  /* 0x000000f0000079c8 */ /* 0x000e240008000600 */
[----:B0-----:R-:W-:-:S13]  /*09f0*/  PLOP3.LUT P0, PT, PT, PT, UP0, 0x80, 0x0 ;  /* 0x000000000000781c */ /* 0x001fda0003f0f008 */
[----:B------:R-:W-:Y:S05]  /*0a00*/  @!P0 BRA `(.L_x_1653) ;  /* 0xfffffffc00f08947 */ /* 0x000fea000383ffff */
[----:B------:R-:W0:Y:S08]  /*0a10*/  S2UR UR5, SR_CgaCtaId ;  /* 0x00000000000579c3 */ /* 0x000e300000008800 */
[----:B------:R-:W-:Y:S06]  /*0a20*/  BAR.ARV 0x8, 0x180 ;  /* 0x0206000000007b1d */ /* 0x000fec0000002000 */
[----:B------:R-:W-:-:S02]  /*0a30*/  UMOV UR4, 0x400 ;  /* 0x0000040000047882 */ /* 0x000fc40000000000 */
[----:B------:R-:W-:Y:S01]  /*0a40*/  BAR.SYNC.DEFER_BLOCKING 0x5, 0x180 ;  /* 0x0146000000007b1d */ /* 0x000fe20000010000 */
[----:B0-----:R-:W-:-:S06]  /*0a50*/  ULEA UR4, UR5, UR4, 0x18 ;  /* 0x0000000405047291 */ /* 0x001fcc000f8ec03f */
[----:B------:R-:W-:Y:S01]  /*0a60*/  IMAD.U32 R16, RZ, RZ, UR4 ;  /* 0x00000004ff107e24 */ /* 0x000fe2000f8e00ff */
[----:B------:R-:W-:-:S04]  /*0a70*/  ULDC UR4, c[0x0][0xc3c] ;  /* 0x00030f0000047ab9 */ /* 0x000fc80000000800 */
[----:B------:R-:W0:Y:S01]  /*0a80*/  LDS.128 R24, [R16+0x2a8d0] ;  /* 0x02a8d00010187984 */ /* 0x000e220000000c00 */
[----:B------:R-:W-:Y:S06]  /*0a90*/  BAR.ARV 0x4, 0x180 ;  /* 0x0106000000007b1d */ /* 0x000fec0000002000 */
[----:B0-----:R-:W-:-:S13]  /*0aa0*/  ISETP.GE.AND P0, PT, R27, UR4, PT ;  /* 0x000000041b007c0c */ /* 0x001fda000bf06270 */
[----:B------:R-:W-:Y:S05]  /*0ab0*/  @P0 BRA `(.L_x_1654) ;  /* 0x000002a000040947 */ /* 0x000fea0003800000 */
[----:B------:R-:W-:Y:S01]  /*0ac0*/  VIADD R4, R4, 0xffffff80 ;  /* 0xffffff8004047836 */ /* 0x000fe20000000000 */
[----:B------:R-:W-:Y:S01]  /*0ad0*/  R2UR UR4, R16 ;  /* 0x00000000100472ca */ /* 0x000fe200000e0000 */
[----:B------:R-:W-:Y:S01]  /*0ae0*/  ULOP3.LUT UR5, UR60, 0x1, URZ, 0xfc, !UPT ;  /* 0x000000013c057892 */ /* 0x000fe2000f8efc3f */
[----:B------:R-:W-:Y:S01]  /*0af0*/  IMAD.MOV.U32 R187, RZ, RZ, RZ ;  /* 0x000000ffffbb7224 */ /* 0x000fe200078e00ff */
[----:B------:R-:W-:Y:S02]  /*0b00*/  CS2R R22, SRZ ;  /* 0x0000000000167805 */ /* 0x000fe4000001ff00 */
[----:B------:R-:W-:Y:S01]  /*0b10*/  SHF.R.S32.HI R3, RZ, 0x1f, R4 ;  /* 0x0000001fff037819 */ /* 0x000fe20000011404 */
[----:B------:R-:W-:Y:S02]  /*0b20*/  IMAD.MOV.U32 R17, RZ, RZ, RZ ;  /* 0x000000ffff117224 */ /* 0x000fe400078e00ff */
[----:B------:R-:W-:Y:S01]  /*0b30*/  IMAD.MOV.U32 R167, RZ, RZ, RZ ;  /* 0x000000ffffa77224 */ /* 0x000fe200078e00ff */
[----:B------:R-:W-:-:S02]  /*0b40*/  LEA.HI R5, R3, R4, RZ, 0x7 ;  /* 0x0000000403057211 */ /* 0x000fc400078f38ff */
[-C--:B------:R-:W-:Y:S02]  /*0b50*/  LEA.HI R0, R3, R4.reuse, RZ, 0x4 ;  /* 0x0000000403007211 */ /* 0x080fe400078f20ff */
[----:B------:R-:W-:Y:S01]  /*0b60*/  LOP3.LUT R201, R5, 0xffffff80, RZ, 0xc0, !PT ;  /* 0xffffff8005c97812 */ /* 0x000fe200078ec0ff */
[----:B------:R-:W-:Y:S01]  /*0b70*/  UIADD3 UR4, UR4, 0xc400, URZ ;  /* 0x0000c40004047890 */ /* 0x000fe2000fffe03f */
[----:B------:R-:W-:Y:S02]  /*0b80*/  SHF.R.S32.HI R7, RZ, 0x4, R0 ;  /* 0x00000004ff077819 */ /* 0x000fe40000011400 */
[----:B------:R-:W-:Y:S01]  /*0b90*/  SHF.R.S32.HI R224, RZ, 0x7, R5 ;  /* 0x00000007ffe07819 */ /* 0x000fe20000011405 */
[----:B------:R-:W-:Y:S01]  /*0ba0*/  IMAD.IADD R201, R4, 0x1, -R201 ;  /* 0x0000000104c97824 */ /* 0x000fe200078e0ac9 */
[----:B------:R-:W-:Y:S02]  /*0bb0*/  LEA.HI R190, R3, R4, RZ, 0x3 ;  /* 0x0000000403be7211 */ /* 0x000fe400078f18ff */
[----:B------:R-:W-:-:S02]  /*0bc0*/  LEA.HI R5, R5, R224, RZ, 0x1 ;  /* 0x000000e005057211 */ /* 0x000fc400078f08ff */
[----:B------:R-:W-:Y:S02]  /*0bd0*/  SHF.R.S32.HI R6, RZ, 0x1f, R201 ;  /* 0x0000001fff067819 */ /* 0x000fe400000114c9 */
[----:B------:R-:W-:Y:S02]  /*0be0*/  LOP3.LUT R11, R5, 0x3fffffe, RZ, 0xc0, !PT ;  /* 0x03fffffe050b7812 */ /* 0x000fe400078ec0ff */
[CC--:B------:R-:W-:Y:S02]  /*0bf0*/  LEA.HI R8, R6.reuse, R201.reuse, RZ, 0x2 ;  /* 0x000000c906087211 */ /* 0x0c0fe400078f10ff */
[----:B------:R-:W-:Y:S01]  /*0c00*/  LEA.HI R6, R6, R201, RZ, 0x5 ;  /* 0x000000c906067211 */ /* 0x000fe200078f28ff */
[----:B------:R-:W-:Y:S01]  /*0c10*/  IMAD.IADD R11, R224, 0x1, -R11 ;  /* 0x00000001e00b7824 */ /* 0x000fe200078e0a0b */
[--C-:B------:R-:W-:Y:S02]  /*0c20*/  SHF.R.S32.HI R9, RZ, 0x2, R8.reuse ;  /* 0x00000002ff097819 */ /* 0x100fe40000011408 */
[----:B------:R-:W-:-:S02]  /*0c30*/  SHF.R.S32.HI R2, RZ, 0x1f, R8 ;  /* 0x0000001fff027819 */ /* 0x000fc40000011408 */
[----:B------:R-:W-:Y:S02]  /*0c40*/  SHF.R.S32.HI R6, RZ, 0x5, R6 ;  /* 0x00000005ff067819 */ /* 0x000fe40000011406 */
[----:B------:R-:W-:Y:S02]  /*0c50*/  LEA.HI R10, R2, R9, RZ, 0x3 ;  /* 0x00000009020a7211 */ /* 0x000fe400078f18ff */
[----:B------:R-:W-:Y:S02]  /*0c60*/  LEA.HI R2, R0, R7, RZ, 0x1 ;  /* 0x0000000700027211 */ /* 0x000fe400078f08ff */
[----:B------:R-:W-:Y:S02]  /*0c70*/  LOP3.LUT R10, R10, 0xfffffff8, RZ, 0xc0, !PT ;  /* 0xfffffff80a0a7812 */ /* 0x000fe400078ec0ff */
[----:B------:R-:W-:Y:S02]  /*0c80*/  LOP3.LUT R2, R2, 0x1ffffffe, RZ, 0xc0, !PT ;  /* 0x1ffffffe02027812 */ /* 0x000fe400078ec0ff */
[----:B------:R-:W-:Y:S01]  /*0c90*/  LOP3.LUT R180, R8, 0x7ffffffc, RZ, 0xc0, !PT ;  /* 0x7ffffffc08b47812 */ /* 0x000fe200078ec0ff */
[----:B------:R-:W-:-:S02]  /*0ca0*/  IMAD.IADD R9, R9, 0x1, -R10 ;  /* 0x0000000109097824 */ /* 0x000fc400078e0a0a */
[----:B------:R-:W-:Y:S01]  /*0cb0*/  IMAD.IADD R7, R7, 0x1, -R2 ;  /* 0x0000000107077824 */ /* 0x000fe200078e0a02 */
[CC--:B------:R-:W-:Y:S01]  /*0cc0*/  LEA.HI R2, R3.reuse, R4.reuse, RZ, 0x5 ;  /* 0x0000000403027211 */ /* 0x0c0fe200078f28ff */
[----:B------:R-:W-:Y:S01]  /*0cd0*/  IMAD R10, R6, 0x10, R9 ;  /* 0x00000010060a7824 */ /* 0x000fe200078e0209 */
[----:B------:R-:W-:Y:S01]  /*0ce0*/  LEA.HI R6, R3, R4, RZ, 0x2 ;  /* 0x0000000403067211 */ /* 0x000fe200078f10ff */
[----:B------:R-:W-:Y:S01]  /*0cf0*/  IMAD.IADD R180, R201, 0x1, -R180 ;  /* 0x00000001c9b47824 */ /* 0x000fe200078e0ab4 */
[----:B------:R-:W-:Y:S01]  /*0d00*/  LOP3.LUT R3, R0, 0x3fffff0, RZ, 0xc0, !PT ;  /* 0x03fffff000037812 */ /* 0x000fe200078ec0ff */
[----:B------:R-:W-:Y:S01]  /*0d10*/  IMAD R225, R11, 0x40, R10 ;  /* 0x000000400be17824 */ /* 0x000fe200078e020a */
[----:B------:R-:W-:Y:S02]  /*0d20*/  LOP3.LUT R189, R6, 0xfffffffc, RZ, 0xc0, !PT ;  /* 0xfffffffc06bd7812 */ /* 0x000fe400078ec0ff */
[--C-:B------:R-:W-:Y:S01]  /*0d30*/  SHF.R.S32.HI R162, RZ, 0x2, R6.reuse ;  /* 0x00000002ffa27819 */ /* 0x100fe20000011406 */
[C---:B------:R-:W-:Y:S01]  /*0d40*/  IMAD.IADD R3, R4.reuse, 0x1, -R3 ;  /* 0x0000000104037824 */ /* 0x040fe200078e0a03 */
[----:B------:R-:W-:Y:S01]  /*0d50*/  SHF.R.S32.HI R5, RZ, 0x1f, R6 ;  /* 0x0000001fff057819 */ /* 0x000fe20000011406 */
[----:B------:R-:W-:Y:S01]  /*0d60*/  IMAD.IADD R189, R4, 0x1, -R189 ;  /* 0x0000000104bd7824 */ /* 0x000fe200078e0abd */
[----:B------:R-:W-:Y:S01]  /*0d70*/  SHF.R.S32.HI R2, RZ, 0x5, R2 ;  /* 0x00000005ff027819 */ /* 0x000fe20000011402 */
[----:B------:R-:W-:Y:S01]  /*0d80*/  VIADD R188, R162, 0x40 ;  /* 0x00000040a2bc7836 */ /* 0x000fe20000000000 */
[----:B------:R-:W-:Y:S01]  /*0d90*/  LEA.HI R5, R5, R162, RZ, 0x3 ;  /* 0x000000a205057211 */ /* 0x000fe200078f18ff */
[----:B------:R-:W-:Y:S01]  /*0da0*/  IMAD.SHL.U32 R160, R189, 0x4, RZ ;  /* 0x00000004bda07824 */ /* 0x000fe200078e00ff */
[----:B------:R-:W-:Y:S01]  /*0db0*/  LOP3.LUT R9, R190, 0xfffffff8, RZ, 0xc0, !PT ;  /* 0xfffffff8be097812 */ /* 0x000fe200078ec0ff */
[----:B------:R-:W-:Y:S01]  /*0dc0*/  IMAD R0, R2, 0x10, R3 ;  /* 0x0000001002007824 */ /* 0x000fe200078e0203 */
[----:B------:R-:W-:Y:S01]  /*0dd0*/  LOP3.LUT R5, R5, 0xfffffff8, RZ, 0xc0, !PT ;  /* 0xfffffff805057812 */ /* 0x000fe200078ec0ff */
[----:B------:R-:W-:Y:S01]  /*0de0*/  VIADD R169, R160, 0x20 ;  /* 0x00000020a0a97836 */ /* 0x000fe20000000000 */
[----:B------:R-:W-:Y:S01]  /*0df0*/  SHF.R.S32.HI R3, RZ, 0x1f, R188 ;  /* 0x0000001fff037819 */ /* 0x000fe200000114bc */
[----:B------:R-:W-:Y:S01]  /*0e00*/  IMAD R226, R0, 0x8, R7 ;  /* 0x0000000800e27824 */ /* 0x000fe200078e0207 */
[----:B------:R-:W-:Y:S01]  /*0e10*/  SHF.R.S32.HI R190, RZ, 0x3, R190 ;  /* 0x00000003ffbe7819 */ /* 0x000fe200000114be */
[----:B------:R-:W-:Y:S01]  /*0e20*/  IMAD.IADD R165, R160, 0x1, R169 ;  /* 0x00000001a0a57824 */ /* 0x000fe200078e02a9 */
[----:B------:R-:W-:Y:S01]  /*0e30*/  LEA.HI R3, R3, R188, RZ, 0x3 ;  /* 0x000000bc03037211 */ /* 0x000fe200078f18ff */
[----:B------:R-:W-:Y:S01]  /*0e40*/  IMAD.IADD R200, R162, 0x1, -R5 ;  /* 0x00000001a2c87824 */ /* 0x000fe200078e0a05 */
[----:B------:R-:W-:Y:S01]  /*0e50*/  SHF.R.S32.HI R196, RZ, 0x1f, R169 ;  /* 0x0000001fffc47819 */ /* 0x000fe200000114a9 */
[----:B------:R-:W-:Y:S01]  /*0e60*/  VIADD R168, R160, 0x40 ;  /* 0x00000040a0a87836 */ /* 0x000fe20000000000 */
[----:B------:R-:W-:Y:S01]  /*0e70*/  SHF.R.S32.HI R0, RZ, 0x1f, R165 ;  /* 0x0000001fff007819 */ /* 0x000fe200000114a5 */
[----:B------:R-:W-:-:S02]  /*0e80*/  IMAD.SHL.U32 R174, R200, 0x40, RZ ;  /* 0x00000040c8ae7824 */ /* 0x000fc400078e00ff */
[----:B------:R-:W-:Y:S01]  /*0e90*/  IMAD.SHL.U32 R3, R3, 0x40, RZ ;  /* 0x0000004003037824 */ /* 0x000fe200078e00ff */
[-C--:B------:R-:W-:Y:S01]  /*0ea0*/  LEA.HI R191, R0, R165.reuse, RZ, 0x3 ;  /* 0x000000a500bf7211 */ /* 0x080fe200078f18ff */
[----:B------:R-:W-:Y:S01]  /*0eb0*/  IMAD.IADD R166, R160, 0x1, R168 ;  /* 0x00000001a0a67824 */ /* 0x000fe200078e02a8 */
[----:B------:R-:W-:Y:S01]  /*0ec0*/  LEA.HI R0, R0, R165, RZ, 0x6 ;  /* 0x000000a500007211 */ /* 0x000fe200078f30ff */
[----:B------:R-:W-:Y:S01]  /*0ed0*/  IMAD.SHL.U32 R176, R2, 0x200, RZ ;  /* 0x0000020002b07824 */ /* 0x000fe200078e00ff */
[----:B------:R-:W-:Y:S01]  /*0ee0*/  LOP3.LUT R174, R174, 0x1c0, RZ, 0xc0, !PT ;  /* 0x000001c0aeae7812 */ /* 0x000fe200078ec0ff */
[----:B------:R-:W-:Y:S01]  /*0ef0*/  IMAD.SHL.U32 R173, R188, 0x40, RZ ;  /* 0x00000040bcad7824 */ /* 0x000fe200078e00ff */
[----:B------:R-:W-:Y:S01]  /*0f00*/  LOP3.LUT R178, R3, 0xfffffe00, RZ, 0xc0, !PT ;  /* 0xfffffe0003b27812 */ /* 0x000fe200078ec0ff */
[----:B------:R-:W-:Y:S01]  /*0f10*/  IMAD.SHL.U32 R2, R0, 0x80, RZ ;  /* 0x0000008000027824 */ /* 0x000fe200078e00ff */
[----:B------:R-:W-:Y:S01]  /*0f20*/  SHF.R.U32.HI R175, RZ, 0x3, R174 ;  /* 0x00000003ffaf7819 */ /* 0x000fe200000116ae */
[----:B------:R-:W-:Y:S01]  /*0f30*/  IMAD.IADD R184, R4, 0x1, -R9 ;  /* 0x0000000104b87824 */ /* 0x000fe200078e0a09 */
[----:B------:R-:W-:Y:S01]  /*0f40*/  LOP3.LUT R0, R174, 0x38, R191, 0xf8, !PT ;  /* 0x00000038ae007812 */ /* 0x000fe200078ef8bf */
[----:B------:R-:W-:Y:S01]  /*0f50*/  IMAD.SHL.U32 R18, R189, 0x8, RZ ;  /* 0x00000008bd127824 */ /* 0x000fe200078e00ff */
[----:B------:R-:W-:Y:S01]  /*0f60*/  SHF.R.S32.HI R3, RZ, 0x1f, R166 ;  /* 0x0000001fff037819 */ /* 0x000fe200000114a6 */
[----:B------:R-:W-:Y:S01]  /*0f70*/  IMAD.SHL.U32 R182, R184, 0x8, RZ ;  /* 0x00000008b8b67824 */ /* 0x000fe200078e00ff */
[----:B------:R-:W-:Y:S01]  /*0f80*/  LOP3.LUT R5, R2, 0xffffe000, RZ, 0xc0, !PT ;  /* 0xffffe00002057812 */ /* 0x000fe200078ec0ff */
[----:B------:R-:W-:Y:S01]  /*0f90*/  IMAD.U32 R2, RZ, RZ, UR4 ;  /* 0x00000004ff027e24 */ /* 0x000fe2000f8e00ff */
[----:B------:R-:W-:Y:S01]  /*0fa0*/  LOP3.LUT R0, R0, R175, RZ, 0x3c, !PT ;  /* 0x000000af00007212 */ /* 0x000fe200078e3cff */
[----:B------:R-:W-:Y:S01]  /*0fb0*/  VIADD R171, R160, 0x10 ;  /* 0x00000010a0ab7836 */ /* 0x000fe20000000000 */
[-C--:B------:R-:W-:Y:S01]  /*0fc0*/  LEA.HI R4, R3, R166.reuse, RZ, 0x6 ;  /* 0x000000a603047211 */ /* 0x080fe200078f30ff */
[----:B------:R-:W-:Y:S01]  /*0fd0*/  VIADD R183, R182, 0x40 ;  /* 0x00000040b6b77836 */ /* 0x000fe20000000000 */
[----:B------:R-:W-:Y:S01]  /*0fe0*/  LOP3.LUT R173, R173, 0x1c0, RZ, 0xc0, !PT ;  /* 0x000001c0adad7812 */ /* 0x000fe200078ec0ff */
[----:B------:R0:W-:Y:S01]  /*0ff0*/  STL [R1+0x40], R2 ;  /* 0x0000400201007387 */ /* 0x0001e20000100800 */
[----:B------:R-:W-:Y:S01]  /*1000*/  LEA.HI R3, R3, R166, RZ, 0x3 ;  /* 0x000000a603037211 */ /* 0x000fe200078f18ff */
[----:B------:R-:W-:Y:S01]  /*1010*/  IMAD.SHL.U32 R6, R4, 0x80, RZ ;  /* 0x0000008004067824 */ /* 0x000fe200078e00ff */
[----:B------:R-:W-:Y:S01]  /*1020*/  IADD3 R222, R0, R5, R176 ;  /* 0x0000000500de7210 */ /* 0x000fe20007ffe0b0 */
[----:B------:R-:W-:Y:S01]  /*1030*/  IMAD.U32 R0, RZ, RZ, UR5 ;  /* 0x00000005ff007e24 */ /* 0x000fe2000f8e00ff */
[----:B------:R-:W-:Y:S01]  /*1040*/  LEA.HI R0, R189, R189, RZ, 0x1 ;  /* 0x000000bdbd007211 */ /* 0x000fe200078f08ff */
[C---:B------:R-:W-:Y:S01]  /*1050*/  VIADD R170, R160.reuse, 0x30 ;  /* 0x00000030a0aa7836 */ /* 0x040fe20000000000 */
[----:B------:R-:W-:Y:S01]  /*1060*/  SHF.R.U32.HI R223, RZ, 0x3, R173 ;  /* 0x00000003ffdf7819 */ /* 0x000fe200000116ad */
[----:B------:R-:W-:Y:S01]  /*1070*/  VIADD R172, R160, 0x50 ;  /* 0x00000050a0ac7836 */ /* 0x000fe20000000000 */
[----:B------:R-:W-:Y:S01]  /*1080*/  LOP3.LUT R10, R173, 0x38, R191, 0xf8, !PT ;  /* 0x00000038ad0a7812 */ /* 0x000fe200078ef8bf */
[----:B------:R-:W-:Y:S01]  /*1090*/  IMAD.SHL.U32 R226, R226, 0x8, RZ ;  /* 0x00000008e2e27824 */ /* 0x000fe200078e00ff */
[----:B------:R-:W-:-:S02]  /*10a0*/  LOP3.LUT R4, R174, 0x38, R3, 0xf8, !PT ;  /* 0x00000038ae047812 */ /* 0x000fc400078ef803 */
[----:B------:R-:W-:Y:S02]  /*10b0*/  LOP3.LUT R12, R173, 0x38, R3, 0xf8, !PT ;  /* 0x00000038ad0c7812 */ /* 0x000fe400078ef803 */
[----:B------:R-:W-:Y:S02]  /*10c0*/  LOP3.LUT R0, R0, 0x1ffffffe, RZ, 0xc0, !PT ;  /* 0x1ffffffe00007812 */ /* 0x000fe400078ec0ff */
[----:B------:R-:W-:Y:S02]  /*10d0*/  LOP3.LUT R10, R10, R223, RZ, 0x3c, !PT ;  /* 0x000000df0a0a7212 */ /* 0x000fe400078e3cff */
[----:B------:R-:W-:Y:S01]  /*10e0*/  LOP3.LUT R7, R6, 0xffffe000, RZ, 0xc0, !PT ;  /* 0xffffe00006077812 */ /* 0x000fe200078ec0ff */
[----:B------:R-:W-:Y:S01]  /*10f0*/  IMAD.IADD R0, R189, 0x1, -R0 ;  /* 0x00000001bd007824 */ /* 0x000fe200078e0a00 */
[----:B------:R-:W-:Y:S02]  /*1100*/  LOP3.LUT R4, R4, R175, RZ, 0x3c, !PT ;  /* 0x000000af04047212 */ /* 0x000fe400078e3cff */
[----:B------:R-:W-:Y:S01]  /*1110*/  LOP3.LUT R12, R12, R223, RZ, 0x3c, !PT ;  /* 0x000000df0c0c7212 */ /* 0x000fe200078e3cff */
[----:B------:R-:W-:Y:S01]  /*1120*/  IMAD R181, R0, 0x8, R225 ;  /* 0x0000000800b57824 */ /* 0x000fe200078e02e1 */
[----:B0-----:R-:W-:-:S02]  /*1130*/  LOP3.LUT R2, R173, 0x38, R18, 0xf8, !PT ;  /* 0x00000038ad027812 */ /* 0x001fc400078ef812 */
[----:B------:R-:W-:Y:S02]  /*1140*/  IADD3 R10, R10, R5, R178 ;  /* 0x000000050a0a7210 */ /* 0x000fe40007ffe0b2 */
[-C--:B------:R-:W-:Y:S02]  /*1150*/  IADD3 R4, R4, R7.reuse, R176 ;  /* 0x0000000704047210 */ /* 0x080fe40007ffe0b0 */
[----:B------:R-:W-:Y:S02]  /*1160*/  IADD3 R12, R12, R7, R178 ;  /* 0x000000070c0c7210 */ /* 0x000fe40007ffe0b2 */
[----:B------:R-:W-:Y:S02]  /*1170*/  LOP3.LUT R2, R178, R2, R223, 0xf6, !PT ;  /* 0x00000002b2027212 */ /* 0x000fe400078ef6df */
[----:B------:R-:W-:Y:S02]  /*1180*/  SHF.R.S32.HI R228, RZ, 0x1f, R182 ;  /* 0x0000001fffe47819 */ /* 0x000fe400000114b6 */
[----:B------:R-:W-:-:S02]  /*1190*/  SHF.R.S32.HI R197, RZ, 0x1f, R171 ;  /* 0x0000001fffc57819 */ /* 0x000fc400000114ab */
[----:B------:R-:W-:Y:S02]  /*11a0*/  SHF.R.S32.HI R227, RZ, 0x1f, R183 ;  /* 0x0000001fffe37819 */ /* 0x000fe400000114b7 */
[----:B------:R-:W-:Y:S02]  /*11b0*/  SHF.R.S32.HI R195, RZ, 0x1f, R170 ;  /* 0x0000001fffc37819 */ /* 0x000fe400000114aa */
[----:B------:R-:W-:Y:S02]  /*11c0*/  SHF.R.S32.HI R194, RZ, 0x1f, R168 ;  /* 0x0000001fffc27819 */ /* 0x000fe400000114a8 */
[----:B------:R-:W-:Y:S02]  /*11d0*/  SHF.R.S32.HI R193, RZ, 0x1f, R172 ;  /* 0x0000001fffc17819 */ /* 0x000fe400000114ac */
[----:B------:R-:W-:Y:S02]  /*11e0*/  SHF.R.S32.HI R191, RZ, 0x3, R191 ;  /* 0x00000003ffbf7819 */ /* 0x000fe400000114bf */
[----:B------:R-:W-:-:S02]  /*11f0*/  SHF.R.S32.HI R192, RZ, 0x3, R3 ;  /* 0x00000003ffc07819 */ /* 0x000fc40000011403 */
[----:B------:R-:W-:Y:S02]  /*1200*/  LEA R206, R2, UR4, 0x1 ;  /* 0x0000000402ce7c11 */ /* 0x000fe4000f8e08ff */
[----:B------:R-:W-:Y:S02]  /*1210*/  LEA R222, R222, UR4, 0x1 ;  /* 0x00000004dede7c11 */ /* 0x000fe4000f8e08ff */
[----:B------:R-:W-:Y:S02]  /*1220*/  LEA R204, R10, UR4, 0x1 ;  /* 0x000000040acc7c11 */ /* 0x000fe4000f8e08ff */
[----:B------:R-:W-:Y:S02]  /*1230*/  LEA R205, R4, UR4, 0x1 ;  /* 0x0000000404cd7c11 */ /* 0x000fe4000f8e08ff */
[----:B------:R-:W-:-:S07]  /*1240*/  LEA R203, R12, UR4, 0x1 ;  /* 0x000000040ccb7c11 */ /* 0x000fce000f8e08ff */
.L_x_1940:
[----:B------:R-:W-:Y:S01]  /*1250*/  ULDC.64 UR4, c[0x0][0xa28] ;  /* 0x00028a0000047ab9 */ /* 0x000fe20000000a00 */
[----:B0-2---:R-:W0:Y:S01]  /*1260*/  LDC.64 R4, c[0x0][0xa08] ;  /* 0x00028200ff047b82 */ /* 0x005e220000000a00 */
[----:B------:R-:W-:Y:S01]  /*1270*/  ISETP.NE.U32.AND P0, PT, RZ, UR4, PT ;  /* 0x00000004ff007c0c */ /* 0x000fe2000bf05070 */
[----:B------:R-:W-:Y:S01]  /*1280*/  IMAD.MOV.U32 R0, RZ, RZ, RZ ;  /* 0x000000ffff007224 */ /* 0x000fe200078e00ff */
[----:B------:R-:W-:Y:S01]  /*1290*/  ULDC.64 UR6, c[0x0][0x208] ;  /* 0x0000820000067ab9 */ /* 0x000fe20000000a00 */
[----:B------:R-:W-:Y:S01]  /*12a0*/  IMAD.MOV.U32 R28, RZ, RZ, RZ ;  /* 0x000000ffff1c7224 */ /* 0x000fe200078e00ff */
[----:B------:R-:W-:Y:S01]  /*12b0*/  ISETP.NE.AND.EX P0, PT, RZ, UR5, PT, P0 ;  /* 0x00000005ff007c0c */ /* 0x000fe2000bf05300 */
[----:B------:R-:W-:Y:S02]  /*12c0*/  ULDC.64 UR4, c[0x0][0xa18] ;  /* 0x0002860000047ab9 */ /* 0x000fe40000000a00 */
[----:B------:R-:W-:-:S04]  /*12d0*/  ISETP.NE.U32.AND P1, PT, RZ, UR4, PT ;  /* 0x00000004ff007c0c */ /* 0x000fc8000bf25070 */
[----:B------:R-:W-:Y:S01]  /*12e0*/  ISETP.NE.AND.EX P1, PT, RZ, UR5, PT, P1 ;  /* 0x00000005ff007c0c */ /* 0x000fe2000bf25310 */
[----:B------:R-:W-:Y:S02]  /*12f0*/  ULDC.64 UR4, c[0x0][0xa08] ;  /* 0x0002820000047ab9 */ /* 0x000fe40000000a00 */
[----:B------:R-:W-:-:S03]  /*1300*/  ISETP.NE.U32.AND P3, PT, RZ, UR4, PT ;  /* 0x00000004ff007c0c */ /* 0x000fc6000bf65070 */
[----:B---34-:R-:W1:Y:S01]  /*1310*/  @P0 LDC.64 R2, c[0x0][0xa28] ;  /* 0x00028a00ff020b82 */ /* 0x018e620000000a00 */
[----:B------:R-:W-:Y:S01]  /*1320*/  ISETP.NE.AND.EX P3, PT, RZ, UR5, PT, P3 ;  /* 0x00000005ff007c0c */ /* 0x000fe2000bf65330 */
[----:B0-----:R-:W-:-:S06]  /*1330*/  IMAD.WIDE R8, R27, 0x4, R4 ;  /* 0x000000041b087825 */ /* 0x001fcc00078e0204 */
[----:B------:R-:W0:Y:S01]  /*1340*/  @P1 LDC.64 R6, c[0x0][0xa18] ;  /* 0x00028600ff061b82 */ /* 0x000e220000000a00 */
[----:B------:R-:W-:Y:S02]  /*1350*/  ULDC UR4, c[0x0][0x288] ;  /* 0x0000a20000047ab9 */ /* 0x000fe40000000800 */
[----:B------:R-:W-:Y:S01]  /*1360*/  IMAD.U32 R163, RZ, RZ, UR4 ;  /* 0x00000004ffa37e24 */ /* 0x000fe2000f8e00ff */
[----:B------:R-:W-:Y:S02]  /*1370*/  ULDC.64 UR4, c[0x0][0x418] ;  /* 0x0001060000047ab9 */ /* 0x000fe40000000a00 */
[----:B------:R-:W-:Y:S01]  /*1380*/  UISETP.NE.U32.AND UP0, UPT, UR4, URZ, UPT ;  /* 0x0000003f0400728c */ /* 0x000fe2000bf05070 */
[----:B------:R2:W5:Y:S03]  /*1390*/  @P3 LDG.E R28, desc[UR6][R8.64] ;  /* 0x00000006081c3981 */ /* 0x000566000c1e1900 */
[----:B------:R-:W-:-:S03]  /*13a0*/  UISETP.NE.AND.EX UP0, UPT, UR5, URZ, UPT, UP0 ;  /* 0x0000003f0500728c */ /* 0x000fc6000bf05300 */
[----:B------:R-:W-:Y:S01]  /*13b0*/  ULDC.64 UR4, c[0x0][0xa20] ;  /* 0x0002880000047ab9 */ /* 0x000fe20000000a00 */
[----:B-1----:R-:W-:Y:S01]  /*13c0*/  @P0 IMAD.WIDE R2, R27, 0x4, R2 ;  /* 0x000000041b020825 */ /* 0x002fe200078e0202 */
[----:B------:R-:W-:-:S04]  /*13d0*/  ISETP.NE.U32.AND P2, PT, RZ, UR4, PT ;  /* 0x00000004ff007c0c */ /* 0x000fc8000bf45070 */
[----:B------:R2:W5:Y:S01]  /*13e0*/  @P0 LDG.E R0, desc[UR6][R2.64] ;  /* 0x0000000602000981 */ /* 0x000562000c1e1900 */
[----:B0-----:R-:W-:-:S05]  /*13f0*/  @P1 IMAD.WIDE R4, R27, 0x4, R6 ;  /* 0x000000041b041825 */ /* 0x001fca00078e0206 */
[----:B------:R2:W5:Y:S01]  /*1400*/  @P1 LDG.E R163, desc[UR6][R4.64] ;  /* 0x0000000604a31981 */ /* 0x000562000c1e1900 */
[----:B------:R-:W-:Y:S02]  /*1410*/  ULDC UR6, c[0x0][0x424] ;  /* 0x0001090000067ab9 */ /* 0x000fe40000000800 */
[----:B------:R-:W-:Y:S01]  /*1420*/  USEL UR4, UR6, 0x1, UP0 ;  /* 0x0000000106047887 */ /* 0x000fe20008000000 */
[----:B------:R-:W-:Y:S02]  /*1430*/  ISETP.NE.AND.EX P2, PT, RZ, UR5, PT, P2 ;  /* 0x00000005ff007c0c */ /* 0x000fe4000bf45320 */
[----:B------:R-:W-:Y:S01]  /*1440*/  ULDC UR6, c[0x0][0x2f0] ;  /* 0x0000bc0000067ab9 */ /* 0x000fe20000000800 */
[----:B------:R-:W-:Y:S01]  /*1450*/  ULDC UR7, c[0x0][0x348] ;  /* 0x0000d20000077ab9 */ /* 0x000fe20000000800 */
[----:B------:R-:W-:Y:S01]  /*1460*/  UIMAD UR6, UR4, UR6, URZ ;  /* 0x00000006040672a4 */ /* 0x000fe2000f8e023f */
[----:B------:R-:W-:Y:S02]  /*1470*/  IMAD.MOV.U32 R185, RZ, RZ, R26 ;  /* 0x000000ffffb97224 */ /* 0x000fe400078e001a */
[----:B------:R-:W-:Y:S01]  /*1480*/  IMAD.MOV.U32 R186, RZ, RZ, R27 ;  /* 0x000000ffffba7224 */ /* 0x000fe200078e001b */
[----:B--2---:R-:W-:Y:S08]  /*1490*/  @P1 BRA `(.L_x_1655) ;  /* 0x0000000000281947 */ /* 0x004ff00003800000 */
[----:B------:R-:W-:Y:S02]  /*14a0*/  ULDC.64 UR4, c[0x0][0xa00] ;  /* 0x0002800000047ab9 */ /* 0x000fe40000000a00 */
[----:B------:R-:W-:-:S04]  /*14b0*/  ISETP.NE.U32.AND P0, PT, RZ, UR4, PT ;  /* 0x00000004ff007c0c */ /* 0x000fc8000bf05070 */
[----:B------:R-:W-:-:S13]  /*14c0*/  ISETP.NE.AND.EX P0, PT, RZ, UR5, PT, P0 ;  /* 0x00000005ff007c0c */ /* 0x000fda000bf05300 */
[----:B------:R-:W-:Y:S05]  /*14d0*/  @!P0 BRA `(.L_x_1655) ;  /* 0x0000000000188947 */ /* 0x000fea0003800000 */
[----:B------:R-:W0:Y:S01]  /*14e0*/  LDC.64 R2, c[0x0][0xa00] ;  /* 0x00028000ff027b82 */ /* 0x000e220000000a00 */
[----:B------:R-:W-:Y:S01]  /*14f0*/  ULDC.64 UR4, c[0x0][0x208] ;  /* 0x0000820000047ab9 */ /* 0x000fe20000000a00 */
[----:B0-----:R-:W-:-:S05]  /*1500*/  IMAD.WIDE R2, R27, 0x4, R2 ;  /* 0x000000041b027825 */ /* 0x001fca00078e0202 */
[----:B-----5:R-:W2:Y:S04]  /*1510*/  LDG.E R163, desc[UR4][R2.64] ;  /* 0x0000000402a37981 */ /* 0x020ea8000c1e1900 */
[----:B------:R-:W2:Y:S02]  /*1520*/  LDG.E R4, desc[UR4][R2.64+0x4] ;  /* 0x0000040402047981 */ /* 0x000ea4000c1e1900 */
[----:B--2---:R-:W-:-:S07]  /*1530*/  IMAD.IADD R163, R4, 0x1, -R163 ;  /* 0x0000000104a37824 */ /* 0x004fce00078e0aa3 */
.L_x_1655:
[----:B------:R-:W-:Y:S02]  /*1540*/  IMAD.U32 R24, RZ, RZ, UR7 ;  /* 0x00000007ff187e24 */ /* 0x000fe4000f8e00ff */
[----:B------:R-:W-:Y:S01]  /*1550*/  IMAD.U32 R29, RZ, RZ, UR6 ;  /* 0x00000006ff1d7e24 */ /* 0x000fe2000f8e00ff */
[----:B------:R-:W-:Y:S06]  /*1560*/  @!P2 BRA `(.L_x_1656) ;  /* 0x000000000014a947 */ /* 0x000fec0003800000 */
[----:B------:R-:W0:Y:S01]  /*1570*/  LDC.64 R2, c[0x0][0xa20] ;  /* 0x00028800ff027b82 */ /* 0x000e220000000a00 */
[----:B------:R-:W-:Y:S01]  /*1580*/  ULDC.64 UR4, c[0x0][0x208] ;  /* 0x0000820000047ab9 */ /* 0x000fe20000000a00 */
[----:B0-----:R-:W-:-:S05]  /*1590*/  IMAD.WIDE R2, R27, 0x4, R2 ;  /* 0x000000041b027825 */ /* 0x001fca00078e0202 */
[----:B------:R0:W5:Y:S01]  /*15a0*/  LDG.E R29, desc[UR4][R2.64] ;  /* 0x00000004021d7981 */ /* 0x000162000c1e1900 */
[----:B------:R-:W-:Y:S05]  /*15b0*/  BRA `(.L_x_1657) ;  /* 0x0000000000147947 */ /* 0x000fea0003800000 */
.L_x_1656:
[----:B------:R-:W-:Y:S05]  /*15c0*/  @!P3 BRA `(.L_x_1657) ;  /* 0x000000000010b947 */ /* 0x000fea0003800000 */
[----:B------:R-:W-:Y:S02]  /*15d0*/  ULDC.64 UR4, c[0x0][0x208] ;  /* 0x0000820000047ab9 */ /* 0x000fe40000000a00 */
[----:B------:R-:W2:Y:S04]  /*15e0*/  LDG.E R2, desc[UR4][R8.64] ;  /* 0x0000000408027981 */ /* 0x000ea8000c1e1900 */
[----:B------:R-:W2:Y:S02]  /*15f0*/  LDG.E R29, desc[UR4][R8.64+0x4] ;  /* 0x00000404081d7981 */ /* 0x000ea4000c1e1900 */
[----:B--2---:R-:W-:-:S07]  /*1600*/  IMAD.IADD R29, R29, 0x1, -R2 ;  /* 0x000000011d1d7824 */ /* 0x004fce00078e0a02 */
.L_x_1657:
[----:B------:R-:W-:Y:S01]  /*1610*/  ULDC.64 UR4, c[0x0][0xa10] ;  /* 0x0002840000047ab9 */ /* 0x000fe20000000a00 */
[----:B------:R-:W-:Y:S01]  /*1620*/  ULDC.64 UR6, c[0x0][0x208] ;  /* 0x0000820000067ab9 */ /* 0x000fe20000000a00 */
[----:B------:R-:W-:Y:S01]  /*1630*/  ISETP.NE.U32.AND P0, PT, RZ, UR4, PT ;  /* 0x00000004ff007c0c */ /* 0x000fe2000bf05070 */
[----:B------:R-:W1:Y:S03]  /*1640*/  LDC R8, c[0x0][0x448] ;  /* 0x00011200ff087b82 */ /* 0x000e660000000800 */
[----:B------:R-:W-:Y:S01]  /*1650*/  ISETP.NE.AND.EX P0, PT, RZ, UR5, PT, P0 ;  /* 0x00000005ff007c0c */ /* 0x000fe2000bf05300 */
[----:B------:R-:W-:Y:S02]  /*1660*/  ULDC.64 UR4, c[0x0][0xa30] ;  /* 0x00028c0000047ab9 */ /* 0x000fe40000000a00 */
[----:B------:R-:W-:Y:S01]  /*1670*/  ISETP.NE.U32.AND P1, PT, RZ, UR4, PT ;  /* 0x00000004ff007c0c */ /* 0x000fe2000bf25070 */
[----:B-----5:R-:W-:Y:S01]  /*1680*/  IMAD.MOV.U32 R147, RZ, RZ, R29 ;  /* 0x000000ffff937224 */ /* 0x020fe200078e001d */
[----:B------:R-:W2:Y:S02]  /*1690*/  LDC.64 R10, c[0x0][0x9e0] ;  /* 0x00027800ff0a7b82 */ /* 0x000ea40000000a00 */
[----:B------:R-:W-:-:S06]  /*16a0*/  ISETP.NE.AND.EX P1, PT, RZ, UR5, PT, P1 ;  /* 0x00000005ff007c0c */ /* 0x000fcc000bf25310 */
[----:B0-----:R-:W0:Y:S08]  /*16b0*/  @P0 LDC.64 R2, c[0x0][0xa10] ;  /* 0x00028400ff020b82 */ /* 0x001e300000000a00 */
[----:B------:R-:W3:Y:S01]  /*16c0*/  @P1 LDC.64 R4, c[0x0][0xa30] ;  /* 0x00028c00ff041b82 */ /* 0x000ee20000000a00 */
[----:B0-----:R-:W-:-:S05]  /*16d0*/  @P0 IMAD.WIDE R2, R27, 0x4, R2 ;  /* 0x000000041b020825 */ /* 0x001fca00078e0202 */
[----:B------:R-:W4:Y:S04]  /*16e0*/  @P0 LDG.E R6, desc[UR6][R2.64] ;  /* 0x0000000602060981 */ /* 0x000f28000c1e1900 */
[----:B------:R0:W4:Y:S01]  /*16f0*/  @P0 LDG.E R7, desc[UR6][R2.64+0x4] ;  /* 0x0000040602070981 */ /* 0x000122000c1e1900 */
[----:B---3--:R-:W-:-:S05]  /*1700*/  @P1 IMAD.WIDE R4, R27, 0x4, R4 ;  /* 0x000000041b041825 */ /* 0x008fca00078e0204 */
[----:B------:R3:W5:Y:S01]  /*1710*/  @P1 LDG.E R147, desc[UR6][R4.64] ;  /* 0x0000000604931981 */ /* 0x000762000c1e1900 */
[----:B-1----:R-:W-:Y:S01]  /*1720*/  ISETP.NE.AND P1, PT, R8, 0x1, PT ;  /* 0x000000010800780c */ /* 0x002fe20003f25270 */
[----:B------:R-:W-:Y:S01]  /*1730*/  IMAD.SHL.U32 R177, R25, 0x80, RZ ;  /* 0x0000008019b17824 */ /* 0x000fe200078e00ff */
[----:B--2---:R-:W-:-:S03]  /*1740*/  ISETP.GE.AND P2, PT, R11, 0x1, PT ;  /* 0x000000010b00780c */ /* 0x004fc60003f46270 */
[----:B0-----:R-:W-:-:S08]  /*1750*/  VIADD R2, R177, 0x7f ;  /* 0x0000007fb1027836 */ /* 0x001fd00000000000 */
[----:B------:R-:W0:Y:S08]  /*1760*/  @P1 LDC R9, c[0x0][0x44c] ;  /* 0x00011300ff091b82 */ /* 0x000e300000000800 */
[----:B------:R-:W1:Y:S01]  /*1770*/  @P1 LDC R8, c[0x0][0x450] ;  /* 0x00011400ff081b82 */ /* 0x000e620000000800 */
[----:B0-----:R-:W-:-:S05]  /*1780*/  @P1 IMAD.HI.U32 R3, R2, R9, RZ ;  /* 0x0000000902031227 */ /* 0x001fca00078e00ff */
[----:B-1----:R-:W-:Y:S01]  /*1790*/  @P1 SHF.R.U32.HI R2, RZ, R8, R3 ;  /* 0x00000008ff021219 */ /* 0x002fe20000011603 */
[----:B----4-:R-:W-:Y:S02]  /*17a0*/  @P0 IMAD.IADD R24, R7, 0x1, -R6 ;  /* 0x0000000107180824 */ /* 0x010fe400078e0a06 */
[----:B------:R-:W-:-:S04]  /*17b0*/  IMAD.IADD R7, R29, 0x1, -R0 ;  /* 0x000000011d077824 */ /* 0x000fc800078e0a00 */
[----:B------:R-:W-:-:S04]  /*17c0*/  IMAD.IADD R164, R7, 0x1, R24 ;  /* 0x0000000107a47824 */ /* 0x000fc800078e0218 */
[C---:B------:R-:W-:Y:S01]  /*17d0*/  VIADD R0, R164.reuse, 0x5f ;  /* 0x0000005fa4007836 */ /* 0x040fe20000000000 */
[----:B------:R-:W-:-:S03]  /*17e0*/  IADD3 R3, R164, 0x1, -R163 ;  /* 0x00000001a4037810 */ /* 0x000fc60007ffe8a3 */
[----:B------:R-:W-:-:S04]  /*17f0*/  IMAD.HI R0, R0, 0x2aaaaaab, RZ ;  /* 0x2aaaaaab00007827 */ /* 0x000fc800078e02ff */
[----:B------:R-:W-:Y:S01]  /*1800*/  IMAD.IADD R3, R3, 0x1, R2 ;  /* 0x0000000103037824 */ /* 0x000fe200078e0202 */
[----:B------:R-:W-:-:S04]  /*1810*/  SHF.R.U32.HI R153, RZ, 0x1f, R0 ;  /* 0x0000001fff997819 */ /* 0x000fc80000011600 */
[----:B------:R-:W-:Y:S01]  /*1820*/  LEA.HI.SX32 R153, R0, R153, 0x1c ;  /* 0x0000009900997211 */ /* 0x000fe200078fe2ff */
[----:B------:R-:W-:Y:S01]  /*1830*/  IMAD.IADD R0, R3, 0x1, R10 ;  /* 0x0000000103007824 */ /* 0x000fe200078e020a */
[----:B---3--:R-:W-:Y:S06]  /*1840*/  @!P2 BRA `(.L_x_1658) ;  /* 0x000000000048a947 */ /* 0x008fec0003800000 */
[C---:B------:R-:W-:Y:S01]  /*1850*/  ISETP.GT.AND P0, PT, R3.reuse, RZ, PT ;  /* 0x000000ff0300720c */ /* 0x040fe20003f04270 */
[----:B------:R-:W-:Y:S01]  /*1860*/  BSSY B0, `(.L_x_1659) ;  /* 0x000000e000007945 */ /* 0x000fe20003800000 */
[----:B------:R-:W-:-:S11]  /*1870*/  VIADD R2, R3, 0xffffffff ;  /* 0xffffffff03027836 */ /* 0x000fd60000000000 */
        /* <DEDUP_REMOVED lines=8> */
.L_x_1660:
[----:B------:R-:W-:-:S13]  /*1900*/  ISETP.NE.AND P0, PT, R11, 0x1, PT ;  /* 0x000000010b00780c */ /* 0x000fda0003f05270 */
[----:B------:R-:W0:Y:S02]  /*1910*/  @P0 LDC.64 R4, c[0x0][0x9e8] ;  /* 0x00027a00ff040b82 */ /* 0x000e240000000a00 */
[----:B0-----:R-:W-:-:S05]  /*1920*/  @P0 IMAD.HI.U32 R4, R2, R4, RZ ;  /* 0x0000000402040227 */ /* 0x001fca00078e00ff */
[----:B------:R-:W-:-:S07]  /*1930*/  @P0 SHF.R.U32.HI R2, RZ, R5, R4 ;  /* 0x00000005ff020219 */ /* 0x000fce0000011604 */
.L_x_1661:
[----:B------:R-:W-:Y:S05]  /*1940*/  BSYNC B0 ;  /* 0x0000000000007941 */ /* 0x000fea0003800000 */
.L_x_1659:
[----:B------:R-:W-:-:S05]  /*1950*/  IMAD R3, R2, R11, R11 ;  /* 0x0000000b02037224 */ /* 0x000fca00078e020b */
[----:B------:R-:W-:-:S07]  /*1960*/  VIMNMX R0, R0, R3, PT ;  /* 0x0000000300007248 */ /* 0x000fce0003fe0100 */
.L_x_1658:
[----:B------:R-:W0:Y:S01]  /*1970*/  @P1 LDC R2, c[0x0][0x44c] ;  /* 0x00011300ff021b82 */ /* 0x000e220000000800 */
[----:B------:R-:W-:Y:S01]  /*1980*/  IMAD.MOV.U32 R3, RZ, RZ, R177 ;  /* 0x000000ffff037224 */ /* 0x000fe200078e00b1 */
[----:B------:R-:W-:Y:S01]  /*1990*/  ULDC UR4, c[0x0][0x9dc] ;  /* 0x0002770000047ab9 */ /* 0x000fe20000000800 */
[----:B------:R-:W-:-:S05]  /*19a0*/  IMAD.IADD R152, R164, 0x1, -R163 ;  /* 0x00000001a4987824 */ /* 0x000fca00078e0aa3 */
[----:B------:R-:W1:Y:S01]  /*19b0*/  @P1 LDC R5, c[0x0][0x450] ;  /* 0x00011400ff051b82 */ /* 0x000e620000000800 */
[----:B0-----:R-:W-:-:S05]  /*19c0*/  @P1 IMAD.HI.U32 R2, R177, R2, RZ ;  /* 0x00000002b1021227 */ /* 0x001fca00078e00ff */
[----:B-1----:R-:W-:-:S05]  /*19d0*/  @P1 SHF.R.U32.HI R3, RZ, R5, R2 ;  /* 0x00000005ff031219 */ /* 0x002fca0000011602 */
[----:B------:R-:W-:-:S04]  /*19e0*/  IMAD.IADD R2, R152, 0x1, R3 ;  /* 0x0000000198027824 */ /* 0x000fc800078e0203 */
[----:B------:R-:W-:Y:S01]  /*19f0*/  VIADD R3, R2, -UR4 ;  /* 0x8000000402037c36 */ /* 0x000fe20008000000 */
[----:B------:R-:W-:Y:S06]  /*1a00*/  @!P2 BRA `(.L_x_1662) ;  /* 0x000000000044a947 */ /* 0x000fec0003800000 */
[----:B------:R-:W-:Y:S01]  /*1a10*/  ISETP.GT.AND P0, PT, R2, -0x1, PT ;  /* 0xffffffff0200780c */ /* 0x000fe20003f04270 */
[----:B------:R-:W-:-:S12]  /*1a20*/  BSSY B0, `(.L_x_1663) ;  /* 0x000000d000007945 */ /* 0x000fd80003800000 */
        /* <DEDUP_REMOVED lines=8> */
.L_x_1664:
[----:B------:R-:W-:-:S13]  /*1ab0*/  ISETP.NE.AND P0, PT, R11, 0x1, PT ;  /* 0x000000010b00780c */ /* 0x000fda0003f05270 */
[----:B------:R-:W0:Y:S02]  /*1ac0*/  @P0 LDC.64 R4, c[0x0][0x9e8] ;  /* 0x00027a00ff040b82 */ /* 0x000e240000000a00 */
[----:B0-----:R-:W-:-:S05]  /*1ad0*/  @P0 IMAD.HI.U32 R4, R2, R4, RZ ;  /* 0x0000000402040227 */ /* 0x001fca00078e00ff */
[----:B------:R-:W-:-:S07]  /*1ae0*/  @P0 SHF.R.U32.HI R2, RZ, R5, R4 ;  /* 0x00000005ff020219 */ /* 0x000fce0000011604 */
.L_x_1665:
[----:B------:R-:W-:Y:S05]  /*1af0*/  BSYNC B0 ;  /* 0x0000000000007941 */ /* 0x000fea0003800000 */
.L_x_1663:
[----:B------:R-:W-:-:S05]  /*1b00*/  IMAD R2, R2, R11, RZ ;  /* 0x0000000b02027224 */ /* 0x000fca00078e02ff */
[----:B------:R-:W-:-:S07]  /*1b10*/  VIMNMX R3, R3, R2, !PT ;  /* 0x0000000203037248 */ /* 0x000fce0007fe0100 */
.L_x_1662:
[----:B------:R-:W-:Y:S01]  /*1b20*/  VIADD R0, R0, 0x5f ;  /* 0x0000005f00007836 */ /* 0x000fe20000000000 */
[----:B------:R-:W-:Y:S01]  /*1b30*/  PLOP3.LUT P2, PT, PT, PT, PT, 0x80, 0x0 ;  /* 0x000000000000781c */ /* 0x000fe20003f4f070 */
[----:B------:R-:W-:-:S04]  /*1b40*/  IMAD.HI R2, R3, 0x2aaaaaab, RZ ;  /* 0x2aaaaaab03027827 */ /* 0x000fc800078e02ff */
[----:B------:R-:W-:Y:S01]  /*1b50*/  IMAD.HI R0, R0, 0x2aaaaaab, RZ ;  /* 0x2aaaaaab00007827 */ /* 0x000fe200078e02ff */
[----:B------:R-:W-:-:S04]  /*1b60*/  SHF.R.U32.HI R5, RZ, 0x1f, R2 ;  /* 0x0000001fff057819 */ /* 0x000fc80000011602 */
[----:B------:R-:W-:Y:S02]  /*1b70*/  SHF.R.U32.HI R3, RZ, 0x1f, R0 ;  /* 0x0000001fff037819 */ /* 0x000fe40000011600 */
[----:B------:R-:W-:Y:S02]  /*1b80*/  LEA.HI.SX32 R5, R2, R5, 0x1c ;  /* 0x0000000502057211 */ /* 0x000fe400078fe2ff */
[----:B------:R-:W-:Y:S02]  /*1b90*/  LEA.HI.SX32 R0, R0, R3, 0x1c ;  /* 0x0000000300007211 */ /* 0x000fe400078fe2ff */
[----:B------:R-:W-:Y:S02]  /*1ba0*/  VIMNMX R5, RZ, R5, !PT ;  /* 0x00000005ff057248 */ /* 0x000fe40007fe0100 */
[----:B------:R-:W-:-:S03]  /*1bb0*/  VIMNMX R0, R153, R0, PT ;  /* 0x0000000099007248 */ /* 0x000fc60003fe0100 */
[--C-:B------:R-:W-:Y:S02]  /*1bc0*/  IMAD R5, R5, 0x60, -R7.reuse ;  /* 0x0000006005057824 */ /* 0x100fe400078e0a07 */
[----:B------:R-:W-:-:S03]  /*1bd0*/  IMAD R3, R0, 0x60, -R7 ;  /* 0x0000006000037824 */ /* 0x000fc600078e0a07 */
[----:B------:R-:W-:Y:S02]  /*1be0*/  VIMNMX R5, RZ, R5, !PT ;  /* 0x00000005ff057248 */ /* 0x000fe40007fe0100 */
[----:B------:R-:W-:-:S03]  /*1bf0*/  VIMNMX R0, R3, R24, PT ;  /* 0x0000001803007248 */ /* 0x000fc60003fe0100 */
[----:B------:R-:W-:Y:S01]  /*1c00*/  IMAD.WIDE.U32 R2, R5, -0x55555555, RZ ;  /* 0xaaaaaaab05027825 */ /* 0x000fe200078e00ff */
[----:B------:R-:W-:-:S04]  /*1c10*/  ISETP.GT.AND P0, PT, R0, R5, PT ;  /* 0x000000050000720c */ /* 0x000fc80003f04270 */
[----:B------:R-:W-:-:S05]  /*1c20*/  SHF.R.U32.HI R127, RZ, 0x6, R3 ;  /* 0x00000006ff7f7819 */ /* 0x000fca0000011603 */
[----:B------:R-:W-:-:S04]  /*1c30*/  IMAD.MOV.U32 R2, RZ, RZ, R127 ;  /* 0x000000ffff027224 */ /* 0x000fc800078e007f */
[----:B------:R-:W-:-:S04]  /*1c40*/  @P0 VIADD R0, R0, 0x5f ;  /* 0x0000005f00000836 */ /* 0x000fc80000000000 */
[----:B------:R-:W-:-:S05]  /*1c50*/  @P0 IMAD.HI R0, R0, 0x2aaaaaab, RZ ;  /* 0x2aaaaaab00000827 */ /* 0x000fca00078e02ff */
[----:B------:R-:W-:-:S04]  /*1c60*/  @P0 SHF.R.U32.HI R3, RZ, 0x1f, R0 ;  /* 0x0000001fff030819 */ /* 0x000fc80000011600 */
[----:B------:R-:W-:-:S04]  /*1c70*/  @P0 LEA.HI.SX32 R2, R0, R3, 0x1c ;  /* 0x0000000300020211 */ /* 0x000fc800078fe2ff */
[----:B------:R-:W-:-:S13]  /*1c80*/  ISETP.GT.AND P0, PT, R2, R127, PT ;  /* 0x0000007f0200720c */ /* 0x000fda0003f04270 */
[----:B------:R-:W-:Y:S05]  /*1c90*/  @!P0 BRA `(.L_x_1666) ;  /* 0x0000009000788947 */ /* 0x000fea0003800000 */
        /* <DEDUP_REMOVED lines=20> */
.L_x_1668:
[----:B------:R-:W-:Y:S05]  /*1de0*/  BSYNC B6 ;  /* 0x0000000000067941 */ /* 0x000fea0003800000 */
.L_x_1667:
        /* <DEDUP_REMOVED lines=20> */
.L_x_1670:
[----:B------:R-:W-:Y:S05]  /*1f30*/  BSYNC B6 ;  /* 0x0000000000067941 */ /* 0x000fea0003800000 */
.L_x_1669:
[----:B------:R-:W-:Y:S01]  /*1f40*/  ULDC.64 UR4, c[0x0][0x9f8] ;  /* 0x00027e0000047ab9 */ /* 0x000fe20000000a00 */
[----:B------:R-:W-:Y:S01]  /*1f50*/  ULDC.64 UR6, c[0x0][0x208] ;  /* 0x0000820000067ab9 */ /* 0x000fe20000000a00 */
[----:B------:R-:W-:Y:S01]  /*1f60*/  ISETP.NE.U32.AND P0, PT, RZ, UR4, PT ;  /* 0x00000004ff007c0c */ /* 0x000fe2000bf05070 */
[----:B------:R-:W2:Y:S01]  /*1f70*/  LDL.LU R20, [R1+0xc] ;  /* 0x00000c0001147983 */ /* 0x000ea20000300800 */
[----:B------:R-:W0:Y:S02]  /*1f80*/  LDC.64 R90, c[0x0][0x300] ;  /* 0x0000c000ff5a7b82 */ /* 0x000e240000000a00 */
[----:B------:R-:W-:Y:S01]  /*1f90*/  ISETP.NE.AND.EX P0, PT, RZ, UR5, PT, P0 ;  /* 0x00000005ff007c0c */ /* 0x000fe2000bf05300 */
[----:B------:R-:W-:Y:S01]  /*1fa0*/  ULDC.64 UR4, c[0x0][0x330] ;  /* 0x0000cc0000047ab9 */ /* 0x000fe20000000a00 */
[----:B------:R-:W-:Y:S01]  /*1fb0*/  SHF.R.S32.HI R8, RZ, 0x1f, R26 ;  /* 0x0000001fff087819 */ /* 0x000fe2000001141a */
[C---:B------:R-:W-:Y:S01]  /*1fc0*/  VIADD R0, R18.reuse, 0x80 ;  /* 0x0000008012007836 */ /* 0x040fe20000000000 */
[----:B------:R-:W-:Y:S01]  /*1fd0*/  SHF.R.S32.HI R19, RZ, 0x1f, R18 ;  /* 0x0000001fff137819 */ /* 0x000fe20000011412 */
[----:B------:R-:W-:Y:S01]  /*1fe0*/  VIADD R3, R18, 0xa0 ;  /* 0x000000a012037836 */ /* 0x000fe20000000000 */
[----:B------:R-:W1:Y:S08]  /*1ff0*/  LDC.64 R102, c[0x0][0x3f8] ;  /* 0x0000fe00ff667b82 */ /* 0x000e700000000a00 */
[----:B------:R-:W3:Y:S01]  /*2000*/  @P0 LDC.64 R4, c[0x0][0x9f8] ;  /* 0x00027e00ff040b82 */ /* 0x000ee20000000a00 */
[----:B------:R-:W-:-:S02]  /*2010*/  IMAD.IADD R121, R28, 0x1, R29 ;  /* 0x000000011c797824 */ /* 0x000fc400078e021d */
[----:B------:R-:W-:Y:S01]  /*2020*/  VIADD R85, R18, 0x60 ;  /* 0x0000006012557836 */ /* 0x000fe20000000000 */
[----:B------:R-:W-:-:S04]  /*2030*/  SHF.R.S32.HI R149, RZ, 0x1f, R162 ;  /* 0x0000001fff957819 */ /* 0x000fc800000114a2 */
[----:B------:R-:W4:Y:S08]  /*2040*/  LDC R21, c[0x0][0x3f4] ;  /* 0x0000fd00ff157b82 */ /* 0x000f300000000800 */
[----:B------:R-:W4:Y:S01]  /*2050*/  LDC.64 R96, c[0x0][0x408] ;  /* 0x00010200ff607b82 */ /* 0x000f220000000a00 */
[----:B---3--:R-:W-:-:S05]  /*2060*/  @P0 IMAD.WIDE R4, R27, 0x4, R4 ;  /* 0x000000041b040825 */ /* 0x008fca00078e0204 */
[----:B------:R3:W2:Y:S01]  /*2070*/  @P0 LDG.E R27, desc[UR6][R4.64] ;  /* 0x00000006041b0981 */ /* 0x0006a2000c1e1900 */
[----:B------:R-:W-:Y:S01]  /*2080*/  ULDC UR6, c[0x0][0x2f4] ;  /* 0x0000bd0000067ab9 */ /* 0x000fe20000000800 */
[----:B------:R-:W-:Y:S01]  /*2090*/  IMAD R7, R8, UR4, RZ ;  /* 0x0000000408077c24 */ /* 0x000fe2000f8e02ff */
[----:B------:R-:W-:Y:S01]  /*20a0*/  ISETP.GE.AND P1, PT, R165, UR6, PT ;  /* 0x00000006a5007c0c */ /* 0x000fe2000bf26270 */
[----:B------:R-:W-:Y:S01]  /*20b0*/  IMAD.WIDE.U32 R88, R26, UR4, R18 ;  /* 0x000000041a587c25 */ /* 0x000fe2000f8e0012 */
[----:B------:R-:W-:Y:S01]  /*20c0*/  ISETP.GE.AND P0, PT, R18, UR6, PT ;  /* 0x0000000612007c0c */ /* 0x000fe2000bf06270 */
[----:B------:R-:W4:Y:S01]  /*20d0*/  S2R R154, SR_TID.X ;  /* 0x00000000009a7919 */ /* 0x000f220000002100 */
[----:B------:R-:W-:Y:S01]  /*20e0*/  ISETP.GE.AND P3, PT, R0, UR6, PT ;  /* 0x0000000600007c0c */ /* 0x000fe2000bf66270 */
[----:B------:R-:W-:Y:S01]  /*20f0*/  IMAD R7, R26, UR5, R7 ;  /* 0x000000051a077c24 */ /* 0x000fe2000f8e0207 */
[----:B------:R-:W-:Y:S01]  /*2100*/  ISETP.GE.AND P2, PT, R3, UR6, PT ;  /* 0x0000000603007c0c */ /* 0x000fe2000bf46270 */
[----:B------:R-:W-:Y:S01]  /*2110*/  ULDC.64 UR4, c[0x0][0xa08] ;  /* 0x0002820000047ab9 */ /* 0x000fe20000000a00 */
[----:B---3--:R-:W-:Y:S01]  /*2120*/  SEL R4, RZ, 0xffffffff, P1 ;  /* 0xffffffffff047807 */ /* 0x008fe20000800000 */
[----:B------:R-:W-:Y:S01]  /*2130*/  IMAD.IADD R89, R89, 0x1, R7 ;  /* 0x0000000159597824 */ /* 0x000fe200078e0207 */
[----:B------:R-:W-:Y:S01]  /*2140*/  SHF.R.S32.HI R0, RZ, 0x1f, R121 ;  /* 0x0000001fff007819 */ /* 0x000fe20000011479 */
[----:B-1----:R-:W-:Y:S01]  /*2150*/  IMAD.WIDE.U32 R100, R162, R102, R18 ;  /* 0x00000066a2647225 */ /* 0x002fe200078e0012 */
[----:B------:R-:W-:-:S02]  /*2160*/  SEL R3, RZ, 0x1, P0 ;  /* 0x00000001ff037807 */ /* 0x000fc40000000000 */
[----:B------:R-:W-:Y:S01]  /*2170*/  ISETP.GE.AND P0, PT, R166, UR6, PT ;  /* 0x00000006a6007c0c */ /* 0x000fe2000bf06270 */
[----:B------:R-:W-:Y:S01]  /*2180*/  IMAD.SHL.U32 R4, R4, 0x2, RZ ;  /* 0x0000000204047824 */ /* 0x000fe200078e00ff */
[----:B------:R-:W-:Y:S01]  /*2190*/  ISETP.GE.AND P1, PT, R85, UR6, PT ;  /* 0x0000000655007c0c */ /* 0x000fe2000bf26270 */
[-C--:B0-----:R-:W-:Y:S01]  /*21a0*/  IMAD R10, R0, R90.reuse, RZ ;  /* 0x0000005a000a7224 */ /* 0x081fe200078e02ff */
[----:B------:R-:W-:Y:S01]  /*21b0*/  SEL R6, RZ, 0x4, P0 ;  /* 0x00000004ff067807 */ /* 0x000fe20000000000 */
[----:B------:R-:W-:Y:S01]  /*21c0*/  ULDC.64 UR6, c[0x0][0x308] ;  /* 0x0000c20000067ab9 */ /* 0x000fe20000000a00 */
[----:B------:R-:W-:Y:S01]  /*21d0*/  LOP3.LUT R3, R4, 0x2, R3, 0xe2, !PT ;  /* 0x0000000204037812 */ /* 0x000fe200078ee203 */
[C---:B------:R-:W-:Y:S01]  /*21e0*/  IMAD.WIDE.U32 R4, R121.reuse, R90, RZ ;  /* 0x0000005a79047225 */ /* 0x040fe200078e00ff */
[----:B------:R-:W-:Y:S02]  /*21f0*/  SEL R7, RZ, 0x8, P1 ;  /* 0x00000008ff077807 */ /* 0x000fe40000800000 */
[----:B------:R-:W-:Y:S01]  /*2200*/  ISETP.NE.U32.AND P0, PT, RZ, UR4, PT ;  /* 0x00000004ff007c0c */ /* 0x000fe2000bf05070 */
[----:B------:R-:W-:Y:S01]  /*2210*/  IMAD R9, R121, R91, R10 ;  /* 0x0000005b79097224 */ /* 0x000fe200078e020a */
[----:B------:R-:W-:Y:S01]  /*2220*/  LOP3.LUT R3, R7, R3, R6, 0xfe, !PT ;  /* 0x0000000307037212 */ /* 0x000fe200078efe06 */
[----:B------:R-:W-:Y:S01]  /*2230*/  IMAD R7, R8, UR6, RZ ;  /* 0x0000000608077c24 */ /* 0x000fe2000f8e02ff */
[----:B------:R-:W-:Y:S01]  /*2240*/  SEL R6, RZ, 0x10, P3 ;  /* 0x00000010ff067807 */ /* 0x000fe20001800000 */
[----:B------:R-:W-:Y:S01]  /*2250*/  IMAD.IADD R5, R5, 0x1, R9 ;  /* 0x0000000105057824 */ /* 0x000fe200078e0209 */
[----:B------:R-:W-:Y:S01]  /*2260*/  ISETP.NE.AND.EX P0, PT, RZ, UR5, PT, P0 ;  /* 0x00000005ff007c0c */ /* 0x000fe2000bf05300 */
[C---:B------:R-:W-:Y:S01]  /*2270*/  IMAD R7, R26.reuse, UR7, R7 ;  /* 0x000000071a077c24 */ /* 0x040fe2000f8e0207 */
[----:B------:R-:W-:Y:S01]  /*2280*/  LOP3.LUT R11, R3, R6, RZ, 0xfc, !PT ;  /* 0x00000006030b7212 */ /* 0x000fe200078efcff */
[----:B------:R-:W-:Y:S01]  /*2290*/  IMAD.WIDE.U32 R4, R26, UR6, R4 ;  /* 0x000000061a047c25 */ /* 0x000fe2000f8e0004 */
[----:B------:R-:W-:Y:S01]  /*22a0*/  ULDC.64 UR4, c[0x0][0x310] ;  /* 0x0000c40000047ab9 */ /* 0x000fe20000000a00 */
[----:B------:R-:W-:-:S02]  /*22b0*/  SHF.R.S32.HI R161, RZ, 0x1f, R160 ;  /* 0x0000001fffa17819 */ /* 0x000fc400000114a0 */
[----:B------:R-:W-:Y:S01]  /*22c0*/  IMAD.IADD R5, R5, 0x1, R7 ;  /* 0x0000000105057824 */ /* 0x000fe200078e0207 */
[-C--:B----4-:R-:W-:Y:S01]  /*22d0*/  ISETP.GE.AND P1, PT, R165, R21.reuse, PT ;  /* 0x00000015a500720c */ /* 0x090fe20003f26270 */
[----:B------:R-:W-:Y:S01]  /*22e0*/  IMAD R7, R149, R96, RZ ;  /* 0x0000006095077224 */ /* 0x000fe200078e02ff */
[----:B------:R-:W-:Y:S01]  /*22f0*/  ISETP.GE.AND P4, PT, R166, R21, PT ;  /* 0x00000015a600720c */ /* 0x000fe20003f86270 */
[----:B------:R-:W-:Y:S01]  /*2300*/  IMAD.WIDE.U32 R98, R162, R102, R160 ;  /* 0x00000066a2627225 */ /* 0x000fe200078e00a0 */
[----:B------:R-:W-:Y:S02]  /*2310*/  LOP3.LUT P3, RZ, R200, 0x4, RZ, 0xc0, !PT ;  /* 0x00000004c8ff7812 */ /* 0x000fe4000786c0ff */
[----:B------:R-:W-:Y:S01]  /*2320*/  SHF.L.U64.HI R138, R90, 0x6, R91 ;  /* 0x000000065a8a7819 */ /* 0x000fe2000001025b */
[----:B------:R-:W-:Y:S01]  /*2330*/  IMAD R7, R162, R97, R7 ;  /* 0x00000061a2077224 */ /* 0x000fe200078e0207 */
[----:B------:R-:W-:Y:S01]  /*2340*/  SHF.L.U64.HI R105, R96, 0x6, R97 ;  /* 0x0000000660697819 */ /* 0x000fe20000010261 */
[----:B------:R-:W-:Y:S01]  /*2350*/  IMAD.WIDE.U32 R92, R162, R96, R160 ;  /* 0x00000060a25c7225 */ /* 0x000fe200078e00a0 */
[----:B------:R-:W-:-:S02]  /*2360*/  SHF.L.U64.HI R107, R102, 0x6, R103 ;  /* 0x00000006666b7819 */ /* 0x000fc40000010267 */
[----:B------:R-:W-:Y:S01]  /*2370*/  SHF.R.S32.HI R151, RZ, 0x1f, R188 ;  /* 0x0000001fff977819 */ /* 0x000fe200000114bc */
[----:B------:R-:W-:Y:S01]  /*2380*/  IMAD.WIDE.U32 R94, R162, R96, R18 ;  /* 0x00000060a25e7225 */ /* 0x000fe200078e0012 */
[----:B------:R-:W-:-:S03]  /*2390*/  LEA.HI R154, R154, 0x8, RZ, 0x19 ;  /* 0x000000089a9a7811 */ /* 0x000fc600078fc8ff */
[----:B------:R-:W-:Y:S02]  /*23a0*/  IMAD.IADD R93, R93, 0x1, R7 ;  /* 0x000000015d5d7824 */ /* 0x000fe400078e0207 */
[----:B------:R-:W-:Y:S01]  /*23b0*/  IMAD.IADD R95, R7, 0x1, R95 ;  /* 0x00000001075f7824 */ /* 0x000fe200078e025f */
[----:B------:R-:W-:Y:S01]  /*23c0*/  SEL R7, R21, RZ, P4 ;  /* 0x000000ff15077207 */ /* 0x000fe20002000000 */
[----:B------:R-:W-:Y:S02]  /*23d0*/  IMAD.MOV.U32 R128, RZ, RZ, 0x20 ;  /* 0x00000020ff807424 */ /* 0x000fe400078e00ff */
[----:B------:R-:W-:Y:S02]  /*23e0*/  IMAD R129, R91, 0x60, RZ ;  /* 0x000000605b817824 */ /* 0x000fe400078e02ff */
[----:B------:R-:W-:Y:S01]  /*23f0*/  IMAD.IADD R10, R166, 0x1, R7 ;  /* 0x00000001a60a7824 */ /* 0x000fe200078e0207 */
[----:B------:R-:W-:Y:S01]  /*2400*/  SEL R128, R128, 0xffffffe0, !P3 ;  /* 0xffffffe080807807 */ /* 0x000fe20005800000 */
[----:B------:R-:W-:-:S02]  /*2410*/  IMAD.SHL.U32 R139, R90, 0x40, RZ ;  /* 0x000000405a8b7824 */ /* 0x000fc400078e00ff */
[----:B------:R-:W-:Y:S02]  /*2420*/  IMAD R133, R97, 0x60, RZ ;  /* 0x0000006061857824 */ /* 0x000fe400078e02ff */
[----:B------:R-:W-:Y:S02]  /*2430*/  IMAD.SHL.U32 R106, R96, 0x40, RZ ;  /* 0x00000040606a7824 */ /* 0x000fe400078e00ff */
[----:B-----5:R-:W-:-:S04]  /*2440*/  IMAD.WIDE.U32 R92, R147, R96, R92 ;  /* 0x00000060935c7225 */ /* 0x020fc800078e005c */
[----:B------:R-:W-:-:S04]  /*2450*/  IMAD.WIDE.U32 R94, R147, R96, R94 ;  /* 0x00000060935e7225 */ /* 0x000fc800078e005e */
[----:B------:R-:W-:Y:S02]  /*2460*/  IMAD.SHL.U32 R108, R102, 0x40, RZ ;  /* 0x00000040666c7824 */ /* 0x000fe400078e00ff */
[----:B------:R-:W-:Y:S01]  /*2470*/  IMAD.SHL.U32 R126, R21, 0x2, RZ ;  /* 0x00000002157e7824 */ /* 0x000fe200078e00ff */
[----:B--2---:R-:W-:-:S04]  /*2480*/  LOP3.LUT R20, R20, 0xfffffffe, RZ, 0xc0, !PT ;  /* 0xfffffffe14147812 */ /* 0x004fc800078ec0ff */
[----:B------:R-:W-:Y:S02]  /*2490*/  @P4 LOP3.LUT R20, R20, 0x1, RZ, 0xfc, !PT ;  /* 0x0000000114144812 */ /* 0x000fe400078efcff */
[----:B------:R-:W-:-:S03]  /*24a0*/  IADD3 R120, P4, R162, R121, RZ ;  /* 0x00000079a2787210 */ /* 0x000fc60007f9e0ff */
[----:B------:R0:W-:Y:S02]  /*24b0*/  STL [R1+0xc], R20 ;  /* 0x00000c1401007387 */ /* 0x0001e40000100800 */
[----:B------:R-:W-:Y:S01]  /*24c0*/  IMAD.X R121, R0, 0x1, R149, P4 ;  /* 0x0000000100797824 */ /* 0x000fe200020e0695 */
[----:B------:R-:W-:-:S04]  /*24d0*/  SEL R0, RZ, 0x20, P2 ;  /* 0x00000020ff007807 */ /* 0x000fc80001000000 */
[C---:B------:R-:W-:Y:S02]  /*24e0*/  LOP3.LUT R0, R11.reuse, R0, RZ, 0xfc, !PT ;  /* 0x000000000b007212 */ /* 0x040fe400078efcff */
[----:B------:R-:W-:Y:S02]  /*24f0*/  LOP3.LUT R11, R11, 0x1, RZ, 0xc0, !PT ;  /* 0x000000010b0b7812 */ /* 0x000fe400078ec0ff */
[----:B------:R-:W-:-:S04]  /*2500*/  SHF.R.S32.HI R3, RZ, 0x1f, R27 ;  /* 0x0000001fff037819 */ /* 0x000fc8000001141b */
[----:B------:R-:W-:Y:S02]  /*2510*/  SEL R6, R3, RZ, !P0 ;  /* 0x000000ff03067207 */ /* 0x000fe40004000000 */
[----:B------:R-:W-:-:S03]  /*2520*/  SEL R3, R27, RZ, !P0 ;  /* 0x000000ff1b037207 */ /* 0x000fc60004000000 */
[----:B------:R-:W-:Y:S02]  /*2530*/  IMAD R8, R6, UR4, RZ ;  /* 0x0000000406087c24 */ /* 0x000fe4000f8e02ff */
[----:B------:R-:W-:-:S04]  /*2540*/  IMAD.WIDE.U32 R86, R3, UR4, R4 ;  /* 0x0000000403567c25 */ /* 0x000fc8000f8e0004 */
[-C--:B------:R-:W-:Y:S02]  /*2550*/  IMAD R4, R149, R90.reuse, RZ ;  /* 0x0000005a95047224 */ /* 0x080fe400078e02ff */
[----:B------:R-:W-:Y:S01]  /*2560*/  IMAD R9, R3, UR5, R8 ;  /* 0x0000000503097c24 */ /* 0x000fe2000f8e0208 */
[----:B------:R-:W-:Y:S01]  /*2570*/  ULDC.64 UR4, c[0x0][0x338] ;  /* 0x0000ce0000047ab9 */ /* 0x000fe20000000a00 */
[C---:B------:R-:W-:Y:S02]  /*2580*/  IMAD R13, R162.reuse, R91, R4 ;  /* 0x0000005ba20d7224 */ /* 0x040fe400078e0204 */
[----:B------:R-:W-:-:S04]  /*2590*/  IMAD.WIDE.U32 R4, R162, R90, R18 ;  /* 0x0000005aa2047225 */ /* 0x000fc800078e0012 */
[----:B------:R-:W-:Y:S01]  /*25a0*/  IMAD R6, R6, UR4, RZ ;  /* 0x0000000406067c24 */ /* 0x000fe2000f8e02ff */
[----:B------:R-:W-:Y:S01]  /*25b0*/  IADD3 R27, P0, R86, R4, RZ ;  /* 0x00000004561b7210 */ /* 0x000fe20007f1e0ff */
[----:B------:R-:W-:Y:S01]  /*25c0*/  IMAD.IADD R84, R87, 0x1, R9 ;  /* 0x0000000157547824 */ /* 0x000fe200078e0209 */
[----:B------:R-:W-:Y:S01]  /*25d0*/  SEL R4, R21, RZ, P1 ;  /* 0x000000ff15047207 */ /* 0x000fe20000800000 */
[----:B------:R-:W-:-:S03]  /*25e0*/  IMAD.WIDE.U32 R88, R3, UR4, R88 ;  /* 0x0000000403587c25 */ /* 0x000fc6000f8e0058 */
[----:B------:R-:W-:Y:S01]  /*25f0*/  IADD3.X R26, R84, R5, R13, P0, !PT ;  /* 0x00000005541a7210 */ /* 0x000fe200007fe40d */
[----:B------:R-:W-:Y:S01]  /*2600*/  IMAD R29, R3, UR5, R6 ;  /* 0x00000005031d7c24 */ /* 0x000fe2000f8e0206 */
[----:B------:R-:W-:Y:S01]  /*2610*/  ISETP.GE.AND P0, PT, R18, R21, PT ;  /* 0x000000151200720c */ /* 0x000fe20003f06270 */
[----:B------:R-:W-:Y:S01]  /*2620*/  IMAD R3, R149, R102, RZ ;  /* 0x0000006695037224 */ /* 0x000fe200078e02ff */
[----:B------:R-:W-:Y:S01]  /*2630*/  SHF.R.S32.HI R13, RZ, 0x1f, R10 ;  /* 0x0000001fff0d7819 */ /* 0x000fe2000001140a */
[----:B------:R-:W-:-:S03]  /*2640*/  IMAD.WIDE.U32 R90, R90, 0x60, RZ ;  /* 0x000000605a5a7825 */ /* 0x000fc600078e00ff */
[-C--:B------:R-:W-:Y:S01]  /*2650*/  LEA.HI R12, R13, R10.reuse, RZ, 0x3 ;  /* 0x0000000a0d0c7211 */ /* 0x080fe200078f18ff */
[----:B------:R-:W-:Y:S01]  /*2660*/  IMAD R5, R162, R103, R3 ;  /* 0x00000067a2057224 */ /* 0x000fe200078e0203 */
[----:B------:R-:W-:Y:S01]  /*2670*/  SEL R3, R21, RZ, P0 ;  /* 0x000000ff15037207 */ /* 0x000fe20000000000 */
[----:B------:R-:W-:Y:S01]  /*2680*/  IMAD.IADD R129, R91, 0x1, R129 ;  /* 0x000000015b817824 */ /* 0x000fe200078e0281 */
[----:B------:R-:W-:Y:S01]  /*2690*/  LEA.HI R10, R13, R10, RZ, 0x6 ;  /* 0x0000000a0d0a7211 */ /* 0x000fe200078f30ff */
[----:B------:R-:W-:Y:S01]  /*26a0*/  IMAD.IADD R99, R99, 0x1, R5 ;  /* 0x0000000163637824 */ /* 0x000fe200078e0205 */
[----:B------:R-:W-:Y:S01]  /*26b0*/  SHF.R.S32.HI R112, RZ, 0x3, R12 ;  /* 0x00000003ff707819 */ /* 0x000fe2000001140c */
[----:B------:R-:W-:Y:S02]  /*26c0*/  IMAD.IADD R3, R18, 0x1, R3 ;  /* 0x0000000112037824 */ /* 0x000fe400078e0203 */
[----:B------:R-:W-:Y:S02]  /*26d0*/  IMAD.IADD R101, R5, 0x1, R101 ;  /* 0x0000000105657824 */ /* 0x000fe400078e0265 */
[----:B------:R-:W-:Y:S01]  /*26e0*/  IMAD.IADD R5, R165, 0x1, R4 ;  /* 0x00000001a5057824 */ /* 0x000fe200078e0204 */
[----:B------:R-:W-:Y:S01]  /*26f0*/  SHF.R.S32.HI R4, RZ, 0x1f, R3 ;  /* 0x0000001fff047819 */ /* 0x000fe20000011403 */
[----:B------:R-:W-:-:S03]  /*2700*/  IMAD.WIDE.U32 R98, R147, R102, R98 ;  /* 0x0000006693627225 */ /* 0x000fc600078e0062 */
[----:B------:R-:W-:Y:S01]  /*2710*/  SHF.R.S32.HI R6, RZ, 0x1f, R5 ;  /* 0x0000001fff067819 */ /* 0x000fe20000011405 */
[----:B------:R-:W-:Y:S01]  /*2720*/  IMAD.WIDE.U32 R100, R147, R102, R100 ;  /* 0x0000006693647225 */ /* 0x000fe200078e0064 */
[CC--:B------:R-:W-:Y:S02]  /*2730*/  LEA.HI R14, R4.reuse, R3.reuse, RZ, 0x3 ;  /* 0x00000003040e7211 */ /* 0x0c0fe400078f18ff */
[----:B------:R-:W-:Y:S02]  /*2740*/  LEA.HI R3, R4, R3, RZ, 0x6 ;  /* 0x0000000304037211 */ /* 0x000fe400078f30ff */
[----:B------:R-:W-:Y:S02]  /*2750*/  LEA.HI R4, R6, R5, RZ, 0x6 ;  /* 0x0000000506047211 */ /* 0x000fe400078f30ff */
[----:B------:R-:W-:Y:S02]  /*2760*/  SHF.R.S32.HI R3, RZ, 0x6, R3 ;  /* 0x00000006ff037819 */ /* 0x000fe40000011403 */
[----:B------:R-:W-:-:S02]  /*2770*/  SHF.R.S32.HI R7, RZ, 0x6, R4 ;  /* 0x00000006ff077819 */ /* 0x000fc40000011404 */
[----:B------:R-:W-:Y:S01]  /*2780*/  LOP3.LUT R4, R174, 0x38, R14, 0xf8, !PT ;  /* 0x00000038ae047812 */ /* 0x000fe200078ef80e */
[C---:B------:R-:W-:Y:S01]  /*2790*/  IMAD R146, R3.reuse, 0x1800, R176 ;  /* 0x0000180003927824 */ /* 0x040fe200078e02b0 */
[----:B------:R-:W-:Y:S01]  /*27a0*/  LEA.HI R5, R6, R5, RZ, 0x3 ;  /* 0x0000000506057211 */ /* 0x000fe200078f18ff */
[----:B------:R-:W-:Y:S01]  /*27b0*/  IMAD R144, R3, 0x1800, R178 ;  /* 0x0000180003907824 */ /* 0x000fe200078e02b2 */
[-C--:B------:R-:W-:Y:S01]  /*27c0*/  LOP3.LUT R3, R4, R175.reuse, RZ, 0x3c, !PT ;  /* 0x000000af04037212 */ /* 0x080fe200078e3cff */
[C---:B------:R-:W-:Y:S01]  /*27d0*/  IMAD R145, R7.reuse, 0x1800, R176 ;  /* 0x0000180007917824 */ /* 0x040fe200078e02b0 */
[C---:B------:R-:W-:Y:S01]  /*27e0*/  LOP3.LUT R6, R174.reuse, 0x38, R5, 0xf8, !PT ;  /* 0x00000038ae067812 */ /* 0x040fe200078ef805 */
[----:B------:R-:W-:Y:S01]  /*27f0*/  IMAD R142, R7, 0x1800, R178 ;  /* 0x00001800078e7824 */ /* 0x000fe200078e02b2 */
[----:B------:R-:W-:Y:S01]  /*2800*/  LOP3.LUT R4, R174, 0x38, R12, 0xf8, !PT ;  /* 0x00000038ae047812 */ /* 0x000fe200078ef80c */
[----:B------:R-:W-:Y:S01]  /*2810*/  IMAD.IADD R146, R146, 0x1, R3 ;  /* 0x0000000192927824 */ /* 0x000fe200078e0203 */
[----:B------:R-:W-:-:S02]  /*2820*/  LOP3.LUT R6, R6, R175, RZ, 0x3c, !PT ;  /* 0x000000af06067212 */ /* 0x000fc400078e3cff */
[----:B------:R-:W-:Y:S02]  /*2830*/  SHF.R.S32.HI R3, RZ, 0x6, R10 ;  /* 0x00000006ff037819 */ /* 0x000fe4000001140a */
[----:B------:R-:W-:Y:S01]  /*2840*/  LOP3.LUT R4, R4, R175, RZ, 0x3c, !PT ;  /* 0x000000af04047212 */ /* 0x000fe200078e3cff */
[----:B------:R-:W-:Y:S01]  /*2850*/  IMAD.IADD R145, R145, 0x1, R6 ;  /* 0x0000000191917824 */ /* 0x000fe200078e0206 */
[----:B------:R-:W-:Y:S01]  /*2860*/  LOP3.LUT R6, R173, 0x38, R5, 0xf8, !PT ;  /* 0x00000038ad067812 */ /* 0x000fe200078ef805 */
[----:B------:R-:W-:Y:S01]  /*2870*/  IMAD R143, R3, 0x1800, R176 ;  /* 0x00001800038f7824 */ /* 0x000fe200078e02b0 */
[----:B------:R-:W-:Y:S01]  /*2880*/  LOP3.LUT R8, R173, 0x38, R14, 0xf8, !PT ;  /* 0x00000038ad087812 */ /* 0x000fe200078ef80e */
[----:B------:R-:W-:Y:S01]  /*2890*/  IMAD R141, R3, 0x1800, R178 ;  /* 0x00001800038d7824 */ /* 0x000fe200078e02b2 */
[----:B------:R-:W-:Y:S01]  /*28a0*/  SHF.R.S32.HI R3, RZ, 0x1f, R147 ;  /* 0x0000001fff037819 */ /* 0x000fe20000011493 */
[----:B------:R-:W-:Y:S01]  /*28b0*/  IMAD.IADD R143, R143, 0x1, R4 ;  /* 0x000000018f8f7824 */ /* 0x000fe200078e0204 */
[----:B------:R-:W-:-:S02]  /*28c0*/  LOP3.LUT R7, R6, R223, RZ, 0x3c, !PT ;  /* 0x000000df06077212 */ /* 0x000fc400078e3cff */
[----:B------:R-:W-:Y:S01]  /*28d0*/  LOP3.LUT R9, R8, R223, RZ, 0x3c, !PT ;  /* 0x000000df08097212 */ /* 0x000fe200078e3cff */
[----:B------:R-:W-:Y:S01]  /*28e0*/  IMAD R4, R3, R96, RZ ;  /* 0x0000006003047224 */ /* 0x000fe200078e02ff */
[----:B------:R-:W-:Y:S01]  /*28f0*/  LOP3.LUT R8, R173, 0x38, R12, 0xf8, !PT ;  /* 0x00000038ad087812 */ /* 0x000fe200078ef80c */
[----:B------:R-:W-:Y:S01]  /*2900*/  IMAD.IADD R142, R142, 0x1, R7 ;  /* 0x000000018e8e7824 */ /* 0x000fe200078e0207 */
[----:B------:R-:W-:Y:S01]  /*2910*/  SHF.R.S32.HI R116, RZ, 0x3, R14 ;  /* 0x00000003ff747819 */ /* 0x000fe2000001140e */
[----:B------:R-:W-:Y:S01]  /*2920*/  IMAD R7, R147, R97, R4 ;  /* 0x0000006193077224 */ /* 0x000fe200078e0204 */
[----:B------:R-:W-:Y:S01]  /*2930*/  LOP3.LUT R8, R8, R223, RZ, 0x3c, !PT ;  /* 0x000000df08087212 */ /* 0x000fe200078e3cff */
[----:B------:R-:W-:Y:S01]  /*2940*/  IMAD R4, R3, R102, RZ ;  /* 0x0000006603047224 */ /* 0x000fe200078e02ff */
[----:B------:R-:W-:Y:S01]  /*2950*/  LOP3.LUT R14, R14, 0xfffffff8, RZ, 0xc0, !PT ;  /* 0xfffffff80e0e7812 */ /* 0x000fe200078ec0ff */
[----:B------:R-:W-:Y:S01]  /*2960*/  IMAD R3, R103, 0x60, RZ ;  /* 0x0000006067037824 */ /* 0x000fe200078e02ff */
[----:B------:R-:W-:Y:S01]  /*2970*/  LOP3.LUT R13, R5, 0xfffffff8, RZ, 0xc0, !PT ;  /* 0xfffffff8050d7812 */ /* 0x000fe200078ec0ff */
[----:B------:R-:W-:Y:S01]  /*2980*/  IMAD R15, R147, R103, R4 ;  /* 0x00000067930f7224 */ /* 0x000fe200078e0204 */
[----:B------:R-:W-:Y:S01]  /*2990*/  LOP3.LUT R4, R174, 0x18, R18, 0xf8, !PT ;  /* 0x00000018ae047812 */ /* 0x000fe200078ef812 */
[----:B------:R-:W-:Y:S01]  /*29a0*/  IMAD.WIDE.U32 R96, R96, 0x60, RZ ;  /* 0x0000006060607825 */ /* 0x000fe200078e00ff */
[----:B------:R-:W-:-:S02]  /*29b0*/  LOP3.LUT R12, R12, 0xfffffff8, RZ, 0xc0, !PT ;  /* 0xfffffff80c0c7812 */ /* 0x000fc400078ec0ff */
[----:B------:R-:W-:Y:S01]  /*29c0*/  LOP3.LUT R25, R4, R175, RZ, 0x3c, !PT ;  /* 0x000000af04197212 */ /* 0x000fe200078e3cff */
[----:B------:R-:W-:Y:S01]  /*29d0*/  IMAD.WIDE.U32 R102, R102, 0x60, RZ ;  /* 0x0000006066667825 */ /* 0x000fe200078e00ff */
[----:B------:R-:W-:Y:S02]  /*29e0*/  SHF.R.S32.HI R113, RZ, 0x3, R5 ;  /* 0x00000003ff717819 */ /* 0x000fe40000011405 */
[----:B------:R-:W-:Y:S01]  /*29f0*/  SHF.R.S32.HI R111, RZ, 0x1f, R14 ;  /* 0x0000001fff6f7819 */ /* 0x000fe2000001140e */
[----:B------:R-:W-:Y:S01]  /*2a00*/  IMAD.IADD R25, R176, 0x1, R25 ;  /* 0x00000001b0197824 */ /* 0x000fe200078e0219 */
[----:B------:R-:W-:Y:S01]  /*2a10*/  SHF.R.S32.HI R110, RZ, 0x1f, R13 ;  /* 0x0000001fff6e7819 */ /* 0x000fe2000001140d */
[----:B------:R-:W-:Y:S01]  /*2a20*/  IMAD.IADD R144, R144, 0x1, R9 ;  /* 0x0000000190907824 */ /* 0x000fe200078e0209 */
[----:B------:R-:W-:Y:S01]  /*2a30*/  SHF.R.S32.HI R109, RZ, 0x1f, R12 ;  /* 0x0000001fff6d7819 */ /* 0x000fe2000001140c */
[----:B------:R-:W-:Y:S01]  /*2a40*/  IMAD.IADD R141, R141, 0x1, R8 ;  /* 0x000000018d8d7824 */ /* 0x000fe200078e0208 */
[C---:B------:R-:W-:Y:S01]  /*2a50*/  LOP3.LUT R10, R0.reuse, 0x2, RZ, 0xc0, !PT ;  /* 0x00000002000a7812 */ /* 0x040fe200078ec0ff */
[----:B------:R-:W-:Y:S01]  /*2a60*/  IMAD.IADD R21, R93, 0x1, R7 ;  /* 0x000000015d157824 */ /* 0x000fe200078e0207 */
[C---:B------:R-:W-:Y:S01]  /*2a70*/  LOP3.LUT R9, R0.reuse, 0x4, RZ, 0xc0, !PT ;  /* 0x0000000400097812 */ /* 0x040fe200078ec0ff */
[----:B0-----:R-:W-:Y:S01]  /*2a80*/  IMAD.IADD R20, R7, 0x1, R95 ;  /* 0x0000000107147824 */ /* 0x001fe200078e025f */
[C---:B------:R-:W-:Y:S01]  /*2a90*/  LOP3.LUT R8, R0.reuse, 0x8, RZ, 0xc0, !PT ;  /* 0x0000000800087812 */ /* 0x040fe200078ec0ff */
[----:B------:R-:W-:Y:S01]  /*2aa0*/  IMAD.IADD R104, R99, 0x1, R15 ;  /* 0x0000000163687824 */ /* 0x000fe200078e020f */
[C---:B------:R-:W-:Y:S01]  /*2ab0*/  LOP3.LUT R7, R0.reuse, 0x10, RZ, 0xc0, !PT ;  /* 0x0000001000077812 */ /* 0x040fe200078ec0ff */
[----:B------:R-:W-:Y:S01]  /*2ac0*/  IMAD.IADD R133, R97, 0x1, R133 ;  /* 0x0000000161857824 */ /* 0x000fe200078e0285 */
[----:B------:R-:W-:Y:S01]  /*2ad0*/  LOP3.LUT R6, R0, 0x20, RZ, 0xc0, !PT ;  /* 0x0000002000067812 */ /* 0x000fe200078ec0ff */
[----:B------:R-:W-:-:S02]  /*2ae0*/  IMAD.IADD R132, R103, 0x1, R3 ;  /* 0x0000000167847824 */ /* 0x000fc400078e0203 */
[----:B------:R-:W-:Y:S02]  /*2af0*/  IMAD.IADD R140, R128, 0x1, R25 ;  /* 0x00000001808c7824 */ /* 0x000fe400078e0219 */
[----:B------:R-:W-:Y:S02]  /*2b00*/  IMAD.IADD R15, R15, 0x1, R101 ;  /* 0x000000010f0f7824 */ /* 0x000fe400078e0265 */
[----:B------:R-:W-:-:S07]  /*2b10*/  IMAD.IADD R5, R89, 0x1, R29 ;  /* 0x0000000159057824 */ /* 0x000fce00078e021d */
.L_x_1770:
        /* <DEDUP_REMOVED lines=11> */
[-C--:B------:R-:W-:Y:S01]  /*2bd0*/  IADD3 R0, P3, P4, R27, R124.reuse, R139 ;  /* 0x0000007c1b007210 */ /* 0x080fe20007c7e08b */
[----:B------:R-:W-:Y:S01]  /*2be0*/  IMAD R39, R39, 0x2, R118 ;  /* 0x0000000227277824 */ /* 0x000fe200078e0276 */
[----:B------:R-:W-:Y:S01]  /*2bf0*/  IADD3 R3, P5, R27, R124, RZ ;  /* 0x0000007c1b037210 */ /* 0x000fe20007fbe0ff */
[----:B------:R-:W-:-:S04]  /*2c00*/  IMAD.IADD R80, R125, 0x1, R29 ;  /* 0x000000017d507824 */ /* 0x000fc800078e021d */
[----:B------:R-:W-:Y:S01]  /*2c10*/  IMAD.X R4, R80, 0x1, R26, P5 ;  /* 0x0000000150047824 */ /* 0x000fe200028e061a */
[----:B------:R-:W-:Y:S02]  /*2c20*/  IADD3.X R2, R26, R80, R138, P3, P4 ;  /* 0x000000501a027210 */ /* 0x000fe40001fe848a */
[----:B------:R-:W-:Y:S02]  /*2c30*/  ISETP.GT.AND P3, PT, R31, R127, PT ;  /* 0x0000007f1f00720c */ /* 0x000fe40003f64270 */
[CC--:B0-----:R-:W-:Y:S02]  /*2c40*/  LEA R40, P2, R3.reuse, R114.reuse, 0x1 ;  /* 0x0000007203287211 */ /* 0x0c1fe400078408ff */
[----:B------:R-:W-:Y:S02]  /*2c50*/  LEA R36, P5, R0, R114, 0x1 ;  /* 0x0000007200247211 */ /* 0x000fe400078a08ff */
[----:B------:R-:W-:Y:S01]  /*2c60*/  LEA.HI.X R41, R3, R115, R4, 0x1, P2 ;  /* 0x0000007303297211 */ /* 0x000fe200010f0c04 */
[----:B------:R-:W-:Y:S01]  /*2c70*/  IMAD R3, R17, 0x4800, R140 ;  /* 0x0000480011037824 */ /* 0x000fe200078e028c */
[----:B-1----:R-:W-:-:S02]  /*2c80*/  ISETP.GE.AND P2, PT, R119, 0x1, PT ;  /* 0x000000017700780c */ /* 0x002fc40003f46270 */
[----:B------:R-:W-:Y:S01]  /*2c90*/  LEA.HI.X R37, R0, R115, R2, 0x1, P5 ;  /* 0x0000007300257211 */ /* 0x000fe200028f0c02 */
[----:B------:R-:W-:Y:S02]  /*2ca0*/  IMAD R38, R3, 0x2, R118 ;  /* 0x0000000203267824 */ /* 0x000fe400078e0276 */
[----:B------:R-:W-:Y:S01]  /*2cb0*/  IMAD.MOV.U32 R2, RZ, RZ, R31 ;  /* 0x000000ffff027224 */ /* 0x000fe200078e001f */
[----:B--2---:R-:W-:-:S04]  /*2cc0*/  LOP3.LUT R30, R30, 0xfffffffd, RZ, 0xc0, !PT ;  /* 0xfffffffd1e1e7812 */ /* 0x004fc800078ec0ff */
[----:B------:R-:W-:-:S05]  /*2cd0*/  @P3 LOP3.LUT R30, R30, 0x2, RZ, 0xfc, !PT ;  /* 0x000000021e1e3812 */ /* 0x000fca00078efcff */
[----:B------:R0:W-:Y:S01]  /*2ce0*/  STL [R1+0xc], R30 ;  /* 0x00000c1e01007387 */ /* 0x0001e20000100800 */
[----:B------:R-:W-:Y:S05]  /*2cf0*/  @!P2 BRA `(.L_x_1672) ;  /* 0x0000007400e8a947 */ /* 0x000fea0003800000 */
[----:B------:R-:W-:Y:S01]  /*2d00*/  ULDC.U8 UR4, c[0x0][0x410] ;  /* 0x0001040000047ab9 */ /* 0x000fe20000000000 */
[-C--:B------:R-:W-:Y:S01]  /*2d10*/  IMAD R3, R132, R31.reuse, RZ ;  /* 0x0000001f84037224 */ /* 0x080fe200078e02ff */
[----:B------:R-:W-:Y:S01]  /*2d20*/  ISETP.NE.AND P2, PT, RZ, UR4, PT ;  /* 0x00000004ff007c0c */ /* 0x000fe2000bf45270 */
[-C--:B------:R-:W-:Y:S02]  /*2d30*/  IMAD R29, R133, R31.reuse, RZ ;  /* 0x0000001f851d7224 */ /* 0x080fe400078e02ff */
        /* <DEDUP_REMOVED lines=38> */
[----:B------:R-:W-:Y:S01]  /*2fa0*/  CS2R R114, SRZ ;  /* 0x0000000000727805 */ /* 0x000fe2000001ff00 */
[----:B------:R-:W-:Y:S01]  /*2fb0*/  ULDC.64 UR8, c[0x0][0x208] ;  /* 0x0000820000087ab9 */ /* 0x000fe20000000a00 */
        /* <DEDUP_REMOVED lines=26> */
.L_x_1675:
[----:B------:R-:W-:Y:S05]  /*3160*/  BSYNC B1 ;  /* 0x0000000000017941 */ /* 0x000fea0003800000 */
.L_x_1674:
        /* <DEDUP_REMOVED lines=22> */
[----:B------:R-:W-:Y:S01]  /*32d0*/  IADD3 R76, P2, P5, R92, R76, R106 ;  /* 0x0000004c5c4c7210 */ /* 0x000fe20007d5e06a */
[----:B------:R-:W-:-:S03]  /*32e0*/  ULDC.64 UR8, c[0x0][0x208] ;  /* 0x0000820000087ab9 */ /* 0x000fc60000000a00 */
        /* <DEDUP_REMOVED lines=33> */
.L_x_1677:
[----:B------:R-:W-:Y:S05]  /*3500*/  BSYNC B1 ;  /* 0x0000000000017941 */ /* 0x000fea0003800000 */
.L_x_1676:
        /* <DEDUP_REMOVED lines=57> */
[----:B------:R-:W-:Y:S01]  /*38a0*/  ULOP3.LUT UR4, UR60, 0x1, URZ, 0xfc, !UPT ;  /* 0x000000013c047892 */ /* 0x000fe2000f8efc3f */
        /* <DEDUP_REMOVED lines=41> */
.L_x_1678:
[----:B------:R-:W-:Y:S01]  /*3b40*/  IMAD R3, R17, 0x8, R16 ;  /* 0x0000000811037824 */ /* 0x000fe200078e0210 */
[----:B------:R-:W-:Y:S01]  /*3b50*/  SHF.L.U32 R0, R167, 0x1f, RZ ;  /* 0x0000001fa7007819 */ /* 0x000fe200000006ff */
[----:B------:R-:W-:Y:S03]  /*3b60*/  BSSY B1, `(.L_x_1679) ;  /* 0x0000003000017945 */ /* 0x000fe60003800000 */
[----:B------:R-:W1:Y:S02]  /*3b70*/  SYNCS.PHASECHK.TRANS64.TRYWAIT P5, [R3+URZ+0x2a890], R0 ;  /* 0x02a89000030075a7 */ /* 0x000e6400080a017f */
[----:B-1----:R-:W-:Y:S05]  /*3b80*/  @!P5 BRA `(.L_x_1680) ;  /* 0x0000026c00d8d947 */ /* 0x002fea0003800000 */
.L_x_2117:
[----:B------:R-:W-:Y:S05]  /*3b90*/  BSYNC B1 ;  /* 0x0000000000017941 */ /* 0x000fea0003800000 */
.L_x_1679:
        /* <DEDUP_REMOVED lines=9> */
[----:B------:R-:W-:Y:S01]  /*3c30*/  SHF.R.U64 R124, R124, 0x10, R125 ;  /* 0x000000107c7c7819 */ /* 0x000fe2000000127d */
[----:B--2---:R-:W-:Y:S01]  /*3c40*/  IMAD.U32 R202, R29, 0x10000, RZ ;  /* 0x000100001dca7824 */ /* 0x004fe200078e00ff */
[----:B------:R-:W-:Y:S02]  /*3c50*/  SHF.R.U64 R122, R122, 0x10, R123 ;  /* 0x000000107a7a7819 */ /* 0x000fe4000000127b */
[----:B------:R-:W-:Y:S02]  /*3c60*/  PRMT R124, R137, 0x5432, R124 ;  /* 0x00005432897c7816 */ /* 0x000fe4000000007c */
[----:B------:R-:W-:Y:S02]  /*3c70*/  PRMT R122, R78, 0x5432, R122 ;  /* 0x000054324e7a7816 */ /* 0x000fe4000000007a */
[----:B------:R-:W-:Y:S02]  /*3c80*/  LOP3.LUT R198, R29, 0xffff0000, RZ, 0xc0, !PT ;  /* 0xffff00001dc67812 */ /* 0x000fe400078ec0ff */
[C---:B------:R-:W-:Y:S01]  /*3c90*/  LOP3.LUT R159, R124.reuse, 0xffff0000, RZ, 0xc0, !PT ;  /* 0xffff00007c9f7812 */ /* 0x040fe200078ec0ff */
[----:B------:R-:W-:Y:S01]  /*3ca0*/  IMAD.U32 R124, R124, 0x10000, RZ ;  /* 0x000100007c7c7824 */ /* 0x000fe200078e00ff */
[C---:B------:R-:W-:Y:S01]  /*3cb0*/  LOP3.LUT R179, R122.reuse, 0xffff0000, RZ, 0xc0, !PT ;  /* 0xffff00007ab37812 */ /* 0x040fe200078ec0ff */
[----:B------:R-:W-:Y:S01]  /*3cc0*/  IMAD.U32 R122, R122, 0x10000, RZ ;  /* 0x000100007a7a7824 */ /* 0x000fe200078e00ff */
[----:B------:R-:W-:Y:S01]  /*3cd0*/  SHF.R.U32.HI R125, RZ, 0x10, R125 ;  /* 0x00000010ff7d7819 */ /* 0x000fe2000001167d */
[C---:B------:R-:W-:Y:S01]  /*3ce0*/  FMUL.FTZ R29, R198.reuse, R159 ;  /* 0x0000009fc61d7220 */ /* 0x040fe20000410000 */
[----:B------:R-:W-:Y:S01]  /*3cf0*/  SHF.R.U32.HI R123, RZ, 0x10, R123 ;  /* 0x00000010ff7b7819 */ /* 0x000fe2000001167b */
[-C--:B------:R-:W-:Y:S01]  /*3d00*/  FMUL.FTZ R198, R198, R179.reuse ;  /* 0x000000b3c6c67220 */ /* 0x080fe20000410000 */
[----:B------:R-:W-:Y:S01]  /*3d10*/  PRMT R125, R210, 0x5410, R125 ;  /* 0x00005410d27d7816 */ /* 0x000fe2000000007d */
[C---:B------:R-:W-:Y:S01]  /*3d20*/  FFMA.FTZ R29, R202.reuse, R179, -R29 ;  /* 0x000000b3ca1d7223 */ /* 0x040fe2000001081d */
[----:B------:R-:W-:Y:S01]  /*3d30*/  PRMT R123, R211, 0x5410, R123 ;  /* 0x00005410d37b7816 */ /* 0x000fe2000000007b */
[----:B------:R-:W-:Y:S01]  /*3d40*/  FFMA.FTZ R198, R202, R159, R198 ;  /* 0x0000009fcac67223 */ /* 0x000fe200000100c6 */
[C---:B------:R-:W-:Y:S01]  /*3d50*/  LOP3.LUT R159, R30.reuse, 0xffff0000, RZ, 0xc0, !PT ;  /* 0xffff00001e9f7812 */ /* 0x040fe200078ec0ff */
[C---:B------:R-:W-:Y:S01]  /*3d60*/  IMAD.U32 R210, R125.reuse, 0x10000, RZ ;  /* 0x000100007dd27824 */ /* 0x040fe200078e00ff */
[----:B------:R-:W-:Y:S01]  /*3d70*/  LOP3.LUT R125, R125, 0xffff0000, RZ, 0xc0, !PT ;  /* 0xffff00007d7d7812 */ /* 0x000fe200078ec0ff */
[C---:B------:R-:W-:Y:S01]  /*3d80*/  IMAD.U32 R212, R123.reuse, 0x10000, RZ ;  /* 0x000100007bd47824 */ /* 0x040fe200078e00ff */
[----:B------:R-:W-:Y:S01]  /*3d90*/  LOP3.LUT R123, R123, 0xffff0000, RZ, 0xc0, !PT ;  /* 0xffff00007b7b7812 */ /* 0x000fe200078ec0ff */
[----:B------:R-:W-:Y:S01]  /*3da0*/  IMAD.U32 R179, R30, 0x10000, RZ ;  /* 0x000100001eb37824 */ /* 0x000fe200078e00ff */
[C---:B------:R-:W-:Y:S01]  /*3db0*/  LOP3.LUT R30, R31.reuse, 0xffff0000, RZ, 0xc0, !PT ;  /* 0xffff00001f1e7812 */ /* 0x040fe200078ec0ff */
[----:B------:R-:W-:-:S02]  /*3dc0*/  IMAD.U32 R202, R31, 0x10000, RZ ;  /* 0x000100001fca7824 */ /* 0x000fc400078e00ff */
[C---:B------:R-:W-:Y:S01]  /*3dd0*/  FMUL.FTZ R214, R159.reuse, R210 ;  /* 0x000000d29fd67220 */ /* 0x040fe20000410000 */
[C---:B------:R-:W-:Y:S02]  /*3de0*/  IMAD.U32 R31, R28.reuse, 0x10000, RZ ;  /* 0x000100001c1f7824 */ /* 0x040fe400078e00ff */
[-C--:B------:R-:W-:Y:S01]  /*3df0*/  FMUL.FTZ R216, R159, R212.reuse ;  /* 0x000000d49fd87220 */ /* 0x080fe20000410000 */
[----:B------:R-:W-:Y:S01]  /*3e00*/  LOP3.LUT R28, R28, 0xffff0000, RZ, 0xc0, !PT ;  /* 0xffff00001c1c7812 */ /* 0x000fe200078ec0ff */
        /* <DEDUP_REMOVED lines=15> */
.L_x_1686:
[----:B------:R-:W-:Y:S05]  /*3f00*/  BSYNC B3 ;  /* 0x0000000000037941 */ /* 0x000fea0003800000 */
.L_x_1685:
[----:B------:R-:W-:Y:S02]  /*3f10*/  ULDC.64 UR4, c[0x0][0x208] ;  /* 0x0000820000047ab9 */ /* 0x000fe40000000a00 */
[----:B--2---:R2:W-:Y:S03]  /*3f20*/  STG.E.128 desc[UR4][R40.64], R28 ;  /* 0x0000001c28007986 */ /* 0x0045e6000c101d04 */
.L_x_1684:
[----:B------:R-:W-:Y:S05]  /*3f30*/  BSYNC B2 ;  /* 0x0000000000027941 */ /* 0x000fea0003800000 */
.L_x_1683:
        /* <DEDUP_REMOVED lines=52> */
.L_x_1690:
[----:B------:R-:W-:Y:S05]  /*4280*/  BSYNC B3 ;  /* 0x0000000000037941 */ /* 0x000fea0003800000 */
.L_x_1689:
[----:B------:R-:W-:Y:S02]  /*4290*/  ULDC.64 UR4, c[0x0][0x208] ;  /* 0x0000820000047ab9 */ /* 0x000fe40000000a00 */
[----:B--2---:R3:W-:Y:S03]  /*42a0*/  STG.E.128 desc[UR4][R40.64+0x40], R28 ;  /* 0x0000401c28007986 */ /* 0x0047e6000c101d04 */
.L_x_1688:
[----:B------:R-:W-:Y:S05]  /*42b0*/  BSYNC B2 ;  /* 0x0000000000027941 */ /* 0x000fea0003800000 */
.L_x_1687:
        /* <DEDUP_REMOVED lines=52> */
.L_x_1694:
[----:B------:R-:W-:Y:S05]  /*4600*/  BSYNC B3 ;  /* 0x0000000000037941 */ /* 0x000fea0003800000 */
.L_x_1693:
[----:B------:R-:W-:Y:S02]  /*4610*/  ULDC.64 UR4, c[0x0][0x208] ;  /* 0x0000820000047ab9 */ /* 0x000fe40000000a00 */
[----:B--2---:R4:W-:Y:S03]  /*4620*/  STG.E.128 desc[UR4][R40.64+0x80], R28 ;  /* 0x0000801c28007986 */ /* 0x0049e6000c101d04 */
.L_x_1692:
[----:B------:R-:W-:Y:S05]  /*4630*/  BSYNC B2 ;  /* 0x0000000000027941 */ /* 0x000fea0003800000 */
.L_x_1691:
        /* <DEDUP_REMOVED lines=52> */
.L_x_1698:
[----:B------:R-:W-:Y:S05]  /*4980*/  BSYNC B3 ;  /* 0x0000000000037941 */ /* 0x000fea0003800000 */
.L_x_1697:
[----:B------:R-:W-:Y:S02]  /*4990*/  ULDC.64 UR4, c[0x0][0x208] ;  /* 0x0000820000047ab9 */ /* 0x000fe40000000a00 */
[----:B--2---:R0:W-:Y:S03]  /*49a0*/  STG.E.128 desc[UR4][R40.64+0xc0], R28 ;  /* 0x0000c01c28007986 */ /* 0x0041e6000c101d04 */
.L_x_1696:
[----:B------:R-:W-:Y:S05]  /*49b0*/  BSYNC B2 ;  /* 0x0000000000027941 */ /* 0x000fea0003800000 */
.L_x_1695:
[----:B------:R-:W-:Y:S01]  /*49c0*/  ISETP.NE.AND P3, PT, R7, RZ, PT ;  /* 0x000000ff0700720c */ /* 0x000fe20003f65270 */
[----:B------:R-:W-:-:S12]  /*49d0*/  BSSY B2, `(.L_x_1699) ;  /* 0x0000037000027945 */ /* 0x000fd80003800000 */
[----:B------:R-:W-:Y:S05]  /*49e0*/  @!P3 BRA `(.L_x_1700) ;  /* 0x0000000000d4b947 */ /* 0x000fea0003800000 */
[----:B0-234-:R0:W2:Y:S01]  /*49f0*/  LDS.128 R28, [R39+0x6000] ;  /* 0x00600000271c7984 */ /* 0x01d0a20000000c00 */
[----:B------:R-:W-:Y:S01]  /*4a00*/  ISETP.GE.AND P3, PT, R168, R119, PT ;  /* 0x00000077a800720c */ /* 0x000fe20003f66270 */
[----:B------:R-:W-:-:S12]  /*4a10*/  BSSY B3, `(.L_x_1701) ;  /* 0x0000030000037945 */ /* 0x000fd80003800000 */
[----:B0-----:R-:W-:Y:S05]  /*4a20*/  @P3 BRA `(.L_x_1702) ;  /* 0x0000000000b83947 */ /* 0x001fea0003800000 */
[--C-:B------:R-:W-:Y:S02]  /*4a30*/  SHF.R.U64 R68, R68, 0x10, R69.reuse ;  /* 0x0000001044447819 */ /* 0x100fe40000001245 */
[----:B------:R-:W-:Y:S02]  /*4a40*/  SHF.R.U32.HI R69, RZ, 0x10, R69 ;  /* 0x00000010ff457819 */ /* 0x000fe40000011645 */
[--C-:B------:R-:W-:Y:S02]  /*4a50*/  SHF.R.U32.HI R71, RZ, 0x10, R67.reuse ;  /* 0x00000010ff477819 */ /* 0x100fe40000011643 */
[----:B------:R-:W-:Y:S01]  /*4a60*/  SHF.R.U64 R70, R66, 0x10, R67 ;  /* 0x0000001042467819 */ /* 0x000fe20000001243 */
[----:B--2---:R-:W-:Y:S01]  /*4a70*/  IMAD.U32 R66, R30, 0x10000, RZ ;  /* 0x000100001e427824 */ /* 0x004fe200078e00ff */
[----:B------:R-:W-:Y:S02]  /*4a80*/  PRMT R230, R230, 0x5410, R69 ;  /* 0x00005410e6e67816 */ /* 0x000fe40000000045 */
[----:B------:R-:W-:-:S02]  /*4a90*/  PRMT R232, R232, 0x5410, R71 ;  /* 0x00005410e8e87816 */ /* 0x000fc40000000047 */
[----:B------:R-:W-:Y:S01]  /*4aa0*/  PRMT R231, R231, 0x5410, R68 ;  /* 0x00005410e7e77816 */ /* 0x000fe20000000044 */
[----:B------:R-:W-:Y:S01]  /*4ab0*/  IMAD.U32 R68, R230, 0x10000, RZ ;  /* 0x00010000e6447824 */ /* 0x000fe200078e00ff */
[----:B------:R-:W-:Y:S01]  /*4ac0*/  LOP3.LUT R67, R30, 0xffff0000, RZ, 0xc0, !PT ;  /* 0xffff00001e437812 */ /* 0x000fe200078ec0ff */
[----:B------:R-:W-:Y:S01]  /*4ad0*/  IMAD.U32 R71, R232, 0x10000, RZ ;  /* 0x00010000e8477824 */ /* 0x000fe200078e00ff */
[----:B------:R-:W-:Y:S01]  /*4ae0*/  PRMT R233, R233, 0x5410, R70 ;  /* 0x00005410e9e97816 */ /* 0x000fe20000000046 */
[C---:B------:R-:W-:Y:S01]  /*4af0*/  IMAD.U32 R70, R29.reuse, 0x10000, RZ ;  /* 0x000100001d467824 */ /* 0x040fe200078e00ff */
[----:B------:R-:W-:Y:S01]  /*4b00*/  LOP3.LUT R69, R29, 0xffff0000, RZ, 0xc0, !PT ;  /* 0xffff00001d457812 */ /* 0x000fe200078ec0ff */
[----:B------:R-:W-:Y:S01]  /*4b10*/  FMUL.FTZ R81, R67, R68 ;  /* 0x0000004443517220 */ /* 0x000fe20000410000 */
[----:B------:R-:W-:Y:S01]  /*4b20*/  LOP3.LUT R73, R231, 0xffff0000, RZ, 0xc0, !PT ;  /* 0xffff0000e7497812 */ /* 0x000fe200078ec0ff */
[----:B------:R-:W-:Y:S01]  /*4b30*/  IMAD.U32 R29, R28, 0x10000, RZ ;  /* 0x000100001c1d7824 */ /* 0x000fe200078e00ff */
[----:B------:R-:W-:Y:S01]  /*4b40*/  LOP3.LUT R72, R233, 0xffff0000, RZ, 0xc0, !PT ;  /* 0xffff0000e9487812 */ /* 0x000fe200078ec0ff */
[----:B------:R-:W-:Y:S01]  /*4b50*/  FMUL.FTZ R67, R67, R71 ;  /* 0x0000004743437220 */ /* 0x000fe20000410000 */
[----:B------:R-:W-:Y:S01]  /*4b60*/  LOP3.LUT R30, R31, 0xffff0000, RZ, 0xc0, !PT ;  /* 0xffff00001f1e7812 */ /* 0x000fe200078ec0ff */
[----:B------:R-:W-:Y:S01]  /*4b70*/  FMUL.FTZ R75, R69, R73 ;  /* 0x00000049454b7220 */ /* 0x000fe20000410000 */
[----:B------:R-:W-:Y:S01]  /*4b80*/  LOP3.LUT R230, R230, 0xffff0000, RZ, 0xc0, !PT ;  /* 0xffff0000e6e67812 */ /* 0x000fe200078ec0ff */
[----:B------:R-:W-:Y:S01]  /*4b90*/  IMAD.U32 R231, R231, 0x10000, RZ ;  /* 0x00010000e7e77824 */ /* 0x000fe200078e00ff */
[----:B------:R-:W-:Y:S01]  /*4ba0*/  LOP3.LUT R232, R232, 0xffff0000, RZ, 0xc0, !PT ;  /* 0xffff0000e8e87812 */ /* 0x000fe200078ec0ff */
[----:B------:R-:W-:Y:S01]  /*4bb0*/  FMUL.FTZ R74, R69, R72 ;  /* 0x00000048454a7220 */ /* 0x000fe20000410000 */
[----:B------:R-:W-:Y:S01]  /*4bc0*/  LOP3.LUT R28, R28, 0xffff0000, RZ, 0xc0, !PT ;  /* 0xffff00001c1c7812 */ /* 0x000fe200078ec0ff */
[----:B------:R-:W-:Y:S01]  /*4bd0*/  FFMA.FTZ R71, R66, R71, -R81 ;  /* 0x0000004742477223 */ /* 0x000fe20000010851 */
[----:B------:R-:W-:-:S02]  /*4be0*/  IMAD.U32 R233, R233, 0x10000, RZ ;  /* 0x00010000e9e97824 */ /* 0x000fc400078e00ff */
[----:B------:R-:W-:Y:S01]  /*4bf0*/  FFMA.FTZ R66, R66, R68, R67 ;  /* 0x0000004442427223 */ /* 0x000fe20000010043 */
[C---:B------:R-:W-:Y:S01]  /*4c00*/  FMUL.FTZ R68, R30.reuse, R230 ;  /* 0x000000e61e447220 */ /* 0x040fe20000410000 */
[----:B------:R-:W-:Y:S01]  /*4c10*/  FMUL.FTZ R67, R30, R232 ;  /* 0x000000e81e437220 */ /* 0x000fe20000410000 */
[----:B------:R-:W-:Y:S01]  /*4c20*/  FFMA.FTZ R69, R70, R72, -R75 ;  /* 0x0000004846457223 */ /* 0x000fe2000001084b */
[----:B------:R-:W-:Y:S01]  /*4c30*/  FMUL.FTZ R30, R28, R231 ;  /* 0x000000e71c1e7220 */ /* 0x000fe20000410000 */
[----:B------:R-:W-:Y:S01]  /*4c40*/  FFMA.FTZ R70, R70, R73, R74 ;  /* 0x0000004946467223 */ /* 0x000fe2000001004a */
[-C--:B------:R-:W-:Y:S01]  /*4c50*/  FMUL.FTZ R28, R28, R233.reuse ;  /* 0x000000e91c1c7220 */ /* 0x080fe20000410000 */
[----:B------:R-:W-:Y:S02]  /*4c60*/  IMAD.U32 R31, R31, 0x10000, RZ ;  /* 0x000100001f1f7824 */ /* 0x000fe400078e00ff */
[C---:B------:R-:W-:Y:S01]  /*4c70*/  FFMA.FTZ R30, R29.reuse, R233, -R30 ;  /* 0x000000e91d1e7223 */ /* 0x040fe2000001081e */
[----:B------:R-:W-:Y:S01]  /*4c80*/  F2FP.BF16.F32.PACK_AB R66, R66, R71 ;  /* 0x000000474242723e */ /* 0x000fe200000010ff */
[----:B------:R-:W-:Y:S01]  /*4c90*/  FFMA.FTZ R29, R29, R231, R28 ;  /* 0x000000e71d1d7223 */ /* 0x000fe2000001001c */
[C---:B------:R-:W-:Y:S01]  /*4ca0*/  FFMA.FTZ R68, R31.reuse, R232, -R68 ;  /* 0x000000e81f447223 */ /* 0x040fe20000010844 */
[----:B------:R-:W-:Y:S01]  /*4cb0*/  FFMA.FTZ R67, R31, R230, R67 ;  /* 0x000000e61f437223 */ /* 0x000fe20000010043 */
[----:B------:R-:W-:-:S02]  /*4cc0*/  F2FP.BF16.F32.PACK_AB R69, R70, R69 ;  /* 0x000000454645723e */ /* 0x000fc400000010ff */
[----:B------:R-:W-:Y:S01]  /*4cd0*/  F2FP.BF16.F32.PACK_AB R28, R29, R30 ;  /* 0x0000001e1d1c723e */ /* 0x000fe200000010ff */
[----:B------:R-:W-:Y:S01]  /*4ce0*/  IMAD.MOV.U32 R30, RZ, RZ, R66 ;  /* 0x000000ffff1e7224 */ /* 0x000fe200078e0042 */
[----:B------:R-:W-:Y:S01]  /*4cf0*/  F2FP.BF16.F32.PACK_AB R31, R67, R68 ;  /* 0x00000044431f723e */ /* 0x000fe200000010ff */
[----:B------:R-:W-:-:S07]  /*4d00*/  IMAD.MOV.U32 R29, RZ, RZ, R69 ;  /* 0x000000ffff1d7224 */ /* 0x000fce00078e0045 */
.L_x_1702:
[----:B------:R-:W-:Y:S05]  /*4d10*/  BSYNC B3 ;  /* 0x0000000000037941 */ /* 0x000fea0003800000 */
.L_x_1701:
[----:B------:R-:W-:Y:S02]  /*4d20*/  ULDC.64 UR4, c[0x0][0x208] ;  /* 0x0000820000047ab9 */ /* 0x000fe40000000a00 */
[----:B--2---:R0:W-:Y:S03]  /*4d30*/  STG.E.128 desc[UR4][R40.64+0x100], R28 ;  /* 0x0001001c28007986 */ /* 0x0041e6000c101d04 */
.L_x_1700:
[----:B------:R-:W-:Y:S05]  /*4d40*/  BSYNC B2 ;  /* 0x0000000000027941 */ /* 0x000fea0003800000 */
.L_x_1699:
[----:B------:R-:W-:-:S13]  /*4d50*/  ISETP.NE.AND P3, PT, R6, RZ, PT ;  /* 0x000000ff0600720c */ /* 0x000fda0003f65270 */
[----:B------:R-:W-:Y:S05]  /*4d60*/  @!P3 BRA `(.L_x_1682) ;  /* 0x0000000000d0b947 */ /* 0x000fea0003800000 */
[----:B0-234-:R0:W2:Y:S01]  /*4d70*/  LDS.128 R28, [R38+0x6000] ;  /* 0x00600000261c7984 */ /* 0x01d0a20000000c00 */
[----:B------:R-:W-:Y:S01]  /*4d80*/  ISETP.GE.AND P3, PT, R172, R119, PT ;  /* 0x00000077ac00720c */ /* 0x000fe20003f66270 */
[----:B------:R-:W-:-:S12]  /*4d90*/  BSSY B2, `(.L_x_1703) ;  /* 0x000002f000027945 */ /* 0x000fd80003800000 */
[----:B0-----:R-:W-:Y:S05]  /*4da0*/  @P3 BRA `(.L_x_1704) ;  /* 0x0000000000b43947 */ /* 0x001fea0003800000 */
[----:B------:R-:W-:Y:S02]  /*4db0*/  SHF.R.U64 R67, R64, 0x10, R65 ;  /* 0x0000001040437819 */ /* 0x000fe40000001241 */
[----:B------:R-:W-:Y:S01]  /*4dc0*/  SHF.R.U64 R68, R62, 0x10, R63 ;  /* 0x000000103e447819 */ /* 0x000fe2000000123f */
[----:B--2---:R-:W-:Y:S01]  /*4dd0*/  IMAD.U32 R62, R30, 0x10000, RZ ;  /* 0x000100001e3e7824 */ /* 0x004fe200078e00ff */
[----:B------:R-:W-:Y:S01]  /*4de0*/  SHF.R.U32.HI R64, RZ, 0x10, R65 ;  /* 0x00000010ff407819 */ /* 0x000fe20000011641 */
[----:B------:R-:W-:Y:S01]  /*4df0*/  IMAD.U32 R65, R29, 0x10000, RZ ;  /* 0x000100001d417824 */ /* 0x000fe200078e00ff */
        /* <DEDUP_REMOVED lines=10> */
[----:B------:R-:W-:Y:S01]  /*4ea0*/  FMUL.FTZ R73, R63, R69 ;  /* 0x000000453f497220 */ /* 0x000fe20000410000 */
[----:B------:R-:W-:Y:S01]  /*4eb0*/  LOP3.LUT R66, R199, 0xffff0000, RZ, 0xc0, !PT ;  /* 0xffff0000c7427812 */ /* 0x000fe200078ec0ff */
[----:B------:R-:W-:Y:S01]  /*4ec0*/  FMUL.FTZ R63, R63, R67 ;  /* 0x000000433f3f7220 */ /* 0x000fe20000410000 */
[----:B------:R-:W-:Y:S01]  /*4ed0*/  LOP3.LUT R30, R31, 0xffff0000, RZ, 0xc0, !PT ;  /* 0xffff00001f1e7812 */ /* 0x000fe200078ec0ff */
[C---:B------:R-:W-:Y:S01]  /*4ee0*/  FMUL.FTZ R70, R64.reuse, R68 ;  /* 0x0000004440467220 */ /* 0x040fe20000410000 */
[----:B------:R-:W-:Y:S01]  /*4ef0*/  LOP3.LUT R209, R209, 0xffff0000, RZ, 0xc0, !PT ;  /* 0xffff0000d1d17812 */ /* 0x000fe200078ec0ff */
[----:B------:R-:W-:Y:S01]  /*4f00*/  FMUL.FTZ R71, R64, R66 ;  /* 0x0000004240477220 */ /* 0x000fe20000410000 */
[----:B------:R-:W-:Y:S01]  /*4f10*/  LOP3.LUT R207, R207, 0xffff0000, RZ, 0xc0, !PT ;  /* 0xffff0000cfcf7812 */ /* 0x000fe200078ec0ff */
[----:B------:R-:W-:Y:S01]  /*4f20*/  IMAD.U32 R208, R208, 0x10000, RZ ;  /* 0x00010000d0d07824 */ /* 0x000fe200078e00ff */
[----:B------:R-:W-:Y:S01]  /*4f30*/  LOP3.LUT R64, R28, 0xffff0000, RZ, 0xc0, !PT ;  /* 0xffff00001c407812 */ /* 0x000fe200078ec0ff */
[----:B------:R-:W-:-:S02]  /*4f40*/  IMAD.U32 R199, R199, 0x10000, RZ ;  /* 0x00010000c7c77824 */ /* 0x000fc400078e00ff */
[C---:B------:R-:W-:Y:S01]  /*4f50*/  FFMA.FTZ R71, R65.reuse, R68, R71 ;  /* 0x0000004441477223 */ /* 0x040fe20000010047 */
[----:B------:R-:W-:Y:S02]  /*4f60*/  IMAD.U32 R29, R28, 0x10000, RZ ;  /* 0x000100001c1d7824 */ /* 0x000fe400078e00ff */
[----:B------:R-:W-:Y:S01]  /*4f70*/  FFMA.FTZ R28, R65, R66, -R70 ;  /* 0x00000042411c7223 */ /* 0x000fe20000010846 */
[C---:B------:R-:W-:Y:S01]  /*4f80*/  FFMA.FTZ R73, R62.reuse, R67, -R73 ;  /* 0x000000433e497223 */ /* 0x040fe20000010849 */
[----:B------:R-:W-:Y:S01]  /*4f90*/  FFMA.FTZ R62, R62, R69, R63 ;  /* 0x000000453e3e7223 */ /* 0x000fe2000001003f */
[C---:B------:R-:W-:Y:S01]  /*4fa0*/  FMUL.FTZ R66, R30.reuse, R209 ;  /* 0x000000d11e427220 */ /* 0x040fe20000410000 */
[----:B------:R-:W-:Y:S01]  /*4fb0*/  FMUL.FTZ R68, R30, R207 ;  /* 0x000000cf1e447220 */ /* 0x000fe20000410000 */
[----:B------:R-:W-:Y:S02]  /*4fc0*/  IMAD.U32 R31, R31, 0x10000, RZ ;  /* 0x000100001f1f7824 */ /* 0x000fe400078e00ff */
[CC--:B------:R-:W-:Y:S01]  /*4fd0*/  FMUL.FTZ R30, R64.reuse, R208.reuse ;  /* 0x000000d0401e7220 */ /* 0x0c0fe20000410000 */
[----:B------:R-:W-:Y:S01]  /*4fe0*/  FMUL.FTZ R63, R64, R199 ;  /* 0x000000c7403f7220 */ /* 0x000fe20000410000 */
[----:B------:R-:W-:Y:S01]  /*4ff0*/  F2FP.BF16.F32.PACK_AB R62, R62, R73 ;  /* 0x000000493e3e723e */ /* 0x000fe200000010ff */
[----:B------:R-:W-:Y:S01]  /*5000*/  FFMA.FTZ R66, R31, R207, -R66 ;  /* 0x000000cf1f427223 */ /* 0x000fe20000010842 */
[C---:B------:R-:W-:Y:S01]  /*5010*/  FFMA.FTZ R30, R29.reuse, R199, -R30 ;  /* 0x000000c71d1e7223 */ /* 0x040fe2000001081e */
[----:B------:R-:W-:Y:S01]  /*5020*/  FFMA.FTZ R63, R29, R208, R63 ;  /* 0x000000d01d3f7223 */ /* 0x000fe2000001003f */
[----:B------:R-:W-:Y:S01]  /*5030*/  FFMA.FTZ R31, R31, R209, R68 ;  /* 0x000000d11f1f7223 */ /* 0x000fe20000010044 */
[----:B------:R-:W-:-:S03]  /*5040*/  F2FP.BF16.F32.PACK_AB R29, R71, R28 ;  /* 0x0000001c471d723e */ /* 0x000fc600000010ff */
[----:B------:R-:W-:Y:S01]  /*5050*/  F2FP.BF16.F32.PACK_AB R28, R63, R30 ;  /* 0x0000001e3f1c723e */ /* 0x000fe200000010ff */
[----:B------:R-:W-:Y:S01]  /*5060*/  IMAD.MOV.U32 R30, RZ, RZ, R62 ;  /* 0x000000ffff1e7224 */ /* 0x000fe200078e003e */
[----:B------:R-:W-:-:S07]  /*5070*/  F2FP.BF16.F32.PACK_AB R31, R31, R66 ;  /* 0x000000421f1f723e */ /* 0x000fce00000010ff */
.L_x_1704:
[----:B------:R-:W-:Y:S05]  /*5080*/  BSYNC B2 ;  /* 0x0000000000027941 */ /* 0x000fea0003800000 */
.L_x_1703:
[----:B------:R-:W-:Y:S02]  /*5090*/  ULDC.64 UR4, c[0x0][0x208] ;  /* 0x0000820000047ab9 */ /* 0x000fe40000000a00 */
[----:B--2---:R0:W-:Y:S03]  /*50a0*/  STG.E.128 desc[UR4][R40.64+0x140], R28 ;  /* 0x0001401c28007986 */ /* 0x0041e6000c101d04 */
.L_x_1682:
[----:B------:R-:W-:Y:S05]  /*50b0*/  BSYNC B1 ;  /* 0x0000000000017941 */ /* 0x000fea0003800000 */
.L_x_1681:
        /* <DEDUP_REMOVED lines=8> */
[----:B------:R-:W-:Y:S02]  /*5140*/  SHF.R.U64 R62, R60, 0x10, R61 ;  /* 0x000000103c3e7819 */ /* 0x000fe4000000123d */
[--C-:B------:R-:W-:Y:S01]  /*5150*/  SHF.R.U64 R66, R58, 0x10, R59.reuse ;  /* 0x000000103a427819 */ /* 0x100fe2000000123b */
[----:B--2---:R-:W-:Y:S01]  /*5160*/  IMAD.U32 R58, R30, 0x10000, RZ ;  /* 0x000100001e3a7824 */ /* 0x004fe200078e00ff */
        /* <DEDUP_REMOVED lines=13> */
[C---:B------:R-:W-:Y:S01]  /*5240*/  IMAD.U32 R30, R31.reuse, 0x10000, RZ ;  /* 0x000100001f1e7824 */ /* 0x040fe200078e00ff */
[----:B------:R-:W-:Y:S01]  /*5250*/  LOP3.LUT R40, R31, 0xffff0000, RZ, 0xc0, !PT ;  /* 0xffff00001f287812 */ /* 0x000fe200078ec0ff */
[----:B------:R-:W-:-:S02]  /*5260*/  IMAD.U32 R31, R29, 0x10000, RZ ;  /* 0x000100001d1f7824 */ /* 0x000fc400078e00ff */
[C---:B------:R-:W-:Y:S01]  /*5270*/  FMUL.FTZ R64, R41.reuse, R62 ;  /* 0x0000003e29407220 */ /* 0x040fe20000410000 */
[C---:B------:R-:W-:Y:S02]  /*5280*/  IMAD.U32 R29, R28.reuse, 0x10000, RZ ;  /* 0x000100001c1d7824 */ /* 0x040fe400078e00ff */
[-C--:B------:R-:W-:Y:S01]  /*5290*/  FMUL.FTZ R41, R41, R60.reuse ;  /* 0x0000003c29297220 */ /* 0x080fe20000410000 */
[----:B------:R-:W-:Y:S01]  /*52a0*/  LOP3.LUT R229, R229, 0xffff0000, RZ, 0xc0, !PT ;  /* 0xffff0000e5e57812 */ /* 0x000fe200078ec0ff */
[----:B------:R-:W-:Y:S01]  /*52b0*/  IMAD.U32 R213, R213, 0x10000, RZ ;  /* 0x00010000d5d57824 */ /* 0x000fe200078e00ff */
[----:B------:R-:W-:Y:S01]  /*52c0*/  LOP3.LUT R217, R217, 0xffff0000, RZ, 0xc0, !PT ;  /* 0xffff0000d9d97812 */ /* 0x000fe200078ec0ff */
[C---:B------:R-:W-:Y:S01]  /*52d0*/  FFMA.FTZ R64, R31.reuse, R60, -R64 ;  /* 0x0000003c1f407223 */ /* 0x040fe20000010840 */
[----:B------:R-:W-:Y:S01]  /*52e0*/  LOP3.LUT R28, R28, 0xffff0000, RZ, 0xc0, !PT ;  /* 0xffff00001c1c7812 */ /* 0x000fe200078ec0ff */
[----:B------:R-:W-:Y:S01]  /*52f0*/  FFMA.FTZ R41, R31, R62, R41 ;  /* 0x0000003e1f297223 */ /* 0x000fe20000010029 */
[C---:B------:R-:W-:Y:S01]  /*5300*/  FMUL.FTZ R31, R40.reuse, R229 ;  /* 0x000000e5281f7220 */ /* 0x040fe20000410000 */
[----:B------:R-:W-:Y:S01]  /*5310*/  FMUL.FTZ R60, R40, R217 ;  /* 0x000000d9283c7220 */ /* 0x000fe20000410000 */
[C---:B------:R-:W-:Y:S01]  /*5320*/  FMUL.FTZ R65, R59.reuse, R63 ;  /* 0x0000003f3b417220 */ /* 0x040fe20000410000 */
[C---:B------:R-:W-:Y:S01]  /*5330*/  FMUL.FTZ R40, R28.reuse, R221 ;  /* 0x000000dd1c287220 */ /* 0x040fe20000410000 */
[----:B------:R-:W-:Y:S01]  /*5340*/  FMUL.FTZ R28, R28, R213 ;  /* 0x000000d51c1c7220 */ /* 0x000fe20000410000 */
[-C--:B------:R-:W-:Y:S01]  /*5350*/  FMUL.FTZ R59, R59, R61.reuse ;  /* 0x0000003d3b3b7220 */ /* 0x080fe20000410000 */
[C---:B------:R-:W-:Y:S01]  /*5360*/  FFMA.FTZ R65, R58.reuse, R61, -R65 ;  /* 0x0000003d3a417223 */ /* 0x040fe20000010841 */
[C---:B------:R-:W-:Y:S01]  /*5370*/  FFMA.FTZ R40, R29.reuse, R213, -R40 ;  /* 0x000000d51d287223 */ /* 0x040fe20000010828 */
[----:B------:R-:W-:Y:S01]  /*5380*/  FFMA.FTZ R29, R29, R221, R28 ;  /* 0x000000dd1d1d7223 */ /* 0x000fe2000001001c */
        /* <DEDUP_REMOVED lines=8> */
.L_x_1709:
[----:B------:R-:W-:Y:S05]  /*5410*/  BSYNC B2 ;  /* 0x0000000000027941 */ /* 0x000fea0003800000 */
.L_x_1708:
[----:B------:R-:W-:Y:S02]  /*5420*/  ULDC.64 UR4, c[0x0][0x208] ;  /* 0x0000820000047ab9 */ /* 0x000fe40000000a00 */
[----:B--2---:R0:W-:Y:S03]  /*5430*/  STG.E.128 desc[UR4][R36.64], R28 ;  /* 0x0000001c24007986 */ /* 0x0041e6000c101d04 */
.L_x_1707:
[----:B------:R-:W-:Y:S05]  /*5440*/  BSYNC B1 ;  /* 0x0000000000017941 */ /* 0x000fea0003800000 */
.L_x_1706:
        /* <DEDUP_REMOVED lines=22> */
[----:B------:R-:W-:Y:S01]  /*55b0*/  LOP3.LUT R56, R157, 0xffff0000, RZ, 0xc0, !PT ;  /* 0xffff00009d387812 */ /* 0x000fe200078ec0ff */
        /* <DEDUP_REMOVED lines=8> */
[----:B------:R-:W-:Y:S01]  /*5640*/  LOP3.LUT R220, R220, 0xffff0000, RZ, 0xc0, !PT ;  /* 0xffff0000dcdc7812 */ /* 0x000fe200078ec0ff */
[-C--:B------:R-:W-:Y:S01]  /*5650*/  FMUL.FTZ R41, R41, R57.reuse ;  /* 0x0000003929297220 */ /* 0x080fe20000410000 */
[----:B------:R-:W-:Y:S01]  /*5660*/  LOP3.LUT R158, R158, 0xffff0000, RZ, 0xc0, !PT ;  /* 0xffff00009e9e7812 */ /* 0x000fe200078ec0ff */
[----:B------:R-:W-:Y:S02]  /*5670*/  IMAD.U32 R157, R157, 0x10000, RZ ;  /* 0x000100009d9d7824 */ /* 0x000fe400078e00ff */
[C---:B------:R-:W-:Y:S01]  /*5680*/  FFMA.FTZ R61, R30.reuse, R56, -R61 ;  /* 0x000000381e3d7223 */ /* 0x040fe2000001083d */
[----:B------:R-:W-:Y:S01]  /*5690*/  FFMA.FTZ R58, R30, R58, R31 ;  /* 0x0000003a1e3a7223 */ /* 0x000fe2000001001f */
[----:B------:R-:W-:Y:S01]  /*56a0*/  FFMA.FTZ R63, R40, R57, -R63 ;  /* 0x00000039283f7223 */ /* 0x000fe2000001083f */
[----:B------:R-:W-:Y:S01]  /*56b0*/  FMUL.FTZ R30, R28, R219 ;  /* 0x000000db1c1e7220 */ /* 0x000fe20000410000 */
[----:B------:R-:W-:Y:S01]  /*56c0*/  FFMA.FTZ R40, R40, R59, R41 ;  /* 0x0000003b28287223 */ /* 0x000fe20000010029 */
[C---:B------:R-:W-:Y:S01]  /*56d0*/  FMUL.FTZ R31, R55.reuse, R220 ;  /* 0x000000dc371f7220 */ /* 0x040fe20000410000 */
[-C--:B------:R-:W-:Y:S01]  /*56e0*/  FMUL.FTZ R28, R28, R157.reuse ;  /* 0x0000009d1c1c7220 */ /* 0x080fe20000410000 */
        /* <DEDUP_REMOVED lines=10> */
[----:B------:R-:W-:-:S07]  /*5790*/  IMAD.MOV.U32 R30, RZ, RZ, R40 ;  /* 0x000000ffff1e7224 */ /* 0x000fce00078e0028 */
.L_x_1713:
[----:B------:R-:W-:Y:S05]  /*57a0*/  BSYNC B2 ;  /* 0x0000000000027941 */ /* 0x000fea0003800000 */
.L_x_1712:
[----:B------:R-:W-:Y:S02]  /*57b0*/  ULDC.64 UR4, c[0x0][0x208] ;  /* 0x0000820000047ab9 */ /* 0x000fe40000000a00 */
[----:B--2---:R0:W-:Y:S03]  /*57c0*/  STG.E.128 desc[UR4][R36.64+0x40], R28 ;  /* 0x0000401c24007986 */ /* 0x0041e6000c101d04 */
.L_x_1711:
[----:B------:R-:W-:Y:S05]  /*57d0*/  BSYNC B1 ;  /* 0x0000000000017941 */ /* 0x000fea0003800000 */
.L_x_1710:
        /* <DEDUP_REMOVED lines=53> */
.L_x_1717:
[----:B------:R-:W-:Y:S05]  /*5b30*/  BSYNC B2 ;  /* 0x0000000000027941 */ /* 0x000fea0003800000 */
.L_x_1716:
[----:B------:R-:W-:Y:S02]  /*5b40*/  ULDC.64 UR4, c[0x0][0x208] ;  /* 0x0000820000047ab9 */ /* 0x000fe40000000a00 */
[----:B--2---:R0:W-:Y:S03]  /*5b50*/  STG.E.128 desc[UR4][R36.64+0x80], R28 ;  /* 0x0000801c24007986 */ /* 0x0041e6000c101d04 */
.L_x_1715:
[----:B------:R-:W-:Y:S05]  /*5b60*/  BSYNC B1 ;  /* 0x0000000000017941 */ /* 0x000fea0003800000 */
.L_x_1714:
        /* <DEDUP_REMOVED lines=10> */
[----:B------:R-:W-:Y:S02]  /*5c10*/  SHF.R.U32.HI R53, RZ, 0x10, R47 ;  /* 0x00000010ff357819 */ /* 0x000fe4000001162f */
[----:B------:R-:W-:Y:S02]  /*5c20*/  PRMT R150, R150, 0x5410, R49 ;  /* 0x0000541096967816 */ /* 0x000fe40000000031 */
[----:B------:R-:W-:Y:S02]  /*5c30*/  PRMT R136, R136, 0x5410, R53 ;  /* 0x0000541088887816 */ /* 0x000fe40000000035 */
[----:B------:R-:W-:Y:S01]  /*5c40*/  SHF.R.U64 R50, R46, 0x10, R47 ;  /* 0x000000102e327819 */ /* 0x000fe2000000122f */
[----:B------:R-:W-:Y:S01]  /*5c50*/  IMAD.U32 R46, R31, 0x10000, RZ ;  /* 0x000100001f2e7824 */ /* 0x000fe200078e00ff */
[----:B------:R-:W-:Y:S01]  /*5c60*/  LOP3.LUT R41, R30, 0xffff0000, RZ, 0xc0, !PT ;  /* 0xffff00001e297812 */ /* 0x000fe200078ec0ff */
[----:B------:R-:W-:Y:S01]  /*5c70*/  IMAD.U32 R49, R136, 0x10000, RZ ;  /* 0x0001000088317824 */ /* 0x000fe200078e00ff */
[----:B------:R-:W-:Y:S01]  /*5c80*/  PRMT R148, R148, 0x5410, R51 ;  /* 0x0000541094947816 */ /* 0x000fe20000000033 */
[----:B------:R-:W-:Y:S01]  /*5c90*/  IMAD.U32 R51, R150, 0x10000, RZ ;  /* 0x0001000096337824 */ /* 0x000fe200078e00ff */
[----:B------:R-:W-:Y:S01]  /*5ca0*/  PRMT R137, R137, 0x5410, R50 ;  /* 0x0000541089897816 */ /* 0x000fe20000000032 */
[----:B------:R-:W-:Y:S01]  /*5cb0*/  IMAD.U32 R30, R29, 0x10000, RZ ;  /* 0x000100001d1e7824 */ /* 0x000fe200078e00ff */
[----:B------:R-:W-:Y:S01]  /*5cc0*/  LOP3.LUT R47, R31, 0xffff0000, RZ, 0xc0, !PT ;  /* 0xffff00001f2f7812 */ /* 0x000fe200078ec0ff */
[----:B------:R-:W-:Y:S01]  /*5cd0*/  FMUL.FTZ R55, R41, R51 ;  /* 0x0000003329377220 */ /* 0x000fe20000410000 */
[----:B------:R-:W-:Y:S01]  /*5ce0*/  LOP3.LUT R31, R29, 0xffff0000, RZ, 0xc0, !PT ;  /* 0xffff00001d1f7812 */ /* 0x000fe200078ec0ff */
[-C--:B------:R-:W-:Y:S01]  /*5cf0*/  FMUL.FTZ R41, R41, R49.reuse ;  /* 0x0000003129297220 */ /* 0x080fe20000410000 */
[----:B------:R-:W-:Y:S01]  /*5d00*/  LOP3.LUT R50, R148, 0xffff0000, RZ, 0xc0, !PT ;  /* 0xffff000094327812 */ /* 0x000fe200078ec0ff */
[----:B------:R-:W-:Y:S01]  /*5d10*/  FFMA.FTZ R55, R40, R49, -R55 ;  /* 0x0000003128377223 */ /* 0x000fe20000010837 */
[----:B------:R-:W-:Y:S01]  /*5d20*/  LOP3.LUT R48, R137, 0xffff0000, RZ, 0xc0, !PT ;  /* 0xffff000089307812 */ /* 0x000fe200078ec0ff */
[----:B------:R-:W-:Y:S01]  /*5d30*/  IMAD.U32 R29, R28, 0x10000, RZ ;  /* 0x000100001c1d7824 */ /* 0x000fe200078e00ff */
[----:B------:R-:W-:Y:S01]  /*5d40*/  LOP3.LUT R150, R150, 0xffff0000, RZ, 0xc0, !PT ;  /* 0xffff000096967812 */ /* 0x000fe200078ec0ff */
[C---:B------:R-:W-:Y:S01]  /*5d50*/  FMUL.FTZ R53, R31.reuse, R50 ;  /* 0x000000321f357220 */ /* 0x040fe20000410000 */
[----:B------:R-:W-:Y:S01]  /*5d60*/  LOP3.LUT R136, R136, 0xffff0000, RZ, 0xc0, !PT ;  /* 0xffff000088887812 */ /* 0x000fe200078ec0ff */
[----:B------:R-:W-:Y:S01]  /*5d70*/  FFMA.FTZ R40, R40, R51, R41 ;  /* 0x0000003328287223 */ /* 0x000fe20000010029 */
[----:B------:R-:W-:Y:S01]  /*5d80*/  FMUL.FTZ R31, R31, R48 ;  /* 0x000000301f1f7220 */ /* 0x000fe20000410000 */
[----:B------:R-:W-:Y:S01]  /*5d90*/  LOP3.LUT R28, R28, 0xffff0000, RZ, 0xc0, !PT ;  /* 0xffff00001c1c7812 */ /* 0x000fe200078ec0ff */
[----:B------:R-:W-:Y:S01]  /*5da0*/  FMUL.FTZ R41, R47, R150 ;  /* 0x000000962f297220 */ /* 0x000fe20000410000 */
[----:B------:R-:W-:-:S02]  /*5db0*/  IMAD.U32 R148, R148, 0x10000, RZ ;  /* 0x0001000094947824 */ /* 0x000fc400078e00ff */
[----:B------:R-:W-:Y:S01]  /*5dc0*/  FMUL.FTZ R47, R47, R136 ;  /* 0x000000882f2f7220 */ /* 0x000fe20000410000 */
[----:B------:R-:W-:Y:S02]  /*5dd0*/  IMAD.U32 R137, R137, 0x10000, RZ ;  /* 0x0001000089897824 */ /* 0x000fe400078e00ff */
[C---:B------:R-:W-:Y:S01]  /*5de0*/  FFMA.FTZ R53, R30.reuse, R48, -R53 ;  /* 0x000000301e357223 */ /* 0x040fe20000010835 */
[----:B------:R-:W-:Y:S01]  /*5df0*/  FFMA.FTZ R50, R30, R50, R31 ;  /* 0x000000321e327223 */ /* 0x000fe2000001001f */
[----:B------:R-:W-:Y:S01]  /*5e00*/  FFMA.FTZ R41, R46, R136, -R41 ;  /* 0x000000882e297223 */ /* 0x000fe20000010829 */
[C---:B------:R-:W-:Y:S01]  /*5e10*/  FMUL.FTZ R30, R28.reuse, R148 ;  /* 0x000000941c1e7220 */ /* 0x040fe20000410000 */
[----:B------:R-:W-:Y:S01]  /*5e20*/  FMUL.FTZ R31, R28, R137 ;  /* 0x000000891c1f7220 */ /* 0x000fe20000410000 */
[----:B------:R-:W-:Y:S01]  /*5e30*/  FFMA.FTZ R46, R46, R150, R47 ;  /* 0x000000962e2e7223 */ /* 0x000fe2000001002f */
[----:B------:R-:W-:Y:S01]  /*5e40*/  F2FP.BF16.F32.PACK_AB R40, R40, R55 ;  /* 0x000000372828723e */ /* 0x000fe200000010ff */
[C---:B------:R-:W-:Y:S01]  /*5e50*/  FFMA.FTZ R30, R29.reuse, R137, -R30 ;  /* 0x000000891d1e7223 */ /* 0x040fe2000001081e */
[----:B------:R-:W-:Y:S01]  /*5e60*/  FFMA.FTZ R31, R29, R148, R31 ;  /* 0x000000941d1f7223 */ /* 0x000fe2000001001f */
[----:B------:R-:W-:-:S02]  /*5e70*/  F2FP.BF16.F32.PACK_AB R29, R50, R53 ;  /* 0x00000035321d723e */ /* 0x000fc400000010ff */
[----:B------:R-:W-:Y:S02]  /*5e80*/  F2FP.BF16.F32.PACK_AB R41, R46, R41 ;  /* 0x000000292e29723e */ /* 0x000fe400000010ff */
[----:B------:R-:W-:Y:S01]  /*5e90*/  F2FP.BF16.F32.PACK_AB R28, R31, R30 ;  /* 0x0000001e1f1c723e */ /* 0x000fe200000010ff */
[----:B------:R-:W-:Y:S02]  /*5ea0*/  IMAD.MOV.U32 R30, RZ, RZ, R40 ;  /* 0x000000ffff1e7224 */ /* 0x000fe400078e0028 */
[----:B------:R-:W-:-:S07]  /*5eb0*/  IMAD.MOV.U32 R31, RZ, RZ, R41 ;  /* 0x000000ffff1f7224 */ /* 0x000fce00078e0029 */
.L_x_1721:
[----:B------:R-:W-:Y:S05]  /*5ec0*/  BSYNC B2 ;  /* 0x0000000000027941 */ /* 0x000fea0003800000 */
.L_x_1720:
[----:B------:R-:W-:Y:S02]  /*5ed0*/  ULDC.64 UR4, c[0x0][0x208] ;  /* 0x0000820000047ab9 */ /* 0x000fe40000000a00 */
[----:B--2---:R0:W-:Y:S03]  /*5ee0*/  STG.E.128 desc[UR4][R36.64+0xc0], R28 ;  /* 0x0000c01c24007986 */ /* 0x0041e6000c101d04 */
.L_x_1719:
[----:B------:R-:W-:Y:S05]  /*5ef0*/  BSYNC B1 ;  /* 0x0000000000017941 */ /* 0x000fea0003800000 */
.L_x_1718:
        /* <DEDUP_REMOVED lines=53> */
.L_x_1725:
[----:B------:R-:W-:Y:S05]  /*6250*/  BSYNC B2 ;  /* 0x0000000000027941 */ /* 0x000fea0003800000 */
.L_x_1724:
[----:B------:R-:W-:Y:S02]  /*6260*/  ULDC.64 UR4, c[0x0][0x208] ;  /* 0x0000820000047ab9 */ /* 0x000fe40000000a00 */
[----:B--2---:R0:W-:Y:S03]  /*6270*/  STG.E.128 desc[UR4][R36.64+0x100], R28 ;  /* 0x0001001c24007986 */ /* 0x0041e6000c101d04 */
.L_x_1723:
[----:B------:R-:W-:Y:S05]  /*6280*/  BSYNC B1 ;  /* 0x0000000000017941 */ /* 0x000fea0003800000 */
.L_x_1722:
        /* <DEDUP_REMOVED lines=52> */
.L_x_1727:
[----:B------:R-:W-:Y:S05]  /*65d0*/  BSYNC B1 ;  /* 0x0000000000017941 */ /* 0x000fea0003800000 */
.L_x_1726:
[----:B------:R-:W-:Y:S02]  /*65e0*/  ULDC.64 UR4, c[0x0][0x208] ;  /* 0x0000820000047ab9 */ /* 0x000fe40000000a00 */
[----:B--2---:R0:W-:Y:S01]  /*65f0*/  STG.E.128 desc[UR4][R36.64+0x140], R28 ;  /* 0x0001401c24007986 */ /* 0x0041e2000c101d04 */
[----:B------:R-:W-:Y:S05]  /*6600*/  BRA `(.L_x_1705) ;  /* 0x0000004000887947 */ /* 0x000fea0003800000 */
.L_x_1673:
        /* <DEDUP_REMOVED lines=20> */
[----:B------:R-:W-:Y:S01]  /*6750*/  CS2R R36, SRZ ;  /* 0x0000000000247805 */ /* 0x000fe2000001ff00 */
[----:B------:R-:W-:Y:S01]  /*6760*/  IMAD.X R30, R0, 0x1, R15, P2 ;  /* 0x00000001001e7824 */ /* 0x000fe200010e060f */
[----:B------:R-:W-:Y:S02]  /*6770*/  LEA R52, P2, R29, UR4, 0x1 ;  /* 0x000000041d347c11 */ /* 0x000fe4000f8408ff */
[----:B------:R-:W-:-:S02]  /*6780*/  CS2R R50, SRZ ;  /* 0x0000000000327805 */ /* 0x000fc4000001ff00 */
[----:B------:R-:W-:Y:S01]  /*6790*/  CS2R R48, SRZ ;  /* 0x0000000000307805 */ /* 0x000fe2000001ff00 */
[----:B------:R-:W-:Y:S01]  /*67a0*/  ULDC.64 UR6, c[0x0][0x208] ;  /* 0x0000820000067ab9 */ /* 0x000fe20000000a00 */
        /* <DEDUP_REMOVED lines=22> */
.L_x_1729:
[----:B------:R-:W-:Y:S05]  /*6910*/  BSYNC B1 ;  /* 0x0000000000017941 */ /* 0x000fea0003800000 */
.L_x_1728:
        /* <DEDUP_REMOVED lines=24> */
[----:B------:R-:W-:Y:S01]  /*6aa0*/  CS2R R72, SRZ ;  /* 0x0000000000487805 */ /* 0x000fe2000001ff00 */
[----:B------:R-:W-:Y:S01]  /*6ab0*/  ULDC.64 UR8, c[0x0][0x208] ;  /* 0x0000820000087ab9 */ /* 0x000fe20000000a00 */
        /* <DEDUP_REMOVED lines=22> */
.L_x_1731:
[----:B------:R-:W-:Y:S05]  /*6c20*/  BSYNC B1 ;  /* 0x0000000000017941 */ /* 0x000fea0003800000 */
.L_x_1730:
[----:B------:R-:W-:Y:S01]  /*6c30*/  IMAD.MOV.U32 R0, RZ, RZ, R28 ;  /* 0x000000ffff007224 */ /* 0x000fe200078e001c */
[----:B------:R-:W-:Y:S01]  /*6c40*/  PRMT R221, R221, 0x5410, R81 ;  /* 0x00005410dddd7816 */ /* 0x000fe20000000051 */
[----:B------:R-:W-:Y:S01]  /*6c50*/  IMAD.MOV.U32 R3, RZ, RZ, R29 ;  /* 0x000000ffff037224 */ /* 0x000fe200078e001d */
[----:B------:R-:W-:Y:S01]  /*6c60*/  ULOP3.LUT UR4, UR60, 0x1, URZ, 0xfc, !UPT ;  /* 0x000000013c047892 */ /* 0x000fe2000f8efc3f */
        /* <DEDUP_REMOVED lines=80> */
[----:B------:R-:W-:-:S02]  /*7170*/  IMAD.MOV.U32 R3, RZ, RZ, R72 ;  /* 0x000000ffff037224 */ /* 0x000fc400078e0048 */
[----:B------:R-:W-:Y:S01]  /*7180*/  IMAD.MOV.U32 R0, RZ, RZ, R73 ;  /* 0x000000ffff007224 */ /* 0x000fe200078e0049 */
[----:B------:R-:W-:-:S04]  /*7190*/  PRMT R216, R77, 0x5410, R76 ;  /* 0x000054104dd87816 */ /* 0x000fc8000000004c */
[----:B------:R-:W-:Y:S01]  /*71a0*/  PRMT R217, R3, 0x5410, R0 ;  /* 0x0000541003d97816 */ /* 0x000fe20000000000 */
[----:B------:R-:W-:Y:S06]  /*71b0*/  @!P2 BRA `(.L_x_1732) ;  /* 0x000000000004a947 */ /* 0x000fec0003800000 */
[----:B------:R-:W-:Y:S01]  /*71c0*/  BPT.TRAP 0x1 ;  /* 0x000000040000795c */ /* 0x000fe20000300000 */
.L_x_1732:
[----:B------:R-:W-:Y:S01]  /*71d0*/  IMAD R3, R17, 0x8, R16 ;  /* 0x0000000811037824 */ /* 0x000fe200078e0210 */
[----:B------:R-:W-:Y:S01]  /*71e0*/  SHF.L.U32 R0, R167, 0x1f, RZ ;  /* 0x0000001fa7007819 */ /* 0x000fe200000006ff */
[----:B------:R-:W0:Y:S01]  /*71f0*/  LDC R148, c[0x0][0x2f4] ;  /* 0x0000bd00ff947b82 */ /* 0x000e220000000800 */
[----:B------:R-:W-:Y:S02]  /*7200*/  BSSY B1, `(.L_x_1733) ;  /* 0x0000004000017945 */ /* 0x000fe40003800000 */
[----:B------:R-:W1:Y:S05]  /*7210*/  SYNCS.PHASECHK.TRANS64.TRYWAIT P5, [R3+URZ+0x2a890], R0 ;  /* 0x02a89000030075a7 */ /* 0x000e6a00080a017f */
[----:B------:R-:W2:Y:S01]  /*7220*/  LDC.64 R122, c[0x0][0x300] ;  /* 0x0000c000ff7a7b82 */ /* 0x000ea20000000a00 */
[----:B-1----:R-:W-:Y:S05]  /*7230*/  @!P5 BRA `(.L_x_1734) ;  /* 0x000002380040d947 */ /* 0x002fea0003800000 */
.L_x_2118:
[----:B------:R-:W-:Y:S05]  /*7240*/  BSYNC B1 ;  /* 0x0000000000017941 */ /* 0x000fea0003800000 */
.L_x_1733:
[----:B------:R-:W-:Y:S01]  /*7250*/  BSSY B1, `(.L_x_1735) ;  /* 0x0000194000017945 */ /* 0x000fe20003800000 */
[----:B0-----:R-:W-:Y:S02]  /*7260*/  IMAD.IADD R150, R148, 0x1, -R126 ;  /* 0x0000000194967824 */ /* 0x001fe400078e0a7e */
[----:B------:R-:W-:Y:S01]  /*7270*/  IMAD.MOV.U32 R125, RZ, RZ, R80 ;  /* 0x000000ffff7d7224 */ /* 0x000fe200078e0050 */
[----:B------:R-:W-:Y:S06]  /*7280*/  @P4 BRA `(.L_x_1736) ;  /* 0x0000001800404947 */ /* 0x000fec0003800000 */
        /* <DEDUP_REMOVED lines=8> */
[----:B------:R-:W-:Y:S03]  /*7310*/  BSSY B3, `(.L_x_1739) ;  /* 0x000007c000037945 */ /* 0x000fe60003800000 */
[----:B------:R-:W-:-:S04]  /*7320*/  SHF.R.S32.HI R77, RZ, 0x1f, R76 ;  /* 0x0000001fff4d7819 */ /* 0x000fc8000001144c */
[----:B------:R-:W-:-:S04]  /*7330*/  LEA.HI R77, R77, R76, RZ, 0x4 ;  /* 0x0000004c4d4d7211 */ /* 0x000fc800078f20ff */
[----:B------:R-:W-:-:S05]  /*7340*/  LEA.HI.SX32 R78, R77, R116, 0x1c ;  /* 0x000000744d4e7211 */ /* 0x000fca00078fe2ff */
[----:B------:R-:W-:-:S05]  /*7350*/  IMAD.SHL.U32 R77, R78, 0x8, RZ ;  /* 0x000000084e4d7824 */ /* 0x000fca00078e00ff */
[----:B------:R-:W-:-:S13]  /*7360*/  ISETP.GE.AND P4, PT, R77, R148, PT ;  /* 0x000000944d00720c */ /* 0x000fda0003f86270 */
[--C-:B------:R-:W-:Y:S02]  /*7370*/  @!P4 SHF.R.S32.HI R76, RZ, 0x1f, R77.reuse ;  /* 0x0000001fff4cc819 */ /* 0x100fe4000001144d */
[-CC-:B------:R-:W-:Y:S02]  /*7380*/  @!P4 IADD3 R79, P5, P6, R86, R130.reuse, R77.reuse ;  /* 0x00000082564fc210 */ /* 0x180fe40007ebe04d */
[----:B------:R-:W-:Y:S02]  /*7390*/  LOP3.LUT R77, R174, 0x38, R77, 0xf8, !PT ;  /* 0x00000038ae4d7812 */ /* 0x000fe400078ef84d */
[----:B------:R-:W-:Y:S02]  /*73a0*/  @!P4 IADD3.X R76, R84, R179, R76, P5, P6 ;  /* 0x000000b3544cc210 */ /* 0x000fe40002fec44c */
[----:B------:R-:W-:Y:S02]  /*73b0*/  IADD3 R80, P5, P6, R86, R130, R14 ;  /* 0x0000008256507210 */ /* 0x000fe40007ebe00e */
[----:B------:R-:W-:-:S02]  /*73c0*/  LOP3.LUT R77, R77, R175, RZ, 0x3c, !PT ;  /* 0x000000af4d4d7212 */ /* 0x000fc400078e3cff */
[----:B------:R-:W-:Y:S02]  /*73d0*/  IADD3.X R81, R84, R179, R111, P5, P6 ;  /* 0x000000b354517210 */ /* 0x000fe40002fec46f */
[----:B------:R-:W-:-:S04]  /*73e0*/  LEA R134, P5, R80, R114, 0x1 ;  /* 0x0000007250867211 */ /* 0x000fc800078a08ff */
[----:B------:R-:W-:Y:S02]  /*73f0*/  LEA.HI.X R135, R80, R115, R81, 0x1, P5 ;  /* 0x0000007350877211 */ /* 0x000fe400028f0c51 */
[----:B------:R-:W-:-:S04]  /*7400*/  @!P4 LEA R136, P5, R79, R114, 0x1 ;  /* 0x000000724f88c211 */ /* 0x000fc800078a08ff */
[----:B------:R-:W-:Y:S02]  /*7410*/  @!P4 LEA.HI.X R137, R79, R115, R76, 0x1, P5 ;  /* 0x000000734f89c211 */ /* 0x000fe400028f0c4c */
[----:B------:R-:W-:Y:S02]  /*7420*/  SHF.R.S32.HI R76, RZ, 0x1f, R78 ;  /* 0x0000001fff4c7819 */ /* 0x000fe4000001144e */
[----:B------:R-:W-:Y:S02]  /*7430*/  ISETP.GE.AND P5, PT, R18, R119, PT ;  /* 0x000000771200720c */ /* 0x000fe40003fa6270 */
[----:B------:R-:W-:-:S04]  /*7440*/  LEA.HI R76, R76, R78, RZ, 0x3 ;  /* 0x0000004e4c4c7211 */ /* 0x000fc800078f18ff */
[----:B------:R-:W-:-:S05]  /*7450*/  SHF.R.S32.HI R76, RZ, 0x3, R76 ;  /* 0x00000003ff4c7819 */ /* 0x000fca000001144c */
        /* <DEDUP_REMOVED lines=10> */
[----:B0-----:R-:W-:Y:S01]  /*7500*/  IMAD.U32 R210, R81, 0x10000, RZ ;  /* 0x0001000051d27824 */ /* 0x001fe200078e00ff */
[----:B------:R-:W-:Y:S02]  /*7510*/  SHF.R.U32.HI R208, RZ, 0x10, R37 ;  /* 0x00000010ffd07819 */ /* 0x000fe40000011625 */
[C---:B------:R-:W-:Y:S02]  /*7520*/  PRMT R207, R199.reuse, 0x5410, R207 ;  /* 0x00005410c7cf7816 */ /* 0x040fe400000000cf */
[----:B------:R-:W-:Y:S01]  /*7530*/  PRMT R208, R199, 0x5432, R208 ;  /* 0x00005432c7d07816 */ /* 0x000fe200000000d0 */
[----:B--2---:R-:W-:Y:S01]  /*7540*/  IMAD.U32 R199, R77, 0x10000, RZ ;  /* 0x000100004dc77824 */ /* 0x004fe200078e00ff */
[----:B------:R-:W-:Y:S01]  /*7550*/  SHF.R.U64 R36, R36, 0x10, R37 ;  /* 0x0000001024247819 */ /* 0x000fe20000001225 */
[C---:B------:R-:W-:Y:S01]  /*7560*/  IMAD.U32 R209, R207.reuse, 0x10000, RZ ;  /* 0x00010000cfd17824 */ /* 0x040fe200078e00ff */
[----:B------:R-:W-:Y:S01]  /*7570*/  SHF.R.U64 R37, R48, 0x10, R49 ;  /* 0x0000001030257819 */ /* 0x000fe20000001231 */
[----:B------:R-:W-:Y:S01]  /*7580*/  IMAD.U32 R202, R208, 0x10000, RZ ;  /* 0x00010000d0ca7824 */ /* 0x000fe200078e00ff */
[----:B------:R-:W-:Y:S01]  /*7590*/  LOP3.LUT R207, R207, 0xffff0000, RZ, 0xc0, !PT ;  /* 0xffff0000cfcf7812 */ /* 0x000fe200078ec0ff */
[C---:B------:R-:W-:Y:S01]  /*75a0*/  FMUL.FTZ R211, R210.reuse, R209 ;  /* 0x000000d1d2d37220 */ /* 0x040fe20000410000 */
[----:B------:R-:W-:Y:S01]  /*75b0*/  LOP3.LUT R49, R81, 0xffff0000, RZ, 0xc0, !PT ;  /* 0xffff000051317812 */ /* 0x000fe200078ec0ff */
[-C--:B------:R-:W-:Y:S01]  /*75c0*/  FMUL.FTZ R210, R210, R202.reuse ;  /* 0x000000cad2d27220 */ /* 0x080fe20000410000 */
[----:B------:R-:W-:Y:S01]  /*75d0*/  LOP3.LUT R208, R208, 0xffff0000, RZ, 0xc0, !PT ;  /* 0xffff0000d0d07812 */ /* 0x000fe200078ec0ff */
[----:B------:R-:W-:Y:S01]  /*75e0*/  FFMA.FTZ R202, R199, R202, -R211 ;  /* 0x000000cac7ca7223 */ /* 0x000fe200000108d3 */
[----:B------:R-:W-:Y:S01]  /*75f0*/  LOP3.LUT R48, R77, 0xffff0000, RZ, 0xc0, !PT ;  /* 0xffff00004d307812 */ /* 0x000fe200078ec0ff */
[----:B------:R-:W-:Y:S01]  /*7600*/  FMUL.FTZ R77, R49, R207 ;  /* 0x000000cf314d7220 */ /* 0x000fe20000410000 */
[----:B------:R-:W-:Y:S01]  /*7610*/  FFMA.FTZ R199, R199, R209, R210 ;  /* 0x000000d1c7c77223 */ /* 0x000fe200000100d2 */
[----:B------:R-:W-:Y:S01]  /*7620*/  FMUL.FTZ R49, R49, R208 ;  /* 0x000000d031317220 */ /* 0x000fe20000410000 */
[----:B------:R-:W-:-:S02]  /*7630*/  IMAD.U32 R210, R83, 0x10000, RZ ;  /* 0x0001000053d27824 */ /* 0x000fc400078e00ff */
[C---:B------:R-:W-:Y:S01]  /*7640*/  FFMA.FTZ R77, R48.reuse, R208, -R77 ;  /* 0x000000d0304d7223 */ /* 0x040fe2000001084d */
[----:B------:R-:W-:Y:S01]  /*7650*/  PRMT R208, R235, 0x5432, R36 ;  /* 0x00005432ebd07816 */ /* 0x000fe20000000024 */
[----:B------:R-:W-:Y:S01]  /*7660*/  FFMA.FTZ R48, R48, R207, R49 ;  /* 0x000000cf30307223 */ /* 0x000fe20000010031 */
[----:B------:R-:W-:Y:S01]  /*7670*/  SHF.R.U32.HI R36, RZ, 0x10, R51 ;  /* 0x00000010ff247819 */ /* 0x000fe20000011633 */
[----:B------:R-:W-:Y:S01]  /*7680*/  IMAD.U32 R81, R79, 0x10000, RZ ;  /* 0x000100004f517824 */ /* 0x000fe200078e00ff */
[----:B------:R-:W-:Y:S02]  /*7690*/  SHF.R.U32.HI R49, RZ, 0x10, R39 ;  /* 0x00000010ff317819 */ /* 0x000fe40000011627 */
[----:B------:R-:W-:Y:S02]  /*76a0*/  PRMT R36, R232, 0x5410, R36 ;  /* 0x00005410e8247816 */ /* 0x000fe40000000024 */
[----:B------:R-:W-:Y:S02]  /*76b0*/  PRMT R49, R230, 0x5410, R49 ;  /* 0x00005410e6317816 */ /* 0x000fe40000000031 */
[----:B------:R-:W-:Y:S01]  /*76c0*/  PRMT R37, R233, 0x5410, R37 ;  /* 0x00005410e9257816 */ /* 0x000fe20000000025 */
[----:B------:R-:W-:Y:S01]  /*76d0*/  IMAD.U32 R209, R36, 0x10000, RZ ;  /* 0x0001000024d17824 */ /* 0x000fe200078e00ff */
[----:B------:R-:W-:Y:S01]  /*76e0*/  SHF.R.U64 R38, R38, 0x10, R39 ;  /* 0x0000001026267819 */ /* 0x000fe20000001227 */
[C---:B------:R-:W-:Y:S01]  /*76f0*/  IMAD.U32 R207, R49.reuse, 0x10000, RZ ;  /* 0x0001000031cf7824 */ /* 0x040fe200078e00ff */
[----:B------:R-:W-:Y:S01]  /*7700*/  LOP3.LUT R49, R49, 0xffff0000, RZ, 0xc0, !PT ;  /* 0xffff000031317812 */ /* 0x000fe200078ec0ff */
[C---:B------:R-:W-:Y:S01]  /*7710*/  FMUL.FTZ R211, R210.reuse, R209 ;  /* 0x000000d1d2d37220 */ /* 0x040fe20000410000 */
[----:B------:R-:W-:Y:S01]  /*7720*/  LOP3.LUT R39, R37, 0xffff0000, RZ, 0xc0, !PT ;  /* 0xffff000025277812 */ /* 0x000fe200078ec0ff */
[-C--:B------:R-:W-:Y:S01]  /*7730*/  FMUL.FTZ R210, R210, R207.reuse ;  /* 0x000000cfd2d27220 */ /* 0x080fe20000410000 */
[----:B------:R-:W-:Y:S01]  /*7740*/  SHF.R.U64 R50, R50, 0x10, R51 ;  /* 0x0000001032327819 */ /* 0x000fe20000001233 */
[C---:B------:R-:W-:Y:S01]  /*7750*/  FFMA.FTZ R207, R81.reuse, R207, -R211 ;  /* 0x000000cf51cf7223 */ /* 0x040fe200000108d3 */
[----:B------:R-:W-:Y:S01]  /*7760*/  PRMT R38, R234, 0x5432, R38 ;  /* 0x00005432ea267816 */ /* 0x000fe20000000026 */
[----:B------:R-:W-:Y:S01]  /*7770*/  FFMA.FTZ R81, R81, R209, R210 ;  /* 0x000000d151517223 */ /* 0x000fe200000100d2 */
[----:B------:R-:W-:-:S02]  /*7780*/  LOP3.LUT R209, R36, 0xffff0000, RZ, 0xc0, !PT ;  /* 0xffff000024d17812 */ /* 0x000fc400078ec0ff */
[----:B------:R-:W-:Y:S02]  /*7790*/  LOP3.LUT R210, R83, 0xffff0000, RZ, 0xc0, !PT ;  /* 0xffff000053d27812 */ /* 0x000fe400078ec0ff */
[----:B------:R-:W-:Y:S02]  /*77a0*/  LOP3.LUT R36, R79, 0xffff0000, RZ, 0xc0, !PT ;  /* 0xffff00004f247812 */ /* 0x000fe400078ec0ff */
[----:B------:R-:W-:Y:S01]  /*77b0*/  PRMT R50, R231, 0x5410, R50 ;  /* 0x00005410e7327816 */ /* 0x000fe20000000032 */
[C---:B------:R-:W-:Y:S01]  /*77c0*/  FMUL.FTZ R83, R210.reuse, R209 ;  /* 0x000000d1d2537220 */ /* 0x040fe20000410000 */
[----:B------:R-:W-:Y:S01]  /*77d0*/  FMUL.FTZ R79, R210, R49 ;  /* 0x00000031d24f7220 */ /* 0x000fe20000410000 */
[----:B------:R-:W-:Y:S01]  /*77e0*/  IMAD.U32 R210, R208, 0x10000, RZ ;  /* 0x00010000d0d27824 */ /* 0x000fe200078e00ff */
[----:B------:R-:W-:Y:S01]  /*77f0*/  F2FP.BF16.F32.PACK_AB R48, R48, R199 ;  /* 0x000000c73030723e */ /* 0x000fe200000010ff */
[C---:B------:R-:W-:Y:S01]  /*7800*/  FFMA.FTZ R49, R36.reuse, R49, -R83 ;  /* 0x0000003124317223 */ /* 0x040fe20000010853 */
[----:B------:R-:W-:Y:S01]  /*7810*/  FFMA.FTZ R36, R36, R209, R79 ;  /* 0x000000d124247223 */ /* 0x000fe2000001004f */
[C---:B------:R-:W-:Y:S01]  /*7820*/  IMAD.U32 R209, R80.reuse, 0x10000, RZ ;  /* 0x0001000050d17824 */ /* 0x040fe200078e00ff */
[----:B------:R-:W-:Y:S01]  /*7830*/  LOP3.LUT R80, R80, 0xffff0000, RZ, 0xc0, !PT ;  /* 0xffff000050507812 */ /* 0x000fe200078ec0ff */
[----:B------:R-:W-:Y:S01]  /*7840*/  IMAD.U32 R83, R37, 0x10000, RZ ;  /* 0x0001000025537824 */ /* 0x000fe200078e00ff */
[----:B------:R-:W-:Y:S01]  /*7850*/  LOP3.LUT R37, R208, 0xffff0000, RZ, 0xc0, !PT ;  /* 0xffff0000d0257812 */ /* 0x000fe200078ec0ff */
[C---:B------:R-:W-:Y:S01]  /*7860*/  IMAD.U32 R79, R76.reuse, 0x10000, RZ ;  /* 0x000100004c4f7824 */ /* 0x040fe200078e00ff */
[----:B------:R-:W-:Y:S01]  /*7870*/  LOP3.LUT R76, R76, 0xffff0000, RZ, 0xc0, !PT ;  /* 0xffff00004c4c7812 */ /* 0x000fe200078ec0ff */
[C---:B------:R-:W-:Y:S01]  /*7880*/  FMUL.FTZ R211, R209.reuse, R83 ;  /* 0x00000053d1d37220 */ /* 0x040fe20000410000 */
[C---:B------:R-:W-:Y:S01]  /*7890*/  FMUL.FTZ R51, R80.reuse, R39 ;  /* 0x0000002750337220 */ /* 0x040fe20000410000 */
[-C--:B------:R-:W-:Y:S01]  /*78a0*/  FMUL.FTZ R209, R209, R210.reuse ;  /* 0x000000d2d1d17220 */ /* 0x080fe20000410000 */
[-C--:B------:R-:W-:Y:S01]  /*78b0*/  FMUL.FTZ R80, R80, R37.reuse ;  /* 0x0000002550507220 */ /* 0x080fe20000410000 */
[C---:B------:R-:W-:Y:S01]  /*78c0*/  FFMA.FTZ R211, R79.reuse, R210, -R211 ;  /* 0x000000d24fd37223 */ /* 0x040fe200000108d3 */
[C---:B------:R-:W-:Y:S01]  /*78d0*/  FFMA.FTZ R37, R76.reuse, R37, -R51 ;  /* 0x000000254c257223 */ /* 0x040fe20000010833 */
[----:B------:R-:W-:Y:S01]  /*78e0*/  FFMA.FTZ R209, R79, R83, R209 ;  /* 0x000000534fd17223 */ /* 0x000fe200000100d1 */
[----:B------:R-:W-:Y:S01]  /*78f0*/  FFMA.FTZ R39, R76, R39, R80 ;  /* 0x000000274c277223 */ /* 0x000fe20000010050 */
[C---:B------:R-:W-:Y:S01]  /*7900*/  IMAD.U32 R83, R82.reuse, 0x10000, RZ ;  /* 0x0001000052537824 */ /* 0x040fe200078e00ff */
[----:B------:R-:W-:Y:S01]  /*7910*/  LOP3.LUT R82, R82, 0xffff0000, RZ, 0xc0, !PT ;  /* 0xffff000052527812 */ /* 0x000fe200078ec0ff */
[C---:B------:R-:W-:Y:S01]  /*7920*/  IMAD.U32 R76, R50.reuse, 0x10000, RZ ;  /* 0x00010000324c7824 */ /* 0x040fe200078e00ff */
[----:B------:R-:W-:Y:S01]  /*7930*/  LOP3.LUT R50, R50, 0xffff0000, RZ, 0xc0, !PT ;  /* 0xffff000032327812 */ /* 0x000fe200078ec0ff */
[C---:B------:R-:W-:Y:S01]  /*7940*/  IMAD.U32 R79, R38.reuse, 0x10000, RZ ;  /* 0x00010000264f7824 */ /* 0x040fe200078e00ff */
[----:B------:R-:W-:Y:S01]  /*7950*/  LOP3.LUT R38, R38, 0xffff0000, RZ, 0xc0, !PT ;  /* 0xffff000026267812 */ /* 0x000fe200078ec0ff */
[----:B------:R-:W-:Y:S01]  /*7960*/  FMUL.FTZ R80, R83, R76 ;  /* 0x0000004c53507220 */ /* 0x000fe20000410000 */
[----:B------:R-:W-:-:S02]  /*7970*/  IMAD.U32 R51, R78, 0x10000, RZ ;  /* 0x000100004e337824 */ /* 0x000fc400078e00ff */
[-C--:B------:R-:W-:Y:S01]  /*7980*/  FMUL.FTZ R83, R83, R79.reuse ;  /* 0x0000004f53537220 */ /* 0x080fe20000410000 */
[----:B------:R-:W-:Y:S01]  /*7990*/  LOP3.LUT R78, R78, 0xffff0000, RZ, 0xc0, !PT ;  /* 0xffff00004e4e7812 */ /* 0x000fe200078ec0ff */
[C---:B------:R-:W-:Y:S02]  /*79a0*/  FFMA.FTZ R80, R51.reuse, R79, -R80 ;  /* 0x0000004f33507223 */ /* 0x040fe40000010850 */
[----:B------:R-:W-:Y:S01]  /*79b0*/  FFMA.FTZ R83, R51, R76, R83 ;  /* 0x0000004c33537223 */ /* 0x000fe20000010053 */
[C---:B------:R-:W-:Y:S01]  /*79c0*/  FMUL.FTZ R51, R82.reuse, R50 ;  /* 0x0000003252337220 */ /* 0x040fe20000410000 */
[-C--:B------:R-:W-:Y:S01]  /*79d0*/  FMUL.FTZ R82, R82, R38.reuse ;  /* 0x0000002652527220 */ /* 0x080fe20000410000 */
[----:B------:R-:W-:Y:S02]  /*79e0*/  F2FP.BF16.F32.PACK_AB R49, R49, R207 ;  /* 0x000000cf3131723e */ /* 0x000fe400000010ff */
[C---:B------:R-:W-:Y:S01]  /*79f0*/  FFMA.FTZ R51, R78.reuse, R38, -R51 ;  /* 0x000000264e337223 */ /* 0x040fe20000010833 */
[----:B------:R-:W-:Y:S01]  /*7a00*/  FFMA.FTZ R82, R78, R50, R82 ;  /* 0x000000324e527223 */ /* 0x000fe20000010052 */
[----:B------:R-:W-:Y:S01]  /*7a10*/  F2FP.BF16.F32.PACK_AB R36, R36, R81 ;  /* 0x000000512424723e */ /* 0x000fe200000010ff */
[----:B------:R-:W-:Y:S01]  /*7a20*/  IMAD.MOV.U32 R81, RZ, RZ, R48 ;  /* 0x000000ffff517224 */ /* 0x000fe200078e0030 */
        /* <DEDUP_REMOVED lines=8> */
[----:B------:R-:W-:Y:S02]  /*7ab0*/  IMAD.MOV.U32 R78, RZ, RZ, R51 ;  /* 0x000000ffff4e7224 */ /* 0x000fe400078e0033 */
[----:B------:R-:W-:-:S07]  /*7ac0*/  IMAD.MOV.U32 R83, RZ, RZ, R36 ;  /* 0x000000ffff537224 */ /* 0x000fce00078e0024 */
.L_x_1740:
[----:B------:R-:W-:Y:S05]  /*7ad0*/  BSYNC B3 ;  /* 0x0000000000037941 */ /* 0x000fea0003800000 */
.L_x_1739:
[----:B------:R-:W-:Y:S02]  /*7ae0*/  ULDC.64 UR4, c[0x0][0x208] ;  /* 0x0000820000047ab9 */ /* 0x000fe40000000a00 */
[----:B--2---:R2:W-:Y:S04]  /*7af0*/  STG.E.128 desc[UR4][R134.64], R76 ;  /* 0x0000004c86007986 */ /* 0x0045e8000c101d04 */
[----:B0-----:R2:W-:Y:S02]  /*7b00*/  @!P4 STG.E.128 desc[UR4][R136.64], R80 ;  /* 0x000000508800c986 */ /* 0x0015e4000c101d04 */
.L_x_1738:
[----:B------:R-:W-:Y:S05]  /*7b10*/  BSYNC B2 ;  /* 0x0000000000027941 */ /* 0x000fea0003800000 */
.L_x_1737:
[----:B------:R-:W-:Y:S01]  /*7b20*/  ISETP.NE.AND P4, PT, R10, RZ, PT ;  /* 0x000000ff0a00720c */ /* 0x000fe20003f85270 */
[----:B------:R-:W-:-:S12]  /*7b30*/  BSSY B2, `(.L_x_1741) ;  /* 0x0000082000027945 */ /* 0x000fd80003800000 */
[----:B------:R-:W-:Y:S05]  /*7b40*/  @!P4 BRA `(.L_x_1742) ;  /* 0x000000080000c947 */ /* 0x000fea0003800000 */
[----:B------:R-:W-:Y:S01]  /*7b50*/  SEL R36, R126, R150, !P1 ;  /* 0x000000967e247207 */ /* 0x000fe20004800000 */
        /* <DEDUP_REMOVED lines=12> */
[----:B--2---:R-:W-:Y:S02]  /*7c20*/  LEA R76, P5, R48, R114, 0x1 ;  /* 0x00000072304c7211 */ /* 0x004fe400078a08ff */
[----:B------:R-:W-:-:S02]  /*7c30*/  LOP3.LUT R37, R37, R175, RZ, 0x3c, !PT ;  /* 0x000000af25257212 */ /* 0x000fc400078e3cff */
        /* <DEDUP_REMOVED lines=20> */
[----:B------:R-:W-:Y:S01]  /*7d80*/  PRMT R80, R237, 0x5432, R80 ;  /* 0x00005432ed507816 */ /* 0x000fe20000000050 */
[----:B------:R-:W-:Y:S01]  /*7d90*/  IMAD.U32 R199, R51, 0x10000, RZ ;  /* 0x0001000033c77824 */ /* 0x000fe200078e00ff */
[----:B------:R-:W-:Y:S02]  /*7da0*/  PRMT R134, R233, 0x5432, R134 ;  /* 0x00005432e9867816 */ /* 0x000fe40000000086 */
[----:B------:R-:W-:Y:S01]  /*7db0*/  LOP3.LUT R37, R37, 0xffff0000, RZ, 0xc0, !PT ;  /* 0xffff000025257812 */ /* 0x000fe200078ec0ff */
[C---:B------:R-:W-:Y:S01]  /*7dc0*/  IMAD.U32 R83, R80.reuse, 0x10000, RZ ;  /* 0x0001000050537824 */ /* 0x040fe200078e00ff */
[----:B------:R-:W-:Y:S01]  /*7dd0*/  LOP3.LUT R80, R80, 0xffff0000, RZ, 0xc0, !PT ;  /* 0xffff000050507812 */ /* 0x000fe200078ec0ff */
[----:B------:R-:W-:Y:S01]  /*7de0*/  IMAD.U32 R82, R134, 0x10000, RZ ;  /* 0x0001000086527824 */ /* 0x000fe200078e00ff */
[----:B------:R-:W-:Y:S01]  /*7df0*/  SHF.R.U64 R46, R46, 0x10, R47 ;  /* 0x000000102e2e7819 */ /* 0x000fe2000000122f */
[CC--:B------:R-:W-:Y:S01]  /*7e00*/  FMUL.FTZ R136, R135.reuse, R83.reuse ;  /* 0x0000005387887220 */ /* 0x0c0fe20000410000 */
[----:B------:R-:W-:Y:S01]  /*7e10*/  SHF.R.U64 R44, R44, 0x10, R45 ;  /* 0x000000102c2c7819 */ /* 0x000fe2000000122d */
[-C--:B------:R-:W-:Y:S01]  /*7e20*/  FMUL.FTZ R135, R135, R82.reuse ;  /* 0x0000005287877220 */ /* 0x080fe20000410000 */
[----:B------:R-:W-:Y:S01]  /*7e30*/  LOP3.LUT R45, R39, 0xffff0000, RZ, 0xc0, !PT ;  /* 0xffff0000272d7812 */ /* 0x000fe200078ec0ff */
[C---:B------:R-:W-:Y:S01]  /*7e40*/  FFMA.FTZ R82, R81.reuse, R82, -R136 ;  /* 0x0000005251527223 */ /* 0x040fe20000010888 */
[----:B------:R-:W-:Y:S01]  /*7e50*/  SHF.R.U64 R32, R32, 0x10, R33 ;  /* 0x0000001020207819 */ /* 0x000fe20000001221 */
[----:B------:R-:W-:Y:S01]  /*7e60*/  FFMA.FTZ R81, R81, R83, R135 ;  /* 0x0000005351517223 */ /* 0x000fe20000010087 */
[----:B------:R-:W-:Y:S01]  /*7e70*/  LOP3.LUT R83, R49, 0xffff0000, RZ, 0xc0, !PT ;  /* 0xffff000031537812 */ /* 0x000fe200078ec0ff */
[----:B------:R-:W-:Y:S01]  /*7e80*/  IMAD.U32 R33, R36, 0x10000, RZ ;  /* 0x0001000024217824 */ /* 0x000fe200078e00ff */
[----:B------:R-:W-:-:S02]  /*7e90*/  LOP3.LUT R49, R134, 0xffff0000, RZ, 0xc0, !PT ;  /* 0xffff000086317812 */ /* 0x000fc400078ec0ff */
[----:B------:R-:W-:Y:S01]  /*7ea0*/  PRMT R44, R230, 0x5432, R44 ;  /* 0x00005432e62c7816 */ /* 0x000fe2000000002c */
[CC--:B------:R-:W-:Y:S01]  /*7eb0*/  FMUL.FTZ R134, R83.reuse, R80.reuse ;  /* 0x0000005053867220 */ /* 0x0c0fe20000410000 */
[----:B------:R-:W-:Y:S01]  /*7ec0*/  SHF.R.U64 R34, R34, 0x10, R35 ;  /* 0x0000001022227819 */ /* 0x000fe20000001223 */
[-C--:B------:R-:W-:Y:S01]  /*7ed0*/  FMUL.FTZ R83, R83, R49.reuse ;  /* 0x0000003153537220 */ /* 0x080fe20000410000 */
[----:B------:R-:W-:Y:S01]  /*7ee0*/  PRMT R32, R232, 0x5432, R32 ;  /* 0x00005432e8207816 */ /* 0x000fe20000000020 */
[----:B------:R-:W-:Y:S01]  /*7ef0*/  FFMA.FTZ R49, R37, R49, -R134 ;  /* 0x0000003125317223 */ /* 0x000fe20000010886 */
[----:B------:R-:W-:Y:S02]  /*7f00*/  IMAD.U32 R134, R39, 0x10000, RZ ;  /* 0x0001000027867824 */ /* 0x000fe400078e00ff */
[----:B------:R-:W-:Y:S01]  /*7f10*/  FFMA.FTZ R37, R37, R80, R83 ;  /* 0x0000005025257223 */ /* 0x000fe20000010053 */
[----:B------:R-:W-:Y:S01]  /*7f20*/  SHF.R.U32.HI R80, RZ, 0x10, R47 ;  /* 0x00000010ff507819 */ /* 0x000fe2000001162f */
[----:B------:R-:W-:Y:S01]  /*7f30*/  IMAD.U32 R39, R38, 0x10000, RZ ;  /* 0x0001000026277824 */ /* 0x000fe200078e00ff */
[----:B------:R-:W-:Y:S01]  /*7f40*/  SHF.R.U32.HI R83, RZ, 0x10, R35 ;  /* 0x00000010ff537819 */ /* 0x000fe20000011623 */
[----:B------:R-:W-:Y:S01]  /*7f50*/  IMAD.U32 R35, R48, 0x10000, RZ ;  /* 0x0001000030237824 */ /* 0x000fe200078e00ff */
[----:B------:R-:W-:-:S02]  /*7f60*/  PRMT R80, R236, 0x5432, R80 ;  /* 0x00005432ec507816 */ /* 0x000fc40000000050 */
[----:B------:R-:W-:Y:S02]  /*7f70*/  PRMT R83, R229, 0x5410, R83 ;  /* 0x00005410e5537816 */ /* 0x000fe40000000053 */
[----:B------:R-:W-:Y:S01]  /*7f80*/  LOP3.LUT R47, R51, 0xffff0000, RZ, 0xc0, !PT ;  /* 0xffff0000332f7812 */ /* 0x000fe200078ec0ff */
[C---:B------:R-:W-:Y:S01]  /*7f90*/  IMAD.U32 R135, R80.reuse, 0x10000, RZ ;  /* 0x0001000050877824 */ /* 0x040fe200078e00ff */
[----:B------:R-:W-:Y:S01]  /*7fa0*/  LOP3.LUT R80, R80, 0xffff0000, RZ, 0xc0, !PT ;  /* 0xffff000050507812 */ /* 0x000fe200078ec0ff */
[C---:B------:R-:W-:Y:S01]  /*7fb0*/  IMAD.U32 R136, R83.reuse, 0x10000, RZ ;  /* 0x0001000053887824 */ /* 0x040fe200078e00ff */
[----:B------:R-:W-:Y:S01]  /*7fc0*/  LOP3.LUT R83, R83, 0xffff0000, RZ, 0xc0, !PT ;  /* 0xffff000053537812 */ /* 0x000fe200078ec0ff */
[----:B------:R-:W-:Y:S01]  /*7fd0*/  FMUL.FTZ R137, R199, R135 ;  /* 0x00000087c7897220 */ /* 0x000fe20000410000 */
[----:B------:R-:W-:Y:S01]  /*7fe0*/  LOP3.LUT R48, R48, 0xffff0000, RZ, 0xc0, !PT ;  /* 0xffff000030307812 */ /* 0x000fe200078ec0ff */
[----:B------:R-:W-:Y:S01]  /*7ff0*/  FMUL.FTZ R51, R47, R80 ;  /* 0x000000502f337220 */ /* 0x000fe20000410000 */
[----:B------:R-:W-:Y:S01]  /*8000*/  FMUL.FTZ R199, R199, R136 ;  /* 0x00000088c7c77220 */ /* 0x000fe20000410000 */
[-C--:B------:R-:W-:Y:S01]  /*8010*/  FMUL.FTZ R47, R47, R83.reuse ;  /* 0x000000532f2f7220 */ /* 0x080fe20000410000 */
[----:B------:R-:W-:Y:S01]  /*8020*/  LOP3.LUT R36, R36, 0xffff0000, RZ, 0xc0, !PT ;  /* 0xffff000024247812 */ /* 0x000fe200078ec0ff */
[----:B------:R-:W-:Y:S01]  /*8030*/  FFMA.FTZ R51, R45, R83, -R51 ;  /* 0x000000532d337223 */ /* 0x000fe20000010833 */
[----:B------:R-:W-:-:S02]  /*8040*/  IMAD.U32 R83, R44, 0x10000, RZ ;  /* 0x000100002c537824 */ /* 0x000fc400078e00ff */
[----:B------:R-:W-:Y:S01]  /*8050*/  FFMA.FTZ R47, R45, R80, R47 ;  /* 0x000000502d2f7223 */ /* 0x000fe2000001002f */
[----:B------:R-:W-:Y:S01]  /*8060*/  IMAD.U32 R45, R32, 0x10000, RZ ;  /* 0x00010000202d7824 */ /* 0x000fe200078e00ff */
[----:B------:R-:W-:Y:S01]  /*8070*/  LOP3.LUT R44, R44, 0xffff0000, RZ, 0xc0, !PT ;  /* 0xffff00002c2c7812 */ /* 0x000fe200078ec0ff */
[C---:B------:R-:W-:Y:S01]  /*8080*/  FMUL.FTZ R80, R35.reuse, R83 ;  /* 0x0000005323507220 */ /* 0x040fe20000410000 */
[----:B------:R-:W-:Y:S01]  /*8090*/  LOP3.LUT R32, R32, 0xffff0000, RZ, 0xc0, !PT ;  /* 0xffff000020207812 */ /* 0x000fe200078ec0ff */
[-C--:B------:R-:W-:Y:S01]  /*80a0*/  FMUL.FTZ R35, R35, R45.reuse ;  /* 0x0000002d23237220 */ /* 0x080fe20000410000 */
[----:B------:R-:W-:Y:S01]  /*80b0*/  PRMT R46, R229, 0x5432, R46 ;  /* 0x00005432e52e7816 */ /* 0x000fe2000000002e */
[----:B------:R-:W-:Y:S01]  /*80c0*/  FFMA.FTZ R80, R33, R45, -R80 ;  /* 0x0000002d21507223 */ /* 0x000fe20000010850 */
[----:B------:R-:W-:Y:S01]  /*80d0*/  FMUL.FTZ R45, R48, R44 ;  /* 0x0000002c302d7220 */ /* 0x000fe20000410000 */
[----:B------:R-:W-:Y:S01]  /*80e0*/  PRMT R34, R231, 0x5432, R34 ;  /* 0x00005432e7227816 */ /* 0x000fe20000000022 */
[C---:B------:R-:W-:Y:S01]  /*80f0*/  FFMA.FTZ R137, R134.reuse, R136, -R137 ;  /* 0x0000008886897223 */ /* 0x040fe20000010889 */
[----:B------:R-:W-:Y:S01]  /*8100*/  FFMA.FTZ R199, R134, R135, R199 ;  /* 0x0000008786c77223 */ /* 0x000fe200000100c7 */
[----:B------:R-:W-:Y:S01]  /*8110*/  LOP3.LUT R134, R38, 0xffff0000, RZ, 0xc0, !PT ;  /* 0xffff000026867812 */ /* 0x000fe200078ec0ff */
[-C--:B------:R-:W-:Y:S01]  /*8120*/  FMUL.FTZ R48, R48, R32.reuse ;  /* 0x0000002030307220 */ /* 0x080fe20000410000 */
[----:B------:R-:W-:Y:S01]  /*8130*/  FFMA.FTZ R45, R36, R32, -R45 ;  /* 0x00000020242d7223 */ /* 0x000fe2000001082d */
[----:B------:R-:W-:-:S02]  /*8140*/  IMAD.U32 R38, R50, 0x10000, RZ ;  /* 0x0001000032267824 */ /* 0x000fc400078e00ff */
[----:B------:R-:W-:Y:S01]  /*8150*/  FFMA.FTZ R35, R33, R83, R35 ;  /* 0x0000005321237223 */ /* 0x000fe20000010023 */
[----:B------:R-:W-:Y:S01]  /*8160*/  IMAD.U32 R32, R46, 0x10000, RZ ;  /* 0x000100002e207824 */ /* 0x000fe200078e00ff */
[----:B------:R-:W-:Y:S01]  /*8170*/  LOP3.LUT R50, R50, 0xffff0000, RZ, 0xc0, !PT ;  /* 0xffff000032327812 */ /* 0x000fe200078ec0ff */
[----:B------:R-:W-:Y:S01]  /*8180*/  IMAD.U32 R33, R34, 0x10000, RZ ;  /* 0x0001000022217824 */ /* 0x000fe200078e00ff */
[----:B------:R-:W-:Y:S01]  /*8190*/  LOP3.LUT R46, R46, 0xffff0000, RZ, 0xc0, !PT ;  /* 0xffff00002e2e7812 */ /* 0x000fe200078ec0ff */
[----:B------:R-:W-:Y:S01]  /*81a0*/  FFMA.FTZ R48, R36, R44, R48 ;  /* 0x0000002c24307223 */ /* 0x000fe20000010030 */
[----:B------:R-:W-:Y:S01]  /*81b0*/  LOP3.LUT R34, R34, 0xffff0000, RZ, 0xc0, !PT ;  /* 0xffff000022227812 */ /* 0x000fe200078ec0ff */
[C---:B------:R-:W-:Y:S01]  /*81c0*/  FMUL.FTZ R36, R38.reuse, R32 ;  /* 0x0000002026247220 */ /* 0x040fe20000410000 */
[-C--:B------:R-:W-:Y:S01]  /*81d0*/  FMUL.FTZ R44, R38, R33.reuse ;  /* 0x00000021262c7220 */ /* 0x080fe20000410000 */
[C---:B------:R-:W-:Y:S01]  /*81e0*/  FMUL.FTZ R38, R50.reuse, R46 ;  /* 0x0000002e32267220 */ /* 0x040fe20000410000 */
[----:B------:R-:W-:Y:S01]  /*81f0*/  F2FP.BF16.F32.PACK_AB R49, R49, R82 ;  /* 0x000000523131723e */ /* 0x000fe200000010ff */
[-C--:B------:R-:W-:Y:S01]  /*8200*/  FMUL.FTZ R50, R50, R34.reuse ;  /* 0x0000002232327220 */ /* 0x080fe20000410000 */
[----:B------:R-:W-:Y:S01]  /*8210*/  FFMA.FTZ R36, R39, R33, -R36 ;  /* 0x0000002127247223 */ /* 0x000fe20000010824 */
[C---:B------:R-:W-:Y:S01]  /*8220*/  FFMA.FTZ R38, R134.reuse, R34, -R38 ;  /* 0x0000002286267223 */ /* 0x040fe20000010826 */
[----:B------:R-:W-:Y:S01]  /*8230*/  F2FP.BF16.F32.PACK_AB R51, R51, R137 ;  /* 0x000000893333723e */ /* 0x000fe200000010ff */
[----:B------:R-:W-:Y:S01]  /*8240*/  FFMA.FTZ R44, R39, R32, R44 ;  /* 0x00000020272c7223 */ /* 0x000fe2000001002c */
[----:B------:R-:W-:Y:S01]  /*8250*/  FFMA.FTZ R50, R134, R46, R50 ;  /* 0x0000002e86327223 */ /* 0x000fe20000010032 */
[----:B------:R-:W-:Y:S01]  /*8260*/  F2FP.BF16.F32.PACK_AB R81, R37, R81 ;  /* 0x000000512551723e */ /* 0x000fe200000010ff */
[----:B------:R-:W-:Y:S01]  /*8270*/  IMAD.MOV.U32 R37, RZ, RZ, R49 ;  /* 0x000000ffff257224 */ /* 0x000fe200078e0031 */
        /* <DEDUP_REMOVED lines=8> */
[----:B------:R-:W-:-:S07]  /*8300*/  F2FP.BF16.F32.PACK_AB R50, R50, R44 ;  /* 0x0000002c3232723e */ /* 0x000fce00000010ff */
.L_x_1744:
[----:B------:R-:W-:Y:S05]  /*8310*/  BSYNC B3 ;  /* 0x0000000000037941 */ /* 0x000fea0003800000 */
.L_x_1743:
[----:B------:R-:W-:Y:S02]  /*8320*/  ULDC.64 UR4, c[0x0][0x208] ;  /* 0x0000820000047ab9 */ /* 0x000fe40000000a00 */
[----:B0-----:R0:W-:Y:S04]  /*8330*/  STG.E.128 desc[UR4][R76.64], R36 ;  /* 0x000000244c007986 */ /* 0x0011e8000c101d04 */
[----:B--2---:R0:W-:Y:S02]  /*8340*/  @!P4 STG.E.128 desc[UR4][R78.64], R48 ;  /* 0x000000304e00c986 */ /* 0x0041e4000c101d04 */
.L_x_1742:
[----:B------:R-:W-:Y:S05]  /*8350*/  BSYNC B2 ;  /* 0x0000000000027941 */ /* 0x000fea0003800000 */
.L_x_1741:
[----:B------:R-:W-:-:S13]  /*8360*/  ISETP.NE.AND P4, PT, R9, RZ, PT ;  /* 0x000000ff0900720c */ /* 0x000fda0003f85270 */
[----:B------:R-:W-:Y:S05]  /*8370*/  @!P4 BRA `(.L_x_1736) ;  /* 0x000000080004c947 */ /* 0x000fea0003800000 */
[----:B------:R-:W3:Y:S01]  /*8380*/  LDL R32, [R1+0xc] ;  /* 0x00000c0001207983 */ /* 0x000ee20000100800 */
[----:B------:R-:W-:Y:S01]  /*8390*/  IADD3 R35, P4, P5, R86, R130, R12 ;  /* 0x0000008256237210 */ /* 0x000fe20007d9e00c */
[----:B------:R-:W-:Y:S01]  /*83a0*/  BSSY B2, `(.L_x_1745) ;  /* 0x000007b000027945 */ /* 0x000fe20003800000 */
[----:B---3--:R-:W-:Y:S02]  /*83b0*/  LOP3.LUT P6, RZ, R32, 0x1, RZ, 0xc0, !PT ;  /* 0x0000000120ff7812 */ /* 0x008fe400078cc0ff */
[----:B------:R-:W-:Y:S02]  /*83c0*/  IADD3.X R32, R84, R179, R109, P4, P5 ;  /* 0x000000b354207210 */ /* 0x000fe400027ea46d */
[----:B------:R-:W-:-:S04]  /*83d0*/  SEL R33, R126, R150, !P6 ;  /* 0x000000967e217207 */ /* 0x000fc80007000000 */
[----:B------:R-:W-:-:S04]  /*83e0*/  SHF.R.S32.HI R34, RZ, 0x1f, R33 ;  /* 0x0000001fff227819 */ /* 0x000fc80000011421 */
[----:B------:R-:W-:-:S04]  /*83f0*/  LEA.HI R33, R34, R33, RZ, 0x4 ;  /* 0x0000002122217211 */ /* 0x000fc800078f20ff */
[----:B------:R-:W-:-:S05]  /*8400*/  LEA.HI.SX32 R34, R33, R112, 0x1c ;  /* 0x0000007021227211 */ /* 0x000fca00078fe2ff */
[----:B------:R-:W-:-:S05]  /*8410*/  IMAD.SHL.U32 R33, R34, 0x8, RZ ;  /* 0x0000000822217824 */ /* 0x000fca00078e00ff */
[----:B------:R-:W-:-:S13]  /*8420*/  ISETP.GE.AND P4, PT, R33, R148, PT ;  /* 0x000000942100720c */ /* 0x000fda0003f86270 */
[--C-:B0-----:R-:W-:Y:S02]  /*8430*/  @!P4 SHF.R.S32.HI R36, RZ, 0x1f, R33.reuse ;  /* 0x0000001fff24c819 */ /* 0x101fe40000011421 */
[----:B------:R-:W-:-:S04]  /*8440*/  @!P4 IADD3 R130, P5, P6, R86, R130, R33 ;  /* 0x000000825682c210 */ /* 0x000fc80007ebe021 */
[----:B------:R-:W-:Y:S02]  /*8450*/  @!P4 IADD3.X R36, R84, R179, R36, P5, P6 ;  /* 0x000000b35424c210 */ /* 0x000fe40002fec424 */
[----:B------:R-:W-:-:S04]  /*8460*/  LEA R44, P5, R35, R114, 0x1 ;  /* 0x00000072232c7211 */ /* 0x000fc800078a08ff */
[----:B------:R-:W-:Y:S02]  /*8470*/  LEA.HI.X R45, R35, R115, R32, 0x1, P5 ;  /* 0x00000073232d7211 */ /* 0x000fe400028f0c20 */
[----:B------:R-:W-:Y:S02]  /*8480*/  SHF.R.S32.HI R35, RZ, 0x1f, R34 ;  /* 0x0000001fff237819 */ /* 0x000fe40000011422 */
[----:B------:R-:W-:Y:S01]  /*8490*/  LOP3.LUT R32, R174, 0x38, R33, 0xf8, !PT ;  /* 0x00000038ae207812 */ /* 0x000fe200078ef821 */
[----:B------:R-:W-:Y:S01]  /*84a0*/  IMAD R33, R17, 0x4800, R143 ;  /* 0x0000480011217824 */ /* 0x000fe200078e028f */
[----:B------:R-:W-:Y:S02]  /*84b0*/  LEA.HI R35, R35, R34, RZ, 0x3 ;  /* 0x0000002223237211 */ /* 0x000fe400078f18ff */
[----:B------:R-:W-:Y:S01]  /*84c0*/  LOP3.LUT R32, R32, R175, RZ, 0x3c, !PT ;  /* 0x000000af20207212 */ /* 0x000fe200078e3cff */
[----:B------:R-:W-:Y:S01]  /*84d0*/  IMAD R33, R33, 0x2, R16 ;  /* 0x0000000221217824 */ /* 0x000fe200078e0210 */
[----:B------:R-:W-:-:S02]  /*84e0*/  SHF.R.S32.HI R35, RZ, 0x3, R35 ;  /* 0x00000003ff237819 */ /* 0x000fc40000011423 */
[----:B------:R-:W-:-:S03]  /*84f0*/  @!P4 LEA R46, P5, R130, R114, 0x1 ;  /* 0x00000072822ec211 */ /* 0x000fc600078a08ff */
[----:B------:R-:W-:Y:S01]  /*8500*/  IMAD R35, R35, 0x1800, R176 ;  /* 0x0000180023237824 */ /* 0x000fe200078e02b0 */
[----:B------:R-:W-:Y:S02]  /*8510*/  @!P4 LEA.HI.X R47, R130, R115, R36, 0x1, P5 ;  /* 0x00000073822fc211 */ /* 0x000fe400028f0c24 */
[----:B------:R-:W-:Y:S01]  /*8520*/  ISETP.GE.AND P5, PT, R166, R119, PT ;  /* 0x00000077a600720c */ /* 0x000fe20003fa6270 */
[----:B------:R-:W-:-:S04]  /*8530*/  IMAD.IADD R32, R35, 0x1, R32 ;  /* 0x0000000123207824 */ /* 0x000fc800078e0220 */
[----:B------:R-:W-:-:S04]  /*8540*/  IMAD R35, R17, 0x4800, R32 ;  /* 0x0000480011237824 */ /* 0x000fc800078e0220 */
[----:B------:R-:W-:Y:S02]  /*8550*/  IMAD R36, R35, 0x2, R16 ;  /* 0x0000000223247824 */ /* 0x000fe400078e0210 */
[----:B------:R-:W0:Y:S04]  /*8560*/  LDS.128 R32, [R33+0x18400] ;  /* 0x0184000021207984 */ /* 0x000e280000000c00 */
[----:B------:R-:W3:Y:S01]  /*8570*/  LDS.128 R36, [R36+0x18400] ;  /* 0x0184000024247984 */ /* 0x000ee20000000c00 */
[----:B------:R-:W-:Y:S05]  /*8580*/  @P5 BRA `(.L_x_1746) ;  /* 0x0000000400705947 */ /* 0x000fea0003800000 */
[--C-:B------:R-:W-:Y:S01]  /*8590*/  SHF.R.U64 R30, R30, 0x10, R31.reuse ;  /* 0x000000101e1e7819 */ /* 0x100fe2000000121f */
[----:B---3--:R-:W-:Y:S01]  /*85a0*/  IMAD.U32 R50, R37, 0x10000, RZ ;  /* 0x0001000025327824 */ /* 0x008fe200078e00ff */
[----:B------:R-:W-:Y:S01]  /*85b0*/  SHF.R.U32.HI R48, RZ, 0x10, R31 ;  /* 0x00000010ff307819 */ /* 0x000fe2000001161f */
[----:B--2---:R-:W-:Y:S01]  /*85c0*/  IMAD.U32 R78, R39, 0x10000, RZ ;  /* 0x00010000274e7824 */ /* 0x004fe200078e00ff */
        /* <DEDUP_REMOVED lines=26> */
[----:B------:R-:W-:Y:S01]  /*8770*/  IMAD.U32 R81, R42, 0x10000, RZ ;  /* 0x000100002a517824 */ /* 0x000fe200078e00ff */
        /* <DEDUP_REMOVED lines=21> */
[C---:B------:R-:W-:Y:S01]  /*88d0*/  IMAD.U32 R33, R32.reuse, 0x10000, RZ ;  /* 0x0001000020217824 */ /* 0x040fe200078e00ff */
[----:B------:R-:W-:Y:S01]  /*88e0*/  LOP3.LUT R31, R31, 0xffff0000, RZ, 0xc0, !PT ;  /* 0xffff00001f1f7812 */ /* 0x000fe200078ec0ff */
[C---:B------:R-:W-:Y:S01]  /*88f0*/  FMUL.FTZ R28, R37.reuse, R43 ;  /* 0x0000002b251c7220 */ /* 0x040fe20000410000 */
[----:B------:R-:W-:Y:S01]  /*8900*/  FMUL.FTZ R37, R37, R40 ;  /* 0x0000002825257220 */ /* 0x000fe20000410000 */
[----:B------:R-:W-:Y:S01]  /*8910*/  LOP3.LUT R32, R32, 0xffff0000, RZ, 0xc0, !PT ;  /* 0xffff000020207812 */ /* 0x000fe200078ec0ff */
[----:B------:R-:W-:Y:S01]  /*8920*/  FFMA.FTZ R39, R35, R42, R39 ;  /* 0x0000002a23277223 */ /* 0x000fe20000010027 */
[----:B------:R-:W-:Y:S01]  /*8930*/  PRMT R30, R221, 0x5432, R30 ;  /* 0x00005432dd1e7816 */ /* 0x000fe2000000001e */
[C---:B------:R-:W-:Y:S01]  /*8940*/  FFMA.FTZ R28, R33.reuse, R40, -R28 ;  /* 0x00000028211c7223 */ /* 0x040fe2000001081c */
[----:B------:R-:W-:Y:S01]  /*8950*/  FMUL.FTZ R35, R36, R31 ;  /* 0x0000001f24237220 */ /* 0x000fe20000410000 */
[----:B------:R-:W-:Y:S01]  /*8960*/  FFMA.FTZ R37, R33, R43, R37 ;  /* 0x0000002b21257223 */ /* 0x000fe20000010025 */
[C---:B------:R-:W-:Y:S01]  /*8970*/  IMAD.U32 R40, R219.reuse, 0x10000, RZ ;  /* 0x00010000db287824 */ /* 0x040fe200078e00ff */
[----:B------:R-:W-:Y:S01]  /*8980*/  LOP3.LUT R38, R38, 0xffff0000, RZ, 0xc0, !PT ;  /* 0xffff000026267812 */ /* 0x000fe200078ec0ff */
[-C--:B------:R-:W-:Y:S01]  /*8990*/  FMUL.FTZ R33, R36, R48.reuse ;  /* 0x0000003024217220 */ /* 0x080fe20000410000 */
[----:B------:R-:W-:Y:S01]  /*89a0*/  LOP3.LUT R219, R219, 0xffff0000, RZ, 0xc0, !PT ;  /* 0xffff0000dbdb7812 */ /* 0x000fe200078ec0ff */
[----:B------:R-:W-:Y:S01]  /*89b0*/  FFMA.FTZ R35, R32, R48, -R35 ;  /* 0x0000003020237223 */ /* 0x000fe20000010823 */
[C---:B------:R-:W-:Y:S01]  /*89c0*/  LOP3.LUT R43, R30.reuse, 0xffff0000, RZ, 0xc0, !PT ;  /* 0xffff00001e2b7812 */ /* 0x040fe200078ec0ff */
[----:B------:R-:W-:Y:S01]  /*89d0*/  IMAD.U32 R36, R30, 0x10000, RZ ;  /* 0x000100001e247824 */ /* 0x000fe200078e00ff */
[----:B------:R-:W-:Y:S01]  /*89e0*/  LOP3.LUT R34, R34, 0xffff0000, RZ, 0xc0, !PT ;  /* 0xffff000022227812 */ /* 0x000fe200078ec0ff */
[----:B------:R-:W-:Y:S01]  /*89f0*/  FFMA.FTZ R32, R32, R31, R33 ;  /* 0x0000001f20207223 */ /* 0x000fe20000010021 */
[C---:B------:R-:W-:Y:S01]  /*8a00*/  FMUL.FTZ R33, R79.reuse, R40 ;  /* 0x000000284f217220 */ /* 0x040fe20000410000 */
[C---:B------:R-:W-:Y:S01]  /*8a10*/  FMUL.FTZ R31, R38.reuse, R219 ;  /* 0x000000db261f7220 */ /* 0x040fe20000410000 */
[-C--:B------:R-:W-:Y:S01]  /*8a20*/  FMUL.FTZ R79, R79, R36.reuse ;  /* 0x000000244f4f7220 */ /* 0x080fe20000410000 */
[-C--:B------:R-:W-:Y:S01]  /*8a30*/  FMUL.FTZ R38, R38, R43.reuse ;  /* 0x0000002b26267220 */ /* 0x080fe20000410000 */
[----:B------:R-:W-:Y:S01]  /*8a40*/  FFMA.FTZ R36, R76, R36, -R33 ;  /* 0x000000244c247223 */ /* 0x000fe20000010821 */
[----:B------:R-:W-:Y:S01]  /*8a50*/  FFMA.FTZ R31, R34, R43, -R31 ;  /* 0x0000002b221f7223 */ /* 0x000fe2000001081f */
[----:B------:R-:W-:Y:S01]  /*8a60*/  F2FP.BF16.F32.PACK_AB R28, R35, R28 ;  /* 0x0000001c231c723e */ /* 0x000fe200000010ff */
[----:B------:R-:W-:Y:S01]  /*8a70*/  FFMA.FTZ R78, R77, R81, R78 ;  /* 0x000000514d4e7223 */ /* 0x000fe2000001004e */
[----:B------:R-:W-:Y:S01]  /*8a80*/  F2FP.BF16.F32.PACK_AB R35, R32, R37 ;  /* 0x000000252023723e */ /* 0x000fe200000010ff */
[----:B------:R-:W-:Y:S01]  /*8a90*/  FFMA.FTZ R40, R76, R40, R79 ;  /* 0x000000284c287223 */ /* 0x000fe2000001004f */
        /* <DEDUP_REMOVED lines=10> */
[----:B------:R-:W-:-:S07]  /*8b40*/  F2FP.BF16.F32.PACK_AB R38, R219, R40 ;  /* 0x00000028db26723e */ /* 0x000fce00000010ff */
.L_x_1746:
[----:B------:R-:W-:Y:S05]  /*8b50*/  BSYNC B2 ;  /* 0x0000000000027941 */ /* 0x000fea0003800000 */
.L_x_1745:
[----:B------:R-:W-:Y:S02]  /*8b60*/  ULDC.64 UR4, c[0x0][0x208] ;  /* 0x0000820000047ab9 */ /* 0x000fe40000000a00 */
[----:B0-----:R4:W-:Y:S04]  /*8b70*/  STG.E.128 desc[UR4][R44.64], R32 ;  /* 0x000000202c007986 */ /* 0x0019e8000c101d04 */
[----:B---3--:R4:W-:Y:S02]  /*8b80*/  @!P4 STG.E.128 desc[UR4][R46.64], R36 ;  /* 0x000000242e00c986 */ /* 0x0089e4000c101d04 */
.L_x_1736:
[----:B------:R-:W-:Y:S05]  /*8b90*/  BSYNC B1 ;  /* 0x0000000000017941 */ /* 0x000fea0003800000 */
.L_x_1735:
[-C--:B--2---:R-:W-:Y:S02]  /*8ba0*/  IMAD R28, R151, R122.reuse, RZ ;  /* 0x0000007a971c7224 */ /* 0x084fe400078e02ff */
[----:B------:R-:W-:-:S04]  /*8bb0*/  IMAD.WIDE.U32 R124, R188, R122, R124 ;  /* 0x0000007abc7c7225 */ /* 0x000fc800078e007c */
[----:B------:R-:W-:Y:S01]  /*8bc0*/  IMAD R123, R188, R123, R28 ;  /* 0x0000007bbc7b7224 */ /* 0x000fe200078e021c */
[----:B------:R-:W-:Y:S06]  /*8bd0*/  @P3 BRA `(.L_x_1705) ;  /* 0x0000001c00143947 */ /* 0x000fec0003800000 */
[----:B------:R-:W-:Y:S01]  /*8be0*/  ISETP.NE.AND P3, PT, R11, RZ, PT ;  /* 0x000000ff0b00720c */ /* 0x000fe20003f65270 */
[----:B------:R-:W-:Y:S01]  /*8bf0*/  BSSY B1, `(.L_x_1747) ;  /* 0x0000082000017945 */ /* 0x000fe20003800000 */
[----:B------:R-:W-:-:S11]  /*8c00*/  IMAD.IADD R40, R125, 0x1, R123 ;  /* 0x000000017d287824 */ /* 0x000fd600078e027b */
[----:B------:R-:W-:Y:S05]  /*8c10*/  @!P3 BRA `(.L_x_1748) ;  /* 0x0000000400fcb947 */ /* 0x000fea0003800000 */
[----:B------:R-:W-:Y:S01]  /*8c20*/  SEL R28, R126, R150, !P0 ;  /* 0x000000967e1c7207 */ /* 0x000fe20004000000 */
[----:B------:R-:W-:Y:S01]  /*8c30*/  BSSY B2, `(.L_x_1749) ;  /* 0x000007a000027945 */ /* 0x000fe20003800000 */
[----:B----4-:R-:W-:Y:S02]  /*8c40*/  IADD3 R32, P3, P4, R86, R124, R14 ;  /* 0x0000007c56207210 */ /* 0x010fe40007c7e00e */
[----:B------:R-:W-:Y:S02]  /*8c50*/  SHF.R.S32.HI R29, RZ, 0x1f, R28 ;  /* 0x0000001fff1d7819 */ /* 0x000fe4000001141c */
[----:B------:R-:W-:Y:S02]  /*8c60*/  IADD3.X R34, R84, R40, R111, P3, P4 ;  /* 0x0000002854227210 */ /* 0x000fe40001fe846f */
[----:B------:R-:W-:-:S04]  /*8c70*/  LEA.HI R29, R29, R28, RZ, 0x4 ;  /* 0x0000001c1d1d7211 */ /* 0x000fc800078f20ff */
[----:B------:R-:W-:-:S04]  /*8c80*/  LEA.HI.SX32 R29, R29, R116, 0x1c ;  /* 0x000000741d1d7211 */ /* 0x000fc800078fe2ff */
[----:B------:R-:W-:Y:S01]  /*8c90*/  SHF.R.S32.HI R28, RZ, 0x1f, R29 ;  /* 0x0000001fff1c7819 */ /* 0x000fe2000001141d */
[----:B------:R-:W-:-:S03]  /*8ca0*/  IMAD.SHL.U32 R31, R29, 0x8, RZ ;  /* 0x000000081d1f7824 */ /* 0x000fc600078e00ff */
[----:B------:R-:W-:Y:S02]  /*8cb0*/  LEA.HI R28, R28, R29, RZ, 0x3 ;  /* 0x0000001d1c1c7211 */ /* 0x000fe400078f18ff */
[----:B------:R-:W-:Y:S02]  /*8cc0*/  ISETP.GE.AND P3, PT, R31, R148, PT ;  /* 0x000000941f00720c */ /* 0x000fe40003f66270 */
[----:B------:R-:W-:Y:S02]  /*8cd0*/  SHF.R.S32.HI R29, RZ, 0x3, R28 ;  /* 0x00000003ff1d7819 */ /* 0x000fe4000001141c */
[----:B------:R-:W-:-:S03]  /*8ce0*/  LOP3.LUT R28, R173, 0x38, R31, 0xf8, !PT ;  /* 0x00000038ad1c7812 */ /* 0x000fc600078ef81f */
[----:B------:R-:W-:Y:S01]  /*8cf0*/  IMAD R29, R29, 0x1800, R178 ;  /* 0x000018001d1d7824 */ /* 0x000fe200078e02b2 */
[----:B------:R-:W-:-:S05]  /*8d00*/  LOP3.LUT R28, R28, R223, RZ, 0x3c, !PT ;  /* 0x000000df1c1c7212 */ /* 0x000fca00078e3cff */
[--C-:B------:R-:W-:Y:S01]  /*8d10*/  @!P3 SHF.R.S32.HI R33, RZ, 0x1f, R31.reuse ;  /* 0x0000001fff21b819 */ /* 0x100fe2000001141f */
[----:B------:R-:W-:Y:S01]  /*8d20*/  IMAD.IADD R28, R29, 0x1, R28 ;  /* 0x000000011d1c7824 */ /* 0x000fe200078e021c */
[----:B------:R-:W-:Y:S01]  /*8d30*/  @!P3 IADD3 R30, P4, P5, R86, R124, R31 ;  /* 0x0000007c561eb210 */ /* 0x000fe20007d9e01f */
[C---:B------:R-:W-:Y:S02]  /*8d40*/  IMAD R29, R17.reuse, 0x4800, R144 ;  /* 0x00004800111d7824 */ /* 0x040fe400078e0290 */
[----:B------:R-:W-:Y:S01]  /*8d50*/  IMAD R31, R17, 0x4800, R28 ;  /* 0x00004800111f7824 */ /* 0x000fe200078e021c */
[----:B------:R-:W-:Y:S01]  /*8d60*/  @!P3 IADD3.X R33, R84, R40, R33, P4, P5 ;  /* 0x000000285421b210 */ /* 0x000fe200027ea421 */
[----:B------:R-:W-:Y:S01]  /*8d70*/  IMAD R29, R29, 0x2, R16 ;  /* 0x000000021d1d7824 */ /* 0x000fe200078e0210 */
[----:B0-----:R-:W-:-:S04]  /*8d80*/  LEA R36, P4, R32, R114, 0x1 ;  /* 0x0000007220247211 */ /* 0x001fc800078808ff */
[----:B------:R-:W-:Y:S01]  /*8d90*/  LEA.HI.X R37, R32, R115, R34, 0x1, P4 ;  /* 0x0000007320257211 */ /* 0x000fe200020f0c22 */
[----:B------:R-:W-:Y:S01]  /*8da0*/  IMAD R32, R31, 0x2, R16 ;  /* 0x000000021f207824 */ /* 0x000fe200078e0210 */
[----:B------:R-:W-:-:S04]  /*8db0*/  @!P3 LEA R38, P4, R30, R114, 0x1 ;  /* 0x000000721e26b211 */ /* 0x000fc800078808ff */
        /* <DEDUP_REMOVED lines=16> */
[----:B------:R-:W-:Y:S02]  /*8ec0*/  SHF.R.U64 R43, R74, 0x10, R75 ;  /* 0x000000104a2b7819 */ /* 0x000fe4000000124b */
[----:B------:R-:W-:Y:S01]  /*8ed0*/  SHF.R.U64 R41, R62, 0x10, R63 ;  /* 0x000000103e297819 */ /* 0x000fe2000000123f */
[----:B------:R-:W-:Y:S01]  /*8ee0*/  IMAD.U32 R62, R72, 0x10000, RZ ;  /* 0x00010000483e7824 */ /* 0x000fe200078e00ff */
[----:B------:R-:W-:Y:S02]  /*8ef0*/  SHF.R.U32.HI R75, RZ, 0x10, R75 ;  /* 0x00000010ff4b7819 */ /* 0x000fe4000001164b */
[----:B------:R-:W-:Y:S01]  /*8f00*/  PRMT R217, R217, 0x5410, R44 ;  /* 0x00005410d9d97816 */ /* 0x000fe2000000002c */
[----:B------:R-:W-:Y:S01]  /*8f10*/  IMAD.U32 R44, R60, 0x10000, RZ ;  /* 0x000100003c2c7824 */ /* 0x000fe200078e00ff */
[----:B------:R-:W-:Y:S01]  /*8f20*/  SHF.R.U32.HI R63, RZ, 0x10, R63 ;  /* 0x00000010ff3f7819 */ /* 0x000fe2000001163f */
[----:B------:R-:W-:Y:S01]  /*8f30*/  FMUL.FTZ R74, R47, R62 ;  /* 0x0000003e2f4a7220 */ /* 0x000fe20000410000 */
[----:B------:R-:W-:Y:S01]  /*8f40*/  LOP3.LUT R48, R33, 0xffff0000, RZ, 0xc0, !PT ;  /* 0xffff000021307812 */ /* 0x000fe200078ec0ff */
[-C--:B------:R-:W-:Y:S01]  /*8f50*/  FMUL.FTZ R76, R47, R44.reuse ;  /* 0x0000002c2f4c7220 */ /* 0x080fe20000410000 */
[----:B------:R-:W-:Y:S01]  /*8f60*/  LOP3.LUT R73, R72, 0xffff0000, RZ, 0xc0, !PT ;  /* 0xffff000048497812 */ /* 0x000fe200078ec0ff */
[----:B------:R-:W-:Y:S01]  /*8f70*/  IMAD.U32 R33, R32, 0x10000, RZ ;  /* 0x0001000020217824 */ /* 0x000fe200078e00ff */
[----:B------:R-:W-:Y:S01]  /*8f80*/  PRMT R75, R216, 0x5432, R75 ;  /* 0x00005432d84b7816 */ /* 0x000fe2000000004b */
[----:B------:R-:W-:Y:S01]  /*8f90*/  FFMA.FTZ R44, R45, R44, -R74 ;  /* 0x0000002c2d2c7223 */ /* 0x000fe2000001084a */
[----:B------:R-:W-:Y:S01]  /*8fa0*/  PRMT R63, R214, 0x5432, R63 ;  /* 0x00005432d63f7816 */ /* 0x000fe2000000003f */
[----:B------:R-:W-:Y:S01]  /*8fb0*/  FMUL.FTZ R77, R48, R73 ;  /* 0x00000049304d7220 */ /* 0x000fe20000410000 */
[----:B------:R-:W-:Y:S01]  /*8fc0*/  LOP3.LUT R47, R60, 0xffff0000, RZ, 0xc0, !PT ;  /* 0xffff00003c2f7812 */ /* 0x000fe200078ec0ff */
[----:B------:R-:W-:Y:S01]  /*8fd0*/  IMAD.U32 R72, R75, 0x10000, RZ ;  /* 0x000100004b487824 */ /* 0x000fe200078e00ff */
[----:B------:R-:W-:Y:S01]  /*8fe0*/  LOP3.LUT R46, R29, 0xffff0000, RZ, 0xc0, !PT ;  /* 0xffff00001d2e7812 */ /* 0x000fe200078ec0ff */
[----:B------:R-:W-:Y:S01]  /*8ff0*/  IMAD.U32 R60, R63, 0x10000, RZ ;  /* 0x000100003f3c7824 */ /* 0x000fe200078e00ff */
[----:B------:R-:W-:Y:S01]  /*9000*/  PRMT R42, R215, 0x5410, R42 ;  /* 0x00005410d72a7816 */ /* 0x000fe2000000002a */
[-C--:B------:R-:W-:Y:S01]  /*9010*/  FMUL.FTZ R79, R48, R47.reuse ;  /* 0x0000002f304f7220 */ /* 0x080fe20000410000 */
[----:B------:R-:W-:Y:S01]  /*9020*/  LOP3.LUT R32, R32, 0xffff0000, RZ, 0xc0, !PT ;  /* 0xffff000020207812 */ /* 0x000fe200078ec0ff */
[----:B------:R-:W-:Y:S01]  /*9030*/  FFMA.FTZ R47, R46, R47, -R77 ;  /* 0x0000002f2e2f7223 */ /* 0x000fe2000001084d */
[C---:B------:R-:W-:Y:S01]  /*9040*/  FMUL.FTZ R77, R61.reuse, R72 ;  /* 0x000000483d4d7220 */ /* 0x040fe20000410000 */
[----:B------:R-:W-:Y:S01]  /*9050*/  FMUL.FTZ R61, R61, R60 ;  /* 0x0000003c3d3d7220 */ /* 0x000fe20000410000 */
[----:B------:R-:W-:Y:S01]  /*9060*/  FFMA.FTZ R45, R45, R62, R76 ;  /* 0x0000003e2d2d7223 */ /* 0x000fe2000001004c */
[----:B------:R-:W-:Y:S01]  /*9070*/  PRMT R43, R216, 0x5410, R43 ;  /* 0x00005410d82b7816 */ /* 0x000fe2000000002b */
[C---:B------:R-:W-:Y:S01]  /*9080*/  FFMA.FTZ R48, R50.reuse, R60, -R77 ;  /* 0x0000003c32307223 */ /* 0x040fe2000001084d */
[----:B------:R-:W-:Y:S01]  /*9090*/  FFMA.FTZ R50, R50, R72, R61 ;  /* 0x0000004832327223 */ /* 0x000fe2000001003d */
[C---:B------:R-:W-:Y:S01]  /*90a0*/  IMAD.U32 R60, R42.reuse, 0x10000, RZ ;  /* 0x000100002a3c7824 */ /* 0x040fe200078e00ff */
[----:B------:R-:W-:Y:S01]  /*90b0*/  LOP3.LUT R61, R42, 0xffff0000, RZ, 0xc0, !PT ;  /* 0xffff00002a3d7812 */ /* 0x000fe200078ec0ff */
[C---:B------:R-:W-:Y:S01]  /*90c0*/  IMAD.U32 R72, R217.reuse, 0x10000, RZ ;  /* 0x00010000d9487824 */ /* 0x040fe200078e00ff */
[----:B------:R-:W-:Y:S01]  /*90d0*/  LOP3.LUT R217, R217, 0xffff0000, RZ, 0xc0, !PT ;  /* 0xffff0000d9d97812 */ /* 0x000fe200078ec0ff */
[----:B------:R-:W-:Y:S01]  /*90e0*/  IMAD.U32 R29, R28, 0x10000, RZ ;  /* 0x000100001c1d7824 */ /* 0x000fe200078e00ff */
[----:B------:R-:W-:Y:S01]  /*90f0*/  LOP3.LUT R62, R63, 0xffff0000, RZ, 0xc0, !PT ;  /* 0xffff00003f3e7812 */ /* 0x000fe200078ec0ff */
[----:B------:R-:W-:Y:S01]  /*9100*/  FMUL.FTZ R42, R33, R72 ;  /* 0x00000048212a7220 */ /* 0x000fe20000410000 */
[----:B------:R-:W-:Y:S01]  /*9110*/  LOP3.LUT R35, R35, 0xffff0000, RZ, 0xc0, !PT ;  /* 0xffff000023237812 */ /* 0x000fe200078ec0ff */
[-C--:B------:R-:W-:Y:S01]  /*9120*/  FMUL.FTZ R63, R33, R60.reuse ;  /* 0x0000003c213f7220 */ /* 0x080fe20000410000 */
[----:B------:R-:W-:Y:S01]  /*9130*/  PRMT R41, R214, 0x5410, R41 ;  /* 0x00005410d6297816 */ /* 0x000fe20000000029 */
[----:B------:R-:W-:Y:S01]  /*9140*/  FFMA.FTZ R46, R46, R73, R79 ;  /* 0x000000492e2e7223 */ /* 0x000fe2000001004f */
[----:B------:R-:W-:Y:S01]  /*9150*/  LOP3.LUT R74, R75, 0xffff0000, RZ, 0xc0, !PT ;  /* 0xffff00004b4a7812 */ /* 0x000fe200078ec0ff */
[----:B------:R-:W-:Y:S01]  /*9160*/  FMUL.FTZ R73, R32, R217 ;  /* 0x000000d920497220 */ /* 0x000fe20000410000 */
[----:B------:R-:W-:Y:S01]  /*9170*/  LOP3.LUT R28, R28, 0xffff0000, RZ, 0xc0, !PT ;  /* 0xffff00001c1c7812 */ /* 0x000fe200078ec0ff */
[-C--:B------:R-:W-:Y:S01]  /*9180*/  FMUL.FTZ R75, R32, R61.reuse ;  /* 0x0000003d204b7220 */ /* 0x080fe20000410000 */
[----:B------:R-:W-:Y:S01]  /*9190*/  LOP3.LUT R51, R30, 0xffff0000, RZ, 0xc0, !PT ;  /* 0xffff00001e337812 */ /* 0x000fe200078ec0ff */
[C---:B------:R-:W-:Y:S01]  /*91a0*/  IMAD.U32 R30, R34.reuse, 0x10000, RZ ;  /* 0x00010000221e7824 */ /* 0x040fe200078e00ff */
[----:B------:R-:W-:Y:S01]  /*91b0*/  LOP3.LUT R31, R31, 0xffff0000, RZ, 0xc0, !PT ;  /* 0xffff00001f1f7812 */ /* 0x000fe200078ec0ff */
[C---:B------:R-:W-:Y:S01]  /*91c0*/  FFMA.FTZ R33, R29.reuse, R60, -R42 ;  /* 0x0000003c1d217223 */ /* 0x040fe2000001082a */
[----:B------:R-:W-:Y:S01]  /*91d0*/  FFMA.FTZ R63, R29, R72, R63 ;  /* 0x000000481d3f7223 */ /* 0x000fe2000001003f */
[----:B------:R-:W-:Y:S01]  /*91e0*/  IMAD.U32 R32, R43, 0x10000, RZ ;  /* 0x000100002b207824 */ /* 0x000fe200078e00ff */
[----:B------:R-:W-:Y:S01]  /*91f0*/  LOP3.LUT R34, R34, 0xffff0000, RZ, 0xc0, !PT ;  /* 0xffff000022227812 */ /* 0x000fe200078ec0ff */
[----:B------:R-:W-:Y:S01]  /*9200*/  FMUL.FTZ R76, R35, R74 ;  /* 0x0000004a234c7220 */ /* 0x000fe20000410000 */
[----:B------:R-:W-:Y:S01]  /*9210*/  IMAD.U32 R29, R41, 0x10000, RZ ;  /* 0x00010000291d7824 */ /* 0x000fe200078e00ff */
[----:B------:R-:W-:Y:S01]  /*9220*/  LOP3.LUT R43, R43, 0xffff0000, RZ, 0xc0, !PT ;  /* 0xffff00002b2b7812 */ /* 0x000fe200078ec0ff */
[-C--:B------:R-:W-:Y:S01]  /*9230*/  FMUL.FTZ R78, R35, R62.reuse ;  /* 0x0000003e234e7220 */ /* 0x080fe20000410000 */
[----:B------:R-:W-:Y:S01]  /*9240*/  LOP3.LUT R41, R41, 0xffff0000, RZ, 0xc0, !PT ;  /* 0xffff000029297812 */ /* 0x000fe200078ec0ff */
[----:B------:R-:W-:Y:S01]  /*9250*/  FFMA.FTZ R42, R28, R61, -R73 ;  /* 0x0000003d1c2a7223 */ /* 0x000fe20000010849 */
[C---:B------:R-:W-:Y:S01]  /*9260*/  FFMA.FTZ R35, R31.reuse, R62, -R76 ;  /* 0x0000003e1f237223 */ /* 0x040fe2000001084c */
[C---:B------:R-:W-:Y:S01]  /*9270*/  FMUL.FTZ R60, R30.reuse, R32 ;  /* 0x000000201e3c7220 */ /* 0x040fe20000410000 */
[----:B------:R-:W-:Y:S01]  /*9280*/  FMUL.FTZ R61, R30, R29 ;  /* 0x0000001d1e3d7220 */ /* 0x000fe20000410000 */
[----:B------:R-:W-:Y:S01]  /*9290*/  FFMA.FTZ R31, R31, R74, R78 ;  /* 0x0000004a1f1f7223 */ /* 0x000fe2000001004e */
[C---:B------:R-:W-:Y:S01]  /*92a0*/  FMUL.FTZ R30, R34.reuse, R43 ;  /* 0x0000002b221e7220 */ /* 0x040fe20000410000 */
[----:B------:R-:W-:Y:S01]  /*92b0*/  FMUL.FTZ R34, R34, R41 ;  /* 0x0000002922227220 */ /* 0x000fe20000410000 */
[----:B------:R-:W-:Y:S01]  /*92c0*/  FFMA.FTZ R28, R28, R217, R75 ;  /* 0x000000d91c1c7223 */ /* 0x000fe2000001004b */
[----:B------:R-:W-:Y:S01]  /*92d0*/  F2FP.BF16.F32.PACK_AB R35, R35, R48 ;  /* 0x000000302323723e */ /* 0x000fe200000010ff */
[C---:B------:R-:W-:Y:S01]  /*92e0*/  FFMA.FTZ R60, R49.reuse, R29, -R60 ;  /* 0x0000001d313c7223 */ /* 0x040fe2000001083c */
[----:B------:R-:W-:Y:S01]  /*92f0*/  FFMA.FTZ R61, R49, R32, R61 ;  /* 0x00000020313d7223 */ /* 0x000fe2000001003d */
[C---:B------:R-:W-:Y:S01]  /*9300*/  FFMA.FTZ R41, R51.reuse, R41, -R30 ;  /* 0x0000002933297223 */ /* 0x040fe2000001081e */
[----:B------:R-:W-:Y:S01]  /*9310*/  FFMA.FTZ R34, R51, R43, R34 ;  /* 0x0000002b33227223 */ /* 0x000fe20000010022 */
        /* <DEDUP_REMOVED lines=9> */
[----:B------:R-:W-:Y:S02]  /*93b0*/  F2FP.BF16.F32.PACK_AB R30, R41, R60 ;  /* 0x0000003c291e723e */ /* 0x000fe400000010ff */
[----:B------:R-:W-:-:S07]  /*93c0*/  F2FP.BF16.F32.PACK_AB R34, R34, R61 ;  /* 0x0000003d2222723e */ /* 0x000fce00000010ff */
.L_x_1750:
[----:B------:R-:W-:Y:S05]  /*93d0*/  BSYNC B2 ;  /* 0x0000000000027941 */ /* 0x000fea0003800000 */
.L_x_1749:
[----:B------:R-:W-:Y:S02]  /*93e0*/  ULDC.64 UR4, c[0x0][0x208] ;  /* 0x0000820000047ab9 */ /* 0x000fe40000000a00 */
[----:B0-----:R3:W-:Y:S04]  /*93f0*/  STG.E.128 desc[UR4][R36.64], R28 ;  /* 0x0000001c24007986 */ /* 0x0017e8000c101d04 */
[----:B--2---:R3:W-:Y:S02]  /*9400*/  @!P3 STG.E.128 desc[UR4][R38.64], R32 ;  /* 0x000000202600b986 */ /* 0x0047e4000c101d04 */
.L_x_1748:
[----:B------:R-:W-:Y:S05]  /*9410*/  BSYNC B1 ;  /* 0x0000000000017941 */ /* 0x000fea0003800000 */
.L_x_1747:
[----:B------:R-:W-:Y:S01]  /*9420*/  ISETP.NE.AND P3, PT, R10, RZ, PT ;  /* 0x000000ff0a00720c */ /* 0x000fe20003f65270 */
[----:B------:R-:W-:-:S12]  /*9430*/  BSSY B1, `(.L_x_1751) ;  /* 0x0000081000017945 */ /* 0x000fd80003800000 */
[----:B------:R-:W-:Y:S05]  /*9440*/  @!P3 BRA `(.L_x_1752) ;  /* 0x0000000400fcb947 */ /* 0x000fea0003800000 */
[----:B---3--:R-:W-:Y:S01]  /*9450*/  SEL R28, R126, R150, !P1 ;  /* 0x000000967e1c7207 */ /* 0x008fe20004800000 */
        /* <DEDUP_REMOVED lines=11> */
[----:B------:R-:W-:-:S04]  /*9510*/  LOP3.LUT R28, R173, 0x38, R29, 0xf8, !PT ;  /* 0x00000038ad1c7812 */ /* 0x000fc800078ef81d */
[----:B------:R-:W-:-:S05]  /*9520*/  LOP3.LUT R28, R28, R223, RZ, 0x3c, !PT ;  /* 0x000000df1c1c7212 */ /* 0x000fca00078e3cff */
[--C-:B------:R-:W-:Y:S02]  /*9530*/  @!P3 SHF.R.S32.HI R33, RZ, 0x1f, R29.reuse ;  /* 0x0000001fff21b819 */ /* 0x100fe4000001141d */
[----:B------:R-:W-:Y:S01]  /*9540*/  @!P3 IADD3 R30, P4, P5, R86, R124, R29 ;  /* 0x0000007c561eb210 */ /* 0x000fe20007d9e01d */
[----:B------:R-:W-:-:S03]  /*9550*/  IMAD R29, R31, 0x1800, R178 ;  /* 0x000018001f1d7824 */ /* 0x000fc600078e02b2 */
[----:B------:R-:W-:Y:S01]  /*9560*/  @!P3 IADD3.X R33, R84, R40, R33, P4, P5 ;  /* 0x000000285421b210 */ /* 0x000fe200027ea421 */
[----:B------:R-:W-:Y:S01]  /*9570*/  IMAD.IADD R28, R29, 0x1, R28 ;  /* 0x000000011d1c7824 */ /* 0x000fe200078e021c */
[CC--:B0-----:R-:W-:Y:S01]  /*9580*/  LEA R36, P4, R32.reuse, R114.reuse, 0x1 ;  /* 0x0000007220247211 */ /* 0x0c1fe200078808ff */
[C---:B------:R-:W-:Y:S02]  /*9590*/  IMAD R29, R17.reuse, 0x4800, R142 ;  /* 0x00004800111d7824 */ /* 0x040fe400078e028e */
[----:B------:R-:W-:Y:S01]  /*95a0*/  IMAD R31, R17, 0x4800, R28 ;  /* 0x00004800111f7824 */ /* 0x000fe200078e021c */
[----:B------:R-:W-:Y:S01]  /*95b0*/  LEA.HI.X R37, R32, R115, R34, 0x1, P4 ;  /* 0x0000007320257211 */ /* 0x000fe200020f0c22 */
[--C-:B------:R-:W-:Y:S01]  /*95c0*/  IMAD R29, R29, 0x2, R16.reuse ;  /* 0x000000021d1d7824 */ /* 0x100fe200078e0210 */
        /* <DEDUP_REMOVED lines=10> */
[----:B------:R-:W-:Y:S01]  /*9670*/  IMAD.U32 R56, R35, 0x10000, RZ ;  /* 0x0001000023387824 */ /* 0x000fe200078e00ff */
[----:B------:R-:W-:Y:S01]  /*9680*/  SHF.R.U32.HI R57, RZ, 0x10, R57 ;  /* 0x00000010ff397819 */ /* 0x000fe20000011639 */
[----:B0-----:R-:W-:Y:S01]  /*9690*/  IMAD.U32 R44, R29, 0x10000, RZ ;  /* 0x000100001d2c7824 */ /* 0x001fe200078e00ff */
[--C-:B------:R-:W-:Y:S01]  /*96a0*/  SHF.R.U64 R58, R68, 0x10, R69.reuse ;  /* 0x00000010443a7819 */ /* 0x100fe20000001245 */
[----:B------:R-:W-:Y:S01]  /*96b0*/  IMAD.U32 R50, R31, 0x10000, RZ ;  /* 0x000100001f327824 */ /* 0x000fe200078e00ff */
[----:B------:R-:W-:Y:S01]  /*96c0*/  SHF.R.U32.HI R68, RZ, 0x10, R69 ;  /* 0x00000010ff447819 */ /* 0x000fe20000011645 */
[----:B------:R-:W-:Y:S01]  /*96d0*/  IMAD.U32 R42, R32, 0x10000, RZ ;  /* 0x00010000202a7824 */ /* 0x000fe200078e00ff */
[----:B------:R-:W-:Y:S01]  /*96e0*/  PRMT R49, R198, 0x5410, R49 ;  /* 0x00005410c6317816 */ /* 0x000fe20000000031 */
[----:B------:R-:W-:Y:S01]  /*96f0*/  IMAD.U32 R41, R28, 0x10000, RZ ;  /* 0x000100001c297824 */ /* 0x000fe200078e00ff */
[----:B------:R-:W-:-:S02]  /*9700*/  PRMT R198, R198, 0x5432, R57 ;  /* 0x00005432c6c67816 */ /* 0x000fc40000000039 */
[----:B------:R-:W-:Y:S02]  /*9710*/  PRMT R57, R213, 0x5432, R68 ;  /* 0x00005432d5397816 */ /* 0x000fe40000000044 */
[----:B------:R-:W-:Y:S02]  /*9720*/  SHF.R.U32.HI R60, RZ, 0x10, R59 ;  /* 0x00000010ff3c7819 */ /* 0x000fe4000001163b */
[--C-:B------:R-:W-:Y:S01]  /*9730*/  SHF.R.U64 R45, R70, 0x10, R71.reuse ;  /* 0x00000010462d7819 */ /* 0x100fe20000001247 */
[----:B------:R-:W-:Y:S01]  /*9740*/  IMAD.U32 R59, R57, 0x10000, RZ ;  /* 0x00010000393b7824 */ /* 0x000fe200078e00ff */
[----:B------:R-:W-:Y:S02]  /*9750*/  SHF.R.U32.HI R71, RZ, 0x10, R71 ;  /* 0x00000010ff477819 */ /* 0x000fe40000011647 */
[----:B------:R-:W-:Y:S01]  /*9760*/  LOP3.LUT R48, R35, 0xffff0000, RZ, 0xc0, !PT ;  /* 0xffff000023307812 */ /* 0x000fe200078ec0ff */
[----:B------:R-:W-:Y:S01]  /*9770*/  IMAD.U32 R35, R198, 0x10000, RZ ;  /* 0x00010000c6237824 */ /* 0x000fe200078e00ff */
[----:B------:R-:W-:Y:S01]  /*9780*/  LOP3.LUT R51, R33, 0xffff0000, RZ, 0xc0, !PT ;  /* 0xffff000021337812 */ /* 0x000fe200078ec0ff */
[----:B------:R-:W-:Y:S01]  /*9790*/  FMUL.FTZ R61, R46, R59 ;  /* 0x0000003b2e3d7220 */ /* 0x000fe20000410000 */
[----:B------:R-:W-:-:S02]  /*97a0*/  PRMT R213, R213, 0x5410, R58 ;  /* 0x00005410d5d57816 */ /* 0x000fc4000000003a */
[C---:B------:R-:W-:Y:S02]  /*97b0*/  PRMT R45, R212.reuse, 0x5410, R45 ;  /* 0x00005410d42d7816 */ /* 0x040fe4000000002d */
[----:B------:R-:W-:Y:S02]  /*97c0*/  PRMT R33, R159, 0x5410, R62 ;  /* 0x000054109f217816 */ /* 0x000fe4000000003e */
[----:B------:R-:W-:Y:S02]  /*97d0*/  PRMT R212, R212, 0x5432, R71 ;  /* 0x00005432d4d47816 */ /* 0x000fe40000000047 */
[----:B------:R-:W-:Y:S01]  /*97e0*/  LOP3.LUT R58, R57, 0xffff0000, RZ, 0xc0, !PT ;  /* 0xffff0000393a7812 */ /* 0x000fe200078ec0ff */
[-C--:B------:R-:W-:Y:S01]  /*97f0*/  FMUL.FTZ R57, R46, R35.reuse ;  /* 0x000000232e397220 */ /* 0x080fe20000410000 */
[----:B------:R-:W-:Y:S01]  /*9800*/  PRMT R159, R159, 0x5432, R60 ;  /* 0x000054329f9f7816 */ /* 0x000fe2000000003c */
[----:B------:R-:W-:Y:S01]  /*9810*/  FFMA.FTZ R35, R44, R35, -R61 ;  /* 0x000000232c237223 */ /* 0x000fe2000001083d */
[----:B------:R-:W-:Y:S01]  /*9820*/  LOP3.LUT R46, R198, 0xffff0000, RZ, 0xc0, !PT ;  /* 0xffff0000c62e7812 */ /* 0x000fe200078ec0ff */
[----:B------:R-:W-:-:S02]  /*9830*/  IMAD.U32 R61, R212, 0x10000, RZ ;  /* 0x00010000d43d7824 */ /* 0x000fc400078e00ff */
[----:B------:R-:W-:Y:S01]  /*9840*/  FFMA.FTZ R44, R44, R59, R57 ;  /* 0x0000003b2c2c7223 */ /* 0x000fe20000010039 */
[----:B------:R-:W-:Y:S02]  /*9850*/  IMAD.U32 R57, R159, 0x10000, RZ ;  /* 0x000100009f397824 */ /* 0x000fe400078e00ff */
[C---:B------:R-:W-:Y:S01]  /*9860*/  FMUL.FTZ R60, R51.reuse, R58 ;  /* 0x0000003a333c7220 */ /* 0x040fe20000410000 */
[----:B------:R-:W-:Y:S01]  /*9870*/  FMUL.FTZ R62, R51, R46 ;  /* 0x0000002e333e7220 */ /* 0x000fe20000410000 */
[C---:B------:R-:W-:Y:S01]  /*9880*/  FMUL.FTZ R51, R56.reuse, R61 ;  /* 0x0000003d38337220 */ /* 0x040fe20000410000 */
[----:B------:R-:W-:Y:S01]  /*9890*/  LOP3.LUT R47, R29, 0xffff0000, RZ, 0xc0, !PT ;  /* 0xffff00001d2f7812 */ /* 0x000fe200078ec0ff */
[-C--:B------:R-:W-:Y:S01]  /*98a0*/  FMUL.FTZ R56, R56, R57.reuse ;  /* 0x0000003938387220 */ /* 0x080fe20000410000 */
[----:B------:R-:W-:Y:S01]  /*98b0*/  LOP3.LUT R212, R212, 0xffff0000, RZ, 0xc0, !PT ;  /* 0xffff0000d4d47812 */ /* 0x000fe200078ec0ff */
[C---:B------:R-:W-:Y:S01]  /*98c0*/  FFMA.FTZ R57, R50.reuse, R57, -R51 ;  /* 0x0000003932397223 */ /* 0x040fe20000010833 */
[----:B------:R-:W-:Y:S01]  /*98d0*/  LOP3.LUT R159, R159, 0xffff0000, RZ, 0xc0, !PT ;  /* 0xffff00009f9f7812 */ /* 0x000fe200078ec0ff */
[----:B------:R-:W-:Y:S01]  /*98e0*/  FFMA.FTZ R56, R50, R61, R56 ;  /* 0x0000003d32387223 */ /* 0x000fe20000010038 */
[----:B------:R-:W-:-:S02]  /*98f0*/  IMAD.U32 R51, R213, 0x10000, RZ ;  /* 0x00010000d5337824 */ /* 0x000fc400078e00ff */
[----:B------:R-:W-:Y:S01]  /*9900*/  FFMA.FTZ R46, R47, R46, -R60 ;  /* 0x0000002e2f2e7223 */ /* 0x000fe2000001083c */
[----:B------:R-:W-:Y:S02]  /*9910*/  IMAD.U32 R50, R49, 0x10000, RZ ;  /* 0x0001000031327824 */ /* 0x000fe400078e00ff */
[----:B------:R-:W-:Y:S01]  /*9920*/  FFMA.FTZ R47, R47, R58, R62 ;  /* 0x0000003a2f2f7223 */ /* 0x000fe2000001003e */
[C---:B------:R-:W-:Y:S01]  /*9930*/  FMUL.FTZ R58, R48.reuse, R212 ;  /* 0x000000d4303a7220 */ /* 0x040fe20000410000 */
[----:B------:R-:W-:Y:S01]  /*9940*/  FMUL.FTZ R60, R48, R159 ;  /* 0x0000009f303c7220 */ /* 0x000fe20000410000 */
[CC--:B------:R-:W-:Y:S01]  /*9950*/  FMUL.FTZ R48, R42.reuse, R51.reuse ;  /* 0x000000332a307220 */ /* 0x0c0fe20000410000 */
[----:B------:R-:W-:Y:S01]  /*9960*/  LOP3.LUT R43, R31, 0xffff0000, RZ, 0xc0, !PT ;  /* 0xffff00001f2b7812 */ /* 0x000fe200078ec0ff */
[-C--:B------:R-:W-:Y:S01]  /*9970*/  FMUL.FTZ R42, R42, R50.reuse ;  /* 0x000000322a2a7220 */ /* 0x080fe20000410000 */
[----:B------:R-:W-:Y:S01]  /*9980*/  LOP3.LUT R32, R32, 0xffff0000, RZ, 0xc0, !PT ;  /* 0xffff000020207812 */ /* 0x000fe200078ec0ff */
[C---:B------:R-:W-:Y:S01]  /*9990*/  IMAD.U32 R29, R30.reuse, 0x10000, RZ ;  /* 0x000100001e1d7824 */ /* 0x040fe200078e00ff */
[----:B------:R-:W-:Y:S01]  /*99a0*/  LOP3.LUT R213, R213, 0xffff0000, RZ, 0xc0, !PT ;  /* 0xffff0000d5d57812 */ /* 0x000fe200078ec0ff */
[----:B------:R-:W-:Y:S01]  /*99b0*/  FFMA.FTZ R48, R41, R50, -R48 ;  /* 0x0000003229307223 */ /* 0x000fe20000010830 */
[----:B------:R-:W-:Y:S01]  /*99c0*/  LOP3.LUT R49, R49, 0xffff0000, RZ, 0xc0, !PT ;  /* 0xffff000031317812 */ /* 0x000fe200078ec0ff */
[----:B------:R-:W-:Y:S01]  /*99d0*/  FFMA.FTZ R42, R41, R51, R42 ;  /* 0x00000033292a7223 */ /* 0x000fe2000001002a */
[----:B------:R-:W-:Y:S01]  /*99e0*/  LOP3.LUT R31, R30, 0xffff0000, RZ, 0xc0, !PT ;  /* 0xffff00001e1f7812 */ /* 0x000fe200078ec0ff */
[----:B------:R-:W-:Y:S01]  /*99f0*/  IMAD.U32 R30, R34, 0x10000, RZ ;  /* 0x00010000221e7824 */ /* 0x000fe200078e00ff */
[----:B------:R-:W-:Y:S01]  /*9a00*/  LOP3.LUT R28, R28, 0xffff0000, RZ, 0xc0, !PT ;  /* 0xffff00001c1c7812 */ /* 0x000fe200078ec0ff */
[C---:B------:R-:W-:Y:S01]  /*9a10*/  FFMA.FTZ R58, R43.reuse, R159, -R58 ;  /* 0x0000009f2b3a7223 */ /* 0x040fe2000001083a */
[----:B------:R-:W-:Y:S01]  /*9a20*/  FFMA.FTZ R59, R43, R212, R60 ;  /* 0x000000d42b3b7223 */ /* 0x000fe2000001003c */
[C---:B------:R-:W-:Y:S01]  /*9a30*/  IMAD.U32 R41, R45.reuse, 0x10000, RZ ;  /* 0x000100002d297824 */ /* 0x040fe200078e00ff */
[----:B------:R-:W-:Y:S01]  /*9a40*/  LOP3.LUT R34, R34, 0xffff0000, RZ, 0xc0, !PT ;  /* 0xffff000022227812 */ /* 0x000fe200078ec0ff */
[C---:B------:R-:W-:Y:S01]  /*9a50*/  FMUL.FTZ R43, R32.reuse, R213 ;  /* 0x000000d5202b7220 */ /* 0x040fe20000410000 */
[-C--:B------:R-:W-:Y:S01]  /*9a60*/  FMUL.FTZ R51, R32, R49.reuse ;  /* 0x0000003120337220 */ /* 0x080fe20000410000 */
[----:B------:R-:W-:Y:S01]  /*9a70*/  LOP3.LUT R45, R45, 0xffff0000, RZ, 0xc0, !PT ;  /* 0xffff00002d2d7812 */ /* 0x000fe200078ec0ff */
[C---:B------:R-:W-:Y:S01]  /*9a80*/  IMAD.U32 R32, R33.reuse, 0x10000, RZ ;  /* 0x0001000021207824 */ /* 0x040fe200078e00ff */
[----:B------:R-:W-:Y:S01]  /*9a90*/  LOP3.LUT R33, R33, 0xffff0000, RZ, 0xc0, !PT ;  /* 0xffff000021217812 */ /* 0x000fe200078ec0ff */
[C---:B------:R-:W-:Y:S01]  /*9aa0*/  FFMA.FTZ R43, R28.reuse, R49, -R43 ;  /* 0x000000311c2b7223 */ /* 0x040fe2000001082b */
[----:B------:R-:W-:Y:S01]  /*9ab0*/  FFMA.FTZ R51, R28, R213, R51 ;  /* 0x000000d51c337223 */ /* 0x000fe20000010033 */
[----:B------:R-:W-:Y:S01]  /*9ac0*/  FMUL.FTZ R28, R30, R41 ;  /* 0x000000291e1c7220 */ /* 0x000fe20000410000 */
[----:B------:R-:W-:Y:S01]  /*9ad0*/  FMUL.FTZ R50, R34, R45 ;  /* 0x0000002d22327220 */ /* 0x000fe20000410000 */
[-C--:B------:R-:W-:Y:S01]  /*9ae0*/  FMUL.FTZ R30, R30, R32.reuse ;  /* 0x000000201e1e7220 */ /* 0x080fe20000410000 */
[-C--:B------:R-:W-:Y:S01]  /*9af0*/  FMUL.FTZ R34, R34, R33.reuse ;  /* 0x0000002122227220 */ /* 0x080fe20000410000 */
[----:B------:R-:W-:Y:S01]  /*9b00*/  FFMA.FTZ R28, R29, R32, -R28 ;  /* 0x000000201d1c7223 */ /* 0x000fe2000001081c */
        /* <DEDUP_REMOVED lines=13> */
[----:B------:R-:W-:-:S02]  /*9be0*/  IMAD.MOV.U32 R30, RZ, RZ, R56 ;  /* 0x000000ffff1e7224 */ /* 0x000fc400078e0038 */
[----:B------:R-:W-:-:S07]  /*9bf0*/  IMAD.MOV.U32 R31, RZ, RZ, R57 ;  /* 0x000000ffff1f7224 */ /* 0x000fce00078e0039 */
.L_x_1754:
[----:B------:R-:W-:Y:S05]  /*9c00*/  BSYNC B2 ;  /* 0x0000000000027941 */ /* 0x000fea0003800000 */
.L_x_1753:
[----:B------:R-:W-:Y:S02]  /*9c10*/  ULDC.64 UR4, c[0x0][0x208] ;  /* 0x0000820000047ab9 */ /* 0x000fe40000000a00 */
[----:B0-----:R0:W-:Y:S04]  /*9c20*/  STG.E.128 desc[UR4][R36.64], R28 ;  /* 0x0000001c24007986 */ /* 0x0011e8000c101d04 */
[----:B--2---:R0:W-:Y:S02]  /*9c30*/  @!P3 STG.E.128 desc[UR4][R38.64], R32 ;  /* 0x000000202600b986 */ /* 0x0041e4000c101d04 */
.L_x_1752:
[----:B------:R-:W-:Y:S05]  /*9c40*/  BSYNC B1 ;  /* 0x0000000000017941 */ /* 0x000fea0003800000 */
.L_x_1751:
[----:B------:R-:W-:-:S13]  /*9c50*/  ISETP.NE.AND P3, PT, R9, RZ, PT ;  /* 0x000000ff0900720c */ /* 0x000fda0003f65270 */
[----:B------:R-:W-:Y:S05]  /*9c60*/  @!P3 BRA `(.L_x_1705) ;  /* 0x0000000800f0b947 */ /* 0x000fea0003800000 */
[----:B0--3--:R-:W2:Y:S01]  /*9c70*/  LDL R28, [R1+0xc] ;  /* 0x00000c00011c7983 */ /* 0x009ea20000100800 */
[----:B------:R-:W-:Y:S01]  /*9c80*/  BSSY B1, `(.L_x_1755) ;  /* 0x0000075000017945 */ /* 0x000fe20003800000 */
[----:B--2---:R-:W-:-:S04]  /*9c90*/  LOP3.LUT P4, RZ, R28, 0x1, RZ, 0xc0, !PT ;  /* 0x000000011cff7812 */ /* 0x004fc8000788c0ff */
[----:B------:R-:W-:Y:S02]  /*9ca0*/  SEL R150, R126, R150, !P4 ;  /* 0x000000967e967207 */ /* 0x000fe40006000000 */
[----:B----4-:R-:W-:Y:S02]  /*9cb0*/  IADD3 R37, P3, P4, R86, R124, R12 ;  /* 0x0000007c56257210 */ /* 0x010fe40007c7e00c */
        /* <DEDUP_REMOVED lines=9> */
[----:B------:R-:W-:-:S04]  /*9d50*/  LEA.HI R28, R28, R29, RZ, 0x3 ;  /* 0x0000001d1c1c7211 */ /* 0x000fc800078f18ff */
[----:B------:R-:W-:Y:S02]  /*9d60*/  SHF.R.S32.HI R29, RZ, 0x3, R28 ;  /* 0x00000003ff1d7819 */ /* 0x000fe4000001141c */
[----:B------:R-:W-:-:S03]  /*9d70*/  LOP3.LUT R28, R173, 0x38, R39, 0xf8, !PT ;  /* 0x00000038ad1c7812 */ /* 0x000fc600078ef827 */
[----:B------:R-:W-:Y:S01]  /*9d80*/  IMAD R29, R29, 0x1800, R178 ;  /* 0x000018001d1d7824 */ /* 0x000fe200078e02b2 */
[----:B------:R-:W-:-:S05]  /*9d90*/  LOP3.LUT R28, R28, R223, RZ, 0x3c, !PT ;  /* 0x000000df1c1c7212 */ /* 0x000fca00078e3cff */
        /* <DEDUP_REMOVED lines=8> */
[----:B------:R-:W-:Y:S01]  /*9e20*/  SHF.R.U64 R57, R52, 0x10, R53 ;  /* 0x0000001034397819 */ /* 0x000fe20000001235 */
[----:B--2---:R-:W-:Y:S01]  /*9e30*/  IMAD.U32 R45, R33, 0x10000, RZ ;  /* 0x00010000212d7824 */ /* 0x004fe200078e00ff */
[----:B------:R-:W-:Y:S01]  /*9e40*/  SHF.R.U32.HI R51, RZ, 0x10, R65 ;  /* 0x00000010ff337819 */ /* 0x000fe20000011641 */
[----:B0-----:R-:W-:Y:S01]  /*9e50*/  IMAD.U32 R41, R29, 0x10000, RZ ;  /* 0x000100001d297824 */ /* 0x001fe200078e00ff */
[----:B------:R-:W-:Y:S01]  /*9e60*/  SHF.R.U32.HI R49, RZ, 0x10, R53 ;  /* 0x00000010ff317819 */ /* 0x000fe20000011635 */
[----:B------:R-:W-:Y:S01]  /*9e70*/  IMAD.U32 R47, R35, 0x10000, RZ ;  /* 0x00010000232f7824 */ /* 0x000fe200078e00ff */
[----:B------:R-:W-:Y:S01]  /*9e80*/  SHF.R.U64 R52, R54, 0x10, R55 ;  /* 0x0000001036347819 */ /* 0x000fe20000001237 */
[----:B------:R-:W-:Y:S01]  /*9e90*/  IMAD.U32 R44, R32, 0x10000, RZ ;  /* 0x00010000202c7824 */ /* 0x000fe200078e00ff */
[----:B------:R-:W-:Y:S01]  /*9ea0*/  PRMT R48, R156, 0x5410, R57 ;  /* 0x000054109c307816 */ /* 0x000fe20000000039 */
[----:B------:R-:W-:Y:S01]  /*9eb0*/  IMAD.U32 R38, R28, 0x10000, RZ ;  /* 0x000100001c267824 */ /* 0x000fe200078e00ff */
[----:B------:R-:W-:-:S02]  /*9ec0*/  PRMT R51, R158, 0x5432, R51 ;  /* 0x000054329e337816 */ /* 0x000fc40000000033 */
[----:B------:R-:W-:Y:S02]  /*9ed0*/  SHF.R.U32.HI R50, RZ, 0x10, R55 ;  /* 0x00000010ff327819 */ /* 0x000fe40000011637 */
[----:B------:R-:W-:Y:S02]  /*9ee0*/  PRMT R156, R156, 0x5432, R49 ;  /* 0x000054329c9c7816 */ /* 0x000fe40000000031 */
[----:B------:R-:W-:Y:S02]  /*9ef0*/  SHF.R.U64 R53, R64, 0x10, R65 ;  /* 0x0000001040357819 */ /* 0x000fe40000001241 */
[--C-:B------:R-:W-:Y:S02]  /*9f00*/  SHF.R.U64 R54, R66, 0x10, R67.reuse ;  /* 0x0000001042367819 */ /* 0x100fe40000001243 */
[----:B------:R-:W-:Y:S01]  /*9f10*/  PRMT R49, R155, 0x5410, R52 ;  /* 0x000054109b317816 */ /* 0x000fe20000000034 */
[----:B------:R-:W-:Y:S01]  /*9f20*/  IMAD.U32 R52, R51, 0x10000, RZ ;  /* 0x0001000033347824 */ /* 0x000fe200078e00ff */
[----:B------:R-:W-:-:S02]  /*9f30*/  SHF.R.U32.HI R66, RZ, 0x10, R67 ;  /* 0x00000010ff427819 */ /* 0x000fc40000011643 */
[----:B------:R-:W-:Y:S01]  /*9f40*/  PRMT R155, R155, 0x5432, R50 ;  /* 0x000054329b9b7816 */ /* 0x000fe20000000032 */
[----:B------:R-:W-:Y:S01]  /*9f50*/  IMAD.U32 R50, R156, 0x10000, RZ ;  /* 0x000100009c327824 */ /* 0x000fe200078e00ff */
[----:B------:R-:W-:Y:S02]  /*9f60*/  PRMT R158, R158, 0x5410, R53 ;  /* 0x000054109e9e7816 */ /* 0x000fe40000000035 */
[----:B------:R-:W-:Y:S01]  /*9f70*/  PRMT R53, R157, 0x5410, R54 ;  /* 0x000054109d357816 */ /* 0x000fe20000000036 */
[----:B------:R-:W-:Y:S01]  /*9f80*/  FMUL.FTZ R54, R45, R52 ;  /* 0x000000342d367220 */ /* 0x000fe20000410000 */
[----:B------:R-:W-:Y:S01]  /*9f90*/  PRMT R157, R157, 0x5432, R66 ;  /* 0x000054329d9d7816 */ /* 0x000fe20000000042 */
[-C--:B------:R-:W-:Y:S01]  /*9fa0*/  FMUL.FTZ R56, R45, R50.reuse ;  /* 0x000000322d387220 */ /* 0x080fe20000410000 */
[----:B------:R-:W-:Y:S01]  /*9fb0*/  LOP3.LUT R46, R33, 0xffff0000, RZ, 0xc0, !PT ;  /* 0xffff0000212e7812 */ /* 0x000fe200078ec0ff */
[----:B------:R-:W-:Y:S01]  /*9fc0*/  FFMA.FTZ R55, R41, R50, -R54 ;  /* 0x0000003229377223 */ /* 0x000fe20000010836 */
[----:B------:R-:W-:Y:S01]  /*9fd0*/  LOP3.LUT R51, R51, 0xffff0000, RZ, 0xc0, !PT ;  /* 0xffff000033337812 */ /* 0x000fe200078ec0ff */
[----:B------:R-:W-:Y:S01]  /*9fe0*/  IMAD.U32 R54, R157, 0x10000, RZ ;  /* 0x000100009d367824 */ /* 0x000fe200078e00ff */
[----:B------:R-:W-:Y:S01]  /*9ff0*/  LOP3.LUT R45, R156, 0xffff0000, RZ, 0xc0, !PT ;  /* 0xffff00009c2d7812 */ /* 0x000fe200078ec0ff */
[----:B------:R-:W-:Y:S01]  /*a000*/  FFMA.FTZ R56, R41, R52, R56 ;  /* 0x0000003429387223 */ /* 0x000fe20000010038 */
[----:B------:R-:W-:Y:S01]  /*a010*/  LOP3.LUT R42, R29, 0xffff0000, RZ, 0xc0, !PT ;  /* 0xffff00001d2a7812 */ /* 0x000fe200078ec0ff */
[----:B------:R-:W-:-:S02]  /*a020*/  IMAD.U32 R50, R155, 0x10000, RZ ;  /* 0x000100009b327824 */ /* 0x000fc400078e00ff */
[C---:B------:R-:W-:Y:S01]  /*a030*/  FMUL.FTZ R57, R46.reuse, R51 ;  /* 0x000000332e397220 */ /* 0x040fe20000410000 */
[-C--:B------:R-:W-:Y:S01]  /*a040*/  FMUL.FTZ R41, R46, R45.reuse ;  /* 0x0000002d2e297220 */ /* 0x080fe20000410000 */
[----:B------:R-:W-:Y:S01]  /*a050*/  FMUL.FTZ R58, R47, R54 ;  /* 0x000000362f3a7220 */ /* 0x000fe20000410000 */
[----:B------:R-:W-:Y:S02]  /*a060*/  IMAD.U32 R33, R31, 0x10000, RZ ;  /* 0x000100001f217824 */ /* 0x000fe400078e00ff */
[-C--:B------:R-:W-:Y:S01]  /*a070*/  FMUL.FTZ R47, R47, R50.reuse ;  /* 0x000000322f2f7220 */ /* 0x080fe20000410000 */
[C---:B------:R-:W-:Y:S01]  /*a080*/  FFMA.FTZ R52, R42.reuse, R45, -R57 ;  /* 0x0000002d2a347223 */ /* 0x040fe20000010839 */
[----:B------:R-:W-:Y:S01]  /*a090*/  FFMA.FTZ R51, R42, R51, R41 ;  /* 0x000000332a337223 */ /* 0x000fe20000010029 */
[----:B------:R-:W-:Y:S01]  /*a0a0*/  LOP3.LUT R35, R35, 0xffff0000, RZ, 0xc0, !PT ;  /* 0xffff000023237812 */ /* 0x000fe200078ec0ff */
[----:B------:R-:W-:Y:S01]  /*a0b0*/  FFMA.FTZ R58, R33, R50, -R58 ;  /* 0x00000032213a7223 */ /* 0x000fe2000001083a */
[----:B------:R-:W-:Y:S01]  /*a0c0*/  LOP3.LUT R46, R157, 0xffff0000, RZ, 0xc0, !PT ;  /* 0xffff00009d2e7812 */ /* 0x000fe200078ec0ff */
[----:B------:R-:W-:Y:S01]  /*a0d0*/  FFMA.FTZ R47, R33, R54, R47 ;  /* 0x00000036212f7223 */ /* 0x000fe2000001002f */
[----:B------:R-:W-:Y:S01]  /*a0e0*/  LOP3.LUT R42, R155, 0xffff0000, RZ, 0xc0, !PT ;  /* 0xffff00009b2a7812 */ /* 0x000fe200078ec0ff */
[----:B------:R-:W-:Y:S01]  /*a0f0*/  IMAD.U32 R41, R158, 0x10000, RZ ;  /* 0x000100009e297824 */ /* 0x000fe200078e00ff */
[----:B------:R-:W-:Y:S01]  /*a100*/  LOP3.LUT R43, R31, 0xffff0000, RZ, 0xc0, !PT ;  /* 0xffff00001f2b7812 */ /* 0x000fe200078ec0ff */
[----:B------:R-:W-:-:S02]  /*a110*/  IMAD.U32 R33, R48, 0x10000, RZ ;  /* 0x0001000030217824 */ /* 0x000fc400078e00ff */
[C---:B------:R-:W-:Y:S01]  /*a120*/  FMUL.FTZ R50, R35.reuse, R46 ;  /* 0x0000002e23327220 */ /* 0x040fe20000410000 */
[-C--:B------:R-:W-:Y:S01]  /*a130*/  FMUL.FTZ R54, R35, R42.reuse ;  /* 0x0000002a23367220 */ /* 0x080fe20000410000 */
[----:B------:R-:W-:Y:S01]  /*a140*/  LOP3.LUT R32, R32, 0xffff0000, RZ, 0xc0, !PT ;  /* 0xffff000020207812 */ /* 0x000fe200078ec0ff */
[----:B------:R-:W-:Y:S01]  /*a150*/  FMUL.FTZ R35, R44, R41 ;  /* 0x000000292c237220 */ /* 0x000fe20000410000 */
[----:B------:R-:W-:Y:S01]  /*a160*/  LOP3.LUT R158, R158, 0xffff0000, RZ, 0xc0, !PT ;  /* 0xffff00009e9e7812 */ /* 0x000fe200078ec0ff */
[-C--:B------:R-:W-:Y:S01]  /*a170*/  FMUL.FTZ R44, R44, R33.reuse ;  /* 0x000000212c2c7220 */ /* 0x080fe20000410000 */
[----:B------:R-:W-:Y:S01]  /*a180*/  LOP3.LUT R48, R48, 0xffff0000, RZ, 0xc0, !PT ;  /* 0xffff000030307812 */ /* 0x000fe200078ec0ff */
[----:B------:R-:W-:Y:S01]  /*a190*/  FFMA.FTZ R45, R43, R42, -R50 ;  /* 0x0000002a2b2d7223 */ /* 0x000fe20000010832 */
[----:B------:R-:W-:Y:S01]  /*a1a0*/  LOP3.LUT R29, R28, 0xffff0000, RZ, 0xc0, !PT ;  /* 0xffff00001c1d7812 */ /* 0x000fe200078ec0ff */
[----:B------:R-:W-:Y:S01]  /*a1b0*/  FMUL.FTZ R42, R32, R158 ;  /* 0x0000009e202a7220 */ /* 0x000fe20000410000 */
[C---:B------:R-:W-:Y:S01]  /*a1c0*/  FFMA.FTZ R35, R38.reuse, R33, -R35 ;  /* 0x0000002126237223 */ /* 0x040fe20000010823 */
[----:B------:R-:W-:Y:S01]  /*a1d0*/  FFMA.FTZ R44, R38, R41, R44 ;  /* 0x00000029262c7223 */ /* 0x000fe2000001002c */
[----:B------:R-:W-:-:S02]  /*a1e0*/  IMAD.U32 R31, R34, 0x10000, RZ ;  /* 0x00010000221f7824 */ /* 0x000fc400078e00ff */
[-C--:B------:R-:W-:Y:S01]  /*a1f0*/  FMUL.FTZ R38, R32, R48.reuse ;  /* 0x0000003020267220 */ /* 0x080fe20000410000 */
[----:B------:R-:W-:Y:S01]  /*a200*/  IMAD.U32 R33, R53, 0x10000, RZ ;  /* 0x0001000035217824 */ /* 0x000fe200078e00ff */
[----:B------:R-:W-:Y:S01]  /*a210*/  LOP3.LUT R34, R34, 0xffff0000, RZ, 0xc0, !PT ;  /* 0xffff000022227812 */ /* 0x000fe200078ec0ff */
[----:B------:R-:W-:Y:S01]  /*a220*/  IMAD.U32 R32, R49, 0x10000, RZ ;  /* 0x0001000031207824 */ /* 0x000fe200078e00ff */
[----:B------:R-:W-:Y:S01]  /*a230*/  LOP3.LUT R53, R53, 0xffff0000, RZ, 0xc0, !PT ;  /* 0xffff000035357812 */ /* 0x000fe200078ec0ff */
[----:B------:R-:W-:Y:S01]  /*a240*/  FFMA.FTZ R42, R29, R48, -R42 ;  /* 0x000000301d2a7223 */ /* 0x000fe2000001082a */
[----:B------:R-:W-:Y:S01]  /*a250*/  LOP3.LUT R49, R49, 0xffff0000, RZ, 0xc0, !PT ;  /* 0xffff000031317812 */ /* 0x000fe200078ec0ff */
[C---:B------:R-:W-:Y:S02]  /*a260*/  IMAD.U32 R28, R30.reuse, 0x10000, RZ ;  /* 0x000100001e1c7824 */ /* 0x040fe400078e00ff */
[----:B------:R-:W-:Y:S01]  /*a270*/  FFMA.FTZ R29, R29, R158, R38 ;  /* 0x0000009e1d1d7223 */ /* 0x000fe20000010026 */
[----:B------:R-:W-:Y:S01]  /*a280*/  LOP3.LUT R30, R30, 0xffff0000, RZ, 0xc0, !PT ;  /* 0xffff00001e1e7812 */ /* 0x000fe200078ec0ff */
[C---:B------:R-:W-:Y:S01]  /*a290*/  FMUL.FTZ R41, R31.reuse, R33 ;  /* 0x000000211f297220 */ /* 0x040fe20000410000 */
[----:B------:R-:W-:Y:S01]  /*a2a0*/  FMUL.FTZ R38, R31, R32 ;  /* 0x000000201f267220 */ /* 0x000fe20000410000 */
[C---:B------:R-:W-:Y:S01]  /*a2b0*/  FMUL.FTZ R31, R34.reuse, R53 ;  /* 0x00000035221f7220 */ /* 0x040fe20000410000 */
[----:B------:R-:W-:Y:S01]  /*a2c0*/  FFMA.FTZ R54, R43, R46, R54 ;  /* 0x0000002e2b367223 */ /* 0x000fe20000010036 */
[----:B------:R-:W-:Y:S01]  /*a2d0*/  FMUL.FTZ R34, R34, R49 ;  /* 0x0000003122227220 */ /* 0x000fe20000410000 */
[C---:B------:R-:W-:Y:S01]  /*a2e0*/  FFMA.FTZ R41, R28.reuse, R32, -R41 ;  /* 0x000000201c297223 */ /* 0x040fe20000010829 */
[----:B------:R-:W-:Y:S01]  /*a2f0*/  FFMA.FTZ R38, R28, R33, R38 ;  /* 0x000000211c267223 */ /* 0x000fe20000010026 */
[----:B------:R-:W-:Y:S01]  /*a300*/  FFMA.FTZ R28, R30, R49, -R31 ;  /* 0x000000311e1c7223 */ /* 0x000fe2000001081f */
[----:B------:R-:W-:Y:S01]  /*a310*/  F2FP.BF16.F32.PACK_AB R35, R42, R35 ;  /* 0x000000232a23723e */ /* 0x000fe200000010ff */
        /* <DEDUP_REMOVED lines=11> */
.L_x_1756:
[----:B------:R-:W-:Y:S05]  /*a3d0*/  BSYNC B1 ;  /* 0x0000000000017941 */ /* 0x000fea0003800000 */
.L_x_1755:
[----:B------:R-:W-:Y:S01]  /*a3e0*/  ISETP.GE.AND P3, PT, R39, R148, PT ;  /* 0x000000942700720c */ /* 0x000fe20003f66270 */
[----:B------:R-:W-:Y:S02]  /*a3f0*/  ULDC.64 UR4, c[0x0][0x208] ;  /* 0x0000820000047ab9 */ /* 0x000fe40000000a00 */
[----:B0-----:R0:W-:Y:S10]  /*a400*/  STG.E.128 desc[UR4][R36.64], R28 ;  /* 0x0000001c24007986 */ /* 0x0011f4000c101d04 */
[----:B------:R-:W-:Y:S05]  /*a410*/  @P3 BRA `(.L_x_1705) ;  /* 0x0000000400043947 */ /* 0x000fea0003800000 */
[--C-:B------:R-:W-:Y:S01]  /*a420*/  IADD3 R124, P3, P4, R86, R124, R39.reuse ;  /* 0x0000007c567c7210 */ /* 0x100fe20007c7e027 */
[----:B------:R-:W-:Y:S01]  /*a430*/  ULDC.64 UR4, c[0x0][0x208] ;  /* 0x0000820000047ab9 */ /* 0x000fe20000000a00 */
[----:B------:R-:W-:-:S04]  /*a440*/  SHF.R.S32.HI R39, RZ, 0x1f, R39 ;  /* 0x0000001fff277819 */ /* 0x000fc80000011427 */
[----:B------:R-:W-:Y:S02]  /*a450*/  IADD3.X R40, R84, R40, R39, P3, P4 ;  /* 0x0000002854287210 */ /* 0x000fe40001fe8427 */
[----:B------:R-:W-:-:S04]  /*a460*/  LEA R114, P3, R124, R114, 0x1 ;  /* 0x000000727c727211 */ /* 0x000fc800078608ff */
[----:B------:R-:W-:-:S05]  /*a470*/  LEA.HI.X R115, R124, R115, R40, 0x1, P3 ;  /* 0x000000737c737211 */ /* 0x000fca00018f0c28 */
[----:B--2---:R2:W-:Y:S01]  /*a480*/  STG.E.128 desc[UR4][R114.64], R32 ;  /* 0x0000002072007986 */ /* 0x0045e2000c101d04 */
[----:B------:R-:W-:Y:S05]  /*a490*/  BRA `(.L_x_1705) ;  /* 0x0000000000e47947 */ /* 0x000fea0003800000 */
.L_x_1672:
[----:B------:R-:W-:-:S04]  /*a4a0*/  ULOP3.LUT UR4, UR60, 0x1, URZ, 0xfc, !UPT ;  /* 0x000000013c047892 */ /* 0x000fc8000f8efc3f */
[----:B------:R-:W-:-:S06]  /*a4b0*/  UISETP.NE.AND UP0, UPT, UR4, 0x3, UPT ;  /* 0x000000030400788c */ /* 0x000fcc000bf05270 */
[----:B------:R-:W-:-:S13]  /*a4c0*/  PLOP3.LUT P2, PT, PT, PT, UP0, 0x80, 0x0 ;  /* 0x000000000000781c */ /* 0x000fda0003f4f008 */
[----:B------:R-:W-:Y:S05]  /*a4d0*/  @!P2 BRA `(.L_x_1757) ;  /* 0x000000000004a947 */ /* 0x000fea0003800000 */
[----:B------:R-:W-:Y:S01]  /*a4e0*/  BPT.TRAP 0x1 ;  /* 0x000000040000795c */ /* 0x000fe20000300000 */
.L_x_1757:
        /* <DEDUP_REMOVED lines=8> */
.L_x_2119:
[----:B------:R-:W-:Y:S05]  /*a570*/  BSYNC B1 ;  /* 0x0000000000017941 */ /* 0x000fea0003800000 */
.L_x_1758:
[----:B------:R-:W-:Y:S04]  /*a580*/  BSSY B1, `(.L_x_1760) ;  /* 0x0000015000017945 */ /* 0x000fe80003800000 */
[----:B------:R-:W-:Y:S05]  /*a590*/  @P3 BRA `(.L_x_1761) ;  /* 0x00000000004c3947 */ /* 0x000fea0003800000 */
[----:B------:R-:W-:Y:S01]  /*a5a0*/  ISETP.NE.AND P4, PT, R11, RZ, PT ;  /* 0x000000ff0b00720c */ /* 0x000fe20003f85270 */
[----:B------:R-:W-:Y:S01]  /*a5b0*/  ULDC.64 UR4, c[0x0][0x208] ;  /* 0x0000820000047ab9 */ /* 0x000fe20000000a00 */
        /* <DEDUP_REMOVED lines=17> */
.L_x_1761:
[----:B------:R-:W-:Y:S05]  /*a6d0*/  BSYNC B1 ;  /* 0x0000000000017941 */ /* 0x000fea0003800000 */
.L_x_1760:
[----:B------:R-:W-:-:S13]  /*a6e0*/  ISETP.GE.AND P3, PT, R188, R4, PT ;  /* 0x00000004bc00720c */ /* 0x000fda0003f66270 */
[----:B------:R-:W-:Y:S05]  /*a6f0*/  @P3 BRA `(.L_x_1705) ;  /* 0x00000000004c3947 */ /* 0x000fea0003800000 */
[----:B------:R-:W-:Y:S01]  /*a700*/  ISETP.NE.AND P4, PT, R11, RZ, PT ;  /* 0x000000ff0b00720c */ /* 0x000fe20003f85270 */
[----:B------:R-:W-:Y:S01]  /*a710*/  ULDC.64 UR4, c[0x0][0x208] ;  /* 0x0000820000047ab9 */ /* 0x000fe20000000a00 */
        /* <DEDUP_REMOVED lines=17> */
.L_x_1705:
[----:B------:R-:W-:Y:S05]  /*a830*/  BSYNC B0 ;  /* 0x0000000000007941 */ /* 0x000fea0003800000 */
.L_x_1671:
        /* <DEDUP_REMOVED lines=17> */
.L_x_1763:
[----:B------:R-:W-:Y:S05]  /*a950*/  BSYNC B0 ;  /* 0x0000000000007941 */ /* 0x000fea0003800000 */
.L_x_1762:
        /* <DEDUP_REMOVED lines=9> */
.L_x_2120:
[----:B------:R-:W-:Y:S05]  /*a9f0*/  BSYNC B0 ;  /* 0x0000000000007941 */ /* 0x000fea0003800000 */
.L_x_1764:
[----:B------:R-:W-:Y:S01]  /*aa00*/  BSSY B0, `(.L_x_1766) ;  /* 0x000001a000007945 */ /* 0x000fe20003800000 */
[----:B01----:R-:W-:Y:S02]  /*aa10*/  IMAD R0, R28, 0x2, R117 ;  /* 0x000000021c007824 */ /* 0x003fe400078e0275 */
[----:B------:R-:W-:-:S04]  /*aa20*/  IMAD.WIDE R36, R2, 0x60, R120 ;  /* 0x0000006002247825 */ /* 0x000fc800078e0278 */
[----:B------:R-:W-:Y:S01]  /*aa30*/  IMAD R40, R30, 0x2, R117 ;  /* 0x000000021e287824 */ /* 0x000fe200078e0275 */
[----:B------:R-:W-:Y:S06]  /*aa40*/  @P2 BRA `(.L_x_1767) ;  /* 0x0000000000542947 */ /* 0x000fec0003800000 */
[----:B------:R-:W-:Y:S01]  /*aa50*/  IMAD R31, R37, UR56, RZ ;  /* 0x00000038251f7c24 */ /* 0x000fe2000f8e02ff */
[----:B------:R-:W-:Y:S01]  /*aa60*/  ISETP.GE.AND P4, PT, R18, UR61, PT ;  /* 0x0000003d12007c0c */ /* 0x000fe2000bf86270 */
[----:B------:R-:W-:Y:S01]  /*aa70*/  IMAD.MOV.U32 R28, RZ, RZ, R88 ;  /* 0x000000ffff1c7224 */ /* 0x000fe200078e0058 */
[----:B------:R-:W-:Y:S01]  /*aa80*/  ULDC.64 UR4, c[0x0][0x208] ;  /* 0x0000820000047ab9 */ /* 0x000fe20000000a00 */
        /* <DEDUP_REMOVED lines=17> */
.L_x_1767:
[----:B------:R-:W-:Y:S05]  /*aba0*/  BSYNC B0 ;  /* 0x0000000000007941 */ /* 0x000fea0003800000 */
.L_x_1766:
[----:B------:R-:W-:Y:S01]  /*abb0*/  ISETP.GE.AND P2, PT, R188, R4, PT ;  /* 0x00000004bc00720c */ /* 0x000fe20003f46270 */
[----:B------:R-:W-:-:S12]  /*abc0*/  BSSY B0, `(.L_x_1768) ;  /* 0x0000018000007945 */ /* 0x000fd80003800000 */
[----:B------:R-:W-:Y:S05]  /*abd0*/  @P2 BRA `(.L_x_1769) ;  /* 0x0000000000582947 */ /* 0x000fea0003800000 */
[----:B0-----:R-:W-:Y:S01]  /*abe0*/  IADD3 R31, P2, R36, 0x40, RZ ;  /* 0x00000040241f7810 */ /* 0x001fe20007f5e0ff */
[----:B------:R-:W-:Y:S01]  /*abf0*/  IMAD.MOV.U32 R4, RZ, RZ, R88 ;  /* 0x000000ffff047224 */ /* 0x000fe200078e0058 */
[----:B------:R-:W-:Y:S01]  /*ac00*/  ISETP.GE.AND P4, PT, R18, UR61, PT ;  /* 0x0000003d12007c0c */ /* 0x000fe2000bf86270 */
[----:B------:R-:W-:Y:S02]  /*ac10*/  ULDC.64 UR4, c[0x0][0x208] ;  /* 0x0000820000047ab9 */ /* 0x000fe40000000a00 */
        /* <DEDUP_REMOVED lines=18> */
.L_x_1769:
[----:B------:R-:W-:Y:S05]  /*ad40*/  BSYNC B0 ;  /* 0x0000000000007941 */ /* 0x000fea0003800000 */
.L_x_1768:
        /* <DEDUP_REMOVED lines=15> */
[----:B---3--:R-:W-:Y:S02]  /*ae40*/  LOP3.LUT P4, RZ, R0, 0x2, RZ, 0xc0, !PT ;  /* 0x0000000200ff7812 */ /* 0x008fe4000788c0ff */
[----:B------:R-:W-:-:S04]  /*ae50*/  SEL R0, RZ, 0x1, P3 ;  /* 0x00000001ff007807 */ /* 0x000fc80001800000 */
[----:B------:R-:W-:-:S07]  /*ae60*/  LOP3.LUT R167, R167, R0, RZ, 0x3c, !PT ;  /* 0x00000000a7a77212 */ /* 0x000fce00078e3cff */
[----:B-1----:R-:W-:Y:S05]  /*ae70*/  @P4 BRA `(.L_x_1770) ;  /* 0xffffff7c00284947 */ /* 0x002fea000383ffff */
.L_x_1666:
[----:B------:R-:W1:Y:S01]  /*ae80*/  LDC R0, c[0x0][0x448] ;  /* 0x00011200ff007b82 */ /* 0x000e620000000800 */
[----:B------:R-:W-:Y:S01]  /*ae90*/  IADD3 R5, R164, 0x1, -R163 ;  /* 0x00000001a4057810 */ /* 0x000fe20007ffe8a3 */
[----:B------:R-:W-:Y:S06]  /*aea0*/  BSSY B0, `(.L_x_1771) ;  /* 0x000000d000007945 */ /* 0x000fec0003800000 */
[----:B------:R-:W3:Y:S01]  /*aeb0*/  LDC.64 R6, c[0x0][0x9e0] ;  /* 0x00027800ff067b82 */ /* 0x000ee20000000a00 */
[----:B-1----:R-:W-:Y:S01]  /*aec0*/  ISETP.NE.AND P1, PT, R0, 0x1, PT ;  /* 0x000000010000780c */ /* 0x002fe20003f25270 */
[----:B------:R-:W-:Y:S01]  /*aed0*/  VIADD R0, R177, 0x7f ;  /* 0x0000007fb1007836 */ /* 0x000fe20000000000 */
[----:B---3--:R-:W-:-:S11]  /*aee0*/  ISETP.GE.AND P3, PT, R7, 0x1, PT ;  /* 0x000000010700780c */ /* 0x008fd60003f66270 */
[----:B------:R-:W1:Y:S08]  /*aef0*/  @P1 LDC R3, c[0x0][0x44c] ;  /* 0x00011300ff031b82 */ /* 0x000e700000000800 */
[----:B------:R-:W3:Y:S01]  /*af00*/  @P1 LDC R2, c[0x0][0x450] ;  /* 0x00011400ff021b82 */ /* 0x000ee20000000800 */
[----:B-1----:R-:W-:-:S05]  /*af10*/  @P1 IMAD.HI.U32 R3, R0, R3, RZ ;  /* 0x0000000300031227 */ /* 0x002fca00078e00ff */
[----:B---3--:R-:W-:-:S05]  /*af20*/  @P1 SHF.R.U32.HI R0, RZ, R2, R3 ;  /* 0x00000002ff001219 */ /* 0x008fca0000011603 */
[----:B------:R-:W-:Y:S01]  /*af30*/  IMAD.IADD R3, R5, 0x1, R0 ;  /* 0x0000000105037824 */ /* 0x000fe200078e0200 */
[----:B------:R-:W-:Y:S06]  /*af40*/  @P2 BRA `(.L_x_1772) ;  /* 0x0000000000082947 */ /* 0x000fec0003800000 */
[----:B------:R-:W1:Y:S02]  /*af50*/  FENCE.VIEW.ASYNC.G ;  /* 0x00000000000073c6 */ /* 0x000e640000000100 */
[----:B-1----:R-:W-:Y:S06]  /*af60*/  BAR.ARV 0xc, 0x180 ;  /* 0x0306000000007b1d */ /* 0x002fec0000002000 */
.L_x_1772:
[----:B------:R-:W-:Y:S05]  /*af70*/  BSYNC B0 ;  /* 0x0000000000007941 */ /* 0x000fea0003800000 */
.L_x_1771:
[----:B------:R-:W-:Y:S01]  /*af80*/  IMAD.IADD R0, R3, 0x1, R6 ;  /* 0x0000000103007824 */ /* 0x000fe200078e0206 */
[----:B------:R-:W-:Y:S06]  /*af90*/  @!P3 BRA `(.L_x_1773) ;  /* 0x000000000048b947 */ /* 0x000fec0003800000 */
[C---:B------:R-:W-:Y:S01]  /*afa0*/  ISETP.GT.AND P0, PT, R3.reuse, RZ, PT ;  /* 0x000000ff0300720c */ /* 0x040fe20003f04270 */
[----:B------:R-:W-:Y:S01]  /*afb0*/  BSSY B0, `(.L_x_1774) ;  /* 0x000000e000007945 */ /* 0x000fe20003800000 */
[----:B------:R-:W-:-:S11]  /*afc0*/  VIADD R2, R3, 0xffffffff ;  /* 0xffffffff03027836 */ /* 0x000fd60000000000 */
[----:B------:R-:W-:Y:S05]  /*afd0*/  @P0 BRA `(.L_x_1775) ;  /* 0x00000000001c0947 */ /* 0x000fea0003800000 */
[----:B------:R-:W-:Y:S01]  /*afe0*/  ISETP.NE.AND P0, PT, R7, 0x1, PT ;  /* 0x000000010700780c */ /* 0x000fe20003f05270 */
[----:B------:R-:W-:-:S12]  /*aff0*/  IMAD.MOV R3, RZ, RZ, -R3 ;  /* 0x000000ffff037224 */ /* 0x000fd800078e0a03 */
[----:B------:R-:W1:Y:S02]  /*b000*/  @P0 LDC.64 R4, c[0x0][0x9e8] ;  /* 0x00027a00ff040b82 */ /* 0x000e640000000a00 */
[----:B-1----:R-:W-:-:S05]  /*b010*/  @P0 IMAD.HI.U32 R2, R3, R4, RZ ;  /* 0x0000000403020227 */ /* 0x002fca00078e00ff */
[----:B------:R-:W-:-:S04]  /*b020*/  @P0 SHF.R.U32.HI R3, RZ, R5, R2 ;  /* 0x00000005ff030219 */ /* 0x000fc80000011602 */
[----:B------:R-:W-:Y:S01]  /*b030*/  LOP3.LUT R2, RZ, R3, RZ, 0x33, !PT ;  /* 0x00000003ff027212 */ /* 0x000fe200078e33ff */
[----:B------:R-:W-:Y:S06]  /*b040*/  BRA `(.L_x_1776) ;  /* 0x0000000000107947 */ /* 0x000fec0003800000 */
.L_x_1775:
[----:B------:R-:W-:-:S13]  /*b050*/  ISETP.NE.AND P0, PT, R7, 0x1, PT ;  /* 0x000000010700780c */ /* 0x000fda0003f05270 */
[----:B------:R-:W1:Y:S02]  /*b060*/  @P0 LDC.64 R4, c[0x0][0x9e8] ;  /* 0x00027a00ff040b82 */ /* 0x000e640000000a00 */
[----:B-1----:R-:W-:-:S05]  /*b070*/  @P0 IMAD.HI.U32 R4, R2, R4, RZ ;  /* 0x0000000402040227 */ /* 0x002fca00078e00ff */
[----:B------:R-:W-:-:S07]  /*b080*/  @P0 SHF.R.U32.HI R2, RZ, R5, R4 ;  /* 0x00000005ff020219 */ /* 0x000fce0000011604 */
.L_x_1776:
[----:B------:R-:W-:Y:S05]  /*b090*/  BSYNC B0 ;  /* 0x0000000000007941 */ /* 0x000fea0003800000 */
.L_x_1774:
[----:B------:R-:W-:-:S05]  /*b0a0*/  IMAD R3, R2, R7, R7 ;  /* 0x0000000702037224 */ /* 0x000fca00078e0207 */
[----:B------:R-:W-:-:S07]  /*b0b0*/  VIMNMX R0, R0, R3, PT ;  /* 0x0000000300007248 */ /* 0x000fce0003fe0100 */
.L_x_1773:
[----:B------:R-:W1:Y:S01]  /*b0c0*/  @P1 LDC R2, c[0x0][0x44c] ;  /* 0x00011300ff021b82 */ /* 0x000e620000000800 */
[----:B------:R-:W-:Y:S01]  /*b0d0*/  VIADD R0, R0, 0x5f ;  /* 0x0000005f00007836 */ /* 0x000fe20000000000 */
[----:B------:R-:W-:Y:S01]  /*b0e0*/  ULDC UR4, c[0x0][0x9dc] ;  /* 0x0002770000047ab9 */ /* 0x000fe20000000800 */
[----:B------:R-:W-:Y:S02]  /*b0f0*/  IMAD.MOV.U32 R5, RZ, RZ, R177 ;  /* 0x000000ffff057224 */ /* 0x000fe400078e00b1 */
[----:B------:R-:W-:-:S03]  /*b100*/  IMAD.HI R0, R0, 0x2aaaaaab, RZ ;  /* 0x2aaaaaab00007827 */ /* 0x000fc600078e02ff */
[----:B------:R-:W3:Y:S02]  /*b110*/  @P1 LDC R9, c[0x0][0x450] ;  /* 0x00011400ff091b82 */ /* 0x000ee40000000800 */
[----:B------:R-:W-:Y:S01]  /*b120*/  SHF.R.U32.HI R3, RZ, 0x1f, R0 ;  /* 0x0000001fff037819 */ /* 0x000fe20000011600 */
[----:B-1----:R-:W-:-:S05]  /*b130*/  @P1 IMAD.HI.U32 R2, R177, R2, RZ ;  /* 0x00000002b1021227 */ /* 0x002fca00078e00ff */
[----:B---3--:R-:W-:Y:S02]  /*b140*/  @P1 SHF.R.U32.HI R5, RZ, R9, R2 ;  /* 0x00000009ff051219 */ /* 0x008fe40000011602 */
[----:B------:R-:W-:-:S03]  /*b150*/  LEA.HI.SX32 R2, R0, R3, 0x1c ;  /* 0x0000000300027211 */ /* 0x000fc600078fe2ff */
[----:B------:R-:W-:Y:S01]  /*b160*/  IMAD.IADD R0, R152, 0x1, R5 ;  /* 0x0000000198007824 */ /* 0x000fe200078e0205 */
[----:B------:R-:W-:-:S03]  /*b170*/  VIMNMX R2, R153, R2, PT ;  /* 0x0000000299027248 */ /* 0x000fc60003fe0100 */
[----:B------:R-:W-:Y:S01]  /*b180*/  VIADD R3, R0, -UR4 ;  /* 0x8000000400037c36 */ /* 0x000fe20008000000 */
[----:B------:R-:W-:Y:S06]  /*b190*/  @!P3 BRA `(.L_x_1777) ;  /* 0x000000000044b947 */ /* 0x000fec0003800000 */
[----:B------:R-:W-:Y:S01]  /*b1a0*/  ISETP.GT.AND P0, PT, R0, -0x1, PT ;  /* 0xffffffff0000780c */ /* 0x000fe20003f04270 */
[----:B------:R-:W-:-:S12]  /*b1b0*/  BSSY B0, `(.L_x_1778) ;  /* 0x000000d000007945 */ /* 0x000fd80003800000 */
        /* <DEDUP_REMOVED lines=8> */
.L_x_1779:
[----:B------:R-:W-:-:S13]  /*b240*/  ISETP.NE.AND P0, PT, R7, 0x1, PT ;  /* 0x000000010700780c */ /* 0x000fda0003f05270 */
[----:B------:R-:W1:Y:S02]  /*b250*/  @P0 LDC.64 R4, c[0x0][0x9e8] ;  /* 0x00027a00ff040b82 */ /* 0x000e640000000a00 */
[----:B-1----:R-:W-:-:S05]  /*b260*/  @P0 IMAD.HI.U32 R4, R0, R4, RZ ;  /* 0x0000000400040227 */ /* 0x002fca00078e00ff */
[----:B------:R-:W-:-:S07]  /*b270*/  @P0 SHF.R.U32.HI R0, RZ, R5, R4 ;  /* 0x00000005ff000219 */ /* 0x000fce0000011604 */
.L_x_1780:
[----:B------:R-:W-:Y:S05]  /*b280*/  BSYNC B0 ;  /* 0x0000000000007941 */ /* 0x000fea0003800000 */
.L_x_1778:
[----:B------:R-:W-:-:S05]  /*b290*/  IMAD R0, R0, R7, RZ ;  /* 0x0000000700007224 */ /* 0x000fca00078e02ff */
[----:B------:R-:W-:-:S07]  /*b2a0*/  VIMNMX R3, R3, R0, !PT ;  /* 0x0000000003037248 */ /* 0x000fce0007fe0100 */
.L_x_1777:
        /* <DEDUP_REMOVED lines=9> */
[----:B------:R-:W-:Y:S01]  /*b340*/  LEA.HI.SX32 R179, R3, R0, 0x1c ;  /* 0x0000000003b37211 */ /* 0x000fe200078fe2ff */
[----:B------:R-:W-:Y:S01]  /*b350*/  IMAD.MOV.U32 R0, RZ, RZ, RZ ;  /* 0x000000ffff007224 */ /* 0x000fe200078e00ff */
[----:B0-----:R-:W-:Y:S02]  /*b360*/  CS2R R38, SRZ ;  /* 0x0000000000267805 */ /* 0x001fe4000001ff00 */
[----:B------:R-:W-:Y:S02]  /*b370*/  CS2R R76, SRZ ;  /* 0x00000000004c7805 */ /* 0x000fe4000001ff00 */
[----:B------:R-:W-:-:S02]  /*b380*/  VIMNMX R179, RZ, R179, !PT ;  /* 0x000000b3ffb37248 */ /* 0x000fc40007fe0100 */
[----:B--2---:R-:W-:Y:S02]  /*b390*/  CS2R R36, SRZ ;  /* 0x0000000000247805 */ /* 0x004fe4000001ff00 */
[----:B------:R-:W-:Y:S02]  /*b3a0*/  CS2R R72, SRZ ;  /* 0x0000000000487805 */ /* 0x000fe4000001ff00 */
[----:B------:R-:W-:Y:S02]  /*b3b0*/  CS2R R46, SRZ ;  /* 0x00000000002e7805 */ /* 0x000fe4000001ff00 */
[----:B------:R-:W-:Y:S02]  /*b3c0*/  ISETP.GT.AND P1, PT, R2, R179, PT ;  /* 0x000000b30200720c */ /* 0x000fe40003f24270 */
        /* <DEDUP_REMOVED lines=18> */
[----:B------:R-:W-:Y:S01]  /*b4f0*/  IMAD.MOV.U32 R30, RZ, RZ, RZ ;  /* 0x000000ffff1e7224 */ /* 0x000fe200078e00ff */
[----:B------:R-:W-:Y:S01]  /*b500*/  CS2R R6, SRZ ;  /* 0x0000000000067805 */ /* 0x000fe2000001ff00 */
[----:B------:R-:W-:Y:S02]  /*b510*/  IMAD.MOV.U32 R97, RZ, RZ, RZ ;  /* 0x000000ffff617224 */ /* 0x000fe400078e00ff */
[----:B------:R-:W-:-:S02]  /*b520*/  IMAD.MOV.U32 R28, RZ, RZ, RZ ;  /* 0x000000ffff1c7224 */ /* 0x000fc400078e00ff */
[----:B------:R-:W-:Y:S02]  /*b530*/  IMAD.MOV.U32 R32, RZ, RZ, RZ ;  /* 0x000000ffff207224 */ /* 0x000fe400078e00ff */
[----:B------:R-:W-:Y:S01]  /*b540*/  IMAD.MOV.U32 R99, RZ, RZ, RZ ;  /* 0x000000ffff637224 */ /* 0x000fe200078e00ff */
[----:B------:R-:W-:Y:S06]  /*b550*/  @!P1 BRA `(.L_x_1781) ;  /* 0x0000015000709947 */ /* 0x000fec0003800000 */
[----:B------:R-:W2:Y:S04]  /*b560*/  LDL R4, [R1+0x40] ;  /* 0x0000400001047983 */ /* 0x000ea80000100800 */
[----:B------:R-:W0:Y:S02]  /*b570*/  SHFL.IDX PT, R0, R224, RZ, 0x1f ;  /* 0x00001fffe0007589 */ /* 0x000e2400000e0000 */
[----:B0-----:R-:W-:-:S04]  /*b580*/  LEA.HI R3, R0, R0, RZ, 0x1 ;  /* 0x0000000000037211 */ /* 0x001fc800078f08ff */
[----:B------:R-:W-:-:S05]  /*b590*/  LOP3.LUT R3, R3, 0x1e, RZ, 0xc0, !PT ;  /* 0x0000001e03037812 */ /* 0x000fca00078ec0ff */
[----:B------:R-:W-:Y:S01]  /*b5a0*/  IMAD.IADD R3, R0, 0x1, -R3 ;  /* 0x0000000100037824 */ /* 0x000fe200078e0a03 */
[----:B--2---:R-:W-:-:S13]  /*b5b0*/  R2UR UR4, R4 ;  /* 0x00000000040472ca */ /* 0x004fda00000e0000 */
[----:B------:R-:W-:Y:S02]  /*b5c0*/  ULOP3.LUT UP0, URZ, UR4, 0x1bf, URZ, 0xc0, !UPT ;  /* 0x000001bf043f7892 */ /* 0x000fe4000f80c03f */
[----:B------:R-:W-:-:S04]  /*b5d0*/  LEA R3, R3, UR4, 0xd ;  /* 0x0000000403037c11 */ /* 0x000fc8000f8e68ff */
[----:B------:R-:W-:Y:S02]  /*b5e0*/  SHF.R.U32.HI R3, RZ, 0x4, R3 ;  /* 0x00000004ff037819 */ /* 0x000fe40000011603 */
[----:B------:R-:W-:Y:S02]  /*b5f0*/  PLOP3.LUT P0, PT, PT, PT, UP0, 0x80, 0x0 ;  /* 0x000000000000781c */ /* 0x000fe40003f0f008 */
[----:B------:R-:W-:-:S11]  /*b600*/  LOP3.LUT R68, R3, 0x3fff, RZ, 0xc0, !PT ;  /* 0x00003fff03447812 */ /* 0x000fd600078ec0ff */
        /* <DEDUP_REMOVED lines=17> */
.L_x_1782:
        /* <DEDUP_REMOVED lines=12> */
.L_x_1786:
[----:B-1----:R1:W2:Y:S02]  /*b7e0*/  SYNCS.PHASECHK.TRANS64.TRYWAIT P0, [R16+URZ+0x2a800], R3 ;  /* 0x02a80003100075a7 */ /* 0x0022a4000800017f */
[----:B--2---:R-:W-:Y:S05]  /*b7f0*/  @!P0 NANOSLEEP.SYNCS 0x989680 ;  /* 0x009896800000895d */ /* 0x004fea0003900000 */
[----:B------:R-:W2:Y:S02]  /*b800*/  @!P0 SYNCS.PHASECHK.TRANS64 P0, [R16+URZ+0x2a800], R3 ;  /* 0x02a80003100085a7 */ /* 0x000ea4000800007f */
[----:B--2---:R-:W-:Y:S05]  /*b810*/  @!P0 BRA `(.L_x_1786) ;  /* 0xfffffffc00f08947 */ /* 0x004fea000383ffff */
.L_x_1785:
[----:B------:R-:W-:Y:S05]  /*b820*/  BSYNC B0 ;  /* 0x0000000000007941 */ /* 0x000fea0003800000 */
.L_x_1784:
[----:B------:R-:W-:Y:S05]  /*b830*/  BRA `(.L_x_1787) ;  /* 0x00000074001c7947 */ /* 0x000fea0003800000 */
.L_x_1783:
[----:B------:R-:W2:Y:S01]  /*b840*/  LDL R0, [R1+0x40] ;  /* 0x0000400001007983 */ /* 0x000ea20000100800 */
[----:B------:R-:W-:Y:S02]  /*b850*/  ULDC.64 UR6, c[0x0][0x408] ;  /* 0x0001020000067ab9 */ /* 0x000fe40000000a00 */
[----:B-----5:R-:W-:Y:S01]  /*b860*/  IMAD.WIDE.U32 R26, R147, UR6, RZ ;  /* 0x00000006931a7c25 */ /* 0x020fe2000f8e00ff */
[----:B--2---:R-:W-:Y:S02]  /*b870*/  R2UR UR4, R0 ;  /* 0x00000000000472ca */ /* 0x004fe400000e0000 */
[----:B------:R-:W-:-:S11]  /*b880*/  SHF.R.S32.HI R0, RZ, 0x1f, R147 ;  /* 0x0000001fff007819 */ /* 0x000fd60000011493 */
[----:B------:R-:W-:-:S03]  /*b890*/  ULOP3.LUT UP0, URZ, UR4, 0x3ff, URZ, 0xc0, !UPT ;  /* 0x000003ff043f7892 */ /* 0x000fc6000f80c03f */
[----:B------:R-:W-:Y:S02]  /*b8a0*/  ULDC.64 UR4, c[0x0][0x3f8] ;  /* 0x0000fe0000047ab9 */ /* 0x000fe40000000a00 */
[C---:B------:R-:W-:Y:S01]  /*b8b0*/  IMAD R4, R0.reuse, UR4, RZ ;  /* 0x0000000400047c24 */ /* 0x040fe2000f8e02ff */
[----:B------:R-:W-:Y:S01]  /*b8c0*/  PLOP3.LUT P0, PT, PT, PT, UP0, 0x80, 0x0 ;  /* 0x000000000000781c */ /* 0x000fe20003f0f008 */
[----:B------:R-:W-:Y:S02]  /*b8d0*/  IMAD R0, R0, UR6, RZ ;  /* 0x0000000600007c24 */ /* 0x000fe4000f8e02ff */
[----:B------:R-:W-:-:S04]  /*b8e0*/  IMAD.WIDE.U32 R24, R147, UR4, RZ ;  /* 0x0000000493187c25 */ /* 0x000fc8000f8e00ff */
[C---:B------:R-:W-:Y:S02]  /*b8f0*/  IMAD R29, R147.reuse, UR5, R4 ;  /* 0x00000005931d7c24 */ /* 0x040fe4000f8e0204 */
[----:B------:R-:W-:Y:S02]  /*b900*/  IMAD R31, R147, UR7, R0 ;  /* 0x00000007931f7c24 */ /* 0x000fe4000f8e0200 */
[----:B------:R-:W-:Y:S02]  /*b910*/  IMAD.IADD R29, R29, 0x1, R25 ;  /* 0x000000011d1d7824 */ /* 0x000fe400078e0219 */
[----:B------:R-:W-:Y:S01]  /*b920*/  IMAD.IADD R31, R31, 0x1, R27 ;  /* 0x000000011f1f7824 */ /* 0x000fe200078e021b */
        /* <DEDUP_REMOVED lines=17> */
.L_x_1788:
[----:B------:R-:W-:Y:S01]  /*ba40*/  ULDC.U8 UR4, c[0x0][0x410] ;  /* 0x0001040000047ab9 */ /* 0x000fe20000000000 */
[----:B------:R-:W-:Y:S01]  /*ba50*/  BSSY B0, `(.L_x_1789) ;  /* 0x000071d000007945 */ /* 0x000fe20003800000 */
[----:B------:R-:W-:Y:S01]  /*ba60*/  ISETP.NE.AND P0, PT, RZ, UR4, PT ;  /* 0x00000004ff007c0c */ /* 0x000fe2000bf05270 */
[----:B------:R-:W-:-:S12]  /*ba70*/  IMAD.IADD R10, R162, 0x1, R177 ;  /* 0x00000001a20a7824 */ /* 0x000fd800078e02b1 */
[----:B------:R-:W-:Y:S05]  /*ba80*/  @!P0 BRA `(.L_x_1790) ;  /* 0x0000003800748947 */ /* 0x000fea0003800000 */
[----:B------:R-:W0:Y:S01]  /*ba90*/  LDC R20, c[0x0][0x448] ;  /* 0x00011200ff147b82 */ /* 0x000e220000000800 */
[----:B------:R-:W-:Y:S01]  /*baa0*/  IMAD R3, R189, 0x40, R10 ;  /* 0x00000040bd037824 */ /* 0x000fe200078e020a */
[----:B------:R-:W-:Y:S01]  /*bab0*/  ULDC.64 UR4, c[0x0][0x3f8] ;  /* 0x0000fe0000047ab9 */ /* 0x000fe20000000a00 */
[----:B------:R-:W-:Y:S01]  /*bac0*/  ULDC.64 UR6, c[0x0][0x408] ;  /* 0x0001020000067ab9 */ /* 0x000fe20000000a00 */
[----:B------:R-:W-:Y:S02]  /*bad0*/  IMAD.MOV.U32 R8, RZ, RZ, R24 ;  /* 0x000000ffff087224 */ /* 0x000fe400078e0018 */
[----:B------:R-:W-:Y:S02]  /*bae0*/  IMAD.MOV.U32 R9, RZ, RZ, R29 ;  /* 0x000000ffff097224 */ /* 0x000fe400078e001d */
[----:B------:R-:W-:Y:S02]  /*baf0*/  IMAD.MOV.U32 R12, RZ, RZ, R26 ;  /* 0x000000ffff0c7224 */ /* 0x000fe400078e001a */
[----:B------:R-:W-:Y:S01]  /*bb00*/  IMAD.MOV.U32 R13, RZ, RZ, R31 ;  /* 0x000000ffff0d7224 */ /* 0x000fe200078e001f */
[----:B0-----:R-:W-:-:S13]  /*bb10*/  ISETP.NE.AND P0, PT, R20, 0x1, PT ;  /* 0x000000011400780c */ /* 0x001fda0003f05270 */
[----:B------:R-:W0:Y:S08]  /*bb20*/  @P0 LDC R0, c[0x0][0x44c] ;  /* 0x00011300ff000b82 */ /* 0x000e300000000800 */
[----:B------:R-:W1:Y:S01]  /*bb30*/  @P0 LDC R5, c[0x0][0x450] ;  /* 0x00011400ff050b82 */ /* 0x000e620000000800 */
[----:B0-----:R-:W-:-:S05]  /*bb40*/  @P0 IMAD.HI.U32 R0, R3, R0, RZ ;  /* 0x0000000003000227 */ /* 0x001fca00078e00ff */
[----:B-1----:R-:W-:-:S04]  /*bb50*/  @P0 SHF.R.U32.HI R3, RZ, R5, R0 ;  /* 0x00000005ff030219 */ /* 0x002fc80000011600 */
[----:B------:R-:W-:Y:S01]  /*bb60*/  SHF.R.S32.HI R0, RZ, 0x1f, R3 ;  /* 0x0000001fff007819 */ /* 0x000fe20000011403 */
[----:B------:R-:W-:-:S04]  /*bb70*/  IMAD.WIDE.U32 R8, R3, UR4, R8 ;  /* 0x0000000403087c25 */ /* 0x000fc8000f8e0008 */
[C---:B------:R-:W-:Y:S02]  /*bb80*/  IMAD R4, R0.reuse, UR4, RZ ;  /* 0x0000000400047c24 */ /* 0x040fe4000f8e02ff */
[----:B------:R-:W-:Y:S02]  /*bb90*/  IMAD R0, R0, UR6, RZ ;  /* 0x0000000600007c24 */ /* 0x000fe4000f8e02ff */
[C---:B------:R-:W-:Y:S01]  /*bba0*/  IMAD R7, R3.reuse, UR5, R4 ;  /* 0x0000000503077c24 */ /* 0x040fe2000f8e0204 */
[----:B------:R-:W-:Y:S01]  /*bbb0*/  ULDC.64 UR4, c[0x0][0x3e8] ;  /* 0x0000fa0000047ab9 */ /* 0x000fe20000000a00 */
[C---:B------:R-:W-:Y:S01]  /*bbc0*/  IMAD.WIDE.U32 R12, R3.reuse, UR6, R12 ;  /* 0x00000006030c7c25 */ /* 0x040fe2000f8e000c */
[----:B------:R-:W-:Y:S01]  /*bbd0*/  LEA R6, P0, R8, UR4, 0x1 ;  /* 0x0000000408067c11 */ /* 0x000fe2000f8008ff */
[----:B------:R-:W-:Y:S02]  /*bbe0*/  UMOV UR4, 0xffffffff ;  /* 0xffffffff00047882 */ /* 0x000fe40000000000 */
[----:B------:R-:W-:Y:S01]  /*bbf0*/  IMAD R3, R3, UR7, R0 ;  /* 0x0000000703037c24 */ /* 0x000fe2000f8e0200 */
[----:B------:R-:W-:Y:S01]  /*bc00*/  ULDC.64 UR6, c[0x0][0x400] ;  /* 0x0001000000067ab9 */ /* 0x000fe20000000a00 */
[----:B------:R-:W-:Y:S01]  /*bc10*/  IMAD.IADD R7, R9, 0x1, R7 ;  /* 0x0000000109077824 */ /* 0x000fe200078e0207 */
[----:B------:R-:W-:Y:S01]  /*bc20*/  LEA R4, P1, R12, UR6, 0x1 ;  /* 0x000000060c047c11 */ /* 0x000fe2000f8208ff */
[----:B------:R-:W-:-:S03]  /*bc30*/  IMAD.IADD R3, R13, 0x1, R3 ;  /* 0x000000010d037824 */ /* 0x000fc600078e0203 */
[----:B------:R-:W-:Y:S02]  /*bc40*/  LEA.HI.X R7, R8, UR5, R7, 0x1, P0 ;  /* 0x0000000508077c11 */ /* 0x000fe400080f0c07 */
[----:B------:R-:W-:Y:S01]  /*bc50*/  LEA.HI.X R8, R12, UR7, R3, 0x1, P1 ;  /* 0x000000070c087c11 */ /* 0x000fe200088f0c03 */
[----:B------:R-:W-:Y:S06]  /*bc60*/  BRA.DIV UR4, `(.L_x_1791) ;  /* 0x000001ee04f07947 */ /* 0x000fec000b800000 */
[----:B------:R0:W1:Y:S04]  /*bc70*/  SHFL.IDX PT, R3, R7, RZ, 0x1c1f ;  /* 0x001c1fff07037589 */ /* 0x00006800000e0000 */
[----:B------:R0:W2:Y:S04]  /*bc80*/  SHFL.IDX PT, R0, R6, RZ, 0x1c1f ;  /* 0x001c1fff06007589 */ /* 0x0000a800000e0000 */
[----:B------:R0:W3:Y:S04]  /*bc90*/  SHFL.IDX PT, R5, R8, RZ, 0x1c1f ;  /* 0x001c1fff08057589 */ /* 0x0000e800000e0000 */
[----:B------:R0:W4:Y:S02]  /*bca0*/  SHFL.IDX PT, R14, R4, RZ, 0x1c1f ;  /* 0x001c1fff040e7589 */ /* 0x00012400000e0000 */
.L_x_2126:
[----:B------:R-:W-:Y:S01]  /*bcb0*/  IMAD R81, R163, R20, RZ ;  /* 0x00000014a3517224 */ /* 0x000fe200078e02ff */
[----:B------:R-:W-:Y:S01]  /*bcc0*/  BSSY B1, `(.L_x_1792) ;  /* 0x0000052000017945 */ /* 0x000fe20003800000 */
[----:B------:R-:W-:Y:S02]  /*bcd0*/  CS2R R58, SRZ ;  /* 0x00000000003a7805 */ /* 0x000fe4000001ff00 */
[----:B------:R-:W-:Y:S02]  /*bce0*/  CS2R R56, SRZ ;  /* 0x0000000000387805 */ /* 0x000fe4000001ff00 */
[----:B------:R-:W-:Y:S02]  /*bcf0*/  CS2R R50, SRZ ;  /* 0x0000000000327805 */ /* 0x000fe4000001ff00 */
[----:B------:R-:W-:Y:S02]  /*bd00*/  ISETP.GE.AND P0, PT, R10, R81, PT ;  /* 0x000000510a00720c */ /* 0x000fe40003f06270 */
        /* <DEDUP_REMOVED lines=10> */
[----:B------:R-:W-:Y:S01]  /*bdb0*/  ULDC UR4, c[0x0][0x3f4] ;  /* 0x0000fd0000047ab9 */ /* 0x000fe20000000800 */
[----:B------:R-:W-:Y:S02]  /*bdc0*/  CS2R R60, SRZ ;  /* 0x00000000003c7805 */ /* 0x000fe4000001ff00 */
[----:B------:R-:W-:Y:S02]  /*bdd0*/  ISETP.GE.AND P3, PT, R171, UR4, PT ;  /* 0x00000004ab007c0c */ /* 0x000fe4000bf66270 */
[----:B------:R-:W-:Y:S02]  /*bde0*/  CS2R R58, SRZ ;  /* 0x00000000003a7805 */ /* 0x000fe4000001ff00 */
[----:B------:R-:W-:Y:S01]  /*bdf0*/  ISETP.GE.AND P2, PT, R169, UR4, PT ;  /* 0x00000004a9007c0c */ /* 0x000fe2000bf46270 */
[----:B------:R-:W-:Y:S01]  /*be00*/  ULDC.64 UR6, c[0x0][0x208] ;  /* 0x0000820000067ab9 */ /* 0x000fe20000000a00 */
[----:B------:R-:W-:Y:S02]  /*be10*/  ISETP.GE.AND P1, PT, R170, UR4, PT ;  /* 0x00000004aa007c0c */ /* 0x000fe4000bf26270 */
[----:B------:R-:W-:-:S02]  /*be20*/  ISETP.GE.AND P0, PT, R168, UR4, PT ;  /* 0x00000004a8007c0c */ /* 0x000fc4000bf06270 */
[----:B------:R-:W-:-:S03]  /*be30*/  ISETP.GE.AND P4, PT, R160, UR4, PT ;  /* 0x00000004a0007c0c */ /* 0x000fc6000bf86270 */
[C---:B------:R-:W-:Y:S01]  /*be40*/  @!P3 IMAD.SHL.U32 R27, R171.reuse, 0x2, RZ ;  /* 0x00000002ab1bb824 */ /* 0x040fe200078e00ff */
[----:B------:R-:W-:-:S03]  /*be50*/  @!P3 SHF.L.U64.HI R20, R171, 0x1, R197 ;  /* 0x00000001ab14b819 */ /* 0x000fc600000102c5 */
[C---:B------:R-:W-:Y:S01]  /*be60*/  @!P2 IMAD.SHL.U32 R31, R169.reuse, 0x2, RZ ;  /* 0x00000002a91fa824 */ /* 0x040fe200078e00ff */
[----:B------:R-:W-:Y:S01]  /*be70*/  @!P2 SHF.L.U64.HI R12, R169, 0x1, R196 ;  /* 0x00000001a90ca819 */ /* 0x000fe200000102c4 */
[----:B------:R-:W-:Y:S01]  /*be80*/  @!P1 IMAD.SHL.U32 R39, R170, 0x2, RZ ;  /* 0x00000002aa279824 */ /* 0x000fe200078e00ff */
[-C--:B--2---:R-:W-:Y:S01]  /*be90*/  @!P3 IADD3 R24, P6, R0, R27.reuse, RZ ;  /* 0x0000001b0018b210 */ /* 0x084fe20007fde0ff */
[----:B------:R-:W-:Y:S01]  /*bea0*/  @!P0 IMAD.SHL.U32 R63, R168, 0x2, RZ ;  /* 0x00000002a83f8824 */ /* 0x000fe200078e00ff */
[----:B----4-:R-:W-:Y:S01]  /*beb0*/  @!P3 IADD3 R26, P5, R14, R27, RZ ;  /* 0x0000001b0e1ab210 */ /* 0x010fe20007fbe0ff */
[----:B-1----:R-:W-:Y:S01]  /*bec0*/  @!P4 IMAD.MOV.U32 R13, RZ, RZ, R3 ;  /* 0x000000ffff0dc224 */ /* 0x002fe200078e0003 */
[----:B------:R-:W-:Y:S01]  /*bed0*/  @!P0 SHF.L.U64.HI R34, R168, 0x1, R194 ;  /* 0x00000001a8228819 */ /* 0x000fe200000102c2 */
[--C-:B------:R-:W-:Y:S01]  /*bee0*/  @!P3 IMAD.X R25, R3, 0x1, R20.reuse, P6 ;  /* 0x000000010319b824 */ /* 0x100fe200030e0614 */
[-C--:B------:R-:W-:Y:S01]  /*bef0*/  @!P2 IADD3 R28, P6, R0, R31.reuse, RZ ;  /* 0x0000001f001ca210 */ /* 0x080fe20007fde0ff */
[----:B---3--:R-:W-:Y:S01]  /*bf00*/  @!P3 IMAD.X R27, R5, 0x1, R20, P5 ;  /* 0x00000001051bb824 */ /* 0x008fe200028e0614 */
[----:B------:R-:W-:Y:S01]  /*bf10*/  @!P2 IADD3 R30, P5, R14, R31, RZ ;  /* 0x0000001f0e1ea210 */ /* 0x000fe20007fbe0ff */
[----:B------:R-:W-:Y:S01]  /*bf20*/  @!P4 IMAD.MOV.U32 R15, RZ, RZ, R5 ;  /* 0x000000ffff0fc224 */ /* 0x000fe200078e0005 */
[----:B------:R-:W-:Y:S01]  /*bf30*/  @!P1 SHF.L.U64.HI R20, R170, 0x1, R195 ;  /* 0x00000001aa149819 */ /* 0x000fe200000102c3 */
[--C-:B------:R-:W-:Y:S01]  /*bf40*/  @!P2 IMAD.X R29, R3, 0x1, R12.reuse, P6 ;  /* 0x00000001031da824 */ /* 0x100fe200030e060c */
[----:B------:R-:W-:Y:S01]  /*bf50*/  @!P1 IADD3 R36, P6, R0, R39, RZ ;  /* 0x0000002700249210 */ /* 0x000fe20007fde0ff */
[----:B------:R-:W-:Y:S01]  /*bf60*/  @!P2 IMAD.X R31, R5, 0x1, R12, P5 ;  /* 0x00000001051fa824 */ /* 0x000fe200028e060c */
[----:B------:R-:W-:Y:S01]  /*bf70*/  ISETP.GE.AND P5, PT, R172, UR4, PT ;  /* 0x00000004ac007c0c */ /* 0x000fe2000bfa6270 */
[----:B------:R-:W-:-:S02]  /*bf80*/  @!P4 IMAD.MOV.U32 R12, RZ, RZ, R0 ;  /* 0x000000ffff0cc224 */ /* 0x000fc400078e0000 */
[----:B------:R-:W-:Y:S01]  /*bf90*/  @!P1 IMAD.X R37, R3, 0x1, R20, P6 ;  /* 0x0000000103259824 */ /* 0x000fe200030e0614 */
[----:B------:R-:W-:Y:S01]  /*bfa0*/  @!P1 IADD3 R38, P6, R14, R39, RZ ;  /* 0x000000270e269210 */ /* 0x000fe20007fde0ff */
[----:B------:R-:W-:-:S04]  /*bfb0*/  @!P4 IMAD.WIDE R12, R160, 0x2, R12 ;  /* 0x00000002a00cc825 */ /* 0x000fc800078e020c */
[----:B------:R-:W-:Y:S01]  /*bfc0*/  @!P1 IMAD.X R39, R5, 0x1, R20, P6 ;  /* 0x0000000105279824 */ /* 0x000fe200030e0614 */
[-C--:B------:R-:W-:Y:S01]  /*bfd0*/  @!P0 IADD3 R48, P6, R0, R63.reuse, RZ ;  /* 0x0000003f00308210 */ /* 0x080fe20007fde0ff */
[----:B------:R-:W-:Y:S01]  /*bfe0*/  @!P4 IMAD.WIDE R20, R160, 0x2, R14 ;  /* 0x00000002a014c825 */ /* 0x000fe200078e020e */
[----:B------:R1:W5:Y:S03]  /*bff0*/  @!P4 LD.E.64 R60, desc[UR6][R12.64] ;  /* 0x000000060c3cc980 */ /* 0x000366000c101b00 */
[----:B------:R-:W-:Y:S01]  /*c000*/  @!P0 IMAD.X R49, R3, 0x1, R34, P6 ;  /* 0x0000000103318824 */ /* 0x000fe200030e0622 */
[----:B------:R-:W-:Y:S01]  /*c010*/  @!P0 IADD3 R62, P6, R14, R63, RZ ;  /* 0x0000003f0e3e8210 */ /* 0x000fe20007fde0ff */
[C---:B------:R-:W-:Y:S01]  /*c020*/  @!P5 IMAD.SHL.U32 R15, R172.reuse, 0x2, RZ ;  /* 0x00000002ac0fd824 */ /* 0x040fe200078e00ff */
[----:B------:R1:W5:Y:S01]  /*c030*/  @!P4 LD.E.64 R58, desc[UR6][R20.64] ;  /* 0x00000006143ac980 */ /* 0x000362000c101b00 */
[----:B------:R-:W-:-:S02]  /*c040*/  @!P5 SHF.L.U64.HI R32, R172, 0x1, R193 ;  /* 0x00000001ac20d819 */ /* 0x000fc400000102c1 */
[----:B------:R-:W-:Y:S01]  /*c050*/  CS2R R54, SRZ ;  /* 0x0000000000367805 */ /* 0x000fe2000001ff00 */
[----:B------:R-:W-:Y:S01]  /*c060*/  @!P0 IMAD.X R63, R5, 0x1, R34, P6 ;  /* 0x00000001053f8824 */ /* 0x000fe200030e0622 */
[-C--:B------:R-:W-:Y:S02]  /*c070*/  @!P5 IADD3 R64, P4, R0, R15.reuse, RZ ;  /* 0x0000000f0040d210 */ /* 0x080fe40007f9e0ff */
[----:B------:R-:W-:Y:S02]  /*c080*/  CS2R R56, SRZ ;  /* 0x0000000000387805 */ /* 0x000fe4000001ff00 */
[----:B------:R-:W-:Y:S02]  /*c090*/  @!P5 IADD3 R14, P6, R14, R15, RZ ;  /* 0x0000000f0e0ed210 */ /* 0x000fe40007fde0ff */
[----:B------:R-:W-:Y:S02]  /*c0a0*/  CS2R R52, SRZ ;  /* 0x0000000000347805 */ /* 0x000fe4000001ff00 */
[----:B------:R-:W-:Y:S01]  /*c0b0*/  CS2R R50, SRZ ;  /* 0x0000000000327805 */ /* 0x000fe2000001ff00 */
[--C-:B------:R-:W-:Y:S01]  /*c0c0*/  @!P5 IMAD.X R65, R3, 0x1, R32.reuse, P4 ;  /* 0x000000010341d824 */ /* 0x100fe200020e0620 */
[----:B------:R-:W-:Y:S01]  /*c0d0*/  CS2R R44, SRZ ;  /* 0x00000000002c7805 */ /* 0x000fe2000001ff00 */
[----:B------:R-:W-:Y:S01]  /*c0e0*/  @!P5 IMAD.X R15, R5, 0x1, R32, P6 ;  /* 0x00000001050fd824 */ /* 0x000fe200030e0620 */
[----:B------:R-:W-:-:S02]  /*c0f0*/  CS2R R46, SRZ ;  /* 0x00000000002e7805 */ /* 0x000fc4000001ff00 */
[----:B------:R-:W-:Y:S02]  /*c100*/  CS2R R42, SRZ ;  /* 0x00000000002a7805 */ /* 0x000fe4000001ff00 */
[----:B------:R-:W-:Y:S02]  /*c110*/  CS2R R40, SRZ ;  /* 0x0000000000287805 */ /* 0x000fe4000001ff00 */
[----:B------:R-:W-:Y:S02]  /*c120*/  CS2R R32, SRZ ;  /* 0x0000000000207805 */ /* 0x000fe4000001ff00 */
[----:B------:R-:W-:Y:S01]  /*c130*/  CS2R R34, SRZ ;  /* 0x0000000000227805 */ /* 0x000fe2000001ff00 */
[----:B------:R1:W5:Y:S04]  /*c140*/  @!P3 LD.E.64 R54, desc[UR6][R24.64] ;  /* 0x000000061836b980 */ /* 0x000368000c101b00 */
        /* <DEDUP_REMOVED lines=8> */
[----:B------:R1:W5:Y:S02]  /*c1d0*/  @!P5 LD.E.64 R34, desc[UR6][R14.64] ;  /* 0x000000060e22d980 */ /* 0x000364000c101b00 */
.L_x_1793:
[----:B------:R-:W-:Y:S05]  /*c1e0*/  BSYNC B1 ;  /* 0x0000000000017941 */ /* 0x000fea0003800000 */
.L_x_1792:
[----:B--2--5:R-:W-:Y:S01]  /*c1f0*/  IMAD.MOV.U32 R0, RZ, RZ, R58 ;  /* 0x000000ffff007224 */ /* 0x024fe200078e003a */
[----:B------:R-:W-:Y:S01]  /*c200*/  UMOV UR4, 0xffffffff ;  /* 0xffffffff00047882 */ /* 0x000fe20000000000 */
[----:B-1----:R-:W-:Y:S01]  /*c210*/  IMAD.MOV.U32 R3, RZ, RZ, R59 ;  /* 0x000000ffff037224 */ /* 0x002fe200078e003b */
[----:B------:R-:W-:Y:S01]  /*c220*/  CS2R R30, SRZ ;  /* 0x00000000001e7805 */ /* 0x000fe2000001ff00 */
[----:B---3--:R-:W-:Y:S01]  /*c230*/  IMAD.MOV.U32 R5, RZ, RZ, R56 ;  /* 0x000000ffff057224 */ /* 0x008fe200078e0038 */
        /* <DEDUP_REMOVED lines=44> */
[----:B------:R-:W-:Y:S01]  /*c500*/  PRMT R80, R9, 0x7610, R80 ;  /* 0x0000761009507816 */ /* 0x000fe20000000050 */
[----:B------:R-:W-:Y:S06]  /*c510*/  BRA.DIV UR4, `(.L_x_1794) ;  /* 0x000001ea04347947 */ /* 0x000fec000b800000 */
[----:B------:R1:W2:Y:S04]  /*c520*/  SHFL.IDX PT, R3, R7, 0x1, 0x1c1f ;  /* 0x003c1f0007037f89 */ /* 0x0002a800000e0000 */
[----:B------:R1:W3:Y:S04]  /*c530*/  SHFL.IDX PT, R0, R6, 0x1, 0x1c1f ;  /* 0x003c1f0006007f89 */ /* 0x0002e800000e0000 */
[----:B------:R1:W1:Y:S04]  /*c540*/  SHFL.IDX PT, R5, R8, 0x1, 0x1c1f ;  /* 0x003c1f0008057f89 */ /* 0x00026800000e0000 */
[----:B0-----:R-:W0:Y:S02]  /*c550*/  SHFL.IDX PT, R4, R4, 0x1, 0x1c1f ;  /* 0x003c1f0004047f89 */ /* 0x001e2400000e0000 */
.L_x_2132:
[----:B------:R-:W-:Y:S01]  /*c560*/  VIADD R10, R10, 0x40 ;  /* 0x000000400a0a7836 */ /* 0x000fe20000000000 */
[----:B-1----:R-:W-:Y:S01]  /*c570*/  LOP3.LUT R6, R174, 0x18, R18, 0xf8, !PT ;  /* 0x00000018ae067812 */ /* 0x002fe200078ef812 */
[----:B------:R-:W-:Y:S01]  /*c580*/  BSSY B1, `(.L_x_1795) ;  /* 0x0000054000017945 */ /* 0x000fe20003800000 */
[----:B------:R-:W-:Y:S02]  /*c590*/  LOP3.LUT P0, RZ, R200, 0x4, RZ, 0xc0, !PT ;  /* 0x00000004c8ff7812 */ /* 0x000fe4000780c0ff */
[----:B------:R-:W-:Y:S02]  /*c5a0*/  CS2R R36, SRZ ;  /* 0x0000000000247805 */ /* 0x000fe4000001ff00 */
[----:B------:R-:W-:Y:S02]  /*c5b0*/  ISETP.GE.AND P1, PT, R10, R81, PT ;  /* 0x000000510a00720c */ /* 0x000fe40003f26270 */
[----:B------:R-:W-:Y:S02]  /*c5c0*/  CS2R R26, SRZ ;  /* 0x00000000001a7805 */ /* 0x000fe4000001ff00 */
[----:B------:R-:W-:-:S02]  /*c5d0*/  LOP3.LUT R7, R6, R175, RZ, 0x3c, !PT ;  /* 0x000000af06077212 */ /* 0x000fc400078e3cff */
[----:B------:R-:W-:Y:S02]  /*c5e0*/  CS2R R20, SRZ ;  /* 0x0000000000147805 */ /* 0x000fe4000001ff00 */
[----:B------:R-:W-:Y:S02]  /*c5f0*/  CS2R R12, SRZ ;  /* 0x00000000000c7805 */ /* 0x000fe4000001ff00 */
[----:B------:R-:W-:Y:S02]  /*c600*/  CS2R R8, SRZ ;  /* 0x0000000000087805 */ /* 0x000fe4000001ff00 */
[----:B------:R-:W-:Y:S01]  /*c610*/  CS2R R48, SRZ ;  /* 0x0000000000307805 */ /* 0x000fe2000001ff00 */
[----:B------:R-:W-:Y:S01]  /*c620*/  IMAD.IADD R7, R176, 0x1, R7 ;  /* 0x00000001b0077824 */ /* 0x000fe200078e0207 */
[----:B------:R-:W-:Y:S02]  /*c630*/  CS2R R38, SRZ ;  /* 0x0000000000267805 */ /* 0x000fe4000001ff00 */
[----:B------:R-:W-:-:S02]  /*c640*/  CS2R R28, SRZ ;  /* 0x00000000001c7805 */ /* 0x000fc4000001ff00 */
[----:B------:R-:W-:Y:S02]  /*c650*/  CS2R R24, SRZ ;  /* 0x0000000000187805 */ /* 0x000fe4000001ff00 */
[----:B----4-:R-:W-:Y:S01]  /*c660*/  CS2R R14, SRZ ;  /* 0x00000000000e7805 */ /* 0x010fe2000001ff00 */
[----:B------:R-:W-:Y:S01]  /*c670*/  IMAD R62, R7, 0x2, R16 ;  /* 0x00000002073e7824 */ /* 0x000fe200078e0210 */
        /* <DEDUP_REMOVED lines=9> */
[----:B------:R-:W-:-:S05]  /*c710*/  ISETP.GE.AND P1, PT, R168, UR4, PT ;  /* 0x00000004a8007c0c */ /* 0x000fca000bf26270 */
[C---:B------:R-:W-:Y:S01]  /*c720*/  @!P4 IMAD.SHL.U32 R9, R171.reuse, 0x2, RZ ;  /* 0x00000002ab09c824 */ /* 0x040fe200078e00ff */
[----:B------:R-:W-:-:S03]  /*c730*/  @!P4 SHF.L.U64.HI R6, R171, 0x1, R197 ;  /* 0x00000001ab06c819 */ /* 0x000fc600000102c5 */
[C---:B------:R-:W-:Y:S01]  /*c740*/  @!P3 IMAD.SHL.U32 R73, R169.reuse, 0x2, RZ ;  /* 0x00000002a949b824 */ /* 0x040fe200078e00ff */
[----:B------:R-:W-:Y:S01]  /*c750*/  @!P3 SHF.L.U64.HI R12, R169, 0x1, R196 ;  /* 0x00000001a90cb819 */ /* 0x000fe200000102c4 */
[----:B------:R-:W-:Y:S01]  /*c760*/  @!P2 IMAD.SHL.U32 R67, R170, 0x2, RZ ;  /* 0x00000002aa43a824 */ /* 0x000fe200078e00ff */
[-C--:B---3--:R-:W-:Y:S01]  /*c770*/  @!P4 IADD3 R10, P5, R0, R9.reuse, RZ ;  /* 0x00000009000ac210 */ /* 0x088fe20007fbe0ff */
[----:B------:R-:W-:Y:S01]  /*c780*/  @!P1 IMAD.SHL.U32 R7, R168, 0x2, RZ ;  /* 0x00000002a8079824 */ /* 0x000fe200078e00ff */
[----:B0-----:R-:W-:Y:S02]  /*c790*/  @!P4 IADD3 R8, P6, R4, R9, RZ ;  /* 0x000000090408c210 */ /* 0x001fe40007fde0ff */
[----:B------:R-:W-:Y:S01]  /*c7a0*/  @!P2 SHF.L.U64.HI R14, R170, 0x1, R195 ;  /* 0x00000001aa0ea819 */ /* 0x000fe200000102c3 */
[--C-:B--2---:R-:W-:Y:S01]  /*c7b0*/  @!P4 IMAD.X R11, R3, 0x1, R6.reuse, P5 ;  /* 0x00000001030bc824 */ /* 0x104fe200028e0606 */
[-C--:B------:R-:W-:Y:S01]  /*c7c0*/  @!P3 IADD3 R76, P5, R0, R73.reuse, RZ ;  /* 0x00000049004cb210 */ /* 0x080fe20007fbe0ff */
[----:B------:R-:W-:Y:S01]  /*c7d0*/  @!P4 IMAD.X R9, R5, 0x1, R6, P6 ;  /* 0x000000010509c824 */ /* 0x000fe200030e0606 */
[----:B------:R-:W-:-:S02]  /*c7e0*/  @!P3 IADD3 R72, P6, R4, R73, RZ ;  /* 0x000000490448b210 */ /* 0x000fc40007fde0ff */
[----:B------:R-:W-:Y:S01]  /*c7f0*/  @!P1 SHF.L.U64.HI R20, R168, 0x1, R194 ;  /* 0x00000001a8149819 */ /* 0x000fe200000102c2 */
[--C-:B------:R-:W-:Y:S01]  /*c800*/  @!P3 IMAD.X R77, R3, 0x1, R12.reuse, P5 ;  /* 0x00000001034db824 */ /* 0x100fe200028e060c */
[-C--:B------:R-:W-:Y:S01]  /*c810*/  @!P2 IADD3 R70, P5, R0, R67.reuse, RZ ;  /* 0x000000430046a210 */ /* 0x080fe20007fbe0ff */
[----:B------:R-:W-:Y:S01]  /*c820*/  @!P3 IMAD.X R73, R5, 0x1, R12, P6 ;  /* 0x000000010549b824 */ /* 0x000fe200030e060c */
[----:B------:R-:W-:-:S03]  /*c830*/  @!P2 IADD3 R66, P6, R4, R67, RZ ;  /* 0x000000430442a210 */ /* 0x000fc60007fde0ff */
[--C-:B------:R-:W-:Y:S01]  /*c840*/  @!P2 IMAD.X R71, R3, 0x1, R14.reuse, P5 ;  /* 0x000000010347a824 */ /* 0x100fe200028e060e */
[----:B------:R-:W-:Y:S01]  /*c850*/  @!P1 IADD3 R64, P5, R0, R7, RZ ;  /* 0x0000000700409210 */ /* 0x000fe20007fbe0ff */
[----:B------:R-:W-:Y:S01]  /*c860*/  @!P2 IMAD.X R67, R5, 0x1, R14, P6 ;  /* 0x000000010543a824 */ /* 0x000fe200030e060e */
[----:B------:R-:W-:-:S03]  /*c870*/  ISETP.GE.AND P6, PT, R160, UR4, PT ;  /* 0x00000004a0007c0c */ /* 0x000fc6000bfc6270 */
[----:B------:R-:W-:Y:S01]  /*c880*/  @!P1 IMAD.X R65, R3, 0x1, R20, P5 ;  /* 0x0000000103419824 */ /* 0x000fe200028e0614 */
[----:B------:R-:W-:-:S05]  /*c890*/  @!P1 IADD3 R6, P5, R4, R7, RZ ;  /* 0x0000000704069210 */ /* 0x000fca0007fbe0ff */
[----:B------:R-:W-:Y:S01]  /*c8a0*/  @!P1 IMAD.X R7, R5, 0x1, R20, P5 ;  /* 0x0000000105079824 */ /* 0x000fe200028e0614 */
[----:B------:R-:W-:-:S03]  /*c8b0*/  ISETP.GE.AND P5, PT, R172, UR4, PT ;  /* 0x00000004ac007c0c */ /* 0x000fc6000bfa6270 */
[----:B------:R-:W-:Y:S02]  /*c8c0*/  @!P6 IMAD.MOV.U32 R12, RZ, RZ, R0 ;  /* 0x000000ffff0ce224 */ /* 0x000fe400078e0000 */
[----:B------:R-:W-:Y:S02]  /*c8d0*/  @!P6 IMAD.MOV.U32 R13, RZ, RZ, R3 ;  /* 0x000000ffff0de224 */ /* 0x000fe400078e0003 */
[----:B------:R-:W-:-:S04]  /*c8e0*/  @!P6 IMAD.WIDE R14, R160, 0x2, R4 ;  /* 0x00000002a00ee825 */ /* 0x000fc800078e0204 */
[----:B------:R-:W-:Y:S01]  /*c8f0*/  @!P6 IMAD.WIDE R12, R160, 0x2, R12 ;  /* 0x00000002a00ce825 */ /* 0x000fe200078e020c */
[----:B------:R0:W5:Y:S03]  /*c900*/  @!P6 LD.E.64 R30, desc[UR6][R14.64] ;  /* 0x000000060e1ee980 */ /* 0x000166000c101b00 */
[C---:B------:R-:W-:Y:S01]  /*c910*/  @!P5 IMAD.SHL.U32 R21, R172.reuse, 0x2, RZ ;  /* 0x00000002ac15d824 */ /* 0x040fe200078e00ff */
[----:B------:R1:W5:Y:S01]  /*c920*/  @!P6 LD.E.64 R48, desc[UR6][R12.64] ;  /* 0x000000060c30e980 */ /* 0x000362000c101b00 */
[----:B------:R-:W-:-:S03]  /*c930*/  @!P5 SHF.L.U64.HI R20, R172, 0x1, R193 ;  /* 0x00000001ac14d819 */ /* 0x000fc600000102c1 */
[-C--:B------:R-:W-:Y:S02]  /*c940*/  @!P5 IADD3 R74, P6, R0, R21.reuse, RZ ;  /* 0x00000015004ad210 */ /* 0x080fe40007fde0ff */
[----:B------:R-:W-:Y:S02]  /*c950*/  CS2R R38, SRZ ;  /* 0x0000000000267805 */ /* 0x000fe4000001ff00 */
[----:B------:R-:W-:Y:S01]  /*c960*/  CS2R R36, SRZ ;  /* 0x0000000000247805 */ /* 0x000fe2000001ff00 */
[----:B------:R-:W-:Y:S01]  /*c970*/  @!P5 IMAD.X R75, R3, 0x1, R20, P6 ;  /* 0x00000001034bd824 */ /* 0x000fe200030e0614 */
[----:B------:R-:W-:Y:S02]  /*c980*/  @!P5 IADD3 R4, P6, R4, R21, RZ ;  /* 0x000000150404d210 */ /* 0x000fe40007fde0ff */
[----:B------:R2:W5:Y:S01]  /*c990*/  @!P4 LD.E.64 R38, desc[UR6][R10.64] ;  /* 0x000000060a26c980 */ /* 0x000562000c101b00 */
[----:B------:R-:W-:Y:S02]  /*c9a0*/  CS2R R28, SRZ ;  /* 0x00000000001c7805 */ /* 0x000fe4000001ff00 */
[----:B------:R-:W-:-:S02]  /*c9b0*/  CS2R R26, SRZ ;  /* 0x00000000001a7805 */ /* 0x000fc4000001ff00 */
[----:B------:R-:W-:Y:S01]  /*c9c0*/  CS2R R24, SRZ ;  /* 0x0000000000187805 */ /* 0x000fe2000001ff00 */
[----:B------:R-:W-:Y:S01]  /*c9d0*/  @!P5 IMAD.X R5, R5, 0x1, R20, P6 ;  /* 0x000000010505d824 */ /* 0x000fe200030e0614 */
[----:B------:R3:W5:Y:S01]  /*c9e0*/  @!P4 LD.E.64 R36, desc[UR6][R8.64] ;  /* 0x000000060824c980 */ /* 0x000762000c101b00 */
[----:B------:R-:W-:Y:S02]  /*c9f0*/  CS2R R20, SRZ ;  /* 0x0000000000147805 */ /* 0x000fe4000001ff00 */
[----:B0-----:R-:W-:Y:S02]  /*ca00*/  CS2R R14, SRZ ;  /* 0x00000000000e7805 */ /* 0x001fe4000001ff00 */
[----:B-1----:R-:W-:Y:S01]  /*ca10*/  CS2R R12, SRZ ;  /* 0x00000000000c7805 */ /* 0x002fe2000001ff00 */
[----:B------:R1:W5:Y:S01]  /*ca20*/  @!P3 LD.E.64 R28, desc[UR6][R76.64] ;  /* 0x000000064c1cb980 */ /* 0x000362000c101b00 */
[----:B--2---:R-:W-:-:S03]  /*ca30*/  CS2R R10, SRZ ;  /* 0x00000000000a7805 */ /* 0x004fc6000001ff00 */
[----:B------:R1:W5:Y:S01]  /*ca40*/  @!P3 LD.E.64 R26, desc[UR6][R72.64] ;  /* 0x00000006481ab980 */ /* 0x000362000c101b00 */
[----:B---3--:R-:W-:-:S03]  /*ca50*/  CS2R R8, SRZ ;  /* 0x0000000000087805 */ /* 0x008fc6000001ff00 */
[----:B------:R1:W5:Y:S04]  /*ca60*/  @!P2 LD.E.64 R24, desc[UR6][R70.64] ;  /* 0x000000064618a980 */ /* 0x000368000c101b00 */
[----:B------:R1:W5:Y:S04]  /*ca70*/  @!P2 LD.E.64 R20, desc[UR6][R66.64] ;  /* 0x000000064214a980 */ /* 0x000368000c101b00 */
[----:B------:R1:W5:Y:S04]  /*ca80*/  @!P1 LD.E.64 R14, desc[UR6][R64.64] ;  /* 0x00000006400e9980 */ /* 0x000368000c101b00 */
[----:B------:R1:W5:Y:S04]  /*ca90*/  @!P1 LD.E.64 R12, desc[UR6][R6.64] ;  /* 0x00000006060c9980 */ /* 0x000368000c101b00 */
[----:B------:R1:W5:Y:S04]  /*caa0*/  @!P5 LD.E.64 R10, desc[UR6][R74.64] ;  /* 0x000000064a0ad980 */ /* 0x000368000c101b00 */
[----:B------:R1:W5:Y:S02]  /*cab0*/  @!P5 LD.E.64 R8, desc[UR6][R4.64] ;  /* 0x000000060408d980 */ /* 0x000364000c101b00 */
.L_x_1796:
[----:B------:R-:W-:Y:S05]  /*cac0*/  BSYNC B1 ;  /* 0x0000000000017941 */ /* 0x000fea0003800000 */
.L_x_1795:
[----:B01---5:R-:W-:Y:S01]  /*cad0*/  IMAD.MOV.U32 R4, RZ, RZ, R30 ;  /* 0x000000ffff047224 */ /* 0x023fe200078e001e */
[----:B--2---:R-:W-:Y:S01]  /*cae0*/  LEA.HI R3, R187, R187, RZ, 0x1 ;  /* 0x000000bbbb037211 */ /* 0x004fe200078f08ff */
[C---:B------:R-:W-:Y:S01]  /*caf0*/  VIADD R5, R62.reuse, 0xc400 ;  /* 0x0000c4003e057836 */ /* 0x040fe20000000000 */
[----:B------:R-:W-:Y:S01]  /*cb00*/  VIADDMNMX R81, R81, -R177, 0x80, PT ;  /* 0x0000008051517446 */ /* 0x000fe200038009b1 */
[----:B---3--:R-:W-:Y:S01]  /*cb10*/  VIADD R0, R62, 0xc440 ;  /* 0x0000c4403e007836 */ /* 0x008fe20000000000 */
[----:B------:R-:W-:Y:S01]  /*cb20*/  PRMT R104, R4, 0x7610, R104 ;  /* 0x0000761004687816 */ /* 0x000fe20000000068 */
[----:B------:R-:W-:Y:S01]  /*cb30*/  @P0 VIADD R0, R5, 0xffffffc0 ;  /* 0xffffffc005000836 */ /* 0x000fe20000000000 */
[----:B------:R-:W-:Y:S01]  /*cb40*/  LOP3.LUT R4, R3, 0xfffffffe, RZ, 0xc0, !PT ;  /* 0xfffffffe03047812 */ /* 0x000fe200078ec0ff */
[----:B------:R-:W-:Y:S01]  /*cb50*/  IMAD.MOV.U32 R5, RZ, RZ, R31 ;  /* 0x000000ffff057224 */ /* 0x000fe200078e001f */
[----:B------:R-:W-:Y:S01]  /*cb60*/  BSSY B1, `(.L_x_1797) ;  /* 0x0000031000017945 */ /* 0x000fe20003800000 */
[----:B------:R-:W-:Y:S01]  /*cb70*/  IMAD.MOV.U32 R6, RZ, RZ, R36 ;  /* 0x000000ffff067224 */ /* 0x000fe200078e0024 */
[----:B------:R-:W-:Y:S01]  /*cb80*/  ISETP.GE.AND P1, PT, R162, R81, PT ;  /* 0x00000051a200720c */ /* 0x000fe20003f26270 */
[----:B------:R-:W-:Y:S01]  /*cb90*/  IMAD.IADD R4, R187, 0x1, -R4 ;  /* 0x00000001bb047824 */ /* 0x000fe200078e0a04 */
[----:B------:R-:W-:Y:S01]  /*cba0*/  PRMT R105, R5, 0x7610, R105 ;  /* 0x0000761005697816 */ /* 0x000fe20000000069 */
[----:B------:R-:W-:Y:S01]  /*cbb0*/  IMAD.MOV.U32 R7, RZ, RZ, R37 ;  /* 0x000000ffff077224 */ /* 0x000fe200078e0025 */
[----:B------:R-:W-:Y:S01]  /*cbc0*/  PRMT R96, R6, 0x7610, R96 ;  /* 0x0000761006607816 */ /* 0x000fe20000000060 */
[----:B------:R-:W-:Y:S01]  /*cbd0*/  IMAD.MOV.U32 R3, RZ, RZ, R26 ;  /* 0x000000ffff037224 */ /* 0x000fe200078e001a */
[----:B------:R-:W-:Y:S01]  /*cbe0*/  SHF.L.U32 R5, R4, 0x1f, RZ ;  /* 0x0000001f04057819 */ /* 0x000fe200000006ff */
[----:B------:R-:W-:Y:S01]  /*cbf0*/  IMAD.MOV.U32 R6, RZ, RZ, R27 ;  /* 0x000000ffff067224 */ /* 0x000fe200078e001b */
[----:B------:R-:W-:Y:S01]  /*cc00*/  PRMT R97, R7, 0x7610, R97 ;  /* 0x0000761007617816 */ /* 0x000fe20000000061 */
[----:B------:R-:W-:Y:S01]  /*cc10*/  IMAD.MOV.U32 R7, RZ, RZ, R20 ;  /* 0x000000ffff077224 */ /* 0x000fe200078e0014 */
[----:B------:R-:W0:Y:S01]  /*cc20*/  SYNCS.PHASECHK.TRANS64.TRYWAIT P0, [R16+URZ+0x2a800], R5 ;  /* 0x02a80005100075a7 */ /* 0x000e22000800017f */
        /* <DEDUP_REMOVED lines=35> */
[----:B0-----:R-:W-:Y:S06]  /*ce60*/  @!P0 BRA `(.L_x_1798) ;  /* 0x000001e000548947 */ /* 0x001fec0003800000 */
.L_x_2133:
[----:B------:R-:W-:Y:S05]  /*ce70*/  BSYNC B1 ;  /* 0x0000000000017941 */ /* 0x000fea0003800000 */
.L_x_1797:
[----:B------:R-:W-:Y:S01]  /*ce80*/  BSSY B1, `(.L_x_1799) ;  /* 0x000012f000017945 */ /* 0x000fe20003800000 */
        /* <DEDUP_REMOVED lines=13> */
[--C-:B------:R-:W-:Y:S02]  /*cf60*/  SHF.R.U64 R113, R60, 0x10, R61.reuse ;  /* 0x000000103c717819 */ /* 0x100fe4000000123d */
[----:B------:R-:W-:Y:S02]  /*cf70*/  SHF.R.U32.HI R60, RZ, 0x10, R61 ;  /* 0x00000010ff3c7819 */ /* 0x000fe4000001163d */
[--C-:B------:R-:W-:Y:S02]  /*cf80*/  SHF.R.U64 R61, R58, 0x10, R59.reuse ;  /* 0x000000103a3d7819 */ /* 0x100fe4000000123b */
[----:B------:R-:W-:Y:S02]  /*cf90*/  SHF.R.U32.HI R58, RZ, 0x10, R59 ;  /* 0x00000010ff3a7819 */ /* 0x000fe4000001163b */
[----:B------:R-:W-:Y:S02]  /*cfa0*/  PRMT R111, R111, 0x5410, R60 ;  /* 0x000054106f6f7816 */ /* 0x000fe4000000003c */
[----:B------:R-:W-:-:S02]  /*cfb0*/  PRMT R109, R109, 0x5410, R58 ;  /* 0x000054106d6d7816 */ /* 0x000fc4000000003a */
[----:B------:R-:W-:Y:S02]  /*cfc0*/  PRMT R110, R110, 0x5410, R113 ;  /* 0x000054106e6e7816 */ /* 0x000fe40000000071 */
[----:B------:R-:W-:Y:S01]  /*cfd0*/  PRMT R112, R108, 0x5410, R61 ;  /* 0x000054106c707816 */ /* 0x000fe2000000003d */
[C---:B------:R-:W-:Y:S01]  /*cfe0*/  IMAD.U32 R113, R109.reuse, 0x10000, RZ ;  /* 0x000100006d717824 */ /* 0x040fe200078e00ff */
[----:B------:R-:W-:Y:S01]  /*cff0*/  LOP3.LUT R109, R109, 0xffff0000, RZ, 0xc0, !PT ;  /* 0xffff00006d6d7812 */ /* 0x000fe200078ec0ff */
[C---:B------:R-:W-:Y:S01]  /*d000*/  IMAD.U32 R108, R111.reuse, 0x10000, RZ ;  /* 0x000100006f6c7824 */ /* 0x040fe200078e00ff */
[----:B------:R-:W-:Y:S02]  /*d010*/  LOP3.LUT R111, R111, 0xffff0000, RZ, 0xc0, !PT ;  /* 0xffff00006f6f7812 */ /* 0x000fe400078ec0ff */
[C---:B0-----:R-:W-:Y:S01]  /*d020*/  LOP3.LUT R59, R6.reuse, 0xffff0000, RZ, 0xc0, !PT ;  /* 0xffff0000063b7812 */ /* 0x041fe200078ec0ff */
[----:B------:R-:W-:Y:S01]  /*d030*/  IMAD.U32 R58, R6, 0x10000, RZ ;  /* 0x00010000063a7824 */ /* 0x000fe200078e00ff */
[C---:B------:R-:W-:Y:S01]  /*d040*/  LOP3.LUT R61, R7.reuse, 0xffff0000, RZ, 0xc0, !PT ;  /* 0xffff0000073d7812 */ /* 0x040fe200078ec0ff */
[----:B------:R-:W-:-:S02]  /*d050*/  IMAD.U32 R60, R7, 0x10000, RZ ;  /* 0x00010000073c7824 */ /* 0x000fc400078e00ff */
[C---:B------:R-:W-:Y:S01]  /*d060*/  FMUL.FTZ R115, R59.reuse, R113 ;  /* 0x000000713b737220 */ /* 0x040fe20000410000 */
[-C--:B------:R-:W-:Y:S01]  /*d070*/  FMUL.FTZ R114, R59, R108.reuse ;  /* 0x0000006c3b727220 */ /* 0x080fe20000410000 */
[C---:B------:R-:W-:Y:S01]  /*d080*/  FMUL.FTZ R59, R61.reuse, R109 ;  /* 0x0000006d3d3b7220 */ /* 0x040fe20000410000 */
[----:B------:R-:W-:Y:S02]  /*d090*/  IMAD.U32 R6, R4, 0x10000, RZ ;  /* 0x0001000004067824 */ /* 0x000fe400078e00ff */
[C---:B------:R-:W-:Y:S01]  /*d0a0*/  FFMA.FTZ R115, R58.reuse, R108, -R115 ;  /* 0x0000006c3a737223 */ /* 0x040fe20000010873 */
[----:B------:R-:W-:Y:S01]  /*d0b0*/  FFMA.FTZ R114, R58, R113, R114 ;  /* 0x000000713a727223 */ /* 0x000fe20000010072 */
[-C--:B------:R-:W-:Y:S01]  /*d0c0*/  FMUL.FTZ R113, R61, R111.reuse ;  /* 0x0000006f3d717220 */ /* 0x080fe20000410000 */
[----:B------:R-:W-:Y:S01]  /*d0d0*/  FFMA.FTZ R108, R60, R111, -R59 ;  /* 0x0000006f3c6c7223 */ /* 0x000fe2000001083b */
[C---:B------:R-:W-:Y:S01]  /*d0e0*/  IMAD.U32 R7, R5.reuse, 0x10000, RZ ;  /* 0x0001000005077824 */ /* 0x040fe200078e00ff */
[----:B------:R-:W-:Y:S01]  /*d0f0*/  LOP3.LUT R4, R4, 0xffff0000, RZ, 0xc0, !PT ;  /* 0xffff000004047812 */ /* 0x000fe200078ec0ff */
[----:B------:R-:W-:Y:S01]  /*d100*/  IMAD.U32 R61, R112, 0x10000, RZ ;  /* 0x00010000703d7824 */ /* 0x000fe200078e00ff */
[----:B------:R-:W-:Y:S01]  /*d110*/  LOP3.LUT R5, R5, 0xffff0000, RZ, 0xc0, !PT ;  /* 0xffff000005057812 */ /* 0x000fe200078ec0ff */
[----:B------:R-:W-:Y:S01]  /*d120*/  IMAD.U32 R59, R110, 0x10000, RZ ;  /* 0x000100006e3b7824 */ /* 0x000fe200078e00ff */
        /* <DEDUP_REMOVED lines=16> */
.L_x_1802:
[----:B------:R-:W-:Y:S05]  /*d230*/  BSYNC B2 ;  /* 0x0000000000027941 */ /* 0x000fea0003800000 */
.L_x_1801:
[----:B------:R-:W-:Y:S04]  /*d240*/  BSSY B2, `(.L_x_1803) ;  /* 0x0000030000027945 */ /* 0x000fe80003800000 */
[----:B------:R-:W-:Y:S05]  /*d250*/  @P1 BRA `(.L_x_1804) ;  /* 0x0000000000b81947 */ /* 0x000fea0003800000 */
[----:B0-----:R-:W0:Y:S01]  /*d260*/  LDS.128 R4, [R0] ;  /* 0x0000000000047984 */ /* 0x001e220000000c00 */
[--C-:B------:R-:W-:Y:S02]  /*d270*/  SHF.R.U64 R59, R54, 0x10, R55.reuse ;  /* 0x00000010363b7819 */ /* 0x100fe40000001237 */
[----:B------:R-:W-:Y:S02]  /*d280*/  SHF.R.U32.HI R54, RZ, 0x10, R55 ;  /* 0x00000010ff367819 */ /* 0x000fe40000011637 */
[--C-:B------:R-:W-:Y:S02]  /*d290*/  SHF.R.U64 R55, R56, 0x10, R57.reuse ;  /* 0x0000001038377819 */ /* 0x100fe40000001239 */
[----:B------:R-:W-:Y:S02]  /*d2a0*/  SHF.R.U32.HI R56, RZ, 0x10, R57 ;  /* 0x00000010ff387819 */ /* 0x000fe40000011639 */
[----:B------:R-:W-:Y:S02]  /*d2b0*/  PRMT R103, R103, 0x5410, R54 ;  /* 0x0000541067677816 */ /* 0x000fe40000000036 */
[----:B------:R-:W-:-:S02]  /*d2c0*/  PRMT R101, R101, 0x5410, R56 ;  /* 0x0000541065657816 */ /* 0x000fc40000000038 */
[----:B------:R-:W-:Y:S01]  /*d2d0*/  PRMT R100, R100, 0x5410, R55 ;  /* 0x0000541064647816 */ /* 0x000fe20000000037 */
[----:B------:R-:W-:Y:S01]  /*d2e0*/  IMAD.U32 R58, R103, 0x10000, RZ ;  /* 0x00010000673a7824 */ /* 0x000fe200078e00ff */
[----:B------:R-:W-:Y:S01]  /*d2f0*/  PRMT R102, R102, 0x5410, R59 ;  /* 0x0000541066667816 */ /* 0x000fe2000000003b */
[C---:B------:R-:W-:Y:S01]  /*d300*/  IMAD.U32 R59, R101.reuse, 0x10000, RZ ;  /* 0x00010000653b7824 */ /* 0x040fe200078e00ff */
[----:B------:R-:W-:Y:S02]  /*d310*/  LOP3.LUT R101, R101, 0xffff0000, RZ, 0xc0, !PT ;  /* 0xffff000065657812 */ /* 0x000fe400078ec0ff */
[----:B------:R-:W-:Y:S02]  /*d320*/  LOP3.LUT R103, R103, 0xffff0000, RZ, 0xc0, !PT ;  /* 0xffff000067677812 */ /* 0x000fe400078ec0ff */
[C---:B0-----:R-:W-:Y:S01]  /*d330*/  LOP3.LUT R55, R6.reuse, 0xffff0000, RZ, 0xc0, !PT ;  /* 0xffff000006377812 */ /* 0x041fe200078ec0ff */
[----:B------:R-:W-:Y:S01]  /*d340*/  IMAD.U32 R54, R6, 0x10000, RZ ;  /* 0x0001000006367824 */ /* 0x000fe200078e00ff */
[C---:B------:R-:W-:Y:S01]  /*d350*/  LOP3.LUT R57, R7.reuse, 0xffff0000, RZ, 0xc0, !PT ;  /* 0xffff000007397812 */ /* 0x040fe200078ec0ff */
[----:B------:R-:W-:-:S02]  /*d360*/  IMAD.U32 R56, R7, 0x10000, RZ ;  /* 0x0001000007387824 */ /* 0x000fc400078e00ff */
[CC--:B------:R-:W-:Y:S01]  /*d370*/  FMUL.FTZ R60, R55.reuse, R58.reuse ;  /* 0x0000003a373c7220 */ /* 0x0c0fe20000410000 */
[----:B------:R-:W-:Y:S01]  /*d380*/  FMUL.FTZ R61, R55, R59 ;  /* 0x0000003b373d7220 */ /* 0x000fe20000410000 */
[C---:B------:R-:W-:Y:S01]  /*d390*/  FMUL.FTZ R55, R57.reuse, R101 ;  /* 0x0000006539377220 */ /* 0x040fe20000410000 */
[----:B------:R-:W-:Y:S02]  /*d3a0*/  IMAD.U32 R6, R4, 0x10000, RZ ;  /* 0x0001000004067824 */ /* 0x000fe400078e00ff */
        /* <DEDUP_REMOVED lines=9> */
[----:B------:R-:W-:Y:S01]  /*d440*/  FFMA.FTZ R58, R54, R58, -R61 ;  /* 0x0000003a363a7223 */ /* 0x000fe2000001083d */
[----:B------:R-:W-:Y:S01]  /*d450*/  LOP3.LUT R102, R102, 0xffff0000, RZ, 0xc0, !PT ;  /* 0xffff000066667812 */ /* 0x000fe200078ec0ff */
        /* <DEDUP_REMOVED lines=14> */
.L_x_1804:
[----:B------:R-:W-:Y:S05]  /*d540*/  BSYNC B2 ;  /* 0x0000000000027941 */ /* 0x000fea0003800000 */
.L_x_1803:
[----:B------:R-:W-:Y:S04]  /*d550*/  BSSY B2, `(.L_x_1805) ;  /* 0x0000030000027945 */ /* 0x000fe80003800000 */
[----:B------:R-:W-:Y:S05]  /*d560*/  @P2 BRA `(.L_x_1806) ;  /* 0x0000000000b82947 */ /* 0x000fea0003800000 */
[----:B01----:R-:W0:Y:S01]  /*d570*/  LDS.128 R4, [R62+0x10400] ;  /* 0x010400003e047984 */ /* 0x003e220000000c00 */
        /* <DEDUP_REMOVED lines=45> */
.L_x_1806:
[----:B------:R-:W-:Y:S05]  /*d850*/  BSYNC B2 ;  /* 0x0000000000027941 */ /* 0x000fea0003800000 */
.L_x_1805:
[----:B------:R-:W-:Y:S04]  /*d860*/  BSSY B2, `(.L_x_1807) ;  /* 0x0000030000027945 */ /* 0x000fe80003800000 */
[----:B------:R-:W-:Y:S05]  /*d870*/  @P3 BRA `(.L_x_1808) ;  /* 0x0000000000b83947 */ /* 0x000fea0003800000 */
[----:B012---:R-:W0:Y:S01]  /*d880*/  LDS.128 R4, [R0+0x4000] ;  /* 0x0040000000047984 */ /* 0x007e220000000c00 */
        /* <DEDUP_REMOVED lines=45> */
.L_x_1808:
[----:B------:R-:W-:Y:S05]  /*db60*/  BSYNC B2 ;  /* 0x0000000000027941 */ /* 0x000fea0003800000 */
.L_x_1807:
[----:B------:R-:W-:Y:S04]  /*db70*/  BSSY B2, `(.L_x_1809) ;  /* 0x0000030000027945 */ /* 0x000fe80003800000 */
[----:B------:R-:W-:Y:S05]  /*db80*/  @P4 BRA `(.L_x_1810) ;  /* 0x0000000000b84947 */ /* 0x000fea0003800000 */
[----:B0123--:R-:W0:Y:S01]  /*db90*/  LDS.128 R4, [R62+0x14400] ;  /* 0x014400003e047984 */ /* 0x00fe220000000c00 */
        /* <DEDUP_REMOVED lines=45> */
.L_x_1810:
[----:B------:R-:W-:Y:S05]  /*de70*/  BSYNC B2 ;  /* 0x0000000000027941 */ /* 0x000fea0003800000 */
.L_x_1809:
[----:B------:R-:W-:Y:S05]  /*de80*/  @P5 BRA `(.L_x_1800) ;  /* 0x0000000000b85947 */ /* 0x000fea0003800000 */
[----:B01234-:R-:W0:Y:S01]  /*de90*/  LDS.128 R4, [R0+0x8000] ;  /* 0x0080000000047984 */ /* 0x01fe220000000c00 */
[----:B------:R-:W-:Y:S02]  /*dea0*/  SHF.R.U64 R40, R32, 0x10, R33 ;  /* 0x0000001020287819 */ /* 0x000fe40000001221 */
[----:B------:R-:W-:Y:S02]  /*deb0*/  SHF.R.U64 R32, R34, 0x10, R35 ;  /* 0x0000001022207819 */ /* 0x000fe40000001223 */
[----:B------:R-:W-:Y:S02]  /*dec0*/  SHF.R.U32.HI R33, RZ, 0x10, R33 ;  /* 0x00000010ff217819 */ /* 0x000fe40000011621 */
        /* <DEDUP_REMOVED lines=13> */
[C---:B------:R-:W-:Y:S01]  /*dfa0*/  FMUL.FTZ R42, R33.reuse, R40 ;  /* 0x00000028212a7220 */ /* 0x040fe20000410000 */
[-C--:B------:R-:W-:Y:S01]  /*dfb0*/  FMUL.FTZ R43, R33, R41.reuse ;  /* 0x00000029212b7220 */ /* 0x080fe20000410000 */
[----:B------:R-:W-:Y:S01]  /*dfc0*/  FMUL.FTZ R33, R35, R78 ;  /* 0x0000004e23217220 */ /* 0x000fe20000410000 */
[----:B------:R-:W-:Y:S02]  /*dfd0*/  IMAD.U32 R6, R4, 0x10000, RZ ;  /* 0x0001000004067824 */ /* 0x000fe400078e00ff */
[C---:B------:R-:W-:Y:S01]  /*dfe0*/  FFMA.FTZ R45, R32.reuse, R41, R42 ;  /* 0x00000029202d7223 */ /* 0x040fe2000001002a */
[----:B------:R-:W-:Y:S02]  /*dff0*/  IMAD.U32 R7, R5, 0x10000, RZ ;  /* 0x0001000005077824 */ /* 0x000fe400078e00ff */
[----:B------:R-:W-:Y:S01]  /*e000*/  FFMA.FTZ R44, R32, R40, -R43 ;  /* 0x00000028202c7223 */ /* 0x000fe2000001082b */
[-C--:B------:R-:W-:Y:S01]  /*e010*/  FMUL.FTZ R41, R35, R80.reuse ;  /* 0x0000005023297220 */ /* 0x080fe20000410000 */
[----:B------:R-:W-:Y:S01]  /*e020*/  LOP3.LUT R4, R4, 0xffff0000, RZ, 0xc0, !PT ;  /* 0xffff000004047812 */ /* 0x000fe200078ec0ff */
[C---:B------:R-:W-:Y:S01]  /*e030*/  FFMA.FTZ R80, R34.reuse, R80, -R33 ;  /* 0x0000005022507223 */ /* 0x040fe20000010821 */
[----:B------:R-:W-:Y:S01]  /*e040*/  LOP3.LUT R5, R5, 0xffff0000, RZ, 0xc0, !PT ;  /* 0xffff000005057812 */ /* 0x000fe200078ec0ff */
[C---:B------:R-:W-:Y:S01]  /*e050*/  IMAD.U32 R35, R69.reuse, 0x10000, RZ ;  /* 0x0001000045237824 */ /* 0x040fe200078e00ff */
[----:B------:R-:W-:Y:S01]  /*e060*/  LOP3.LUT R40, R69, 0xffff0000, RZ, 0xc0, !PT ;  /* 0xffff000045287812 */ /* 0x000fe200078ec0ff */
[C---:B------:R-:W-:Y:S01]  /*e070*/  IMAD.U32 R33, R79.reuse, 0x10000, RZ ;  /* 0x000100004f217824 */ /* 0x040fe200078e00ff */
        /* <DEDUP_REMOVED lines=15> */
.L_x_1800:
[----:B------:R-:W-:Y:S05]  /*e170*/  BSYNC B1 ;  /* 0x0000000000017941 */ /* 0x000fea0003800000 */
.L_x_1799:
        /* <DEDUP_REMOVED lines=57> */
.L_x_1813:
[----:B------:R-:W-:Y:S05]  /*e510*/  BSYNC B1 ;  /* 0x0000000000017941 */ /* 0x000fea0003800000 */
.L_x_1812:
[----:B------:R-:W-:Y:S04]  /*e520*/  BSSY B1, `(.L_x_1814) ;  /* 0x0000030000017945 */ /* 0x000fe80003800000 */
[----:B------:R-:W-:Y:S05]  /*e530*/  @P1 BRA `(.L_x_1815) ;  /* 0x0000000000b81947 */ /* 0x000fea0003800000 */
[----:B0-----:R-:W0:Y:S01]  /*e540*/  LDS.128 R4, [R0+0x2000] ;  /* 0x0020000000047984 */ /* 0x001e220000000c00 */
        /* <DEDUP_REMOVED lines=45> */
.L_x_1815:
[----:B------:R-:W-:Y:S05]  /*e820*/  BSYNC B1 ;  /* 0x0000000000017941 */ /* 0x000fea0003800000 */
.L_x_1814:
        /* <DEDUP_REMOVED lines=48> */
.L_x_1817:
[----:B------:R-:W-:Y:S05]  /*eb30*/  BSYNC B1 ;  /* 0x0000000000017941 */ /* 0x000fea0003800000 */
.L_x_1816:
        /* <DEDUP_REMOVED lines=48> */
.L_x_1819:
[----:B------:R-:W-:Y:S05]  /*ee40*/  BSYNC B1 ;  /* 0x0000000000017941 */ /* 0x000fea0003800000 */
.L_x_1818:
        /* <DEDUP_REMOVED lines=48> */
.L_x_1821:
[----:B------:R-:W-:Y:S05]  /*f150*/  BSYNC B1 ;  /* 0x0000000000017941 */ /* 0x000fea0003800000 */
.L_x_1820:
        /* <DEDUP_REMOVED lines=9> */
[C---:B------:R-:W-:Y:S01]  /*f1f0*/  IMAD.U32 R13, R63.reuse, 0x10000, RZ ;  /* 0x000100003f0d7824 */ /* 0x040fe200078e00ff */
[----:B------:R-:W-:Y:S01]  /*f200*/  LOP3.LUT R63, R63, 0xffff0000, RZ, 0xc0, !PT ;  /* 0xffff00003f3f7812 */ /* 0x000fe200078ec0ff */
[C---:B------:R-:W-:Y:S01]  /*f210*/  IMAD.U32 R11, R65.reuse, 0x10000, RZ ;  /* 0x00010000410b7824 */ /* 0x040fe200078e00ff */
[----:B------:R-:W-:Y:S02]  /*f220*/  LOP3.LUT R65, R65, 0xffff0000, RZ, 0xc0, !PT ;  /* 0xffff000041417812 */ /* 0x000fe400078ec0ff */
[----:B------:R-:W-:Y:S02]  /*f230*/  PRMT R12, R3, 0x5410, R12 ;  /* 0x00005410030c7816 */ /* 0x000fe4000000000c */
[C---:B0-----:R-:W-:Y:S01]  /*f240*/  LOP3.LUT R9, R6.reuse, 0xffff0000, RZ, 0xc0, !PT ;  /* 0xffff000006097812 */ /* 0x041fe200078ec0ff */
[C---:B------:R-:W-:Y:S01]  /*f250*/  IMAD.U32 R10, R7.reuse, 0x10000, RZ ;  /* 0x00010000070a7824 */ /* 0x040fe200078e00ff */
[----:B------:R-:W-:Y:S01]  /*f260*/  LOP3.LUT R7, R7, 0xffff0000, RZ, 0xc0, !PT ;  /* 0xffff000007077812 */ /* 0x000fe200078ec0ff */
[----:B------:R-:W-:-:S02]  /*f270*/  IMAD.U32 R8, R6, 0x10000, RZ ;  /* 0x0001000006087824 */ /* 0x000fc400078e00ff */
[C---:B------:R-:W-:Y:S01]  /*f280*/  FMUL.FTZ R15, R9.reuse, R13 ;  /* 0x0000000d090f7220 */ /* 0x040fe20000410000 */
[----:B------:R-:W-:Y:S01]  /*f290*/  FMUL.FTZ R14, R9, R11 ;  /* 0x0000000b090e7220 */ /* 0x000fe20000410000 */
[C---:B------:R-:W-:Y:S01]  /*f2a0*/  FMUL.FTZ R9, R7.reuse, R63 ;  /* 0x0000003f07097220 */ /* 0x040fe20000410000 */
[----:B------:R-:W-:Y:S02]  /*f2b0*/  IMAD.U32 R3, R4, 0x10000, RZ ;  /* 0x0001000004037824 */ /* 0x000fe400078e00ff */
[C---:B------:R-:W-:Y:S01]  /*f2c0*/  FFMA.FTZ R15, R8.reuse, R11, -R15 ;  /* 0x0000000b080f7223 */ /* 0x040fe2000001080f */
[----:B------:R-:W-:Y:S01]  /*f2d0*/  FFMA.FTZ R14, R8, R13, R14 ;  /* 0x0000000d080e7223 */ /* 0x000fe2000001000e */
[-C--:B------:R-:W-:Y:S01]  /*f2e0*/  FMUL.FTZ R11, R7, R65.reuse ;  /* 0x00000041070b7220 */ /* 0x080fe20000410000 */
        /* <DEDUP_REMOVED lines=21> */
[----:B------:R0:W-:Y:S01]  /*f440*/  STS.128 [R0+0xa000], R4 ;  /* 0x00a0000400007388 */ /* 0x0001e20000000c00 */
[----:B------:R-:W-:Y:S05]  /*f450*/  BRA `(.L_x_1811) ;  /* 0x0000003400f07947 */ /* 0x000fea0003800000 */
.L_x_1790:
[----:B------:R-:W0:Y:S01]  /*f460*/  LDC R28, c[0x0][0x448] ;  /* 0x00011200ff1c7b82 */ /* 0x000e220000000800 */
[----:B------:R-:W-:Y:S01]  /*f470*/  IMAD R3, R189, 0x40, R10 ;  /* 0x00000040bd037824 */ /* 0x000fe200078e020a */
[----:B------:R-:W-:Y:S01]  /*f480*/  ULDC.64 UR4, c[0x0][0x3f8] ;  /* 0x0000fe0000047ab9 */ /* 0x000fe20000000a00 */
[----:B------:R-:W-:Y:S01]  /*f490*/  ULDC.64 UR6, c[0x0][0x408] ;  /* 0x0001020000067ab9 */ /* 0x000fe20000000a00 */
[----:B------:R-:W-:Y:S02]  /*f4a0*/  IMAD.MOV.U32 R8, RZ, RZ, R24 ;  /* 0x000000ffff087224 */ /* 0x000fe400078e0018 */
[----:B------:R-:W-:Y:S02]  /*f4b0*/  IMAD.MOV.U32 R9, RZ, RZ, R29 ;  /* 0x000000ffff097224 */ /* 0x000fe400078e001d */
[----:B------:R-:W-:Y:S01]  /*f4c0*/  IMAD.MOV.U32 R4, RZ, RZ, R26 ;  /* 0x000000ffff047224 */ /* 0x000fe200078e001a */
[----:B0-----:R-:W-:-:S13]  /*f4d0*/  ISETP.NE.AND P0, PT, R28, 0x1, PT ;  /* 0x000000011c00780c */ /* 0x001fda0003f05270 */
[----:B------:R-:W0:Y:S08]  /*f4e0*/  @P0 LDC R0, c[0x0][0x44c] ;  /* 0x00011300ff000b82 */ /* 0x000e300000000800 */
[----:B------:R-:W1:Y:S01]  /*f4f0*/  @P0 LDC R5, c[0x0][0x450] ;  /* 0x00011400ff050b82 */ /* 0x000e620000000800 */
[----:B0-----:R-:W-:-:S05]  /*f500*/  @P0 IMAD.HI.U32 R0, R3, R0, RZ ;  /* 0x0000000003000227 */ /* 0x001fca00078e00ff */
[----:B-1----:R-:W-:Y:S01]  /*f510*/  @P0 SHF.R.U32.HI R3, RZ, R5, R0 ;  /* 0x00000005ff030219 */ /* 0x002fe20000011600 */
[----:B------:R-:W-:-:S03]  /*f520*/  IMAD.MOV.U32 R5, RZ, RZ, R31 ;  /* 0x000000ffff057224 */ /* 0x000fc600078e001f */
        /* <DEDUP_REMOVED lines=17> */
[----:B------:R-:W0:Y:S04]  /*f640*/  SHFL.IDX PT, R3, R8, RZ, 0x1c1f ;  /* 0x001c1fff08037589 */ /* 0x000e2800000e0000 */
[----:B------:R-:W1:Y:S04]  /*f650*/  SHFL.IDX PT, R0, R6, RZ, 0x1c1f ;  /* 0x001c1fff06007589 */ /* 0x000e6800000e0000 */
[----:B------:R2:W3:Y:S04]  /*f660*/  SHFL.IDX PT, R5, R7, RZ, 0x1c1f ;  /* 0x001c1fff07057589 */ /* 0x0004e800000e0000 */
[----:B------:R2:W4:Y:S01]  /*f670*/  SHFL.IDX PT, R14, R9, RZ, 0x1c1f ;  /* 0x001c1fff090e7589 */ /* 0x00052200000e0000 */
[----:B0-----:R-:W-:-:S02]  /*f680*/  IMAD.MOV.U32 R21, RZ, RZ, R3 ;  /* 0x000000ffff157224 */ /* 0x001fc400078e0003 */
[----:B-12---:R-:W-:-:S07]  /*f690*/  IMAD.MOV.U32 R20, RZ, RZ, R0 ;  /* 0x000000ffff147224 */ /* 0x006fce00078e0000 */
.L_x_2139:
[----:B------:R-:W-:Y:S01]  /*f6a0*/  IMAD R81, R163, R28, RZ ;  /* 0x0000001ca3517224 */ /* 0x000fe200078e02ff */
[----:B------:R-:W-:Y:S01]  /*f6b0*/  BSSY B1, `(.L_x_1823) ;  /* 0x0000030000017945 */ /* 0x000fe20003800000 */
[----:B----4-:R-:W-:Y:S01]  /*f6c0*/  IMAD.MOV.U32 R50, RZ, RZ, R14 ;  /* 0x000000ffff327224 */ /* 0x010fe200078e000e */
[----:B------:R-:W-:Y:S01]  /*f6d0*/  CS2R R44, SRZ ;  /* 0x00000000002c7805 */ /* 0x000fe2000001ff00 */
[----:B---3--:R-:W-:Y:S01]  /*f6e0*/  IMAD.MOV.U32 R51, RZ, RZ, R5 ;  /* 0x000000ffff337224 */ /* 0x008fe200078e0005 */
        /* <DEDUP_REMOVED lines=20> */
[----:B------:R-:W-:-:S02]  /*f830*/  CS2R R44, SRZ ;  /* 0x00000000002c7805 */ /* 0x000fc4000001ff00 */
        /* <DEDUP_REMOVED lines=14> */
[----:B------:R-:W-:Y:S01]  /*f920*/  CS2R R38, SRZ ;  /* 0x0000000000267805 */ /* 0x000fe2000001ff00 */
[----:B------:R1:W5:Y:S01]  /*f930*/  @!P1 LD.E.128 R28, desc[UR6][R12.64] ;  /* 0x000000060c1c9980 */ /* 0x000362000c101d00 */
[----:B------:R-:W-:-:S03]  /*f940*/  @!P1 IMAD.WIDE R14, R15, 0x2, R50 ;  /* 0x000000020f0e9825 */ /* 0x000fc600078e0232 */
[----:B------:R1:W5:Y:S01]  /*f950*/  @!P2 LD.E.128 R24, desc[UR6][R20.64] ;  /* 0x000000061418a980 */ /* 0x000362000c101d00 */
[----:B------:R-:W-:-:S03]  /*f960*/  @!P2 IMAD.WIDE R48, R49, 0x2, R50 ;  /* 0x000000023130a825 */ /* 0x000fc600078e0232 */
[----:B------:R1:W5:Y:S01]  /*f970*/  @!P1 LD.E.128 R40, desc[UR6][R14.64] ;  /* 0x000000060e289980 */ /* 0x000362000c101d00 */
[----:B0-----:R-:W-:-:S03]  /*f980*/  @!P0 IMAD.WIDE R4, R18, 0x2, R50 ;  /* 0x0000000212048825 */ /* 0x001fc600078e0232 */
[----:B------:R1:W5:Y:S04]  /*f990*/  @!P2 LD.E.128 R36, desc[UR6][R48.64] ;  /* 0x000000063024a980 */ /* 0x000368000c101d00 */
[----:B------:R1:W5:Y:S02]  /*f9a0*/  @!P0 LD.E.128 R44, desc[UR6][R4.64] ;  /* 0x00000006042c8980 */ /* 0x000364000c101d00 */
.L_x_1824:
[----:B------:R-:W-:Y:S05]  /*f9b0*/  BSYNC B1 ;  /* 0x0000000000017941 */ /* 0x000fea0003800000 */
.L_x_1823:
[----:B-1---5:R-:W-:Y:S01]  /*f9c0*/  IMAD.MOV.U32 R4, RZ, RZ, R46 ;  /* 0x000000ffff047224 */ /* 0x022fe200078e002e */
[----:B------:R-:W-:Y:S01]  /*f9d0*/  UMOV UR4, 0xffffffff ;  /* 0xffffffff00047882 */ /* 0x000fe20000000000 */
        /* <DEDUP_REMOVED lines=45> */
[----:B------:R-:W-:Y:S02]  /*fcb0*/  CS2R R4, SRZ ;  /* 0x0000000000047805 */ /* 0x000fe4000001ff00 */
[----:B------:R-:W-:Y:S02]  /*fcc0*/  PRMT R86, R0, 0x7610, R86 ;  /* 0x0000761000567816 */ /* 0x000fe40000000056 */
[----:B------:R-:W-:Y:S01]  /*fcd0*/  PRMT R87, R3, 0x7610, R87 ;  /* 0x0000761003577816 */ /* 0x000fe20000000057 */
[----:B------:R-:W-:Y:S06]  /*fce0*/  BRA.DIV UR4, `(.L_x_1825) ;  /* 0x000001b604407947 */ /* 0x000fec000b800000 */
[----:B------:R-:W0:Y:S04]  /*fcf0*/  SHFL.IDX PT, R3, R8, 0x1, 0x1c1f ;  /* 0x003c1f0008037f89 */ /* 0x000e2800000e0000 */
[----:B------:R-:W1:Y:S04]  /*fd00*/  SHFL.IDX PT, R0, R6, 0x1, 0x1c1f ;  /* 0x003c1f0006007f89 */ /* 0x000e6800000e0000 */
[----:B------:R-:W2:Y:S04]  /*fd10*/  SHFL.IDX PT, R7, R7, 0x1, 0x1c1f ;  /* 0x003c1f0007077f89 */ /* 0x000ea800000e0000 */
[----:B------:R3:W4:Y:S01]  /*fd20*/  SHFL.IDX PT, R14, R9, 0x1, 0x1c1f ;  /* 0x003c1f00090e7f89 */ /* 0x00072200000e0000 */
[----:B0-----:R-:W-:-:S02]  /*fd30*/  IMAD.MOV.U32 R61, RZ, RZ, R3 ;  /* 0x000000ffff3d7224 */ /* 0x001fc400078e0003 */
[----:B-1-3--:R-:W-:-:S07]  /*fd40*/  IMAD.MOV.U32 R60, RZ, RZ, R0 ;  /* 0x000000ffff3c7224 */ /* 0x00afce00078e0000 */
.L_x_2145:
[----:B------:R-:W-:Y:S01]  /*fd50*/  VIADD R10, R10, 0x40 ;  /* 0x000000400a0a7836 */ /* 0x000fe20000000000 */
[----:B------:R-:W-:Y:S01]  /*fd60*/  BSSY B1, `(.L_x_1826) ;  /* 0x000002f000017945 */ /* 0x000fe20003800000 */
[----:B----4-:R-:W-:Y:S01]  /*fd70*/  IMAD.MOV.U32 R62, RZ, RZ, R14 ;  /* 0x000000ffff3e7224 */ /* 0x010fe200078e000e */
[----:B------:R-:W-:Y:S01]  /*fd80*/  CS2R R8, SRZ ;  /* 0x0000000000087805 */ /* 0x000fe2000001ff00 */
[----:B--2---:R-:W-:Y:S01]  /*fd90*/  IMAD.MOV.U32 R63, RZ, RZ, R7 ;  /* 0x000000ffff3f7224 */ /* 0x004fe200078e0007 */
        /* <DEDUP_REMOVED lines=43> */
.L_x_1827:
[----:B------:R-:W-:Y:S05]  /*10050*/  BSYNC B1 ;  /* 0x0000000000017941 */ /* 0x000fea0003800000 */
.L_x_1826:
[----:B------:R-:W-:Y:S01]  /*10060*/  LEA.HI R0, R187, R187, RZ, 0x1 ;  /* 0x000000bbbb007211 */ /* 0x000fe200078f08ff */
[----:B-----5:R-:W-:Y:S01]  /*10070*/  IMAD.MOV.U32 R3, RZ, RZ, R4 ;  /* 0x000000ffff037224 */ /* 0x020fe200078e0004 */
[----:B------:R-:W-:Y:S01]  /*10080*/  VIADDMNMX R81, R81, -R177, 0x80, PT ;  /* 0x0000008051517446 */ /* 0x000fe200038009b1 */
[----:B0-----:R-:W-:Y:S01]  /*10090*/  IMAD.MOV.U32 R20, RZ, RZ, R5 ;  /* 0x000000ffff147224 */ /* 0x001fe200078e0005 */
[----:B------:R-:W-:Y:S01]  /*100a0*/  LOP3.LUT R0, R0, 0xfffffffe, RZ, 0xc0, !PT ;  /* 0xfffffffe00007812 */ /* 0x000fe200078ec0ff */
[----:B------:R-:W-:Y:S01]  /*100b0*/  IMAD.MOV.U32 R21, RZ, RZ, R7 ;  /* 0x000000ffff157224 */ /* 0x000fe200078e0007 */
[----:B------:R-:W-:Y:S01]  /*100c0*/  PRMT R90, R3, 0x7610, R90 ;  /* 0x00007610035a7816 */ /* 0x000fe2000000005a */
[----:B------:R-:W-:Y:S01]  /*100d0*/  IMAD.MOV.U32 R3, RZ, RZ, R6 ;  /* 0x000000ffff037224 */ /* 0x000fe200078e0006 */
[----:B------:R-:W-:Y:S01]  /*100e0*/  PRMT R91, R20, 0x7610, R91 ;  /* 0x00007610145b7816 */ /* 0x000fe2000000005b */
        /* <DEDUP_REMOVED lines=31> */
[----:B------:R-:W-:Y:S01]  /*102e0*/  BSSY B1, `(.L_x_1828) ;  /* 0x000000e000017945 */ /* 0x000fe20003800000 */
        /* <DEDUP_REMOVED lines=9> */
[----:B------:R-:W-:-:S02]  /*10380*/  ISETP.GE.AND P1, PT, R162, R81, PT ;  /* 0x00000051a200720c */ /* 0x000fc40003f26270 */
[----:B------:R-:W-:Y:S02]  /*10390*/  PRMT R69, R63, 0x7610, R69 ;  /* 0x000076103f457816 */ /* 0x000fe40000000045 */
[----:B------:R-:W-:Y:S01]  /*103a0*/  PRMT R70, R64, 0x7610, R70 ;  /* 0x0000761040467816 */ /* 0x000fe20000000046 */
[----:B0-----:R-:W-:Y:S08]  /*103b0*/  @!P0 BRA `(.L_x_1829) ;  /* 0x000001b000048947 */ /* 0x001ff00003800000 */
.L_x_2146:
[----:B------:R-:W-:Y:S05]  /*103c0*/  BSYNC B1 ;  /* 0x0000000000017941 */ /* 0x000fea0003800000 */
.L_x_1828:
[----:B------:R-:W-:Y:S01]  /*103d0*/  BSSY B1, `(.L_x_1830) ;  /* 0x0000145000017945 */ /* 0x000fe20003800000 */
[----:B------:R-:W-:Y:S02]  /*103e0*/  PRMT R71, R60, 0x7610, R71 ;  /* 0x000076103c477816 */ /* 0x000fe40000000047 */
[----:B------:R-:W-:Y:S01]  /*103f0*/  PRMT R72, R62, 0x7610, R72 ;  /* 0x000076103e487816 */ /* 0x000fe20000000048 */
[----:B------:R-:W-:Y:S06]  /*10400*/  @P1 BRA `(.L_x_1831) ;  /* 0x0000001400041947 */ /* 0x000fec0003800000 */
[----:B------:R-:W1:Y:S01]  /*10410*/  LDC R98, c[0x0][0x3f4] ;  /* 0x0000fd00ff627b82 */ /* 0x000e620000000800 */
[----:B------:R-:W-:Y:S01]  /*10420*/  BSSY B2, `(.L_x_1832) ;  /* 0x000006f000027945 */ /* 0x000fe20003800000 */
[-C--:B-1----:R-:W-:Y:S02]  /*10430*/  ISETP.GE.AND P0, PT, R18, R98.reuse, PT ;  /* 0x000000621200720c */ /* 0x082fe40003f06270 */
[-C--:B------:R-:W-:Y:S02]  /*10440*/  ISETP.GE.AND P1, PT, R165, R98.reuse, PT ;  /* 0x00000062a500720c */ /* 0x080fe40003f26270 */
[----:B------:R-:W-:-:S09]  /*10450*/  ISETP.GE.AND P2, PT, R166, R98, PT ;  /* 0x00000062a600720c */ /* 0x000fd20003f46270 */
[----:B------:R-:W-:Y:S05]  /*10460*/  @P0 BRA `(.L_x_1833) ;  /* 0x0000000400a80947 */ /* 0x000fea0003800000 */
[----:B------:R-:W-:Y:S02]  /*10470*/  LEA.HI R62, R98, R189, RZ, 0x1d ;  /* 0x000000bd623e7211 */ /* 0x000fe400078fe8ff */
[----:B------:R-:W-:Y:S02]  /*10480*/  LOP3.LUT R60, R174, 0x38, R18, 0xf8, !PT ;  /* 0x00000038ae3c7812 */ /* 0x000fe400078ef812 */
[----:B------:R-:W-:Y:S01]  /*10490*/  SHF.R.S32.HI R65, RZ, 0x1f, R62 ;  /* 0x0000001fff417819 */ /* 0x000fe2000001143e */
[----:B------:R-:W-:Y:S01]  /*104a0*/  IMAD.SHL.U32 R63, R62, 0x8, RZ ;  /* 0x000000083e3f7824 */ /* 0x000fe200078e00ff */
[-C--:B0-----:R-:W-:Y:S02]  /*104b0*/  LOP3.LUT R61, R60, R175.reuse, RZ, 0x3c, !PT ;  /* 0x000000af3c3d7212 */ /* 0x081fe400078e3cff */
[----:B------:R-:W-:Y:S02]  /*104c0*/  LEA.HI R65, R65, R62, RZ, 0x3 ;  /* 0x0000003e41417211 */ /* 0x000fe400078f18ff */
[----:B------:R-:W-:Y:S01]  /*104d0*/  LOP3.LUT R60, R174, 0x38, R63, 0xf8, !PT ;  /* 0x00000038ae3c7812 */ /* 0x000fe200078ef83f */
[----:B------:R-:W-:Y:S01]  /*104e0*/  IMAD.IADD R61, R176, 0x1, R61 ;  /* 0x00000001b03d7824 */ /* 0x000fe200078e023d */
[----:B------:R-:W-:Y:S01]  /*104f0*/  SHF.R.U32.HI R115, RZ, 0x10, R33 ;  /* 0x00000010ff737819 */ /* 0x000fe20000011621 */
[----:B------:R-:W-:Y:S01]  /*10500*/  IMAD.SHL.U32 R65, R65, 0x400, RZ ;  /* 0x0000040041417824 */ /* 0x000fe200078e00ff */
[----:B------:R-:W-:Y:S01]  /*10510*/  LOP3.LUT R60, R60, R175, RZ, 0x3c, !PT ;  /* 0x000000af3c3c7212 */ /* 0x000fe200078e3cff */
[----:B------:R-:W-:Y:S01]  /*10520*/  IMAD R107, R61, 0x2, R16 ;  /* 0x000000023d6b7824 */ /* 0x000fe200078e0210 */
[----:B------:R-:W-:-:S02]  /*10530*/  SHF.R.U64 R44, R44, 0x10, R45 ;  /* 0x000000102c2c7819 */ /* 0x000fc4000000122d */
[----:B------:R-:W-:Y:S02]  /*10540*/  LOP3.LUT R65, R65, 0x7fffe000, RZ, 0xc0, !PT ;  /* 0x7fffe00041417812 */ /* 0x000fe400078ec0ff */
[----:B------:R-:W-:Y:S02]  /*10550*/  PRMT R114, R114, 0x5410, R115 ;  /* 0x0000541072727816 */ /* 0x000fe40000000073 */
[----:B------:R-:W-:Y:S02]  /*10560*/  IADD3 R65, R60, R65, R176 ;  /* 0x000000413c417210 */ /* 0x000fe40007ffe0b0 */
[----:B------:R-:W0:Y:S01]  /*10570*/  LDS.128 R60, [R107+0xc400] ;  /* 0x00c400006b3c7984 */ /* 0x000e220000000c00 */
[----:B------:R-:W-:Y:S02]  /*10580*/  SHF.R.U64 R116, R32, 0x10, R33 ;  /* 0x0000001020747819 */ /* 0x000fe40000001221 */
[----:B------:R-:W-:Y:S01]  /*10590*/  IMAD R108, R65, 0x2, R16 ;  /* 0x00000002416c7824 */ /* 0x000fe200078e0210 */
[----:B------:R-:W-:-:S02]  /*105a0*/  PRMT R115, R109, 0x5410, R44 ;  /* 0x000054106d737816 */ /* 0x000fc4000000002c */
[--C-:B------:R-:W-:Y:S02]  /*105b0*/  SHF.R.U64 R34, R34, 0x10, R35.reuse ;  /* 0x0000001022227819 */ /* 0x100fe40000001223 */
[----:B------:R-:W1:Y:S01]  /*105c0*/  LDS.128 R64, [R108+0xc400] ;  /* 0x00c400006c407984 */ /* 0x000e620000000c00 */
[----:B------:R-:W-:Y:S02]  /*105d0*/  SHF.R.U32.HI R33, RZ, 0x10, R35 ;  /* 0x00000010ff217819 */ /* 0x000fe40000011623 */
[----:B------:R-:W-:Y:S02]  /*105e0*/  SHF.R.U32.HI R117, RZ, 0x10, R45 ;  /* 0x00000010ff757819 */ /* 0x000fe4000001162d */
[----:B------:R-:W-:Y:S02]  /*105f0*/  SHF.R.U32.HI R119, RZ, 0x10, R47 ;  /* 0x00000010ff777819 */ /* 0x000fe4000001162f */
[----:B------:R-:W-:Y:S01]  /*10600*/  PRMT R113, R113, 0x5410, R116 ;  /* 0x0000541071717816 */ /* 0x000fe20000000074 */
[----:B------:R-:W-:Y:S01]  /*10610*/  IMAD.U32 R116, R115, 0x10000, RZ ;  /* 0x0001000073747824 */ /* 0x000fe200078e00ff */
[----:B------:R-:W-:-:S02]  /*10620*/  PRMT R117, R110, 0x5410, R117 ;  /* 0x000054106e757816 */ /* 0x000fc40000000075 */
[----:B------:R-:W-:Y:S01]  /*10630*/  PRMT R119, R112, 0x5410, R119 ;  /* 0x0000541070777816 */ /* 0x000fe20000000077 */
[----:B------:R-:W-:Y:S01]  /*10640*/  IMAD.U32 R112, R113, 0x10000, RZ ;  /* 0x0001000071707824 */ /* 0x000fe200078e00ff */
[----:B------:R-:W-:Y:S01]  /*10650*/  SHF.R.U64 R32, R46, 0x10, R47 ;  /* 0x000000102e207819 */ /* 0x000fe2000000122f */
[----:B------:R-:W-:Y:S01]  /*10660*/  IMAD.U32 R118, R117, 0x10000, RZ ;  /* 0x0001000075767824 */ /* 0x000fe200078e00ff */
[----:B------:R-:W-:Y:S02]  /*10670*/  PRMT R33, R70, 0x5432, R33 ;  /* 0x0000543246217816 */ /* 0x000fe40000000021 */
[----:B------:R-:W-:Y:S02]  /*10680*/  PRMT R111, R111, 0x5410, R32 ;  /* 0x000054106f6f7816 */ /* 0x000fe40000000020 */
[----:B------:R-:W-:Y:S02]  /*10690*/  LOP3.LUT R115, R115, 0xffff0000, RZ, 0xc0, !PT ;  /* 0xffff000073737812 */ /* 0x000fe400078ec0ff */
[----:B------:R-:W-:-:S02]  /*106a0*/  LOP3.LUT R113, R113, 0xffff0000, RZ, 0xc0, !PT ;  /* 0xffff000071717812 */ /* 0x000fc400078ec0ff */
[----:B------:R-:W-:Y:S02]  /*106b0*/  PRMT R34, R69, 0x5432, R34 ;  /* 0x0000543245227816 */ /* 0x000fe40000000022 */
[----:B------:R-:W-:Y:S01]  /*106c0*/  LOP3.LUT R117, R117, 0xffff0000, RZ, 0xc0, !PT ;  /* 0xffff000075757812 */ /* 0x000fe200078ec0ff */
        /* <DEDUP_REMOVED lines=16> */
[C---:B------:R-:W-:Y:S01]  /*107d0*/  FFMA.FTZ R120, R35.reuse, R112, -R120 ;  /* 0x0000007023787223 */ /* 0x040fe20000010878 */
[----:B------:R-:W-:Y:S02]  /*107e0*/  IMAD.U32 R112, R114, 0x10000, RZ ;  /* 0x0001000072707824 */ /* 0x000fe400078e00ff */
[----:B------:R-:W-:Y:S01]  /*107f0*/  FFMA.FTZ R122, R35, R116, R122 ;  /* 0x00000074237a7223 */ /* 0x000fe2000001007a */
[----:B------:R-:W-:Y:S01]  /*10800*/  IMAD.U32 R61, R119, 0x10000, RZ ;  /* 0x00010000773d7824 */ /* 0x000fe200078e00ff */
[----:B------:R-:W-:Y:S01]  /*10810*/  LOP3.LUT R67, R67, 0xffff0000, RZ, 0xc0, !PT ;  /* 0xffff000043437812 */ /* 0x000fe200078ec0ff */
[----:B------:R-:W-:Y:S02]  /*10820*/  IMAD.U32 R35, R33, 0x10000, RZ ;  /* 0x0001000021237824 */ /* 0x000fe400078e00ff */
[-C--:B------:R-:W-:Y:S01]  /*10830*/  FMUL.FTZ R116, R109, R112.reuse ;  /* 0x000000706d747220 */ /* 0x080fe20000410000 */
[C---:B------:R-:W-:Y:S01]  /*10840*/  FFMA.FTZ R124, R45.reuse, R112, -R124 ;  /* 0x000000702d7c7223 */ /* 0x040fe2000001087c */
[C---:B------:R-:W-:Y:S01]  /*10850*/  FMUL.FTZ R112, R110.reuse, R61 ;  /* 0x0000003d6e707220 */ /* 0x040fe20000410000 */
[----:B------:R-:W-:Y:S01]  /*10860*/  FMUL.FTZ R110, R110, R35 ;  /* 0x000000236e6e7220 */ /* 0x000fe20000410000 */
[----:B------:R-:W-:Y:S01]  /*10870*/  FFMA.FTZ R116, R45, R118, R116 ;  /* 0x000000762d747223 */ /* 0x000fe20000010074 */
[----:B------:R-:W-:Y:S01]  /*10880*/  FMUL.FTZ R45, R63, R115 ;  /* 0x000000733f2d7220 */ /* 0x000fe20000410000 */
[C---:B------:R-:W-:Y:S01]  /*10890*/  FFMA.FTZ R112, R47.reuse, R35, -R112 ;  /* 0x000000232f707223 */ /* 0x040fe20000010870 */
[----:B------:R-:W-:Y:S01]  /*108a0*/  FFMA.FTZ R110, R47, R61, R110 ;  /* 0x0000003d2f6e7223 */ /* 0x000fe2000001006e */
[-C--:B------:R-:W-:Y:S01]  /*108b0*/  FMUL.FTZ R63, R63, R113.reuse ;  /* 0x000000713f3f7220 */ /* 0x080fe20000410000 */
[----:B------:R-:W-:Y:S01]  /*108c0*/  IMAD.U32 R65, R66, 0x10000, RZ ;  /* 0x0001000042417824 */ /* 0x000fe200078e00ff */
[----:B------:R-:W-:Y:S01]  /*108d0*/  LOP3.LUT R35, R114, 0xffff0000, RZ, 0xc0, !PT ;  /* 0xffff000072237812 */ /* 0x000fe200078ec0ff */
[----:B------:R-:W-:Y:S01]  /*108e0*/  FFMA.FTZ R113, R44, R113, -R45 ;  /* 0x000000712c717223 */ /* 0x000fe2000001082d */
[----:B------:R-:W-:-:S02]  /*108f0*/  IMAD.U32 R47, R111, 0x10000, RZ ;  /* 0x000100006f2f7824 */ /* 0x000fc400078e00ff */
[----:B------:R-:W-:Y:S01]  /*10900*/  FMUL.FTZ R61, R64, R117 ;  /* 0x00000075403d7220 */ /* 0x000fe20000410000 */
[----:B------:R-:W-:Y:S01]  /*10910*/  IMAD.U32 R45, R34, 0x10000, RZ ;  /* 0x00010000222d7824 */ /* 0x000fe200078e00ff */
[----:B------:R-:W-:Y:S01]  /*10920*/  LOP3.LUT R66, R66, 0xffff0000, RZ, 0xc0, !PT ;  /* 0xffff000042427812 */ /* 0x000fe200078ec0ff */
[----:B------:R-:W-:Y:S01]  /*10930*/  FMUL.FTZ R109, R65, R47 ;  /* 0x0000002f416d7220 */ /* 0x000fe20000410000 */
[----:B------:R-:W-:Y:S01]  /*10940*/  LOP3.LUT R111, R111, 0xffff0000, RZ, 0xc0, !PT ;  /* 0xffff00006f6f7812 */ /* 0x000fe200078ec0ff */
[-C--:B------:R-:W-:Y:S01]  /*10950*/  FMUL.FTZ R64, R64, R35.reuse ;  /* 0x0000002340407220 */ /* 0x080fe20000410000 */
[----:B------:R-:W-:Y:S01]  /*10960*/  FFMA.FTZ R61, R60, R35, -R61 ;  /* 0x000000233c3d7223 */ /* 0x000fe2000001083d */
[-C--:B------:R-:W-:Y:S01]  /*10970*/  FMUL.FTZ R65, R65, R45.reuse ;  /* 0x0000002d41417220 */ /* 0x080fe20000410000 */
[----:B------:R-:W-:Y:S01]  /*10980*/  LOP3.LUT R119, R119, 0xffff0000, RZ, 0xc0, !PT ;  /* 0xffff000077777812 */ /* 0x000fe200078ec0ff */
[----:B------:R-:W-:Y:S01]  /*10990*/  FFMA.FTZ R109, R46, R45, -R109 ;  /* 0x0000002d2e6d7223 */ /* 0x000fe2000001086d */
[----:B------:R-:W-:Y:S01]  /*109a0*/  LOP3.LUT R35, R34, 0xffff0000, RZ, 0xc0, !PT ;  /* 0xffff000022237812 */ /* 0x000fe200078ec0ff */
[----:B------:R-:W-:Y:S01]  /*109b0*/  FFMA.FTZ R46, R46, R47, R65 ;  /* 0x0000002f2e2e7223 */ /* 0x000fe20000010041 */
[----:B------:R-:W-:Y:S01]  /*109c0*/  LOP3.LUT R33, R33, 0xffff0000, RZ, 0xc0, !PT ;  /* 0xffff000021217812 */ /* 0x000fe200078ec0ff */
[----:B------:R-:W-:Y:S01]  /*109d0*/  FMUL.FTZ R45, R66, R111 ;  /* 0x0000006f422d7220 */ /* 0x000fe20000410000 */
[----:B------:R-:W-:Y:S01]  /*109e0*/  FFMA.FTZ R63, R44, R115, R63 ;  /* 0x000000732c3f7223 */ /* 0x000fe2000001003f */
        /* <DEDUP_REMOVED lines=18> */
.L_x_1833:
[----:B------:R-:W-:Y:S05]  /*10b10*/  BSYNC B2 ;  /* 0x0000000000027941 */ /* 0x000fea0003800000 */
.L_x_1832:
[----:B------:R-:W-:Y:S04]  /*10b20*/  BSSY B2, `(.L_x_1834) ;  /* 0x0000068000027945 */ /* 0x000fe80003800000 */
[----:B------:R-:W-:Y:S05]  /*10b30*/  @P1 BRA `(.L_x_1835) ;  /* 0x0000000400981947 */ /* 0x000fea0003800000 */
[----:B-1----:R-:W-:Y:S02]  /*10b40*/  LEA.HI R32, R98, R191, RZ, 0x1d ;  /* 0x000000bf62207211 */ /* 0x002fe400078fe8ff */
[----:B------:R-:W-:Y:S02]  /*10b50*/  SHF.R.U64 R64, R28, 0x10, R29 ;  /* 0x000000101c407819 */ /* 0x000fe4000000121d */
[----:B------:R-:W-:Y:S01]  /*10b60*/  SHF.R.S32.HI R35, RZ, 0x1f, R32 ;  /* 0x0000001fff237819 */ /* 0x000fe20000011420 */
[----:B------:R-:W-:Y:S01]  /*10b70*/  IMAD.SHL.U32 R33, R32, 0x8, RZ ;  /* 0x0000000820217824 */ /* 0x000fe200078e00ff */
[----:B------:R-:W-:Y:S02]  /*10b80*/  SHF.R.U64 R62, R30, 0x10, R31 ;  /* 0x000000101e3e7819 */ /* 0x000fe4000000121f */
[----:B------:R-:W-:Y:S02]  /*10b90*/  LEA.HI R35, R35, R32, RZ, 0x3 ;  /* 0x0000002023237211 */ /* 0x000fe400078f18ff */
[----:B------:R-:W-:-:S02]  /*10ba0*/  LOP3.LUT R32, R174, 0x38, R33, 0xf8, !PT ;  /* 0x00000038ae207812 */ /* 0x000fc400078ef821 */
[----:B------:R-:W-:Y:S01]  /*10bb0*/  SHF.R.U32.HI R29, RZ, 0x10, R29 ;  /* 0x00000010ff1d7819 */ /* 0x000fe2000001161d */
[----:B------:R-:W-:Y:S01]  /*10bc0*/  IMAD.SHL.U32 R35, R35, 0x400, RZ ;  /* 0x0000040023237824 */ /* 0x000fe200078e00ff */
[----:B------:R-:W-:Y:S02]  /*10bd0*/  LOP3.LUT R32, R32, R175, RZ, 0x3c, !PT ;  /* 0x000000af20207212 */ /* 0x000fe400078e3cff */
[----:B------:R-:W-:Y:S02]  /*10be0*/  SHF.R.U64 R30, R40, 0x10, R41 ;  /* 0x00000010281e7819 */ /* 0x000fe40000001229 */
[----:B------:R-:W-:Y:S02]  /*10bf0*/  LOP3.LUT R35, R35, 0x7fffe000, RZ, 0xc0, !PT ;  /* 0x7fffe00023237812 */ /* 0x000fe400078ec0ff */
[----:B------:R-:W-:Y:S02]  /*10c00*/  SHF.R.U64 R28, R42, 0x10, R43 ;  /* 0x000000102a1c7819 */ /* 0x000fe4000000122b */
[----:B------:R-:W-:-:S02]  /*10c10*/  IADD3 R45, R32, R35, R176 ;  /* 0x00000023202d7210 */ /* 0x000fc40007ffe0b0 */
[----:B------:R-:W1:Y:S01]  /*10c20*/  LDS.128 R32, [R222] ;  /* 0x00000000de207984 */ /* 0x000e620000000c00 */
[----:B------:R-:W-:Y:S02]  /*10c30*/  SHF.R.U32.HI R31, RZ, 0x10, R31 ;  /* 0x00000010ff1f7819 */ /* 0x000fe4000001161f */
[----:B------:R-:W-:Y:S01]  /*10c40*/  IMAD R60, R45, 0x2, R16 ;  /* 0x000000022d3c7824 */ /* 0x000fe200078e0210 */
[----:B------:R-:W-:Y:S02]  /*10c50*/  SHF.R.U32.HI R41, RZ, 0x10, R41 ;  /* 0x00000010ff297819 */ /* 0x000fe40000011629 */
[----:B------:R-:W-:Y:S02]  /*10c60*/  PRMT R104, R104, 0x5410, R29 ;  /* 0x0000541068687816 */ /* 0x000fe4000000001d */
[----:B------:R-:W2:Y:S01]  /*10c70*/  LDS.128 R44, [R60+0xc400] ;  /* 0x00c400003c2c7984 */ /* 0x000ea20000000c00 */
[----:B------:R-:W-:Y:S02]  /*10c80*/  PRMT R99, R99, 0x5410, R30 ;  /* 0x0000541063637816 */ /* 0x000fe4000000001e */
[----:B------:R-:W-:-:S02]  /*10c90*/  PRMT R101, R101, 0x5410, R28 ;  /* 0x0000541065657816 */ /* 0x000fc4000000001c */
[----:B------:R-:W-:Y:S01]  /*10ca0*/  SHF.R.U32.HI R43, RZ, 0x10, R43 ;  /* 0x00000010ff2b7819 */ /* 0x000fe2000001162b */
[----:B------:R-:W-:Y:S01]  /*10cb0*/  IMAD.U32 R63, R99, 0x10000, RZ ;  /* 0x00010000633f7824 */ /* 0x000fe200078e00ff */
[----:B------:R-:W-:Y:S02]  /*10cc0*/  PRMT R106, R106, 0x5410, R31 ;  /* 0x000054106a6a7816 */ /* 0x000fe4000000001f */
[----:B------:R-:W-:Y:S02]  /*10cd0*/  PRMT R103, R103, 0x5410, R64 ;  /* 0x0000541067677816 */ /* 0x000fe40000000040 */
[----:B------:R-:W-:Y:S02]  /*10ce0*/  PRMT R100, R100, 0x5410, R41 ;  /* 0x0000541064647816 */ /* 0x000fe40000000029 */
[----:B------:R-:W-:Y:S02]  /*10cf0*/  PRMT R102, R102, 0x5410, R43 ;  /* 0x0000541066667816 */ /* 0x000fe4000000002b */
[----:B------:R-:W-:Y:S01]  /*10d00*/  PRMT R105, R105, 0x5410, R62 ;  /* 0x0000541069697816 */ /* 0x000fe2000000003e */
[----:B------:R-:W-:-:S02]  /*10d10*/  IMAD.U32 R62, R103, 0x10000, RZ ;  /* 0x00010000673e7824 */ /* 0x000fc400078e00ff */
[C---:B-1----:R-:W-:Y:S01]  /*10d20*/  IMAD.U32 R28, R32.reuse, 0x10000, RZ ;  /* 0x00010000201c7824 */ /* 0x042fe200078e00ff */
[----:B------:R-:W-:Y:S01]  /*10d30*/  LOP3.LUT R29, R32, 0xffff0000, RZ, 0xc0, !PT ;  /* 0xffff0000201d7812 */ /* 0x000fe200078ec0ff */
[C---:B------:R-:W-:Y:S01]  /*10d40*/  IMAD.U32 R30, R33.reuse, 0x10000, RZ ;  /* 0x00010000211e7824 */ /* 0x040fe200078e00ff */
[----:B------:R-:W-:Y:S01]  /*10d50*/  LOP3.LUT R32, R33, 0xffff0000, RZ, 0xc0, !PT ;  /* 0xffff000021207812 */ /* 0x000fe200078ec0ff */
[C---:B------:R-:W-:Y:S01]  /*10d60*/  IMAD.U32 R31, R34.reuse, 0x10000, RZ ;  /* 0x00010000221f7824 */ /* 0x040fe200078e00ff */
[----:B------:R-:W-:Y:S01]  /*10d70*/  LOP3.LUT R33, R34, 0xffff0000, RZ, 0xc0, !PT ;  /* 0xffff000022217812 */ /* 0x000fe200078ec0ff */
[C---:B------:R-:W-:Y:S01]  /*10d80*/  IMAD.U32 R40, R35.reuse, 0x10000, RZ ;  /* 0x0001000023287824 */ /* 0x040fe200078e00ff */
[----:B------:R-:W-:Y:S01]  /*10d90*/  LOP3.LUT R34, R35, 0xffff0000, RZ, 0xc0, !PT ;  /* 0xffff000023227812 */ /* 0x000fe200078ec0ff */
[C---:B--2---:R-:W-:Y:S01]  /*10da0*/  IMAD.U32 R35, R44.reuse, 0x10000, RZ ;  /* 0x000100002c237824 */ /* 0x044fe200078e00ff */
[----:B------:R-:W-:Y:S01]  /*10db0*/  LOP3.LUT R41, R44, 0xffff0000, RZ, 0xc0, !PT ;  /* 0xffff00002c297812 */ /* 0x000fe200078ec0ff */
[C---:B------:R-:W-:Y:S01]  /*10dc0*/  IMAD.U32 R42, R45.reuse, 0x10000, RZ ;  /* 0x000100002d2a7824 */ /* 0x040fe200078e00ff */
[----:B------:R-:W-:Y:S01]  /*10dd0*/  LOP3.LUT R44, R45, 0xffff0000, RZ, 0xc0, !PT ;  /* 0xffff00002d2c7812 */ /* 0x000fe200078ec0ff */
[C---:B------:R-:W-:Y:S01]  /*10de0*/  IMAD.U32 R43, R46.reuse, 0x10000, RZ ;  /* 0x000100002e2b7824 */ /* 0x040fe200078e00ff */
[----:B------:R-:W-:Y:S01]  /*10df0*/  LOP3.LUT R45, R46, 0xffff0000, RZ, 0xc0, !PT ;  /* 0xffff00002e2d7812 */ /* 0x000fe200078ec0ff */
[C---:B0-----:R-:W-:Y:S01]  /*10e00*/  IMAD.U32 R61, R47.reuse, 0x10000, RZ ;  /* 0x000100002f3d7824 */ /* 0x041fe200078e00ff */
[----:B------:R-:W-:Y:S01]  /*10e10*/  LOP3.LUT R46, R47, 0xffff0000, RZ, 0xc0, !PT ;  /* 0xffff00002f2e7812 */ /* 0x000fe200078ec0ff */
[----:B------:R-:W-:Y:S01]  /*10e20*/  FMUL.FTZ R65, R35, R63 ;  /* 0x0000003f23417220 */ /* 0x000fe20000410000 */
[----:B------:R-:W-:-:S02]  /*10e30*/  IMAD.U32 R47, R100, 0x10000, RZ ;  /* 0x00010000642f7824 */ /* 0x000fc400078e00ff */
[-C--:B------:R-:W-:Y:S01]  /*10e40*/  FMUL.FTZ R67, R35, R62.reuse ;  /* 0x0000003e23437220 */ /* 0x080fe20000410000 */
[----:B------:R-:W-:Y:S02]  /*10e50*/  IMAD.U32 R35, R104, 0x10000, RZ ;  /* 0x0001000068237824 */ /* 0x000fe400078e00ff */
[----:B------:R-:W-:Y:S01]  /*10e60*/  FFMA.FTZ R65, R28, R62, -R65 ;  /* 0x0000003e1c417223 */ /* 0x000fe20000010841 */
[----:B------:R-:W-:Y:S01]  /*10e70*/  FMUL.FTZ R107, R42, R47 ;  /* 0x0000002f2a6b7220 */ /* 0x000fe20000410000 */
[----:B------:R-:W-:Y:S02]  /*10e80*/  IMAD.U32 R62, R102, 0x10000, RZ ;  /* 0x00010000663e7824 */ /* 0x000fe400078e00ff */
[----:B------:R-:W-:Y:S01]  /*10e90*/  FFMA.FTZ R67, R28, R63, R67 ;  /* 0x0000003f1c437223 */ /* 0x000fe20000010043 */
[----:B------:R-:W-:Y:S02]  /*10ea0*/  IMAD.U32 R28, R106, 0x10000, RZ ;  /* 0x000100006a1c7824 */ /* 0x000fe400078e00ff */
[-C--:B------:R-:W-:Y:S01]  /*10eb0*/  FMUL.FTZ R63, R42, R35.reuse ;  /* 0x000000232a3f7220 */ /* 0x080fe20000410000 */
[C---:B------:R-:W-:Y:S01]  /*10ec0*/  FFMA.FTZ R107, R30.reuse, R35, -R107 ;  /* 0x000000231e6b7223 */ /* 0x040fe2000001086b */
[----:B------:R-:W-:Y:S01]  /*10ed0*/  FMUL.FTZ R35, R61, R62 ;  /* 0x0000003e3d237220 */ /* 0x000fe20000410000 */
[----:B------:R-:W-:Y:S01]  /*10ee0*/  LOP3.LUT R42, R99, 0xffff0000, RZ, 0xc0, !PT ;  /* 0xffff0000632a7812 */ /* 0x000fe200078ec0ff */
[-C--:B------:R-:W-:Y:S01]  /*10ef0*/  FMUL.FTZ R99, R61, R28.reuse ;  /* 0x0000001c3d637220 */ /* 0x080fe20000410000 */
[----:B------:R-:W-:Y:S01]  /*10f00*/  FFMA.FTZ R63, R30, R47, R63 ;  /* 0x0000002f1e3f7223 */ /* 0x000fe2000001003f */
[----:B------:R-:W-:Y:S01]  /*10f10*/  FFMA.FTZ R61, R40, R28, -R35 ;  /* 0x0000001c283d7223 */ /* 0x000fe20000010823 */
[----:B------:R-:W-:Y:S01]  /*10f20*/  LOP3.LUT R28, R103, 0xffff0000, RZ, 0xc0, !PT ;  /* 0xffff0000671c7812 */ /* 0x000fe200078ec0ff */
[----:B------:R-:W-:Y:S01]  /*10f30*/  FMUL.FTZ R30, R41, R42 ;  /* 0x0000002a291e7220 */ /* 0x000fe20000410000 */
[----:B------:R-:W-:Y:S01]  /*10f40*/  LOP3.LUT R47, R100, 0xffff0000, RZ, 0xc0, !PT ;  /* 0xffff0000642f7812 */ /* 0x000fe200078ec0ff */
[----:B------:R-:W-:Y:S01]  /*10f50*/  FFMA.FTZ R99, R40, R62, R99 ;  /* 0x0000003e28637223 */ /* 0x000fe20000010063 */
[----:B------:R-:W-:Y:S01]  /*10f60*/  LOP3.LUT R35, R104, 0xffff0000, RZ, 0xc0, !PT ;  /* 0xffff000068237812 */ /* 0x000fe200078ec0ff */
[-C--:B------:R-:W-:Y:S01]  /*10f70*/  FFMA.FTZ R40, R29, R28.reuse, -R30 ;  /* 0x0000001c1d287223 */ /* 0x080fe2000001081e */
[----:B------:R-:W-:Y:S01]  /*10f80*/  FMUL.FTZ R62, R41, R28 ;  /* 0x0000001c293e7220 */ /* 0x000fe20000410000 */
[----:B------:R-:W-:-:S02]  /*10f90*/  IMAD.U32 R30, R101, 0x10000, RZ ;  /* 0x00010000651e7824 */ /* 0x000fc400078e00ff */
[C---:B------:R-:W-:Y:S01]  /*10fa0*/  FMUL.FTZ R41, R44.reuse, R47 ;  /* 0x0000002f2c297220 */ /* 0x040fe20000410000 */
[-C--:B------:R-:W-:Y:S01]  /*10fb0*/  FMUL.FTZ R44, R44, R35.reuse ;  /* 0x000000232c2c7220 */ /* 0x080fe20000410000 */
[----:B------:R-:W-:Y:S02]  /*10fc0*/  IMAD.U32 R28, R105, 0x10000, RZ ;  /* 0x00010000691c7824 */ /* 0x000fe400078e00ff */
[----:B------:R-:W-:Y:S01]  /*10fd0*/  FMUL.FTZ R64, R43, R30 ;  /* 0x0000001e2b407220 */ /* 0x000fe20000410000 */
[----:B------:R-:W-:Y:S01]  /*10fe0*/  FFMA.FTZ R62, R29, R42, R62 ;  /* 0x0000002a1d3e7223 */ /* 0x000fe2000001003e */
[C---:B------:R-:W-:Y:S01]  /*10ff0*/  FFMA.FTZ R42, R32.reuse, R35, -R41 ;  /* 0x00000023202a7223 */ /* 0x040fe20000010829 */
[----:B------:R-:W-:Y:S01]  /*11000*/  FFMA.FTZ R44, R32, R47, R44 ;  /* 0x0000002f202c7223 */ /* 0x000fe2000001002c */
        /* <DEDUP_REMOVED lines=8> */
[----:B------:R-:W-:-:S02]  /*11090*/  FMUL.FTZ R41, R46, R35 ;  /* 0x000000232e297220 */ /* 0x000fc40000410000 */
[-C--:B------:R-:W-:Y:S01]  /*110a0*/  FMUL.FTZ R45, R45, R28.reuse ;  /* 0x0000001c2d2d7220 */ /* 0x080fe20000410000 */
[C---:B------:R-:W-:Y:S01]  /*110b0*/  FFMA.FTZ R31, R33.reuse, R28, -R30 ;  /* 0x0000001c211f7223 */ /* 0x040fe2000001081e */
[-C--:B------:R-:W-:Y:S01]  /*110c0*/  FMUL.FTZ R100, R46, R29.reuse ;  /* 0x0000001d2e647220 */ /* 0x080fe20000410000 */
[----:B------:R-:W-:Y:S01]  /*110d0*/  FFMA.FTZ R46, R34, R29, -R41 ;  /* 0x0000001d222e7223 */ /* 0x000fe20000010829 */
[----:B------:R-:W-:Y:S01]  /*110e0*/  FFMA.FTZ R45, R33, R32, R45 ;  /* 0x00000020212d7223 */ /* 0x000fe2000001002d */
[----:B------:R-:W-:Y:S01]  /*110f0*/  F2FP.BF16.F32.PACK_AB R28, R40, R65 ;  /* 0x00000041281c723e */ /* 0x000fe200000010ff */
[----:B------:R-:W-:Y:S01]  /*11100*/  FFMA.FTZ R100, R34, R35, R100 ;  /* 0x0000002322647223 */ /* 0x000fe20000010064 */
        /* <DEDUP_REMOVED lines=9> */
.L_x_1835:
[----:B------:R-:W-:Y:S05]  /*111a0*/  BSYNC B2 ;  /* 0x0000000000027941 */ /* 0x000fea0003800000 */
.L_x_1834:
[----:B------:R-:W-:Y:S05]  /*111b0*/  @P2 BRA `(.L_x_1831) ;  /* 0x0000000400982947 */ /* 0x000fea0003800000 */
[----:B------:R-:W-:Y:S02]  /*111c0*/  LEA.HI R98, R98, R192, RZ, 0x1d ;  /* 0x000000c062627211 */ /* 0x000fe400078fe8ff */
[----:B------:R-:W-:Y:S02]  /*111d0*/  SHF.R.U64 R43, R24, 0x10, R25 ;  /* 0x00000010182b7819 */ /* 0x000fe40000001219 */
[----:B--2---:R-:W-:Y:S01]  /*111e0*/  SHF.R.S32.HI R31, RZ, 0x1f, R98 ;  /* 0x0000001fff1f7819 */ /* 0x004fe20000011462 */
[----:B------:R-:W-:Y:S01]  /*111f0*/  IMAD.SHL.U32 R29, R98, 0x8, RZ ;  /* 0x00000008621d7824 */ /* 0x000fe200078e00ff */
[----:B------:R-:W-:Y:S02]  /*11200*/  SHF.R.U64 R41, R26, 0x10, R27 ;  /* 0x000000101a297819 */ /* 0x000fe4000000121b */
[----:B------:R-:W-:Y:S02]  /*11210*/  LEA.HI R31, R31, R98, RZ, 0x3 ;  /* 0x000000621f1f7211 */ /* 0x000fe400078f18ff */
[----:B------:R-:W-:-:S02]  /*11220*/  LOP3.LUT R28, R174, 0x38, R29, 0xf8, !PT ;  /* 0x00000038ae1c7812 */ /* 0x000fc400078ef81d */
[----:B------:R-:W-:Y:S01]  /*11230*/  SHF.R.U32.HI R24, RZ, 0x10, R25 ;  /* 0x00000010ff187819 */ /* 0x000fe20000011619 */
[----:B------:R-:W-:Y:S01]  /*11240*/  IMAD.SHL.U32 R31, R31, 0x400, RZ ;  /* 0x000004001f1f7824 */ /* 0x000fe200078e00ff */
[----:B------:R-:W-:Y:S02]  /*11250*/  LOP3.LUT R28, R28, R175, RZ, 0x3c, !PT ;  /* 0x000000af1c1c7212 */ /* 0x000fe400078e3cff */
[----:B------:R-:W-:Y:S02]  /*11260*/  SHF.R.U32.HI R26, RZ, 0x10, R27 ;  /* 0x00000010ff1a7819 */ /* 0x000fe4000001161b */
[----:B------:R-:W-:Y:S02]  /*11270*/  LOP3.LUT R31, R31, 0x7fffe000, RZ, 0xc0, !PT ;  /* 0x7fffe0001f1f7812 */ /* 0x000fe400078ec0ff */
[----:B------:R-:W-:Y:S02]  /*11280*/  SHF.R.U64 R27, R36, 0x10, R37 ;  /* 0x00000010241b7819 */ /* 0x000fe40000001225 */
[----:B-1----:R-:W-:-:S02]  /*11290*/  IADD3 R33, R28, R31, R176 ;  /* 0x0000001f1c217210 */ /* 0x002fc40007ffe0b0 */
[----:B------:R-:W1:Y:S01]  /*112a0*/  LDS.128 R28, [R205] ;  /* 0x00000000cd1c7984 */ /* 0x000e620000000c00 */
[----:B------:R-:W-:Y:S02]  /*112b0*/  SHF.R.U64 R25, R38, 0x10, R39 ;  /* 0x0000001026197819 */ /* 0x000fe40000001227 */
[----:B------:R-:W-:Y:S01]  /*112c0*/  IMAD R40, R33, 0x2, R16 ;  /* 0x0000000221287824 */ /* 0x000fe200078e0210 */
[----:B------:R-:W-:Y:S02]  /*112d0*/  SHF.R.U32.HI R36, RZ, 0x10, R37 ;  /* 0x00000010ff247819 */ /* 0x000fe40000011625 */
[----:B------:R-:W-:Y:S02]  /*112e0*/  PRMT R87, R87, 0x5410, R24 ;  /* 0x0000541057577816 */ /* 0x000fe40000000018 */
[----:B------:R-:W2:Y:S01]  /*112f0*/  LDS.128 R32, [R40+0xc400] ;  /* 0x00c4000028207984 */ /* 0x000ea20000000c00 */
[----:B------:R-:W-:Y:S02]  /*11300*/  PRMT R82, R82, 0x5410, R27 ;  /* 0x0000541052527816 */ /* 0x000fe4000000001b */
[----:B------:R-:W-:-:S02]  /*11310*/  PRMT R84, R84, 0x5410, R25 ;  /* 0x0000541054547816 */ /* 0x000fc40000000019 */
[----:B------:R-:W-:Y:S01]  /*11320*/  PRMT R89, R89, 0x5410, R26 ;  /* 0x0000541059597816 */ /* 0x000fe2000000001a */
[----:B------:R-:W-:Y:S01]  /*11330*/  IMAD.U32 R42, R82, 0x10000, RZ ;  /* 0x00010000522a7824 */ /* 0x000fe200078e00ff */
[----:B------:R-:W-:Y:S02]  /*11340*/  PRMT R86, R86, 0x5410, R43 ;  /* 0x0000541056567816 */ /* 0x000fe4000000002b */
[----:B------:R-:W-:Y:S02]  /*11350*/  PRMT R83, R83, 0x5410, R36 ;  /* 0x0000541053537816 */ /* 0x000fe40000000024 */
[----:B------:R-:W-:Y:S02]  /*11360*/  SHF.R.U32.HI R38, RZ, 0x10, R39 ;  /* 0x00000010ff267819 */ /* 0x000fe40000011627 */
[----:B------:R-:W-:Y:S01]  /*11370*/  PRMT R88, R88, 0x5410, R41 ;  /* 0x0000541058587816 */ /* 0x000fe20000000029 */
[----:B------:R-:W-:Y:S01]  /*11380*/  IMAD.U32 R41, R86, 0x10000, RZ ;  /* 0x0001000056297824 */ /* 0x000fe200078e00ff */
[----:B------:R-:W-:Y:S01]  /*11390*/  PRMT R85, R85, 0x5410, R38 ;  /* 0x0000541055557816 */ /* 0x000fe20000000026 */
[----:B------:R-:W-:Y:S01]  /*113a0*/  IMAD.U32 R43, R83, 0x10000, RZ ;  /* 0x00010000532b7824 */ /* 0x000fe200078e00ff */
[----:B------:R-:W-:-:S02]  /*113b0*/  LOP3.LUT R82, R82, 0xffff0000, RZ, 0xc0, !PT ;  /* 0xffff000052527812 */ /* 0x000fc400078ec0ff */
[----:B------:R-:W-:Y:S02]  /*113c0*/  LOP3.LUT R86, R86, 0xffff0000, RZ, 0xc0, !PT ;  /* 0xffff000056567812 */ /* 0x000fe400078ec0ff */
[----:B------:R-:W-:Y:S01]  /*113d0*/  LOP3.LUT R83, R83, 0xffff0000, RZ, 0xc0, !PT ;  /* 0xffff000053537812 */ /* 0x000fe200078ec0ff */
        /* <DEDUP_REMOVED lines=12> */
[C---:B------:R-:W-:Y:S01]  /*114a0*/  FMUL.FTZ R45, R31.reuse, R42 ;  /* 0x0000002a1f2d7220 */ /* 0x040fe20000410000 */
[----:B------:R-:W-:Y:S01]  /*114b0*/  FMUL.FTZ R47, R31, R41 ;  /* 0x000000291f2f7220 */ /* 0x000fe20000410000 */
[----:B------:R-:W-:-:S02]  /*114c0*/  IMAD.U32 R31, R87, 0x10000, RZ ;  /* 0x00010000571f7824 */ /* 0x000fc400078e00ff */
[----:B0-----:R-:W-:Y:S01]  /*114d0*/  FMUL.FTZ R61, R37, R43 ;  /* 0x0000002b253d7220 */ /* 0x001fe20000410000 */
[C---:B------:R-:W-:Y:S01]  /*114e0*/  FFMA.FTZ R45, R24.reuse, R41, -R45 ;  /* 0x00000029182d7223 */ /* 0x040fe2000001082d */
[----:B------:R-:W-:Y:S02]  /*114f0*/  IMAD.U32 R39, R35, 0x10000, RZ ;  /* 0x0001000023277824 */ /* 0x000fe400078e00ff */
[----:B------:R-:W-:Y:S01]  /*11500*/  FFMA.FTZ R47, R24, R42, R47 ;  /* 0x0000002a182f7223 */ /* 0x000fe2000001002f */
[----:B------:R-:W-:Y:S02]  /*11510*/  IMAD.U32 R41, R85, 0x10000, RZ ;  /* 0x0001000055297824 */ /* 0x000fe400078e00ff */
[-C--:B------:R-:W-:Y:S01]  /*11520*/  FMUL.FTZ R37, R37, R31.reuse ;  /* 0x0000001f25257220 */ /* 0x080fe20000410000 */
[----:B------:R-:W-:Y:S02]  /*11530*/  IMAD.U32 R24, R89, 0x10000, RZ ;  /* 0x0001000059187824 */ /* 0x000fe400078e00ff */
[C---:B------:R-:W-:Y:S01]  /*11540*/  FFMA.FTZ R61, R26.reuse, R31, -R61 ;  /* 0x0000001f1a3d7223 */ /* 0x040fe2000001083d */
[C---:B------:R-:W-:Y:S01]  /*11550*/  FMUL.FTZ R31, R39.reuse, R41 ;  /* 0x00000029271f7220 */ /* 0x040fe20000410000 */
[----:B------:R-:W-:Y:S01]  /*11560*/  FFMA.FTZ R37, R26, R43, R37 ;  /* 0x0000002b1a257223 */ /* 0x000fe20000010025 */
[----:B------:R-:W-:Y:S01]  /*11570*/  FMUL.FTZ R42, R39, R24 ;  /* 0x00000018272a7220 */ /* 0x000fe20000410000 */
[----:B------:R-:W-:-:S02]  /*11580*/  IMAD.U32 R38, R34, 0x10000, RZ ;  /* 0x0001000022267824 */ /* 0x000fc400078e00ff */
[----:B------:R-:W-:Y:S01]  /*11590*/  FFMA.FTZ R39, R36, R24, -R31 ;  /* 0x0000001824277223 */ /* 0x000fe2000001081f */
[C---:B------:R-:W-:Y:S01]  /*115a0*/  FMUL.FTZ R24, R32.reuse, R82 ;  /* 0x0000005220187220 */ /* 0x040fe20000410000 */
[-C--:B------:R-:W-:Y:S01]  /*115b0*/  FMUL.FTZ R32, R32, R86.reuse ;  /* 0x0000005620207220 */ /* 0x080fe20000410000 */
[----:B------:R-:W-:Y:S01]  /*115c0*/  IMAD.U32 R26, R84, 0x10000, RZ ;  /* 0x00010000541a7824 */ /* 0x000fe200078e00ff */
[----:B------:R-:W-:Y:S01]  /*115d0*/  LOP3.LUT R34, R34, 0xffff0000, RZ, 0xc0, !PT ;  /* 0xffff000022227812 */ /* 0x000fe200078ec0ff */
[----:B------:R-:W-:Y:S01]  /*115e0*/  FFMA.FTZ R86, R25, R86, -R24 ;  /* 0x0000005619567223 */ /* 0x000fe20000010818 */
[----:B------:R-:W-:Y:S01]  /*115f0*/  IMAD.U32 R24, R88, 0x10000, RZ ;  /* 0x0001000058187824 */ /* 0x000fe200078e00ff */
[----:B------:R-:W-:Y:S01]  /*11600*/  LOP3.LUT R87, R87, 0xffff0000, RZ, 0xc0, !PT ;  /* 0xffff000057577812 */ /* 0x000fe200078ec0ff */
[----:B------:R-:W-:Y:S01]  /*11610*/  FMUL.FTZ R44, R38, R26 ;  /* 0x0000001a262c7220 */ /* 0x000fe20000410000 */
[----:B------:R-:W-:Y:S01]  /*11620*/  LOP3.LUT R84, R84, 0xffff0000, RZ, 0xc0, !PT ;  /* 0xffff000054547812 */ /* 0x000fe200078ec0ff */
[-C--:B------:R-:W-:Y:S01]  /*11630*/  FMUL.FTZ R38, R38, R24.reuse ;  /* 0x0000001826267220 */ /* 0x080fe20000410000 */
[----:B------:R-:W-:Y:S01]  /*11640*/  LOP3.LUT R35, R35, 0xffff0000, RZ, 0xc0, !PT ;  /* 0xffff000023237812 */ /* 0x000fe200078ec0ff */
[----:B------:R-:W-:Y:S01]  /*11650*/  FFMA.FTZ R41, R36, R41, R42 ;  /* 0x0000002924297223 */ /* 0x000fe2000001002a */
[----:B------:R-:W-:Y:S01]  /*11660*/  LOP3.LUT R88, R88, 0xffff0000, RZ, 0xc0, !PT ;  /* 0xffff000058587812 */ /* 0x000fe200078ec0ff */
[----:B------:R-:W-:Y:S01]  /*11670*/  FFMA.FTZ R44, R27, R24, -R44 ;  /* 0x000000181b2c7223 */ /* 0x000fe2000001082c */
[----:B------:R-:W-:Y:S01]  /*11680*/  LOP3.LUT R85, R85, 0xffff0000, RZ, 0xc0, !PT ;  /* 0xffff000055557812 */ /* 0x000fe200078ec0ff */
[----:B------:R-:W-:Y:S01]  /*11690*/  FMUL.FTZ R31, R33, R83 ;  /* 0x00000053211f7220 */ /* 0x000fe20000410000 */
[----:B------:R-:W-:Y:S01]  /*116a0*/  LOP3.LUT R89, R89, 0xffff0000, RZ, 0xc0, !PT ;  /* 0xffff000059597812 */ /* 0x000fe200078ec0ff */
[----:B------:R-:W-:Y:S01]  /*116b0*/  FMUL.FTZ R42, R33, R87 ;  /* 0x00000057212a7220 */ /* 0x000fe20000410000 */
[----:B------:R-:W-:Y:S01]  /*116c0*/  FFMA.FTZ R32, R25, R82, R32 ;  /* 0x0000005219207223 */ /* 0x000fe20000010020 */
[C---:B------:R-:W-:Y:S01]  /*116d0*/  FMUL.FTZ R24, R34.reuse, R84 ;  /* 0x0000005422187220 */ /* 0x040fe20000410000 */
[----:B------:R-:W-:Y:S01]  /*116e0*/  FFMA.FTZ R38, R27, R26, R38 ;  /* 0x0000001a1b267223 */ /* 0x000fe20000010026 */
[-C--:B------:R-:W-:Y:S01]  /*116f0*/  FMUL.FTZ R25, R34, R88.reuse ;  /* 0x0000005822197220 */ /* 0x080fe20000410000 */
[C---:B------:R-:W-:Y:S01]  /*11700*/  FMUL.FTZ R33, R35.reuse, R85 ;  /* 0x0000005523217220 */ /* 0x040fe20000410000 */
[----:B------:R-:W-:Y:S01]  /*11710*/  FMUL.FTZ R26, R35, R89 ;  /* 0x00000059231a7220 */ /* 0x000fe20000410000 */
[----:B------:R-:W-:Y:S01]  /*11720*/  FFMA.FTZ R36, R28, R87, -R31 ;  /* 0x000000571c247223 */ /* 0x000fe2000001081f */
[C---:B------:R-:W-:Y:S01]  /*11730*/  FFMA.FTZ R27, R29.reuse, R88, -R24 ;  /* 0x000000581d1b7223 */ /* 0x040fe20000010818 */
[----:B------:R-:W-:Y:S01]  /*11740*/  FFMA.FTZ R31, R29, R84, R25 ;  /* 0x000000541d1f7223 */ /* 0x000fe20000010019 */
        /* <DEDUP_REMOVED lines=8> */
[----:B------:R-:W-:Y:S02]  /*117d0*/  F2FP.BF16.F32.PACK_AB R28, R32, R47 ;  /* 0x0000002f201c723e */ /* 0x000fe400000010ff */
[----:B------:R-:W-:Y:S01]  /*117e0*/  F2FP.BF16.F32.PACK_AB R29, R42, R37 ;  /* 0x000000252a1d723e */ /* 0x000fe200000010ff */
[----:B------:R3:W-:Y:S01]  /*117f0*/  STS.128 [R205], R24 ;  /* 0x00000018cd007388 */ /* 0x0007e20000000c00 */
[----:B------:R-:W-:-:S05]  /*11800*/  F2FP.BF16.F32.PACK_AB R31, R46, R41 ;  /* 0x000000292e1f723e */ /* 0x000fca00000010ff */
[----:B------:R3:W-:Y:S02]  /*11810*/  STS.128 [R40+0xc400], R28 ;  /* 0x00c4001c28007388 */ /* 0x0007e40000000c00 */
.L_x_1831:
[----:B------:R-:W-:Y:S05]  /*11820*/  BSYNC B1 ;  /* 0x0000000000017941 */ /* 0x000fea0003800000 */
.L_x_1830:
[----:B------:R-:W-:-:S13]  /*11830*/  ISETP.GE.AND P0, PT, R188, R81, PT ;  /* 0x00000051bc00720c */ /* 0x000fda0003f06270 */
[----:B------:R-:W-:Y:S05]  /*11840*/  @P0 BRA `(.L_x_1811) ;  /* 0x0000001000f40947 */ /* 0x000fea0003800000 */
[----:B-12---:R-:W1:Y:S01]  /*11850*/  LDC R32, c[0x0][0x3f4] ;  /* 0x0000fd00ff207b82 */ /* 0x006e620000000800 */
[----:B------:R-:W-:Y:S01]  /*11860*/  BSSY B1, `(.L_x_1836) ;  /* 0x000006b000017945 */ /* 0x000fe20003800000 */
[-C--:B-1----:R-:W-:Y:S02]  /*11870*/  ISETP.GE.AND P0, PT, R18, R32.reuse, PT ;  /* 0x000000201200720c */ /* 0x082fe40003f06270 */
[-C--:B------:R-:W-:Y:S02]  /*11880*/  ISETP.GE.AND P1, PT, R165, R32.reuse, PT ;  /* 0x00000020a500720c */ /* 0x080fe40003f26270 */
[----:B------:R-:W-:-:S09]  /*11890*/  ISETP.GE.AND P2, PT, R166, R32, PT ;  /* 0x00000020a600720c */ /* 0x000fd20003f46270 */
[----:B------:R-:W-:Y:S05]  /*118a0*/  @P0 BRA `(.L_x_1837) ;  /* 0x0000000400980947 */ /* 0x000fea0003800000 */
[----:B---3--:R-:W-:Y:S02]  /*118b0*/  LEA.HI R24, R32, R189, RZ, 0x1d ;  /* 0x000000bd20187211 */ /* 0x008fe400078fe8ff */
[--C-:B------:R-:W-:Y:S02]  /*118c0*/  SHF.R.U64 R35, R4, 0x10, R5.reuse ;  /* 0x0000001004237819 */ /* 0x100fe40000001205 */
[----:B------:R-:W-:Y:S01]  /*118d0*/  SHF.R.S32.HI R25, RZ, 0x1f, R24 ;  /* 0x0000001fff197819 */ /* 0x000fe20000011418 */
[----:B------:R-:W-:Y:S01]  /*118e0*/  IMAD.SHL.U32 R26, R24, 0x8, RZ ;  /* 0x00000008181a7824 */ /* 0x000fe200078e00ff */
[----:B------:R-:W-:Y:S02]  /*118f0*/  SHF.R.U32.HI R4, RZ, 0x10, R5 ;  /* 0x00000010ff047819 */ /* 0x000fe40000011605 */
[----:B------:R-:W-:Y:S02]  /*11900*/  LEA.HI R25, R25, R24, RZ, 0x3 ;  /* 0x0000001819197211 */ /* 0x000fe400078f18ff */
[----:B------:R-:W-:-:S02]  /*11910*/  LOP3.LUT R24, R173, 0x38, R26, 0xf8, !PT ;  /* 0x00000038ad187812 */ /* 0x000fc400078ef81a */
[--C-:B------:R-:W-:Y:S01]  /*11920*/  SHF.R.U64 R5, R6, 0x10, R7.reuse ;  /* 0x0000001006057819 */ /* 0x100fe20000001207 */
[----:B------:R-:W-:Y:S01]  /*11930*/  IMAD.SHL.U32 R26, R25, 0x400, RZ ;  /* 0x00000400191a7824 */ /* 0x000fe200078e00ff */
[----:B------:R-:W-:Y:S02]  /*11940*/  LOP3.LUT R25, R24, R223, RZ, 0x3c, !PT ;  /* 0x000000df18197212 */ /* 0x000fe400078e3cff */
[----:B------:R-:W-:Y:S02]  /*11950*/  SHF.R.U32.HI R6, RZ, 0x10, R7 ;  /* 0x00000010ff067819 */ /* 0x000fe40000011607 */
[----:B------:R-:W-:Y:S02]  /*11960*/  LOP3.LUT R26, R26, 0x7fffe000, RZ, 0xc0, !PT ;  /* 0x7fffe0001a1a7812 */ /* 0x000fe400078ec0ff */
[----:B------:R-:W-:Y:S02]  /*11970*/  SHF.R.U64 R39, R48, 0x10, R49 ;  /* 0x0000001030277819 */ /* 0x000fe40000001231 */
[----:B------:R-:W-:-:S02]  /*11980*/  IADD3 R29, R25, R26, R178 ;  /* 0x0000001a191d7210 */ /* 0x000fc40007ffe0b2 */
[----:B------:R-:W1:Y:S01]  /*11990*/  LDS.128 R24, [R206] ;  /* 0x00000000ce187984 */ /* 0x000e620000000c00 */
[----:B------:R-:W-:Y:S02]  /*119a0*/  PRMT R90, R90, 0x5410, R35 ;  /* 0x000054105a5a7816 */ /* 0x000fe40000000023 */
[----:B------:R-:W-:Y:S01]  /*119b0*/  IMAD R33, R29, 0x2, R16 ;  /* 0x000000021d217824 */ /* 0x000fe200078e0210 */
[----:B------:R-:W-:Y:S02]  /*119c0*/  PRMT R91, R91, 0x5410, R4 ;  /* 0x000054105b5b7816 */ /* 0x000fe40000000004 */
[----:B------:R-:W-:Y:S02]  /*119d0*/  PRMT R92, R92, 0x5410, R5 ;  /* 0x000054105c5c7816 */ /* 0x000fe40000000005 */
[----:B------:R-:W2:Y:S01]  /*119e0*/  LDS.128 R28, [R33+0xc400] ;  /* 0x00c40000211c7984 */ /* 0x000ea20000000c00 */
[----:B------:R-:W-:Y:S01]  /*119f0*/  PRMT R93, R93, 0x5410, R6 ;  /* 0x000054105d5d7816 */ /* 0x000fe20000000006 */
[----:B------:R-:W-:Y:S01]  /*11a00*/  IMAD.U32 R40, R91, 0x10000, RZ ;  /* 0x000100005b287824 */ /* 0x000fe200078e00ff */
[----:B------:R-:W-:Y:S01]  /*11a10*/  PRMT R94, R94, 0x5410, R39 ;  /* 0x000054105e5e7816 */ /* 0x000fe20000000027 */
[----:B------:R-:W-:Y:S01]  /*11a20*/  IMAD.U32 R39, R90, 0x10000, RZ ;  /* 0x000100005a277824 */ /* 0x000fe200078e00ff */
[----:B------:R-:W-:-:S02]  /*11a30*/  SHF.R.U32.HI R48, RZ, 0x10, R49 ;  /* 0x00000010ff307819 */ /* 0x000fc40000011631 */
[--C-:B------:R-:W-:Y:S01]  /*11a40*/  SHF.R.U64 R37, R50, 0x10, R51.reuse ;  /* 0x0000001032257819 */ /* 0x100fe20000001233 */
[----:B------:R-:W-:Y:S01]  /*11a50*/  IMAD.U32 R38, R94, 0x10000, RZ ;  /* 0x000100005e267824 */ /* 0x000fe200078e00ff */
[----:B------:R-:W-:Y:S02]  /*11a60*/  SHF.R.U32.HI R50, RZ, 0x10, R51 ;  /* 0x00000010ff327819 */ /* 0x000fe40000011633 */
[----:B------:R-:W-:Y:S02]  /*11a70*/  PRMT R95, R95, 0x5410, R48 ;  /* 0x000054105f5f7816 */ /* 0x000fe40000000030 */
[----:B------:R-:W-:Y:S02]  /*11a80*/  PRMT R97, R97, 0x5410, R50 ;  /* 0x0000541061617816 */ /* 0x000fe40000000032 */
[----:B------:R-:W-:Y:S02]  /*11a90*/  PRMT R96, R96, 0x5410, R37 ;  /* 0x0000541060607816 */ /* 0x000fe40000000025 */
        /* <DEDUP_REMOVED lines=40> */
[----:B------:R-:W-:Y:S01]  /*11d20*/  FMUL.FTZ R36, R36, R4 ;  /* 0x0000000424247220 */ /* 0x000fe20000410000 */
        /* <DEDUP_REMOVED lines=30> */
.L_x_1837:
[----:B------:R-:W-:Y:S05]  /*11f10*/  BSYNC B1 ;  /* 0x0000000000017941 */ /* 0x000fea0003800000 */
.L_x_1836:
[----:B------:R-:W-:Y:S04]  /*11f20*/  BSSY B1, `(.L_x_1838) ;  /* 0x0000068000017945 */ /* 0x000fe80003800000 */
[----:B------:R-:W-:Y:S05]  /*11f30*/  @P1 BRA `(.L_x_1839) ;  /* 0x0000000400981947 */ /* 0x000fea0003800000 */
[----:B-1----:R-:W-:Y:S02]  /*11f40*/  LEA.HI R4, R32, R191, RZ, 0x1d ;  /* 0x000000bf20047211 */ /* 0x002fe400078fe8ff */
[----:B---3--:R-:W-:Y:S02]  /*11f50*/  SHF.R.U64 R30, R8, 0x10, R9 ;  /* 0x00000010081e7819 */ /* 0x008fe40000001209 */
[----:B------:R-:W-:Y:S01]  /*11f60*/  SHF.R.S32.HI R5, RZ, 0x1f, R4 ;  /* 0x0000001fff057819 */ /* 0x000fe20000011404 */
[----:B------:R-:W-:Y:S01]  /*11f70*/  IMAD.SHL.U32 R6, R4, 0x8, RZ ;  /* 0x0000000804067824 */ /* 0x000fe200078e00ff */
[----:B------:R-:W-:Y:S02]  /*11f80*/  SHF.R.U64 R36, R52, 0x10, R53 ;  /* 0x0000001034247819 */ /* 0x000fe40000001235 */
[----:B------:R-:W-:Y:S02]  /*11f90*/  LEA.HI R5, R5, R4, RZ, 0x3 ;  /* 0x0000000405057211 */ /* 0x000fe400078f18ff */
[----:B------:R-:W-:-:S02]  /*11fa0*/  LOP3.LUT R4, R173, 0x38, R6, 0xf8, !PT ;  /* 0x00000038ad047812 */ /* 0x000fc400078ef806 */
[----:B------:R-:W-:Y:S01]  /*11fb0*/  PRMT R73, R73, 0x5410, R30 ;  /* 0x0000541049497816 */ /* 0x000fe2000000001e */
[----:B------:R-:W-:Y:S01]  /*11fc0*/  IMAD.SHL.U32 R6, R5, 0x400, RZ ;  /* 0x0000040005067824 */ /* 0x000fe200078e00ff */
[----:B------:R-:W-:Y:S02]  /*11fd0*/  LOP3.LUT R5, R4, R223, RZ, 0x3c, !PT ;  /* 0x000000df04057212 */ /* 0x000fe400078e3cff */
[----:B------:R-:W-:Y:S01]  /*11fe0*/  SHF.R.U64 R34, R54, 0x10, R55 ;  /* 0x0000001036227819 */ /* 0x000fe20000001237 */
[----:B------:R-:W-:Y:S01]  /*11ff0*/  IMAD.U32 R35, R73, 0x10000, RZ ;  /* 0x0001000049237824 */ /* 0x000fe200078e00ff */
[----:B------:R-:W-:Y:S02]  /*12000*/  LOP3.LUT R6, R6, 0x7fffe000, RZ, 0xc0, !PT ;  /* 0x7fffe00006067812 */ /* 0x000fe400078ec0ff */
[----:B------:R-:W-:Y:S02]  /*12010*/  PRMT R77, R77, 0x5410, R36 ;  /* 0x000054104d4d7816 */ /* 0x000fe40000000024 */
[----:B------:R-:W-:-:S02]  /*12020*/  IADD3 R25, R5, R6, R178 ;  /* 0x0000000605197210 */ /* 0x000fc40007ffe0b2 */
[----:B------:R-:W1:Y:S01]  /*12030*/  LDS.128 R4, [R204] ;  /* 0x00000000cc047984 */ /* 0x000e620000000c00 */
[----:B------:R-:W-:Y:S02]  /*12040*/  SHF.R.U32.HI R9, RZ, 0x10, R9 ;  /* 0x00000010ff097819 */ /* 0x000fe40000011609 */
[----:B------:R-:W-:Y:S01]  /*12050*/  IMAD R28, R25, 0x2, R16 ;  /* 0x00000002191c7824 */ /* 0x000fe200078e0210 */
[----:B------:R-:W-:Y:S02]  /*12060*/  SHF.R.U32.HI R53, RZ, 0x10, R53 ;  /* 0x00000010ff357819 */ /* 0x000fe40000011635 */
[--C-:B------:R-:W-:Y:S02]  /*12070*/  SHF.R.U64 R8, R10, 0x10, R11.reuse ;  /* 0x000000100a087819 */ /* 0x100fe4000000120b */
[----:B------:R-:W2:Y:S01]  /*12080*/  LDS.128 R24, [R28+0xc400] ;  /* 0x00c400001c187984 */ /* 0x000ea20000000c00 */
[----:B------:R-:W-:Y:S02]  /*12090*/  SHF.R.U32.HI R11, RZ, 0x10, R11 ;  /* 0x00000010ff0b7819 */ /* 0x000fe4000001160b */
[----:B------:R-:W-:Y:S01]  /*120a0*/  PRMT R79, R79, 0x5410, R34 ;  /* 0x000054104f4f7816 */ /* 0x000fe20000000022 */
[----:B------:R-:W-:Y:S01]  /*120b0*/  IMAD.U32 R34, R77, 0x10000, RZ ;  /* 0x000100004d227824 */ /* 0x000fe200078e00ff */
[----:B------:R-:W-:-:S02]  /*120c0*/  SHF.R.U32.HI R55, RZ, 0x10, R55 ;  /* 0x00000010ff377819 */ /* 0x000fc40000011637 */
[----:B------:R-:W-:Y:S02]  /*120d0*/  PRMT R74, R74, 0x5410, R9 ;  /* 0x000054104a4a7816 */ /* 0x000fe40000000009 */
[----:B------:R-:W-:Y:S02]  /*120e0*/  PRMT R78, R78, 0x5410, R53 ;  /* 0x000054104e4e7816 */ /* 0x000fe40000000035 */
[----:B------:R-:W-:Y:S01]  /*120f0*/  PRMT R75, R75, 0x5410, R8 ;  /* 0x000054104b4b7816 */ /* 0x000fe20000000008 */
[----:B------:R-:W-:Y:S01]  /*12100*/  IMAD.U32 R36, R74, 0x10000, RZ ;  /* 0x000100004a247824 */ /* 0x000fe200078e00ff */
        /* <DEDUP_REMOVED lines=27> */
[----:B------:R-:W-:Y:S01]  /*122c0*/  FFMA.FTZ R38, R9, R29, -R38 ;  /* 0x0000001d09267223 */ /* 0x000fe20000010826 */
[----:B------:R-:W-:Y:S01]  /*122d0*/  FMUL.FTZ R40, R33, R34 ;  /* 0x0000002221287220 */ /* 0x000fe20000410000 */
[----:B------:R-:W-:Y:S01]  /*122e0*/  FFMA.FTZ R36, R9, R36, R30 ;  /* 0x0000002409247223 */ /* 0x000fe2000001001e */
[-C--:B------:R-:W-:Y:S01]  /*122f0*/  FMUL.FTZ R33, R33, R8.reuse ;  /* 0x0000000821217220 */ /* 0x080fe20000410000 */
[----:B------:R-:W-:Y:S01]  /*12300*/  FMUL.FTZ R9, R24, R73 ;  /* 0x0000004918097220 */ /* 0x000fe20000410000 */
[C---:B------:R-:W-:Y:S01]  /*12310*/  FFMA.FTZ R40, R11.reuse, R8, -R40 ;  /* 0x000000080b287223 */ /* 0x040fe20000010828 */
[----:B------:R-:W-:Y:S01]  /*12320*/  LOP3.LUT R78, R78, 0xffff0000, RZ, 0xc0, !PT ;  /* 0xffff00004e4e7812 */ /* 0x000fe200078ec0ff */
[----:B------:R-:W-:Y:S01]  /*12330*/  FFMA.FTZ R33, R11, R34, R33 ;  /* 0x000000220b217223 */ /* 0x000fe20000010021 */
[-C--:B------:R-:W-:Y:S01]  /*12340*/  FMUL.FTZ R11, R24, R77.reuse ;  /* 0x0000004d180b7220 */ /* 0x080fe20000410000 */
[----:B------:R-:W-:Y:S01]  /*12350*/  FFMA.FTZ R24, R4, R77, -R9 ;  /* 0x0000004d04187223 */ /* 0x000fe20000010809 */
[----:B------:R-:W-:-:S02]  /*12360*/  IMAD.U32 R31, R26, 0x10000, RZ ;  /* 0x000100001a1f7824 */ /* 0x000fc400078e00ff */
[----:B------:R-:W-:Y:S01]  /*12370*/  FMUL.FTZ R34, R25, R74 ;  /* 0x0000004a19227220 */ /* 0x000fe20000410000 */
[----:B------:R-:W-:Y:S01]  /*12380*/  IMAD.U32 R9, R75, 0x10000, RZ ;  /* 0x000100004b097824 */ /* 0x000fe200078e00ff */
[----:B------:R-:W-:Y:S01]  /*12390*/  LOP3.LUT R26, R26, 0xffff0000, RZ, 0xc0, !PT ;  /* 0xffff00001a1a7812 */ /* 0x000fe200078ec0ff */
[----:B------:R-:W-:Y:S01]  /*123a0*/  IMAD.U32 R8, R79, 0x10000, RZ ;  /* 0x000100004f087824 */ /* 0x000fe200078e00ff */
[----:B------:R-:W-:Y:S01]  /*123b0*/  LOP3.LUT R27, R27, 0xffff0000, RZ, 0xc0, !PT ;  /* 0xffff00001b1b7812 */ /* 0x000fe200078ec0ff */
[----:B------:R-:W-:Y:S01]  /*123c0*/  FMUL.FTZ R25, R25, R78 ;  /* 0x0000004e19197220 */ /* 0x000fe20000410000 */
[----:B------:R-:W-:Y:S01]  /*123d0*/  FMUL.FTZ R29, R31, R9 ;  /* 0x000000091f1d7220 */ /* 0x000fe20000410000 */
[----:B------:R-:W-:Y:S01]  /*123e0*/  LOP3.LUT R75, R75, 0xffff0000, RZ, 0xc0, !PT ;  /* 0xffff00004b4b7812 */ /* 0x000fe200078ec0ff */
[----:B------:R-:W-:Y:S01]  /*123f0*/  FMUL.FTZ R31, R31, R8 ;  /* 0x000000081f1f7220 */ /* 0x000fe20000410000 */
[----:B------:R-:W-:Y:S01]  /*12400*/  LOP3.LUT R76, R76, 0xffff0000, RZ, 0xc0, !PT ;  /* 0xffff00004c4c7812 */ /* 0x000fe200078ec0ff */
[----:B------:R-:W-:Y:S01]  /*12410*/  FFMA.FTZ R30, R4, R73, R11 ;  /* 0x00000049041e7223 */ /* 0x000fe2000001000b */
[----:B------:R-:W-:Y:S01]  /*12420*/  LOP3.LUT R79, R79, 0xffff0000, RZ, 0xc0, !PT ;  /* 0xffff00004f4f7812 */ /* 0x000fe200078ec0ff */
[C---:B------:R-:W-:Y:S01]  /*12430*/  FFMA.FTZ R11, R5.reuse, R78, -R34 ;  /* 0x0000004e050b7223 */ /* 0x040fe20000010822 */
[----:B------:R-:W-:Y:S01]  /*12440*/  LOP3.LUT R80, R80, 0xffff0000, RZ, 0xc0, !PT ;  /* 0xffff000050507812 */ /* 0x000fe200078ec0ff */
[----:B------:R-:W-:Y:S01]  /*12450*/  FFMA.FTZ R25, R5, R74, R25 ;  /* 0x0000004a05197223 */ /* 0x000fe20000010019 */
[C---:B------:R-:W-:Y:S01]  /*12460*/  FFMA.FTZ R29, R10.reuse, R8, -R29 ;  /* 0x000000080a1d7223 */ /* 0x040fe2000001081d */
[----:B------:R-:W-:Y:S01]  /*12470*/  FFMA.FTZ R10, R10, R9, R31 ;  /* 0x000000090a0a7223 */ /* 0x000fe2000001001f */
        /* <DEDUP_REMOVED lines=18> */
.L_x_1839:
[----:B------:R-:W-:Y:S05]  /*125a0*/  BSYNC B1 ;  /* 0x0000000000017941 */ /* 0x000fea0003800000 */
.L_x_1838:
[----:B------:R-:W-:Y:S05]  /*125b0*/  @P2 BRA `(.L_x_1811) ;  /* 0x0000000400982947 */ /* 0x000fea0003800000 */
[----:B------:R-:W-:Y:S02]  /*125c0*/  LEA.HI R32, R32, R192, RZ, 0x1d ;  /* 0x000000c020207211 */ /* 0x000fe400078fe8ff */
[----:B-1-3--:R-:W-:Y:S02]  /*125d0*/  SHF.R.U64 R26, R58, 0x10, R59 ;  /* 0x000000103a1a7819 */ /* 0x00afe4000000123b */
        /* <DEDUP_REMOVED lines=10> */
[----:B------:R-:W-:Y:S02]  /*12680*/  PRMT R71, R71, 0x5410, R26 ;  /* 0x0000541047477816 */ /* 0x000fe4000000001a */
[----:B------:R-:W-:-:S02]  /*12690*/  IADD3 R9, R5, R6, R178 ;  /* 0x0000000605097210 */ /* 0x000fc40007ffe0b2 */
[----:B------:R-:W1:Y:S01]  /*126a0*/  LDS.128 R4, [R203] ;  /* 0x00000000cb047984 */ /* 0x000e620000000c00 */
[----:B------:R-:W-:Y:S02]  /*126b0*/  SHF.R.U64 R30, R56, 0x10, R57 ;  /* 0x00000010381e7819 */ /* 0x000fe40000001239 */
[----:B------:R-:W-:Y:S01]  /*126c0*/  IMAD R24, R9, 0x2, R16 ;  /* 0x0000000209187824 */ /* 0x000fe200078e0210 */
[----:B------:R-:W-:Y:S02]  /*126d0*/  SHF.R.U32.HI R14, RZ, 0x10, R15 ;  /* 0x00000010ff0e7819 */ /* 0x000fe4000001160f */
[----:B------:R-:W-:Y:S02]  /*126e0*/  PRMT R26, R0, 0x5410, R25 ;  /* 0x00005410001a7816 */ /* 0x000fe40000000019 */
[----:B------:R-:W2:Y:S01]  /*126f0*/  LDS.128 R8, [R24+0xc400] ;  /* 0x00c4000018087984 */ /* 0x000ea20000000c00 */
[----:B------:R-:W-:Y:S02]  /*12700*/  PRMT R69, R69, 0x5410, R30 ;  /* 0x0000541045457816 */ /* 0x000fe4000000001e */
[----:B------:R-:W-:Y:S01]  /*12710*/  PRMT R31, R21, 0x5410, R14 ;  /* 0x00005410151f7816 */ /* 0x000fe2000000000e */
[----:B------:R-:W-:Y:S01]  /*12720*/  IMAD.U32 R27, R26, 0x10000, RZ ;  /* 0x000100001a1b7824 */ /* 0x000fe200078e00ff */
[----:B------:R-:W-:Y:S01]  /*12730*/  SHF.R.U32.HI R57, RZ, 0x10, R57 ;  /* 0x00000010ff397819 */ /* 0x000fe20000011639 */
[----:B------:R-:W-:Y:S01]  /*12740*/  IMAD.U32 R25, R69, 0x10000, RZ ;  /* 0x0001000045197824 */ /* 0x000fe200078e00ff */
[----:B------:R-:W-:Y:S01]  /*12750*/  PRMT R28, R3, 0x5410, R28 ;  /* 0x00005410031c7816 */ /* 0x000fe2000000001c */
[----:B------:R-:W-:Y:S01]  /*12760*/  IMAD.U32 R32, R31, 0x10000, RZ ;  /* 0x000100001f207824 */ /* 0x000fe200078e00ff */
[----:B------:R-:W-:-:S02]  /*12770*/  SHF.R.U32.HI R59, RZ, 0x10, R59 ;  /* 0x00000010ff3b7819 */ /* 0x000fc4000001163b */
[----:B------:R-:W-:Y:S01]  /*12780*/  PRMT R70, R70, 0x5410, R57 ;  /* 0x0000541046467816 */ /* 0x000fe20000000039 */
[----:B------:R-:W-:Y:S01]  /*12790*/  IMAD.U32 R29, R28, 0x10000, RZ ;  /* 0x000100001c1d7824 */ /* 0x000fe200078e00ff */
[----:B------:R-:W-:Y:S02]  /*127a0*/  PRMT R72, R72, 0x5410, R59 ;  /* 0x0000541048487816 */ /* 0x000fe4000000003b */
[----:B------:R-:W-:Y:S02]  /*127b0*/  PRMT R30, R20, 0x5410, R13 ;  /* 0x00005410141e7816 */ /* 0x000fe4000000000d */
[----:B------:R-:W-:Y:S02]  /*127c0*/  LOP3.LUT R26, R26, 0xffff0000, RZ, 0xc0, !PT ;  /* 0xffff00001a1a7812 */ /* 0x000fe400078ec0ff */
        /* <DEDUP_REMOVED lines=15> */
[-C--:B------:R-:W-:Y:S01]  /*128c0*/  FMUL.FTZ R35, R14, R25.reuse ;  /* 0x000000190e237220 */ /* 0x080fe20000410000 */
[C---:B------:R-:W-:Y:S01]  /*128d0*/  IMAD.U32 R14, R70.reuse, 0x10000, RZ ;  /* 0x00010000460e7824 */ /* 0x040fe200078e00ff */
[----:B------:R-:W-:Y:S01]  /*128e0*/  LOP3.LUT R70, R70, 0xffff0000, RZ, 0xc0, !PT ;  /* 0xffff000046467812 */ /* 0x000fe200078ec0ff */
[----:B------:R-:W-:Y:S01]  /*128f0*/  FFMA.FTZ R33, R0, R25, -R33 ;  /* 0x0000001900217223 */ /* 0x000fe20000010821 */
[----:B------:R-:W-:Y:S01]  /*12900*/  FMUL.FTZ R25, R15, R29 ;  /* 0x0000001d0f197220 */ /* 0x000fe20000410000 */
[----:B------:R-:W-:-:S02]  /*12910*/  IMAD.U32 R21, R11, 0x10000, RZ ;  /* 0x000100000b157824 */ /* 0x000fc400078e00ff */
[----:B------:R-:W-:Y:S01]  /*12920*/  FFMA.FTZ R35, R0, R27, R35 ;  /* 0x0000001b00237223 */ /* 0x000fe20000010023 */
[----:B------:R-:W-:Y:S02]  /*12930*/  IMAD.U32 R0, R72, 0x10000, RZ ;  /* 0x0001000048007824 */ /* 0x000fe400078e00ff */
[-C--:B------:R-:W-:Y:S01]  /*12940*/  FMUL.FTZ R15, R15, R14.reuse ;  /* 0x0000000e0f0f7220 */ /* 0x080fe20000410000 */
[----:B------:R-:W-:Y:S01]  /*12950*/  FFMA.FTZ R25, R12, R14, -R25 ;  /* 0x0000000e0c197223 */ /* 0x000fe20000010819 */
[C---:B------:R-:W-:Y:S01]  /*12960*/  FMUL.FTZ R14, R21.reuse, R32 ;  /* 0x00000020150e7220 */ /* 0x040fe20000410000 */
[-C--:B------:R-:W-:Y:S01]  /*12970*/  FMUL.FTZ R27, R21, R0.reuse ;  /* 0x00000000151b7220 */ /* 0x080fe20000410000 */
[----:B------:R-:W-:Y:S02]  /*12980*/  IMAD.U32 R20, R10, 0x10000, RZ ;  /* 0x000100000a147824 */ /* 0x000fe400078e00ff */
[----:B------:R-:W-:Y:S01]  /*12990*/  FFMA.FTZ R15, R12, R29, R15 ;  /* 0x0000001d0c0f7223 */ /* 0x000fe2000001000f */
[----:B------:R-:W-:Y:S01]  /*129a0*/  FFMA.FTZ R21, R13, R0, -R14 ;  /* 0x000000000d157223 */ /* 0x000fe2000001080e */
[C---:B------:R-:W-:Y:S01]  /*129b0*/  FMUL.FTZ R0, R8.reuse, R26 ;  /* 0x0000001a08007220 */ /* 0x040fe20000410000 */
[----:B------:R-:W-:Y:S01]  /*129c0*/  FMUL.FTZ R14, R8, R69 ;  /* 0x00000045080e7220 */ /* 0x000fe20000410000 */
[----:B------:R-:W-:-:S02]  /*129d0*/  IMAD.U32 R8, R30, 0x10000, RZ ;  /* 0x000100001e087824 */ /* 0x000fc400078e00ff */
[----:B------:R-:W-:Y:S01]  /*129e0*/  FFMA.FTZ R27, R13, R32, R27 ;  /* 0x000000200d1b7223 */ /* 0x000fe2000001001b */
[C---:B------:R-:W-:Y:S01]  /*129f0*/  FFMA.FTZ R12, R3.reuse, R69, -R0 ;  /* 0x00000045030c7223 */ /* 0x040fe20000010800 */
[----:B------:R-:W-:Y:S01]  /*12a00*/  FFMA.FTZ R14, R3, R26, R14 ;  /* 0x0000001a030e7223 */ /* 0x000fe2000001000e */
[----:B------:R-:W-:Y:S02]  /*12a10*/  IMAD.U32 R0, R71, 0x10000, RZ ;  /* 0x0001000047007824 */ /* 0x000fe400078e00ff */
[----:B------:R-:W-:Y:S01]  /*12a20*/  FMUL.FTZ R26, R20, R8 ;  /* 0x00000008141a7220 */ /* 0x000fe20000410000 */
[----:B------:R-:W-:Y:S01]  /*12a30*/  FMUL.FTZ R13, R9, R28 ;  /* 0x0000001c090d7220 */ /* 0x000fe20000410000 */
[----:B------:R-:W-:Y:S01]  /*12a40*/  LOP3.LUT R10, R10, 0xffff0000, RZ, 0xc0, !PT ;  /* 0xffff00000a0a7812 */ /* 0x000fe200078ec0ff */
[-C--:B------:R-:W-:Y:S01]  /*12a50*/  FMUL.FTZ R20, R20, R0.reuse ;  /* 0x0000000014147220 */ /* 0x080fe20000410000 */
        /* <DEDUP_REMOVED lines=8> */
[----:B------:R-:W-:Y:S01]  /*12ae0*/  FFMA.FTZ R20, R5, R8, R20 ;  /* 0x0000000805147223 */ /* 0x000fe20000010014 */
[----:B------:R-:W-:Y:S01]  /*12af0*/  LOP3.LUT R72, R72, 0xffff0000, RZ, 0xc0, !PT ;  /* 0xffff000048487812 */ /* 0x000fe200078ec0ff */
[C---:B------:R-:W-:Y:S01]  /*12b00*/  FMUL.FTZ R5, R10.reuse, R3 ;  /* 0x000000030a057220 */ /* 0x040fe20000410000 */
[C---:B------:R-:W-:Y:S01]  /*12b10*/  FMUL.FTZ R4, R11.reuse, R0 ;  /* 0x000000000b047220 */ /* 0x040fe20000410000 */
[----:B------:R-:W-:Y:S01]  /*12b20*/  FMUL.FTZ R10, R10, R71 ;  /* 0x000000470a0a7220 */ /* 0x000fe20000410000 */
[----:B------:R-:W-:Y:S01]  /*12b30*/  F2FP.BF16.F32.PACK_AB R8, R14, R35 ;  /* 0x000000230e08723e */ /* 0x000fe200000010ff */
        /* <DEDUP_REMOVED lines=14> */
.L_x_1811:
[----:B------:R-:W-:Y:S05]  /*12c20*/  BSYNC B0 ;  /* 0x0000000000007941 */ /* 0x000fea0003800000 */
.L_x_1789:
        /* <DEDUP_REMOVED lines=8> */
.L_x_1787:
[----:B------:R-:W-:-:S06]  /*12cb0*/  ULOP3.LUT UR4, UR60, 0x1, URZ, 0xfc, !UPT ;  /* 0x000000013c047892 */ /* 0x000fcc000f8efc3f */
[----:B01-3--:R-:W-:-:S05]  /*12cc0*/  IMAD.U32 R0, RZ, RZ, UR4 ;  /* 0x00000004ff007e24 */ /* 0x00bfca000f8e00ff */
[----:B------:R-:W-:-:S13]  /*12cd0*/  ISETP.NE.AND P0, PT, R0, 0x3, PT ;  /* 0x000000030000780c */ /* 0x000fda0003f05270 */
[----:B------:R-:W-:Y:S05]  /*12ce0*/  @!P0 BRA `(.L_x_1840) ;  /* 0x0000000000048947 */ /* 0x000fea0003800000 */
[----:B------:R-:W-:Y:S01]  /*12cf0*/  BPT.TRAP 0x1 ;  /* 0x000000040000795c */ /* 0x000fe20000300000 */
.L_x_1840:
[----:B------:R-:W-:Y:S01]  /*12d00*/  IMAD R21, R22, 0x8, R16 ;  /* 0x0000000816157824 */ /* 0x000fe200078e0210 */
[----:B------:R-:W-:-:S04]  /*12d10*/  SHF.L.U32 R0, R23, 0x1f, RZ ;  /* 0x0000001f17007819 */ /* 0x000fc800000006ff */
[----:B------:R0:W1:Y:S01]  /*12d20*/  SYNCS.PHASECHK.TRANS64.TRYWAIT P2, [R21+URZ+0x2a830], R0 ;  /* 0x02a83000150075a7 */ /* 0x000062000804017f */
[----:B------:R-:W-:Y:S05]  /*12d30*/  @!P0 BRA `(.L_x_1841) ;  /* 0x0000000000048947 */ /* 0x000fea0003800000 */
[----:B------:R-:W-:Y:S01]  /*12d40*/  BPT.TRAP 0x1 ;  /* 0x000000040000795c */ /* 0x000fe20000300000 */
.L_x_1841:
[----:B------:R-:W3:Y:S02]  /*12d50*/  S2R R3, SR_TID.X ;  /* 0x0000000000037919 */ /* 0x000ee40000002100 */
[----:B---3--:R-:W-:-:S04]  /*12d60*/  LOP3.LUT R3, R3, 0x7f, RZ, 0xc0, !PT ;  /* 0x0000007f03037812 */ /* 0x008fc800078ec0ff */
[----:B------:R-:W-:Y:S01]  /*12d70*/  ISETP.NE.AND P1, PT, R3, RZ, PT ;  /* 0x000000ff0300720c */ /* 0x000fe20003f25270 */
[----:B-1----:R-:W-:-:S12]  /*12d80*/  @P2 BRA `(.L_x_1842) ;  /* 0x0000000000082947 */ /* 0x002fd80003800000 */
[----:B------:R-:W1:Y:S02]  /*12d90*/  SYNCS.PHASECHK.TRANS64.TRYWAIT P2, [R21+URZ+0x2a830], R0 ;  /* 0x02a83000150075a7 */ /* 0x000e64000804017f */
[----:B-1----:R-:W-:Y:S05]  /*12da0*/  @!P2 BRA `(.L_x_1843) ;  /* 0x00000184009ca947 */ /* 0x002fea0003800000 */
.L_x_1842:
[----:B------:R-:W-:Y:S05]  /*12db0*/  WARPSYNC.ALL ;  /* 0x0000000000007948 */ /* 0x000fea0003800000 */
[----:B01----:R-:W-:Y:S01]  /*12dc0*/  VIADD R0, R16, 0x18400 ;  /* 0x0001840010007836 */ /* 0x003fe20000000000 */
[----:B------:R-:W-:Y:S01]  /*12dd0*/  R2UR UR4, R68 ;  /* 0x00000000440472ca */ /* 0x000fe200000e0000 */
[----:B--2-4-:R-:W-:Y:S01]  /*12de0*/  IMAD.MOV.U32 R5, RZ, RZ, 0x40000040 ;  /* 0x40000040ff057424 */ /* 0x014fe200078e00ff */
[----:B------:R-:W-:Y:S01]  /*12df0*/  WARPGROUP.ARRIVE ;  /* 0x00000000000079c5 */ /* 0x000fe20000000000 */
[----:B------:R-:W-:Y:S01]  /*12e00*/  UMOV UR9, 0x40000040 ;  /* 0x4000004000097882 */ /* 0x000fe20000000000 */
[----:B------:R-:W-:Y:S01]  /*12e10*/  SHF.R.U32.HI R0, RZ, 0x4, R0 ;  /* 0x00000004ff007819 */ /* 0x000fe20000011600 */
[----:B------:R-:W-:Y:S01]  /*12e20*/  IMAD.MOV.U32 R9, RZ, RZ, 0x40000040 ;  /* 0x40000040ff097424 */ /* 0x000fe200078e00ff */
[----:B------:R-:W-:Y:S01]  /*12e30*/  R2UR UR11, R5 ;  /* 0x00000000050b72ca */ /* 0x000fe200000e0000 */
[----:B------:R-:W-:Y:S01]  /*12e40*/  IMAD.U32 R11, RZ, RZ, UR9 ;  /* 0x00000009ff0b7e24 */ /* 0x000fe2000f8e00ff */
[----:B------:R-:W-:-:S04]  /*12e50*/  LOP3.LUT R0, R0, 0x3fff, RZ, 0xc0, !PT ;  /* 0x00003fff00007812 */ /* 0x000fc800078ec0ff */
[----:B------:R-:W-:Y:S01]  /*12e60*/  LOP3.LUT R7, R0, 0x10000, RZ, 0xfc, !PT ;  /* 0x0001000000077812 */ /* 0x000fe200078efcff */
[----:B------:R-:W-:-:S04]  /*12e70*/  ULOP3.LUT UR4, UR4, 0x10000, URZ, 0xfc, !UPT ;  /* 0x0001000004047892 */ /* 0x000fc8000f8efc3f */
[----:B------:R-:W-:Y:S01]  /*12e80*/  IMAD R4, R22, 0x900, R7 ;  /* 0x0000090016047824 */ /* 0x000fe200078e0207 */
[----:B------:R-:W-:Y:S02]  /*12e90*/  UIADD3 UR5, UR4, 0x2, URZ ;  /* 0x0000000204057890 */ /* 0x000fe4000fffe03f */
[----:B------:R-:W-:Y:S01]  /*12ea0*/  UMOV UR8, UR4 ;  /* 0x0000000400087c82 */ /* 0x000fe20008000000 */
[C---:B------:R-:W-:Y:S01]  /*12eb0*/  VIADD R8, R4.reuse, 0x2 ;  /* 0x0000000204087836 */ /* 0x040fe20000000000 */
[----:B------:R-:W-:Y:S01]  /*12ec0*/  R2UR UR10, R4 ;  /* 0x00000000040a72ca */ /* 0x000fe200000e0000 */
[----:B------:R-:W-:-:S05]  /*12ed0*/  IMAD.U32 R10, RZ, RZ, UR8 ;  /* 0x00000008ff0a7e24 */ /* 0x000fca000f8e00ff */
[----:B------:R0:W-:Y:S07]  /*12ee0*/  STL.64 [R1+0x38], R10 ;  /* 0x0000380a01007387 */ /* 0x0001ee0000100a00 */
[----:B------:R-:W-:Y:S01]  /*12ef0*/  HGMMA.64x96x16.F32.BF16 R24, gdesc[UR8], RZ, !UPT, gsb0 ;  /* 0x01600000081879f0 */ /* 0x000fe2000c0018ff */
[----:B------:R-:W-:Y:S01]  /*12f00*/  R2UR UR10, R8 ;  /* 0x00000000080a72ca */ /* 0x000fe200000e0000 */
[----:B------:R-:W-:Y:S01]  /*12f10*/  UMOV UR8, UR5 ;  /* 0x0000000500087c82 */ /* 0x000fe20008000000 */
[----:B------:R-:W-:Y:S01]  /*12f20*/  R2UR UR11, R9 ;  /* 0x00000000090b72ca */ /* 0x000fe200000e0000 */
[----:B------:R-:W-:Y:S01]  /*12f30*/  UMOV UR9, 0x40000040 ;  /* 0x4000004000097882 */ /* 0x000fe20000000000 */
[----:B------:R-:W-:Y:S01]  /*12f40*/  VIADD R8, R4, 0x4 ;  /* 0x0000000404087836 */ /* 0x000fe20000000000 */
[----:B------:R-:W-:Y:S01]  /*12f50*/  UIADD3 UR5, UR4, 0x4, URZ ;  /* 0x0000000404057890 */ /* 0x000fe2000fffe03f */
[----:B------:R-:W-:-:S02]  /*12f60*/  IMAD.MOV.U32 R9, RZ, RZ, 0x40000040 ;  /* 0x40000040ff097424 */ /* 0x000fc400078e00ff */
[----:B0-----:R-:W-:Y:S02]  /*12f70*/  IMAD.U32 R10, RZ, RZ, UR8 ;  /* 0x00000008ff0a7e24 */ /* 0x001fe4000f8e00ff */
[----:B------:R-:W-:-:S05]  /*12f80*/  IMAD.U32 R11, RZ, RZ, UR9 ;  /* 0x00000009ff0b7e24 */ /* 0x000fca000f8e00ff */
[----:B------:R0:W-:Y:S01]  /*12f90*/  STL.64 [R1+0x30], R10 ;  /* 0x0000300a01007387 */ /* 0x0001e20000100a00 */
[----:B------:R-:W-:Y:S02]  /*12fa0*/  WARPGROUP.DEPBAR.LE gsb0, 0x0 ;  /* 0x00008000000079c5 */ /* 0x000fe40000010000 */
[----:B------:R-:W-:-:S06]  /*12fb0*/  WARPGROUP.ARRIVE ;  /* 0x00000000000079c5 */ /* 0x000fcc0000000000 */
[----:B------:R-:W-:Y:S01]  /*12fc0*/  HGMMA.64x96x16.F32.BF16 R24, gdesc[UR8], R24, gsb0 ;  /* 0x01600000081879f0 */ /* 0x000fe20008001818 */
        /* <DEDUP_REMOVED lines=47> */
[----:B------:R-:W-:Y:S01]  /*132c0*/  IMAD.U32 R11, RZ, RZ, UR9 ;  /* 0x00000009ff0b7e24 */ /* 0x000fe2000f8e00ff */
[----:B------:R-:W-:Y:S01]  /*132d0*/  UIADD3 UR52, UR4, 0x406, URZ ;  /* 0x0000040604347890 */ /* 0x000fe2000fffe03f */
[----:B------:R-:W-:Y:S01]  /*132e0*/  UMOV UR53, 0x40000040 ;  /* 0x4000004000357882 */ /* 0x000fe20000000000 */
[----:B------:R-:W-:-:S02]  /*132f0*/  UIADD3 UR48, UR4, 0x800, URZ ;  /* 0x0000080004307890 */ /* 0x000fc4000fffe03f */
[----:B------:R0:W-:Y:S01]  /*13300*/  STL.64 [R1+0x10], R10 ;  /* 0x0000100a01007387 */ /* 0x0001e20000100a00 */
[----:B------:R-:W-:Y:S01]  /*13310*/  UMOV UR49, 0x40000040 ;  /* 0x4000004000317882 */ /* 0x000fe20000000000 */
[----:B------:R-:W-:Y:S01]  /*13320*/  UIADD3 UR44, UR4, 0x802, URZ ;  /* 0x00000802042c7890 */ /* 0x000fe2000fffe03f */
[----:B------:R-:W-:Y:S01]  /*13330*/  UMOV UR45, 0x40000040 ;  /* 0x40000040002d7882 */ /* 0x000fe20000000000 */
[----:B------:R-:W2:Y:S01]  /*13340*/  LDL.LU R72, [R1+0xc] ;  /* 0x00000c0001487983 */ /* 0x000ea20000300800 */
[----:B------:R-:W-:Y:S02]  /*13350*/  WARPGROUP.DEPBAR.LE gsb0, 0x0 ;  /* 0x00008000000079c5 */ /* 0x000fe40000010000 */
[----:B------:R-:W-:-:S06]  /*13360*/  WARPGROUP.ARRIVE ;  /* 0x00000000000079c5 */ /* 0x000fcc0000000000 */
[----:B------:R-:W-:Y:S01]  /*13370*/  HGMMA.64x96x16.F32.BF16 R24, gdesc[UR8], R24, gsb0 ;  /* 0x01600000081879f0 */ /* 0x000fe20008001818 */
[----:B------:R-:W-:Y:S01]  /*13380*/  R2UR UR10, R8 ;  /* 0x00000000080a72ca */ /* 0x000fe200000e0000 */
[----:B------:R-:W-:Y:S01]  /*13390*/  UMOV UR8, UR5 ;  /* 0x0000000500087c82 */ /* 0x000fe20008000000 */
[----:B------:R-:W-:Y:S01]  /*133a0*/  R2UR UR11, R9 ;  /* 0x00000000090b72ca */ /* 0x000fe200000e0000 */
[----:B------:R-:W-:Y:S01]  /*133b0*/  UMOV UR9, 0x40000040 ;  /* 0x4000004000097882 */ /* 0x000fe20000000000 */
[----:B------:R-:W-:Y:S02]  /*133c0*/  VIADD R8, R4, 0x306 ;  /* 0x0000030604087836 */ /* 0x000fe40000000000 */
[----:B------:R-:W-:Y:S01]  /*133d0*/  IMAD.MOV.U32 R9, RZ, RZ, 0x40000040 ;  /* 0x40000040ff097424 */ /* 0x000fe200078e00ff */
[----:B------:R-:W-:Y:S01]  /*133e0*/  UIADD3 UR40, UR4, 0x804, URZ ;  /* 0x0000080404287890 */ /* 0x000fe2000fffe03f */
[----:B------:R-:W-:Y:S01]  /*133f0*/  UMOV UR41, 0x40000040 ;  /* 0x4000004000297882 */ /* 0x000fe20000000000 */
[----:B------:R-:W-:-:S02]  /*13400*/  WARPGROUP.DEPBAR.LE gsb0, 0x0 ;  /* 0x00008000000079c5 */ /* 0x000fc40000010000 */
[----:B------:R-:W-:Y:S01]  /*13410*/  WARPGROUP.ARRIVE ;  /* 0x00000000000079c5 */ /* 0x000fe20000000000 */
[----:B------:R-:W-:Y:S01]  /*13420*/  IMAD.MOV.U32 R5, RZ, RZ, 0x40000040 ;  /* 0x40000040ff057424 */ /* 0x000fe200078e00ff */
[----:B------:R-:W-:Y:S01]  /*13430*/  UIADD3 UR36, UR4, 0x806, URZ ;  /* 0x0000080604247890 */ /* 0x000fe2000fffe03f */
[----:B------:R-:W-:Y:S01]  /*13440*/  R2UR UR54, R8 ;  /* 0x00000000083672ca */ /* 0x000fe200000e0000 */
[----:B------:R-:W-:Y:S01]  /*13450*/  UMOV UR37, 0x40000040 ;  /* 0x4000004000257882 */ /* 0x000fe20000000000 */
[----:B------:R-:W-:Y:S01]  /*13460*/  IMAD.IADD R12, R181, 0x1, R177 ;  /* 0x00000001b50c7824 */ /* 0x000fe200078e02b1 */
[----:B------:R-:W-:Y:S01]  /*13470*/  HGMMA.64x96x16.F32.BF16 R24, gdesc[UR8], R24, gsb0 ;  /* 0x01600000081879f0 */ /* 0x000fe20008001818 */
[----:B------:R-:W-:Y:S01]  /*13480*/  R2UR UR55, R9 ;  /* 0x00000000093772ca */ /* 0x000fe200000e0000 */
[----:B------:R-:W-:Y:S01]  /*13490*/  VIADD R8, R4, 0x600 ;  /* 0x0000060004087836 */ /* 0x000fe20000000000 */
[----:B------:R-:W-:Y:S01]  /*134a0*/  R2UR UR39, R5 ;  /* 0x00000000052772ca */ /* 0x000fe200000e0000 */
[----:B------:R-:W-:Y:S01]  /*134b0*/  IMAD.MOV.U32 R9, RZ, RZ, 0x40000040 ;  /* 0x40000040ff097424 */ /* 0x000fe200078e00ff */
[----:B------:R-:W-:Y:S01]  /*134c0*/  ULDC UR4, c[0x0][0x9d8] ;  /* 0x0002760000047ab9 */ /* 0x000fe20000000800 */
[----:B0-----:R-:W-:Y:S01]  /*134d0*/  IMAD.U32 R10, RZ, RZ, UR8 ;  /* 0x00000008ff0a7e24 */ /* 0x001fe2000f8e00ff */
[----:B------:R-:W-:Y:S01]  /*134e0*/  R2UR UR50, R8 ;  /* 0x00000000083272ca */ /* 0x000fe200000e0000 */
[----:B------:R-:W-:Y:S01]  /*134f0*/  IMAD.U32 R11, RZ, RZ, UR9 ;  /* 0x00000009ff0b7e24 */ /* 0x000fe2000f8e00ff */
[----:B------:R-:W-:Y:S01]  /*13500*/  R2UR UR51, R9 ;  /* 0x00000000093372ca */ /* 0x000fe200000e0000 */
[----:B------:R-:W-:-:S02]  /*13510*/  WARPGROUP.DEPBAR.LE gsb0, 0x0 ;  /* 0x00008000000079c5 */ /* 0x000fc40000010000 */
[----:B------:R-:W-:-:S06]  /*13520*/  WARPGROUP.ARRIVE ;  /* 0x00000000000079c5 */ /* 0x000fcc0000000000 */
[----:B------:R-:W-:Y:S01]  /*13530*/  HGMMA.64x96x16.F32.BF16 R24, gdesc[UR52], R24, gsb0 ;  /* 0x01600000341879f0 */ /* 0x000fe20008001818 */
[----:B------:R-:W-:Y:S02]  /*13540*/  VIADD R8, R4, 0x602 ;  /* 0x0000060204087836 */ /* 0x000fe40000000000 */
[----:B------:R-:W-:-:S03]  /*13550*/  IMAD.MOV.U32 R9, RZ, RZ, 0x40000040 ;  /* 0x40000040ff097424 */ /* 0x000fc600078e00ff */
[----:B------:R-:W-:Y:S02]  /*13560*/  R2UR UR46, R8 ;  /* 0x00000000082e72ca */ /* 0x000fe400000e0000 */
[----:B------:R-:W-:Y:S01]  /*13570*/  R2UR UR47, R9 ;  /* 0x00000000092f72ca */ /* 0x000fe200000e0000 */
[----:B------:R-:W-:Y:S02]  /*13580*/  WARPGROUP.DEPBAR.LE gsb0, 0x0 ;  /* 0x00008000000079c5 */ /* 0x000fe40000010000 */
[----:B------:R-:W-:-:S06]  /*13590*/  WARPGROUP.ARRIVE ;  /* 0x00000000000079c5 */ /* 0x000fcc0000000000 */
[----:B------:R-:W-:Y:S01]  /*135a0*/  HGMMA.64x96x16.F32.BF16 R24, gdesc[UR48], R24, gsb0 ;  /* 0x01600000301879f0 */ /* 0x000fe20008001818 */
[----:B------:R-:W-:Y:S02]  /*135b0*/  VIADD R8, R4, 0x604 ;  /* 0x0000060404087836 */ /* 0x000fe40000000000 */
[----:B------:R-:W-:-:S03]  /*135c0*/  IMAD.MOV.U32 R9, RZ, RZ, 0x40000040 ;  /* 0x40000040ff097424 */ /* 0x000fc600078e00ff */
[----:B------:R-:W-:Y:S02]  /*135d0*/  R2UR UR42, R8 ;  /* 0x00000000082a72ca */ /* 0x000fe400000e0000 */
[----:B------:R-:W-:Y:S01]  /*135e0*/  R2UR UR43, R9 ;  /* 0x00000000092b72ca */ /* 0x000fe200000e0000 */
[----:B------:R-:W-:Y:S02]  /*135f0*/  WARPGROUP.DEPBAR.LE gsb0, 0x0 ;  /* 0x00008000000079c5 */ /* 0x000fe40000010000 */
[----:B------:R-:W-:Y:S01]  /*13600*/  WARPGROUP.ARRIVE ;  /* 0x00000000000079c5 */ /* 0x000fe20000000000 */
[----:B------:R-:W-:Y:S01]  /*13610*/  VIADD R4, R4, 0x606 ;  /* 0x0000060604047836 */ /* 0x000fe20000000000 */
[----:B------:R-:W0:Y:S04]  /*13620*/  LDC R9, c[0x0][0x448] ;  /* 0x00011200ff097b82 */ /* 0x000e280000000800 */
[----:B------:R-:W-:Y:S01]  /*13630*/  HGMMA.64x96x16.F32.BF16 R24, gdesc[UR44], R24, gsb0 ;  /* 0x016000002c1879f0 */ /* 0x000fe20008001818 */
[----:B------:R-:W-:-:S02]  /*13640*/  R2UR UR38, R4 ;  /* 0x00000000042672ca */ /* 0x000fc400000e0000 */
[----:B------:R-:W-:Y:S02]  /*13650*/  WARPGROUP.DEPBAR.LE gsb0, 0x0 ;  /* 0x00008000000079c5 */ /* 0x000fe40000010000 */
[----:B------:R-:W-:-:S06]  /*13660*/  WARPGROUP.ARRIVE ;  /* 0x00000000000079c5 */ /* 0x000fcc0000000000 */
[----:B------:R-:W-:Y:S01]  /*13670*/  HGMMA.64x96x16.F32.BF16 R24, gdesc[UR40], R24, gsb0 ;  /* 0x01600000281879f0 */ /* 0x000fe20008001818 */
[----:B0-----:R-:W-:-:S13]  /*13680*/  ISETP.NE.AND P2, PT, R9, 0x1, PT ;  /* 0x000000010900780c */ /* 0x001fda0003f45270 */
[----:B------:R-:W0:Y:S01]  /*13690*/  @P2 LDC R13, c[0x0][0x44c] ;  /* 0x00011300ff0d2b82 */ /* 0x000e220000000800 */
[----:B------:R-:W-:Y:S02]  /*136a0*/  WARPGROUP.DEPBAR.LE gsb0, 0x0 ;  /* 0x00008000000079c5 */ /* 0x000fe40000010000 */
[----:B------:R-:W-:-:S06]  /*136b0*/  WARPGROUP.ARRIVE ;  /* 0x00000000000079c5 */ /* 0x000fcc0000000000 */
[----:B------:R-:W-:Y:S01]  /*136c0*/  HGMMA.64x96x16.F32.BF16 R24, gdesc[UR36], R24, gsb0 ;  /* 0x01600000241879f0 */ /* 0x000fe20008001818 */
[----:B0-----:R-:W-:Y:S01]  /*136d0*/  @P2 IMAD.HI.U32 R13, R12, R13, RZ ;  /* 0x0000000d0c0d2227 */ /* 0x001fe200078e00ff */
[----:B--2---:R-:W-:Y:S01]  /*136e0*/  LOP3.LUT R72, R72, 0xffdfffff, RZ, 0xc0, !PT ;  /* 0xffdfffff48487812 */ /* 0x004fe200078ec0ff */
[----:B------:R0:W-:Y:S03]  /*136f0*/  STL.64 [R1], R10 ;  /* 0x0000000a01007387 */ /* 0x0001e60000100a00 */
[----:B------:R-:W-:-:S04]  /*13700*/  @P2 LOP3.LUT R72, R72, 0x200000, RZ, 0xfc, !PT ;  /* 0x0020000048482812 */ /* 0x000fc800078efcff */
[----:B------:R-:W-:Y:S01]  /*13710*/  LOP3.LUT R72, R72, 0xffefffff, RZ, 0xc0, !PT ;  /* 0xffefffff48487812 */ /* 0x000fe200078ec0ff */
[----:B------:R-:W-:-:S05]  /*13720*/  @!P1 VIADD R21, R21, 0x2a840 ;  /* 0x0002a84015159836 */ /* 0x000fca0000000000 */
[----:B------:R-:W-:Y:S01]  /*13730*/  @!P1 PRMT R21, RZ, 0x654, R21 ;  /* 0x00000654ff159816 */ /* 0x000fe20000000015 */
[----:B------:R-:W-:Y:S02]  /*13740*/  WARPGROUP.DEPBAR.LE gsb0, 0x0 ;  /* 0x00008000000079c5 */ /* 0x000fe40000010000 */
[----:B------:R-:W-:Y:S01]  /*13750*/  FMUL.FTZ R4, R24, UR4 ;  /* 0x0000000418047c20 */ /* 0x000fe20008410000 */
[----:B------:R1:W-:Y:S01]  /*13760*/  @!P1 SYNCS.ARRIVE.TRANS64.RED.A1T0 RZ, [R21+URZ], RZ ;  /* 0x000000ff15ff99a7 */ /* 0x0003e2000810043f */
[----:B------:R-:W2:Y:S01]  /*13770*/  @P2 LDC R24, c[0x0][0x450] ;  /* 0x00011400ff182b82 */ /* 0x000ea20000000800 */
[----:B------:R-:W-:Y:S01]  /*13780*/  FMUL.FTZ R0, R26, UR4 ;  /* 0x000000041a007c20 */ /* 0x000fe20008410000 */
[----:B------:R-:W-:Y:S01]  /*13790*/  FMUL.FTZ R26, R42, UR4 ;  /* 0x000000042a1a7c20 */ /* 0x000fe20008410000 */
[----:B------:R-:W-:Y:S01]  /*137a0*/  IMAD.MOV.U32 R42, RZ, RZ, R12 ;  /* 0x000000ffff2a7224 */ /* 0x000fe200078e000c */
[----:B--2---:R-:W-:-:S04]  /*137b0*/  @P2 SHF.R.U32.HI R42, RZ, R24, R13 ;  /* 0x00000018ff2a2219 */ /* 0x004fc8000001160d */
[----:B------:R-:W2:Y:S01]  /*137c0*/  LDC.64 R12, c[0x0][0x9e0] ;  /* 0x00027800ff0c7b82 */ /* 0x000ea20000000a00 */
[----:B------:R-:W-:Y:S01]  /*137d0*/  FMUL.FTZ R5, R25, UR4 ;  /* 0x0000000419057c20 */ /* 0x000fe20008410000 */
[----:B------:R-:W-:Y:S01]  /*137e0*/  FMUL.FTZ R3, R27, UR4 ;  /* 0x000000041b037c20 */ /* 0x000fe20008410000 */
[----:B------:R-:W-:Y:S01]  /*137f0*/  FMUL.FTZ R25, R28, UR4 ;  /* 0x000000041c197c20 */ /* 0x000fe20008410000 */
[----:B------:R-:W-:Y:S01]  /*13800*/  FMUL.FTZ R27, R29, UR4 ;  /* 0x000000041d1b7c20 */ /* 0x000fe20008410000 */
[----:B------:R-:W-:Y:S01]  /*13810*/  FMUL.FTZ R6, R30, UR4 ;  /* 0x000000041e067c20 */ /* 0x000fe20008410000 */
[----:B0-----:R-:W-:Y:S01]  /*13820*/  FMUL.FTZ R10, R34, UR4 ;  /* 0x00000004220a7c20 */ /* 0x001fe20008410000 */
        /* <DEDUP_REMOVED lines=15> */
[----:B--2---:R-:W-:Y:S01]  /*13920*/  ISETP.GE.AND P2, PT, R13, 0x1, PT ;  /* 0x000000010d00780c */ /* 0x004fe20003f46270 */
        /* <DEDUP_REMOVED lines=24> */
[----:B------:R-:W-:-:S02]  /*13ab0*/  ULDC UR4, c[0x0][0x9dc] ;  /* 0x0002770000047ab9 */ /* 0x000fc40000000800 */
[----:B------:R-:W-:Y:S01]  /*13ac0*/  ULOP3.LUT UR5, URZ, UR4, URZ, 0x33, !UPT ;  /* 0x000000043f057292 */ /* 0x000fe2000f8e333f */
[----:B------:R0:W2:Y:S01]  /*13ad0*/  MUFU.TANH R97, R40 ;  /* 0x0000002800617308 */ /* 0x0000a20000002400 */
[----:B------:R-:W-:Y:S01]  /*13ae0*/  @P2 LOP3.LUT R72, R72, 0x100000, RZ, 0xfc, !PT ;  /* 0x0010000048482812 */ /* 0x000fe200078efcff */
[----:B------:R-:W-:-:S06]  /*13af0*/  IMAD.MOV.U32 R33, RZ, RZ, -0x60 ;  /* 0xffffffa0ff217424 */ /* 0x000fcc00078e00ff */
[----:B------:R3:W4:Y:S01]  /*13b00*/  MUFU.TANH R47, R49 ;  /* 0x00000031002f7308 */ /* 0x0007220000002400 */
[----:B0-----:R-:W-:Y:S02]  /*13b10*/  IMAD.U32 R40, RZ, RZ, UR5 ;  /* 0x00000005ff287e24 */ /* 0x001fe4000f8e00ff */
[----:B------:R-:W-:-:S03]  /*13b20*/  IMAD R33, R2, R33, 0x61 ;  /* 0x0000006102217424 */ /* 0x000fc600078e0221 */
[----:B------:R-:W-:Y:S04]  /*13b30*/  STL [R1+0x8], R40 ;  /* 0x0000082801007387 */ /* 0x000fe80000100800 */
[----:B---3--:R-:W0:Y:S04]  /*13b40*/  SHFL.IDX PT, R49, R42, RZ, 0x1c1f ;  /* 0x001c1fff2a317589 */ /* 0x008e2800000e0000 */
[----:B------:R3:W-:Y:S01]  /*13b50*/  STL [R1+0xc], R72 ;  /* 0x00000c4801007387 */ /* 0x0007e20000100800 */
[----:B------:R-:W-:Y:S01]  /*13b60*/  IMAD R32, R180, -0x2, R33 ;  /* 0xfffffffeb4207824 */ /* 0x000fe200078e0221 */
[----:B------:R-:W0:Y:S01]  /*13b70*/  MUFU.TANH R4, R4 ;  /* 0x0000000400047308 */ /* 0x000e220000002400 */
[----:B------:R-:W-:-:S03]  /*13b80*/  IMAD R31, R2, -0x60, R164 ;  /* 0xffffffa0021f7824 */ /* 0x000fc600078e02a4 */
[----:B------:R-:W-:Y:S01]  /*13b90*/  IADD3 R35, -R163, R32, R164 ;  /* 0x00000020a3237210 */ /* 0x000fe20007ffe1a4 */
[----:B------:R-:W-:-:S03]  /*13ba0*/  VIADD R31, R31, 0x60 ;  /* 0x000000601f1f7836 */ /* 0x000fc60000000000 */
[----:B------:R-:W0:Y:S01]  /*13bb0*/  MUFU.TANH R5, R5 ;  /* 0x0000000500057308 */ /* 0x000e220000002400 */
[----:B------:R-:W-:-:S07]  /*13bc0*/  IMAD R46, R180, -0x2, R31 ;  /* 0xfffffffeb42e7824 */ /* 0x000fce00078e021f */
[----:B------:R-:W0:Y:S01]  /*13bd0*/  MUFU.TANH R0, R0 ;  /* 0x0000000000007308 */ /* 0x000e220000002400 */
[----:B------:R-:W-:-:S07]  /*13be0*/  IMAD.IADD R51, R35, 0x1, R12 ;  /* 0x0000000123337824 */ /* 0x000fce00078e020c */
        /* <DEDUP_REMOVED lines=39> */
[----:B-1----:R-:W1:Y:S08]  /*13e60*/  MUFU.TANH R21, R70 ;  /* 0x0000004600157308 */ /* 0x002e700000002400 */
[----:B------:R-:W1:Y:S01]  /*13e70*/  MUFU.TANH R24, R24 ;  /* 0x0000001800187308 */ /* 0x000e620000002400 */
[----:B------:R-:W-:Y:S01]  /*13e80*/  VIADD R50, R35, UR5 ;  /* 0x0000000523327c36 */ /* 0x000fe20008000000 */
[----:B0-----:R-:W-:Y:S01]  /*13e90*/  VIADDMNMX R40, R49, R51, R46, PT ;  /* 0x0000003331287246 */ /* 0x001fe2000380012e */
[----:B------:R-:W-:-:S05]  /*13ea0*/  VIADD R54, R32, 0xffffffff ;  /* 0xffffffff20367836 */ /* 0x000fca0000000000 */
[----:B------:R0:W1:Y:S08]  /*13eb0*/  MUFU.TANH R37, R44 ;  /* 0x0000002c00257308 */ /* 0x0000700000002400 */
[----:B------:R2:W1:Y:S01]  /*13ec0*/  MUFU.TANH R43, R52 ;  /* 0x00000034002b7308 */ /* 0x0004620000002400 */
[----:B0-----:R-:W-:Y:S02]  /*13ed0*/  IMAD.IADD R44, R50, 0x1, R49 ;  /* 0x00000001322c7824 */ /* 0x001fe400078e0231 */
[----:B--2---:R-:W-:Y:S01]  /*13ee0*/  VIADD R52, R33, 0xffffffff ;  /* 0xffffffff21347836 */ /* 0x004fe20000000000 */
[----:B---34-:R-:W-:Y:S06]  /*13ef0*/  @!P2 BRA `(.L_x_1844) ;  /* 0x00000000004ca947 */ /* 0x018fec0003800000 */
        /* <DEDUP_REMOVED lines=11> */
.L_x_1846:
[----:B------:R-:W-:-:S13]  /*13fb0*/  ISETP.NE.AND P2, PT, R13, 0x1, PT ;  /* 0x000000010d00780c */ /* 0x000fda0003f45270 */
[----:B------:R-:W0:Y:S02]  /*13fc0*/  @P2 LDC.64 R32, c[0x0][0x9e8] ;  /* 0x00027a00ff202b82 */ /* 0x000e240000000a00 */
[----:B0-----:R-:W-:-:S05]  /*13fd0*/  @P2 IMAD.HI.U32 R32, R31, R32, RZ ;  /* 0x000000201f202227 */ /* 0x001fca00078e00ff */
[----:B------:R-:W-:-:S07]  /*13fe0*/  @P2 SHF.R.U32.HI R31, RZ, R33, R32 ;  /* 0x00000021ff1f2219 */ /* 0x000fce0000011620 */
.L_x_1847:
[----:B------:R-:W-:Y:S05]  /*13ff0*/  BSYNC B0 ;  /* 0x0000000000007941 */ /* 0x000fea0003800000 */
.L_x_1845:
[----:B------:R-:W-:-:S05]  /*14000*/  IMAD R31, R31, R13, R54 ;  /* 0x0000000d1f1f7224 */ /* 0x000fca00078e0236 */
[----:B------:R-:W-:Y:S02]  /*14010*/  VIMNMX R44, R44, R31, !PT ;  /* 0x0000001f2c2c7248 */ /* 0x000fe40007fe0100 */
[----:B------:R-:W-:-:S07]  /*14020*/  VIADDMNMX R40, R31, R13, R40, PT ;  /* 0x0000000d1f287246 */ /* 0x000fce0003800128 */
.L_x_1844:
[C---:B------:R-:W-:Y:S02]  /*14030*/  ISETP.GE.AND P2, PT, R52.reuse, 0x2, PT ;  /* 0x000000023400780c */ /* 0x040fe40003f46270 */
[----:B------:R-:W-:Y:S02]  /*14040*/  ISETP.GE.AND P6, PT, R52, 0x9, PT ;  /* 0x000000093400780c */ /* 0x000fe40003fc6270 */
[----:B------:R-:W-:Y:S02]  /*14050*/  ISETP.GT.AND P3, PT, R44, 0x1, !P2 ;  /* 0x000000012c00780c */ /* 0x000fe40005764270 */
[----:B------:R-:W-:Y:S02]  /*14060*/  ISETP.GE.AND P4, PT, R52, 0xa, PT ;  /* 0x0000000a3400780c */ /* 0x000fe40003f86270 */
[----:B------:R-:W-:Y:S02]  /*14070*/  ISETP.LT.OR P3, PT, R40, 0x2, P3 ;  /* 0x000000022800780c */ /* 0x000fe40001f61670 */
[----:B------:R-:W-:-:S02]  /*14080*/  P2R R56, PR, RZ, 0x10 ;  /* 0x00000010ff387803 */ /* 0x000fc40000000000 */
[----:B------:R-:W-:Y:S02]  /*14090*/  FSEL R87, R5, -INF , !P3 ;  /* 0xff80000005577808 */ /* 0x000fe40005800000 */
[----:B------:R-:W-:Y:S01]  /*140a0*/  ISETP.GT.AND P3, PT, R44, 0x8, !P6 ;  /* 0x000000082c00780c */ /* 0x000fe20007764270 */
[----:B------:R-:W0:Y:S03]  /*140b0*/  SHFL.IDX PT, R5, R42, 0x1, 0x1c1f ;  /* 0x003c1f002a057f89 */ /* 0x000e2600000e0000 */
        /* <DEDUP_REMOVED lines=41> */
[----:B-1----:R-:W-:Y:S02]  /*14350*/  FSEL R59, R37, -INF , !P3 ;  /* 0xff800000253b7808 */ /* 0x002fe40005800000 */
        /* <DEDUP_REMOVED lines=8> */
[----:B0-----:R-:W-:Y:S02]  /*143e0*/  VIADDMNMX R32, R5, R51, R46, PT ;  /* 0x0000003305207246 */ /* 0x001fe4000380012e */
        /* <DEDUP_REMOVED lines=55> */
[----:B------:R-:W-:-:S04]  /*14760*/  ISETP.GT.AND P5, PT, R44, 0x59, !P5 ;  /* 0x000000592c00780c */ /* 0x000fc80006fa4270 */
[----:B------:R-:W-:Y:S01]  /*14770*/  ISETP.LT.OR P5, PT, R40, 0x5a, P5 ;  /* 0x0000005a2800780c */ /* 0x000fe20002fa1670 */
[----:B------:R-:W-:-:S03]  /*14780*/  IMAD.IADD R40, R50, 0x1, R5 ;  /* 0x0000000132287824 */ /* 0x000fc600078e0205 */
        /* <DEDUP_REMOVED lines=14> */
.L_x_1850:
[----:B------:R-:W-:-:S13]  /*14870*/  ISETP.NE.AND P5, PT, R13, 0x1, PT ;  /* 0x000000010d00780c */ /* 0x000fda0003fa5270 */
[----:B------:R-:W0:Y:S02]  /*14880*/  @P5 LDC.64 R4, c[0x0][0x9e8] ;  /* 0x00027a00ff045b82 */ /* 0x000e240000000a00 */
[----:B0-----:R-:W-:-:S05]  /*14890*/  @P5 IMAD.HI.U32 R4, R42, R4, RZ ;  /* 0x000000042a045227 */ /* 0x001fca00078e00ff */
[----:B------:R-:W-:-:S07]  /*148a0*/  @P5 SHF.R.U32.HI R42, RZ, R5, R4 ;  /* 0x00000005ff2a5219 */ /* 0x000fce0000011604 */
.L_x_1851:
[----:B------:R-:W-:Y:S05]  /*148b0*/  BSYNC B0 ;  /* 0x0000000000007941 */ /* 0x000fea0003800000 */
.L_x_1849:
[----:B------:R-:W-:-:S05]  /*148c0*/  IMAD R5, R42, R13, R54 ;  /* 0x0000000d2a057224 */ /* 0x000fca00078e0236 */
[----:B------:R-:W-:Y:S02]  /*148d0*/  VIMNMX R40, R40, R5, !PT ;  /* 0x0000000528287248 */ /* 0x000fe40007fe0100 */
[----:B------:R-:W-:-:S07]  /*148e0*/  VIADDMNMX R32, R5, R13, R32, PT ;  /* 0x0000000d05207246 */ /* 0x000fce0003800120 */
.L_x_1848:
[----:B------:R-:W-:Y:S01]  /*148f0*/  ISETP.GT.AND P2, PT, R40, 0x1, !P2 ;  /* 0x000000012800780c */ /* 0x000fe20005744270 */
[----:B------:R-:W-:Y:S01]  /*14900*/  ULDC UR4, c[0x0][0x988] ;  /* 0x0002620000047ab9 */ /* 0x000fe20000000800 */
[----:B------:R-:W-:Y:S02]  /*14910*/  FMNMX.FTZ R4, R105, R87, !PT ;  /* 0x0000005769047209 */ /* 0x000fe40007810000 */
[----:B------:R-:W-:Y:S02]  /*14920*/  ISETP.LT.OR P2, PT, R32, 0x2, P2 ;  /* 0x000000022000780c */ /* 0x000fe40001741670 */
[----:B------:R-:W-:Y:S02]  /*14930*/  FMNMX.FTZ R4, R103, R4, !PT ;  /* 0x0000000467047209 */ /* 0x000fe40007810000 */
[----:B------:R-:W-:Y:S02]  /*14940*/  FSEL R3, R3, -INF , !P2 ;  /* 0xff80000003037808 */ /* 0x000fe40005000000 */
[----:B------:R-:W-:-:S02]  /*14950*/  ISETP.NE.AND P2, PT, R56, RZ, PT ;  /* 0x000000ff3800720c */ /* 0x000fc40003f45270 */
[C---:B------:R-:W-:Y:S02]  /*14960*/  ISETP.GT.AND P6, PT, R40.reuse, 0x8, !P6 ;  /* 0x000000082800780c */ /* 0x040fe400077c4270 */
[----:B------:R-:W-:Y:S02]  /*14970*/  ISETP.GT.AND P2, PT, R40, 0x9, !P2 ;  /* 0x000000092800780c */ /* 0x000fe40005744270 */
[----:B------:R-:W-:Y:S02]  /*14980*/  FMNMX.FTZ R4, R89, R4, !PT ;  /* 0x0000000459047209 */ /* 0x000fe40007810000 */
[C---:B------:R-:W-:Y:S02]  /*14990*/  ISETP.LT.OR P2, PT, R32.reuse, 0xa, P2 ;  /* 0x0000000a2000780c */ /* 0x040fe40001741670 */
[----:B------:R-:W-:Y:S02]  /*149a0*/  ISETP.LT.OR P6, PT, R32, 0x9, P6 ;  /* 0x000000092000780c */ /* 0x000fe400037c1670 */
[----:B------:R-:W-:-:S02]  /*149b0*/  FSEL R51, R8, -INF , !P2 ;  /* 0xff80000008337808 */ /* 0x000fc40005000000 */
[----:B------:R-:W-:Y:S02]  /*149c0*/  ISETP.NE.AND P2, PT, R58, RZ, PT ;  /* 0x000000ff3a00720c */ /* 0x000fe40003f45270 */
[----:B------:R-:W-:Y:S02]  /*149d0*/  FMNMX.FTZ R4, R101, R4, !PT ;  /* 0x0000000465047209 */ /* 0x000fe40007810000 */
[----:B------:R-:W-:Y:S02]  /*149e0*/  ISETP.GT.AND P2, PT, R40, 0x10, !P2 ;  /* 0x000000102800780c */ /* 0x000fe40005744270 */
[----:B------:R-:W-:Y:S02]  /*149f0*/  FSEL R45, R6, -INF , !P6 ;  /* 0xff800000062d7808 */ /* 0x000fe40007000000 */
[----:B------:R-:W-:Y:S02]  /*14a00*/  ISETP.LT.OR P2, PT, R32, 0x11, P2 ;  /* 0x000000112000780c */ /* 0x000fe40001741670 */
[----:B------:R-:W-:-:S02]  /*14a10*/  ISETP.NE.AND P6, PT, R66, RZ, PT ;  /* 0x000000ff4200720c */ /* 0x000fc40003fc5270 */
[----:B------:R-:W-:Y:S01]  /*14a20*/  FSEL R53, R10, -INF , !P2 ;  /* 0xff8000000a357808 */ /* 0x000fe20005000000 */
[----:B------:R-:W-:Y:S01]  /*14a30*/  IMAD.U32 R10, RZ, RZ, UR4 ;  /* 0x00000004ff0a7e24 */ /* 0x000fe2000f8e00ff */
[----:B------:R-:W-:Y:S02]  /*14a40*/  ISETP.NE.AND P2, PT, R62, RZ, PT ;  /* 0x000000ff3e00720c */ /* 0x000fe40003f45270 */
[----:B------:R-:W-:Y:S02]  /*14a50*/  FMNMX.FTZ R4, R91, R4, !PT ;  /* 0x000000045b047209 */ /* 0x000fe40007810000 */
[----:B------:R-:W-:Y:S02]  /*14a60*/  ISETP.GT.AND P2, PT, R40, 0x11, !P2 ;  /* 0x000000112800780c */ /* 0x000fe40005744270 */
[----:B------:R-:W-:Y:S02]  /*14a70*/  FMNMX.FTZ R4, R99, R4, !PT ;  /* 0x0000000463047209 */ /* 0x000fe40007810000 */
[----:B------:R-:W-:-:S02]  /*14a80*/  ISETP.LT.OR P2, PT, R32, 0x12, P2 ;  /* 0x000000122000780c */ /* 0x000fc40001741670 */
[----:B------:R-:W-:Y:S02]  /*14a90*/  ISETP.NE.AND P5, PT, R67, RZ, PT ;  /* 0x000000ff4300720c */ /* 0x000fe40003fa5270 */
        /* <DEDUP_REMOVED lines=41> */
[C---:B------:R-:W-:Y:S02]  /*14d30*/  ISETP.GT.AND P2, PT, R40.reuse, 0x30, !P2 ;  /* 0x000000302800780c */ /* 0x040fe40005744270 */
[----:B------:R-:W-:Y:S01]  /*14d40*/  ISETP.GT.AND P4, PT, R40, RZ, !P4 ;  /* 0x000000ff2800720c */ /* 0x000fe20006784270 */
[----:B------:R-:W0:Y:S01]  /*14d50*/  SHFL.BFLY PT, R5, R4, 0x2, 0x1f ;  /* 0x0c401f0004057f89 */ /* 0x000e2200000e0000 */
        /* <DEDUP_REMOVED lines=11> */
[C---:B------:R-:W-:Y:S02]  /*14e10*/  ISETP.GT.AND P3, PT, R40.reuse, 0x58, !P3 ;  /* 0x000000582800780c */ /* 0x040fe40005f64270 */
[----:B------:R-:W-:Y:S02]  /*14e20*/  ISETP.GT.AND P2, PT, R40, 0x38, !P2 ;  /* 0x000000382800780c */ /* 0x000fe40005744270 */
[----:B0-----:R-:W-:Y:S02]  /*14e30*/  FMNMX.FTZ R6, R4, R5, !PT ;  /* 0x0000000504067209 */ /* 0x001fe40007810000 */
[----:B------:R-:W-:Y:S02]  /*14e40*/  ISETP.LT.OR P2, PT, R32, 0x39, P2 ;  /* 0x000000392000780c */ /* 0x000fe40001741670 */
[----:B------:R-:W-:Y:S01]  /*14e50*/  FMNMX.FTZ R4, R0, R3, !PT ;  /* 0x0000000300047209 */ /* 0x000fe20007810000 */
[----:B------:R-:W0:Y:S01]  /*14e60*/  SHFL.BFLY PT, R5, R6, 0x1, 0x1f ;  /* 0x0c201f0006057f89 */ /* 0x000e2200000e0000 */
        /* <DEDUP_REMOVED lines=20> */
[----:B0-----:R-:W-:Y:S02]  /*14fb0*/  FMNMX.FTZ R5, R6, R5, !PT ;  /* 0x0000000506057209 */ /* 0x001fe40007810000 */
[----:B------:R-:W-:Y:S02]  /*14fc0*/  FSEL R79, R79, -INF , !P2 ;  /* 0xff8000004f4f7808 */ /* 0x000fe40005000000 */
[----:B------:R-:W-:Y:S01]  /*14fd0*/  ISETP.GT.AND P2, PT, R40, 0x48, !P6 ;  /* 0x000000482800780c */ /* 0x000fe20007744270 */
[----:B------:R-:W-:Y:S01]  /*14fe0*/  FMUL.FTZ R8, R5, R10 ;  /* 0x0000000a05087220 */ /* 0x000fe20000410000 */
        /* <DEDUP_REMOVED lines=18> */
[-CC-:B------:R-:W-:Y:S01]  /*15110*/  FFMA.FTZ R14, R95, R10.reuse, -R8.reuse ;  /* 0x0000000a5f0e7223 */ /* 0x180fe20000010808 */
[----:B------:R-:W-:Y:S01]  /*15120*/  ISETP.NE.AND P6, PT, R64, RZ, PT ;  /* 0x000000ff4000720c */ /* 0x000fe20003fc5270 */
[--C-:B------:R-:W-:Y:S01]  /*15130*/  FFMA.FTZ R154, R99, R10, -R8.reuse ;  /* 0x0000000a639a7223 */ /* 0x100fe20000010808 */
[----:B------:R-:W-:Y:S01]  /*15140*/  FMNMX.FTZ R6, R79, R6, !PT ;  /* 0x000000064f067209 */ /* 0x000fe20007810000 */
[-CC-:B------:R-:W-:Y:S01]  /*15150*/  FFMA.FTZ R150, R59, R10.reuse, -R8.reuse ;  /* 0x0000000a3b967223 */ /* 0x180fe20000010808 */
[----:B------:R-:W-:Y:S01]  /*15160*/  FSEL R85, R85, -INF , !P2 ;  /* 0xff80000055557808 */ /* 0x000fe20005000000 */
[-CC-:B------:R-:W-:Y:S01]  /*15170*/  FFMA.FTZ R156, R105, R10.reuse, -R8.reuse ;  /* 0x0000000a699c7223 */ /* 0x180fe20000010808 */
[----:B------:R-:W-:Y:S01]  /*15180*/  ISETP.GT.AND P2, PT, R40, 0x51, !P6 ;  /* 0x000000512800780c */ /* 0x000fe20007744270 */
[--C-:B------:R-:W-:Y:S01]  /*15190*/  FFMA.FTZ R87, R87, R10, -R8.reuse ;  /* 0x0000000a57577223 */ /* 0x100fe20000010808 */
[----:B------:R-:W-:Y:S01]  /*151a0*/  FMNMX.FTZ R6, R81, R6, !PT ;  /* 0x0000000651067209 */ /* 0x000fe20007810000 */
[-CC-:B------:R-:W-:Y:S01]  /*151b0*/  FFMA.FTZ R158, R103, R10.reuse, -R8.reuse ;  /* 0x0000000a679e7223 */ /* 0x180fe20000010808 */
[----:B------:R-:W-:Y:S01]  /*151c0*/  ISETP.NE.AND P5, PT, R52, RZ, PT ;  /* 0x000000ff3400720c */ /* 0x000fe20003fa5270 */
[----:B------:R-:W-:Y:S01]  /*151d0*/  MUFU.EX2 R156, R156 ;  /* 0x0000009c009c7308 */ /* 0x000fe20000000800 */
[----:B------:R-:W-:Y:S01]  /*151e0*/  ISETP.LT.OR P2, PT, R32, 0x52, P2 ;  /* 0x000000522000780c */ /* 0x000fe20001741670 */
[--C-:B------:R-:W-:Y:S01]  /*151f0*/  FFMA.FTZ R89, R89, R10, -R8.reuse ;  /* 0x0000000a59597223 */ /* 0x100fe20000010808 */
[----:B------:R-:W-:Y:S01]  /*15200*/  FMNMX.FTZ R6, R83, R6, !PT ;  /* 0x0000000653067209 */ /* 0x000fe20007810000 */
[-CC-:B------:R-:W-:Y:S01]  /*15210*/  FFMA.FTZ R101, R101, R10.reuse, -R8.reuse ;  /* 0x0000000a65657223 */ /* 0x180fe20000010808 */
[----:B------:R-:W-:Y:S01]  /*15220*/  ISETP.GT.AND P4, PT, R40, 0x59, !P5 ;  /* 0x000000592800780c */ /* 0x000fe20006f84270 */
[-CC-:B------:R-:W-:Y:S01]  /*15230*/  FFMA.FTZ R91, R91, R10.reuse, -R8.reuse ;  /* 0x0000000a5b5b7223 */ /* 0x180fe20000010808 */
[----:B------:R-:W-:Y:S01]  /*15240*/  ISETP.LT.OR P3, PT, R32, 0x59, P3 ;  /* 0x000000592000780c */ /* 0x000fe20001f61670 */
[----:B------:R-:W0:Y:S01]  /*15250*/  MUFU.EX2 R87, R87 ;  /* 0x0000005700577308 */ /* 0x000e220000000800 */
[----:B------:R-:W-:Y:S01]  /*15260*/  FSEL R97, R20, -INF , !P2 ;  /* 0xff80000014617808 */ /* 0x000fe20005000000 */
[--C-:B------:R-:W-:Y:S01]  /*15270*/  FFMA.FTZ R138, R25, R10, -R8.reuse ;  /* 0x0000000a198a7223 */ /* 0x100fe20000010808 */
[----:B------:R-:W-:Y:S01]  /*15280*/  FMNMX.FTZ R6, R85, R6, !PT ;  /* 0x0000000655067209 */ /* 0x000fe20007810000 */
[-CC-:B------:R-:W-:Y:S01]  /*15290*/  FFMA.FTZ R93, R93, R10.reuse, -R8.reuse ;  /* 0x0000000a5d5d7223 */ /* 0x180fe20000010808 */
[----:B------:R-:W-:Y:S01]  /*152a0*/  ISETP.LT.OR P4, PT, R32, 0x5a, P4 ;  /* 0x0000005a2000780c */ /* 0x000fe20002781670 */
[--C-:B------:R-:W-:Y:S01]  /*152b0*/  FFMA.FTZ R55, R55, R10, -R8.reuse ;  /* 0x0000000a37377223 */ /* 0x100fe20000010808 */
[----:B------:R-:W-:Y:S01]  /*152c0*/  FSEL R95, R21, -INF , !P3 ;  /* 0xff800000155f7808 */ /* 0x000fe20005800000 */
[----:B------:R-:W1:Y:S01]  /*152d0*/  MUFU.EX2 R158, R158 ;  /* 0x0000009e009e7308 */ /* 0x000e620000000800 */
[----:B------:R-:W-:Y:S01]  /*152e0*/  FMNMX.FTZ R6, R97, R6, !PT ;  /* 0x0000000661067209 */ /* 0x000fe20007810000 */
[-CC-:B------:R-:W-:Y:S01]  /*152f0*/  FFMA.FTZ R144, R49, R10.reuse, -R8.reuse ;  /* 0x0000000a31907223 */ /* 0x180fe20000010808 */
[----:B------:R-:W-:Y:S01]  /*15300*/  FSEL R99, R24, -INF , !P4 ;  /* 0xff80000018637808 */ /* 0x000fe20006000000 */
[--C-:B------:R-:W-:Y:S01]  /*15310*/  FFMA.FTZ R47, R47, R10, -R8.reuse ;  /* 0x0000000a2f2f7223 */ /* 0x100fe20000010808 */
[----:B------:R-:W-:Y:S01]  /*15320*/  FMNMX.FTZ R6, R95, R6, !PT ;  /* 0x000000065f067209 */ /* 0x000fe20007810000 */
[--C-:B------:R-:W-:Y:S01]  /*15330*/  FFMA.FTZ R146, R43, R10, -R8.reuse ;  /* 0x0000000a2b927223 */ /* 0x100fe20000010808 */
[----:B------:R-:W-:Y:S01]  /*15340*/  ISETP.NE.AND P5, PT, R9, 0x1, PT ;  /* 0x000000010900780c */ /* 0x000fe20003fa5270 */
[----:B------:R2:W-:Y:S01]  /*15350*/  MUFU.EX2 R21, R14 ;  /* 0x0000000e00157308 */ /* 0x0005e20000000800 */
[----:B------:R-:W-:Y:S01]  /*15360*/  FMNMX.FTZ R6, R99, R6, !PT ;  /* 0x0000000663067209 */ /* 0x000fe20007810000 */
[-CC-:B------:R-:W-:Y:S01]  /*15370*/  FFMA.FTZ R41, R41, R10.reuse, -R8.reuse ;  /* 0x0000000a29297223 */ /* 0x180fe20000010808 */
[-CC-:B------:R-:W-:Y:S01]  /*15380*/  FFMA.FTZ R140, R39, R10.reuse, -R8.reuse ;  /* 0x0000000a278c7223 */ /* 0x180fe20000010808 */
[-CC-:B------:R-:W-:Y:S01]  /*15390*/  FFMA.FTZ R37, R37, R10.reuse, -R8.reuse ;  /* 0x0000000a25257223 */ /* 0x180fe20000010808 */
[-CC-:B------:R-:W-:Y:S01]  /*153a0*/  FFMA.FTZ R142, R35, R10.reuse, -R8.reuse ;  /* 0x0000000a238e7223 */ /* 0x180fe20000010808 */
[----:B------:R-:W3:Y:S01]  /*153b0*/  SHFL.BFLY PT, R59, R6, 0x2, 0x1f ;  /* 0x0c401f00063b7f89 */ /* 0x000ee200000e0000 */
[-CC-:B------:R-:W-:Y:S01]  /*153c0*/  FFMA.FTZ R33, R33, R10.reuse, -R8.reuse ;  /* 0x0000000a21217223 */ /* 0x180fe20000010808 */
[----:B------:R-:W4:Y:S01]  /*153d0*/  MUFU.EX2 R89, R89 ;  /* 0x0000005900597308 */ /* 0x000f220000000800 */
[-CC-:B------:R-:W-:Y:S01]  /*153e0*/  FFMA.FTZ R136, R31, R10.reuse, -R8.reuse ;  /* 0x0000000a1f887223 */ /* 0x180fe20000010808 */
[-CC-:B------:R-:W-:Y:S01]  /*153f0*/  FFMA.FTZ R29, R29, R10.reuse, -R8.reuse ;  /* 0x0000000a1d1d7223 */ /* 0x180fe20000010808 */
[----:B------:R-:W-:Y:S01]  /*15400*/  FFMA.FTZ R25, R27, R10, -R8 ;  /* 0x0000000a1b197223 */ /* 0x000fe20000010808 */
[----:B------:R-:W0:Y:S04]  /*15410*/  @P5 LDC R38, c[0x0][0x44c] ;  /* 0x00011300ff265b82 */ /* 0x000e280000000800 */
[----:B------:R-:W-:Y:S04]  /*15420*/  MUFU.EX2 R4, R101 ;  /* 0x0000006500047308 */ /* 0x000fe80000000800 */
[----:B------:R-:W4:Y:S04]  /*15430*/  @P5 LDC R40, c[0x0][0x450] ;  /* 0x00011400ff285b82 */ /* 0x000f280000000800 */
[----:B------:R-:W-:Y:S01]  /*15440*/  MUFU.EX2 R91, R91 ;  /* 0x0000005b005b7308 */ /* 0x000fe20000000800 */
[----:B---3--:R-:W-:-:S07]  /*15450*/  FMNMX.FTZ R59, R6, R59, !PT ;  /* 0x0000003b063b7209 */ /* 0x008fce0007810000 */
[----:B------:R-:W-:Y:S01]  /*15460*/  MUFU.EX2 R154, R154 ;  /* 0x0000009a009a7308 */ /* 0x000fe20000000800 */
[----:B------:R-:W3:Y:S01]  /*15470*/  SHFL.BFLY PT, R6, R59, 0x1, 0x1f ;  /* 0x0c201f003b067f89 */ /* 0x000ee200000e0000 */
[----:B0-----:R-:W-:-:S06]  /*15480*/  @P5 IMAD.HI.U32 R27, R177, R38, RZ ;  /* 0x00000026b11b5227 */ /* 0x001fcc00078e00ff */
[----:B------:R-:W-:Y:S08]  /*15490*/  MUFU.EX2 R93, R93 ;  /* 0x0000005d005d7308 */ /* 0x000ff00000000800 */
[----:B------:R-:W-:Y:S08]  /*154a0*/  MUFU.EX2 R148, R148 ;  /* 0x0000009400947308 */ /* 0x000ff00000000800 */
[----:B------:R-:W-:Y:S01]  /*154b0*/  MUFU.EX2 R150, R150 ;  /* 0x0000009600967308 */ /* 0x000fe20000000800 */
[----:B---3--:R-:W-:-:S04]  /*154c0*/  FMNMX.FTZ R6, R59, R6, !PT ;  /* 0x000000063b067209 */ /* 0x008fc80007810000 */
[C---:B------:R-:W-:Y:S01]  /*154d0*/  FSETP.NEU.FTZ.AND P2, PT, R6.reuse, -INF , PT ;  /* 0xff8000000600780b */ /* 0x040fe20003f5d000 */
[----:B--2---:R-:W-:Y:S02]  /*154e0*/  FMUL.FTZ R14, R6, R10 ;  /* 0x0000000a060e7220 */ /* 0x004fe40000410000 */
[----:B------:R-:W-:Y:S03]  /*154f0*/  MUFU.EX2 R55, R55 ;  /* 0x0000003700377308 */ /* 0x000fe60000000800 */
[----:B------:R-:W-:-:S05]  /*15500*/  FSEL R14, R14, RZ, P2 ;  /* 0x000000ff0e0e7208 */ /* 0x000fca0001000000 */
        /* <DEDUP_REMOVED lines=16> */
[----:B------:R0:W2:Y:S01]  /*15610*/  MUFU.EX2 R0, R3 ;  /* 0x0000000300007308 */ /* 0x0000a20000000800 */
[-CC-:B------:R-:W-:Y:S01]  /*15620*/  FFMA.FTZ R73, R73, R10.reuse, -R14.reuse ;  /* 0x0000000a49497223 */ /* 0x180fe2000001080e */
[-CC-:B------:R-:W-:Y:S01]  /*15630*/  FFMA.FTZ R75, R75, R10.reuse, -R14.reuse ;  /* 0x0000000a4b4b7223 */ /* 0x180fe2000001080e */
[-CC-:B------:R-:W-:Y:S01]  /*15640*/  FFMA.FTZ R77, R77, R10.reuse, -R14.reuse ;  /* 0x0000000a4d4d7223 */ /* 0x180fe2000001080e */
[-CC-:B------:R-:W-:Y:S01]  /*15650*/  FFMA.FTZ R79, R79, R10.reuse, -R14.reuse ;  /* 0x0000000a4f4f7223 */ /* 0x180fe2000001080e */
[-CC-:B------:R-:W-:Y:S01]  /*15660*/  FFMA.FTZ R81, R81, R10.reuse, -R14.reuse ;  /* 0x0000000a51517223 */ /* 0x180fe2000001080e */
[-CC-:B------:R-:W-:Y:S01]  /*15670*/  FFMA.FTZ R83, R83, R10.reuse, -R14.reuse ;  /* 0x0000000a53537223 */ /* 0x180fe2000001080e */
[-CC-:B------:R-:W-:Y:S01]  /*15680*/  FFMA.FTZ R85, R85, R10.reuse, -R14.reuse ;  /* 0x0000000a55557223 */ /* 0x180fe2000001080e */
[----:B------:R-:W3:Y:S01]  /*15690*/  MUFU.EX2 R45, R45 ;  /* 0x0000002d002d7308 */ /* 0x000ee20000000800 */
[----:B0-----:R-:W-:Y:S01]  /*156a0*/  FADD.FTZ R3, R156, R87 ;  /* 0x000000579c037221 */ /* 0x001fe20000010000 */
[-CC-:B------:R-:W-:Y:S01]  /*156b0*/  FFMA.FTZ R97, R97, R10.reuse, -R14.reuse ;  /* 0x0000000a61617223 */ /* 0x180fe2000001080e */
[-CC-:B------:R-:W-:Y:S01]  /*156c0*/  FFMA.FTZ R95, R95, R10.reuse, -R14.reuse ;  /* 0x0000000a5f5f7223 */ /* 0x180fe2000001080e */
[----:B------:R-:W-:Y:S01]  /*156d0*/  FFMA.FTZ R99, R99, R10, -R14 ;  /* 0x0000000a63637223 */ /* 0x000fe2000001080e */
[----:B-1----:R-:W-:Y:S01]  /*156e0*/  FADD.FTZ R32, R158, R3 ;  /* 0x000000039e207221 */ /* 0x002fe20000010000 */
[----:B------:R-:W-:-:S02]  /*156f0*/  F2FP.BF16.F32.PACK_AB R156, R87, R156 ;  /* 0x0000009c579c723e */ /* 0x000fc400000010ff */
[----:B------:R-:W0:Y:S01]  /*15700*/  MUFU.EX2 R8, R51 ;  /* 0x0000003300087308 */ /* 0x000e220000000800 */
[----:B----4-:R-:W-:Y:S01]  /*15710*/  FADD.FTZ R3, R89, R32 ;  /* 0x0000002059037221 */ /* 0x010fe20000010000 */
[----:B--2---:R-:W-:Y:S01]  /*15720*/  FADD.FTZ R32, R157, R0 ;  /* 0x000000009d207221 */ /* 0x004fe20000010000 */
[----:B------:R-:W-:Y:S02]  /*15730*/  F2FP.BF16.F32.PACK_AB R157, R0, R157 ;  /* 0x0000009d009d723e */ /* 0x000fe400000010ff */
[----:B------:R-:W-:Y:S01]  /*15740*/  FADD.FTZ R34, R4, R3 ;  /* 0x0000000304227221 */ /* 0x000fe20000010000 */
[----:B------:R-:W-:Y:S02]  /*15750*/  F2FP.BF16.F32.PACK_AB R158, R89, R158 ;  /* 0x0000009e599e723e */ /* 0x000fe400000010ff */
[----:B------:R-:W1:Y:S01]  /*15760*/  MUFU.EX2 R53, R53 ;  /* 0x0000003500357308 */ /* 0x000e620000000800 */
[----:B---3--:R-:W-:-:S07]  /*15770*/  FADD.FTZ R3, R45, R32 ;  /* 0x000000202d037221 */ /* 0x008fce0000010000 */
[----:B------:R2:W3:Y:S01]  /*15780*/  MUFU.EX2 R20, R11 ;  /* 0x0000000b00147308 */ /* 0x0004e20000000800 */
[----:B0-----:R-:W-:-:S07]  /*15790*/  F2FP.BF16.F32.PACK_AB R159, R8, R45 ;  /* 0x0000002d089f723e */ /* 0x001fce00000010ff */
[----:B------:R-:W0:Y:S01]  /*157a0*/  MUFU.EX2 R57, R57 ;  /* 0x0000003900397308 */ /* 0x000e220000000800 */
[----:B--2---:R-:W-:Y:S01]  /*157b0*/  FADD.FTZ R11, R91, R34 ;  /* 0x000000225b0b7221 */ /* 0x004fe20000010000 */
[----:B------:R-:W-:Y:S01]  /*157c0*/  FADD.FTZ R34, R8, R3 ;  /* 0x0000000308227221 */ /* 0x000fe20000010000 */
[----:B------:R-:W-:Y:S02]  /*157d0*/  VIADD R8, R2, 0xfffffffe ;  /* 0xfffffffe02087836 */ /* 0x000fe40000000000 */
[----:B------:R-:W-:Y:S01]  /*157e0*/  FADD.FTZ R36, R154, R11 ;  /* 0x0000000b9a247221 */ /* 0x000fe20000010000 */
[----:B-1----:R-:W-:Y:S01]  /*157f0*/  FADD.FTZ R3, R53, R34 ;  /* 0x0000002235037221 */ /* 0x002fe20000010000 */
[C---:B------:R-:W-:Y:S01]  /*15800*/  F2FP.BF16.F32.PACK_AB R154, R93.reuse, R154 ;  /* 0x0000009a5d9a723e */ /* 0x040fe200000010ff */
[----:B------:R1:W2:Y:S01]  /*15810*/  MUFU.EX2 R24, R15 ;  /* 0x0000000f00187308 */ /* 0x0002a20000000800 */
[----:B------:R-:W-:Y:S01]  /*15820*/  FADD.FTZ R11, R93, R36 ;  /* 0x000000245d0b7221 */ /* 0x000fe20000010000 */
[C---:B---3--:R-:W-:Y:S01]  /*15830*/  FADD.FTZ R34, R20.reuse, R3 ;  /* 0x0000000314227221 */ /* 0x048fe20000010000 */
[----:B------:R-:W-:-:S02]  /*15840*/  F2FP.BF16.F32.PACK_AB R153, R20, R53 ;  /* 0x000000351499723e */ /* 0x000fc400000010ff */
[----:B------:R-:W-:Y:S01]  /*15850*/  FADD.FTZ R36, R148, R11 ;  /* 0x0000000b94247221 */ /* 0x000fe20000010000 */
[----:B------:R-:W-:Y:S02]  /*15860*/  F2FP.BF16.F32.PACK_AB R148, R21, R148 ;  /* 0x000000941594723e */ /* 0x000fe400000010ff */
[----:B------:R-:W3:Y:S01]  /*15870*/  MUFU.EX2 R61, R61 ;  /* 0x0000003d003d7308 */ /* 0x000ee20000000800 */
[----:B0-----:R-:W-:Y:S01]  /*15880*/  FADD.FTZ R3, R57, R34 ;  /* 0x0000002239037221 */ /* 0x001fe20000010000 */
[----:B------:R-:W-:Y:S01]  /*15890*/  FADD.FTZ R11, R21, R36 ;  /* 0x00000024150b7221 */ /* 0x000fe20000010000 */
[----:B-1----:R-:W-:Y:S01]  /*158a0*/  IMAD.MOV.U32 R15, RZ, RZ, R177 ;  /* 0x000000ffff0f7224 */ /* 0x002fe200078e00b1 */
[----:B------:R-:W-:Y:S02]  /*158b0*/  @P5 SHF.R.U32.HI R15, RZ, R40, R27 ;  /* 0x00000028ff0f5219 */ /* 0x000fe4000001161b */
[----:B------:R-:W-:Y:S01]  /*158c0*/  FADD.FTZ R38, R150, R11 ;  /* 0x0000000b96267221 */ /* 0x000fe20000010000 */
[----:B------:R-:W-:Y:S01]  /*158d0*/  ISETP.GE.AND P5, PT, R13, 0x1, PT ;  /* 0x000000010d00780c */ /* 0x000fe20003fa6270 */
[----:B------:R-:W0:Y:S01]  /*158e0*/  MUFU.EX2 R26, R63 ;  /* 0x0000003f001a7308 */ /* 0x000e220000000800 */
[----:B--2---:R-:W-:Y:S01]  /*158f0*/  FADD.FTZ R36, R24, R3 ;  /* 0x0000000318247221 */ /* 0x004fe20000010000 */
[----:B------:R-:W-:Y:S01]  /*15900*/  FADD.FTZ R11, R55, R38 ;  /* 0x00000026370b7221 */ /* 0x000fe20000010000 */
[----:B------:R-:W-:Y:S01]  /*15910*/  IMAD.IADD R15, R152, 0x1, R15 ;  /* 0x00000001980f7824 */ /* 0x000fe200078e020f */
[----:B------:R-:W-:-:S02]  /*15920*/  F2FP.BF16.F32.PACK_AB R152, R91, R4 ;  /* 0x000000045b98723e */ /* 0x000fc400000010ff */
[----:B------:R-:W-:Y:S01]  /*15930*/  FADD.FTZ R38, R144, R11 ;  /* 0x0000000b90267221 */ /* 0x000fe20000010000 */
[----:B------:R-:W-:Y:S01]  /*15940*/  F2FP.BF16.F32.PACK_AB R150, R55, R150 ;  /* 0x000000963796723e */ /* 0x000fe200000010ff */
[----:B------:R-:W1:Y:S01]  /*15950*/  MUFU.EX2 R65, R65 ;  /* 0x0000004100417308 */ /* 0x000e620000000800 */
[----:B---3--:R-:W-:Y:S01]  /*15960*/  FADD.FTZ R3, R61, R36 ;  /* 0x000000243d037221 */ /* 0x008fe20000010000 */
[----:B------:R-:W-:Y:S01]  /*15970*/  F2FP.BF16.F32.PACK_AB R155, R24, R57 ;  /* 0x00000039189b723e */ /* 0x000fe200000010ff */
[----:B------:R-:W-:-:S05]  /*15980*/  IMAD.IADD R12, R15, 0x1, R12 ;  /* 0x000000010f0c7824 */ /* 0x000fca00078e020c */
        /* <DEDUP_REMOVED lines=30> */
[----:B-----5:R-:W-:-:S06]  /*15b70*/  F2FP.BF16.F32.PACK_AB R147, R32, R73 ;  /* 0x000000492093723e */ /* 0x020fcc00000010ff */
        /* <DEDUP_REMOVED lines=27> */
[----:B------:R-:W1:Y:S01]  /*15d30*/  MUFU.EX2 R38, R99 ;  /* 0x0000006300267308 */ /* 0x000e620000000800 */
[----:B--2---:R-:W-:Y:S01]  /*15d40*/  FADD.FTZ R3, R95, R0 ;  /* 0x000000005f037221 */ /* 0x004fe20000010000 */
[C---:B0-----:R-:W-:Y:S01]  /*15d50*/  FADD.FTZ R4, R25.reuse, R4 ;  /* 0x0000000419047221 */ /* 0x041fe20000010000 */
[----:B------:R-:W-:Y:S02]  /*15d60*/  F2FP.BF16.F32.PACK_AB R138, R25, R138 ;  /* 0x0000008a198a723e */ /* 0x000fe400000010ff */
[C---:B-1----:R-:W-:Y:S01]  /*15d70*/  FADD.FTZ R3, R38.reuse, R3 ;  /* 0x0000000326037221 */ /* 0x042fe20000010000 */
[----:B------:R-:W-:Y:S01]  /*15d80*/  F2FP.BF16.F32.PACK_AB R139, R38, R95 ;  /* 0x0000005f268b723e */ /* 0x000fe200000010ff */
[----:B------:R-:W-:Y:S06]  /*15d90*/  @!P5 BRA `(.L_x_1852) ;  /* 0x000000000048d947 */ /* 0x000fec0003800000 */
        /* <DEDUP_REMOVED lines=11> */
.L_x_1854:
[----:B------:R-:W-:-:S13]  /*15e50*/  ISETP.NE.AND P2, PT, R13, 0x1, PT ;  /* 0x000000010d00780c */ /* 0x000fda0003f45270 */
[----:B------:R-:W0:Y:S02]  /*15e60*/  @P2 LDC.64 R14, c[0x0][0x9e8] ;  /* 0x00027a00ff0e2b82 */ /* 0x000e240000000a00 */
[----:B0-----:R-:W-:-:S05]  /*15e70*/  @P2 IMAD.HI.U32 R2, R0, R14, RZ ;  /* 0x0000000e00022227 */ /* 0x001fca00078e00ff */
[----:B------:R-:W-:-:S07]  /*15e80*/  @P2 SHF.R.U32.HI R0, RZ, R15, R2 ;  /* 0x0000000fff002219 */ /* 0x000fce0000011602 */
.L_x_1855:
[----:B------:R-:W-:Y:S05]  /*15e90*/  BSYNC B0 ;  /* 0x0000000000007941 */ /* 0x000fea0003800000 */
.L_x_1853:
[----:B------:R-:W-:-:S05]  /*15ea0*/  IMAD R13, R0, R13, R13 ;  /* 0x0000000d000d7224 */ /* 0x000fca00078e020d */
[----:B------:R-:W-:-:S07]  /*15eb0*/  VIMNMX R12, R12, R13, PT ;  /* 0x0000000d0c0c7248 */ /* 0x000fce0003fe0100 */
.L_x_1852:
[----:B------:R-:W-:Y:S01]  /*15ec0*/  IMAD.HI R12, R12, 0x2aaaaaab, RZ ;  /* 0x2aaaaaab0c0c7827 */ /* 0x000fe200078e02ff */
[----:B------:R-:W-:Y:S01]  /*15ed0*/  ULDC UR46, c[0x0][0x9e4] ;  /* 0x00027900002e7ab9 */ /* 0x000fe20000000800 */
[----:B------:R-:W-:Y:S01]  /*15ee0*/  ULDC UR39, c[0x0][0x9e4] ;  /* 0x0002790000277ab9 */ /* 0x000fe20000000800 */
[----:B------:R-:W-:Y:S01]  /*15ef0*/  ULDC UR50, c[0x0][0x9d8] ;  /* 0x0002760000327ab9 */ /* 0x000fe20000000800 */
[----:B------:R-:W-:Y:S01]  /*15f00*/  ULDC UR55, c[0x0][0x9d8] ;  /* 0x0002760000377ab9 */ /* 0x000fe20000000800 */
[----:B------:R-:W-:Y:S01]  /*15f10*/  SHF.R.U32.HI R11, RZ, 0x1f, R12 ;  /* 0x0000001fff0b7819 */ /* 0x000fe2000001160c */
[----:B------:R-:W-:Y:S01]  /*15f20*/  ULDC UR51, c[0x0][0x9d8] ;  /* 0x0002760000337ab9 */ /* 0x000fe20000000800 */
[----:B------:R-:W-:Y:S01]  /*15f30*/  ULDC UR38, c[0x0][0x988] ;  /* 0x0002620000267ab9 */ /* 0x000fe20000000800 */
[----:B------:R-:W-:Y:S01]  /*15f40*/  ULDC UR43, c[0x0][0x988] ;  /* 0x00026200002b7ab9 */ /* 0x000fe20000000800 */
[----:B------:R-:W-:Y:S01]  /*15f50*/  LEA.HI.SX32 R14, R12, R11, 0x1c ;  /* 0x0000000b0c0e7211 */ /* 0x000fe200078fe2ff */
[----:B------:R-:W-:Y:S01]  /*15f60*/  ULDC UR42, c[0x0][0x988] ;  /* 0x00026200002a7ab9 */ /* 0x000fe20000000800 */
[----:B------:R-:W-:Y:S01]  /*15f70*/  ULDC UR54, c[0x0][0x9e0] ;  /* 0x0002780000367ab9 */ /* 0x000fe20000000800 */
[----:B------:R-:W-:Y:S01]  /*15f80*/  ULDC UR47, c[0x0][0x9e0] ;  /* 0x00027800002f7ab9 */ /* 0x000fe20000000800 */
[----:B------:R-:W-:Y:S01]  /*15f90*/  VIMNMX R14, R179, R14, !PT ;  /* 0x0000000eb30e7248 */ /* 0x000fe20007fe0100 */
[----:B------:R-:W-:Y:S01]  /*15fa0*/  BSSY B0, `(.L_x_1856) ;  /* 0x000039c000007945 */ /* 0x000fe20003800000 */
[----:B------:R-:W-:Y:S01]  /*15fb0*/  IMAD.MOV.U32 R2, RZ, RZ, 0x3f800000 ;  /* 0x3f800000ff027424 */ /* 0x000fe200078e00ff */
[----:B------:R-:W-:-:S02]  /*15fc0*/  CS2R R86, SRZ ;  /* 0x0000000000567805 */ /* 0x000fc4000001ff00 */
[----:B------:R-:W-:Y:S01]  /*15fd0*/  ISETP.GE.AND P2, PT, R8, R14, PT ;  /* 0x0000000e0800720c */ /* 0x000fe20003f46270 */
[----:B------:R-:W-:Y:S01]  /*15fe0*/  IMAD.MOV.U32 R0, RZ, RZ, 0x3f800000 ;  /* 0x3f800000ff007424 */ /* 0x000fe200078e00ff */
        /* <DEDUP_REMOVED lines=31> */
[----:B------:R-:W-:Y:S06]  /*161e0*/  @!P2 BRA `(.L_x_1857) ;  /* 0x0000003400dca947 */ /* 0x000fec0003800000 */
[----:B------:R-:W-:Y:S01]  /*161f0*/  BSSY B1, `(.L_x_1858) ;  /* 0x0000372000017945 */ /* 0x000fe20003800000 */
[----:B------:R-:W-:Y:S02]  /*16200*/  IMAD.MOV.U32 R2, RZ, RZ, 0x3f800000 ;  /* 0x3f800000ff027424 */ /* 0x000fe400078e00ff */
[----:B------:R-:W-:-:S07]  /*16210*/  IMAD.MOV.U32 R87, RZ, RZ, RZ ;  /* 0x000000ffff577224 */ /* 0x000fce00078e00ff */
.L_x_1877:
[----:B------:R-:W-:-:S05]  /*16220*/  VIADD R15, R22, 0x1 ;  /* 0x00000001160f7836 */ /* 0x000fca0000000000 */
[----:B------:R-:W-:-:S04]  /*16230*/  ISETP.NE.AND P2, PT, R15, 0x2, PT ;  /* 0x000000020f00780c */ /* 0x000fc80003f45270 */
[----:B------:R-:W-:Y:S02]  /*16240*/  SEL R20, RZ, 0x1, P2 ;  /* 0x00000001ff147807 */ /* 0x000fe40001000000 */
[----:B------:R-:W-:Y:S02]  /*16250*/  SEL R15, R15, RZ, P2 ;  /* 0x000000ff0f0f7207 */ /* 0x000fe40001000000 */
[----:B------:R-:W-:Y:S01]  /*16260*/  LOP3.LUT R20, R23, R20, RZ, 0x3c, !PT ;  /* 0x0000001417147212 */ /* 0x000fe200078e3cff */
[----:B------:R-:W-:Y:S06]  /*16270*/  @!P0 BRA `(.L_x_1859) ;  /* 0x0000000000048947 */ /* 0x000fec0003800000 */
[----:B------:R-:W-:Y:S01]  /*16280*/  BPT.TRAP 0x1 ;  /* 0x000000040000795c */ /* 0x000fe20000300000 */
.L_x_1859:
[----:B------:R-:W-:Y:S01]  /*16290*/  IMAD R21, R15, 0x8, R16 ;  /* 0x000000080f157824 */ /* 0x000fe200078e0210 */
[----:B------:R-:W-:-:S04]  /*162a0*/  SHF.L.U32 R12, R20, 0x1f, RZ ;  /* 0x0000001f140c7819 */ /* 0x000fc800000006ff */
[----:B------:R0:W1:Y:S01]  /*162b0*/  SYNCS.PHASECHK.TRANS64.TRYWAIT P2, [R21+URZ+0x2a830], R12 ;  /* 0x02a8300c150075a7 */ /* 0x000062000804017f */
[----:B------:R-:W-:Y:S05]  /*162c0*/  @!P0 BRA `(.L_x_1860) ;  /* 0x0000000000048947 */ /* 0x000fea0003800000 */
[----:B------:R-:W-:Y:S01]  /*162d0*/  BPT.TRAP 0x1 ;  /* 0x000000040000795c */ /* 0x000fe20000300000 */
.L_x_1860:
[----:B------:R-:W-:Y:S01]  /*162e0*/  BSSY B2, `(.L_x_1861) ;  /* 0x0000006000027945 */ /* 0x000fe20003800000 */
[----:B------:R-:W-:Y:S02]  /*162f0*/  IMAD R10, R15, 0x900, R7 ;  /* 0x000009000f0a7824 */ /* 0x000fe400078e0207 */
[----:B------:R-:W-:Y:S01]  /*16300*/  IMAD.MOV.U32 R11, RZ, RZ, 0x40000040 ;  /* 0x40000040ff0b7424 */ /* 0x000fe200078e00ff */
[----:B-1----:R-:W-:Y:S06]  /*16310*/  @P2 BRA `(.L_x_1862) ;  /* 0x0000000000082947 */ /* 0x002fec0003800000 */
[----:B------:R-:W1:Y:S02]  /*16320*/  SYNCS.PHASECHK.TRANS64.TRYWAIT P2, [R21+URZ+0x2a830], R12 ;  /* 0x02a8300c150075a7 */ /* 0x000e64000804017f */
[----:B-1----:R-:W-:Y:S05]  /*16330*/  @!P2 BRA `(.L_x_1863) ;  /* 0x00000150004ca947 */ /* 0x002fea0003800000 */
.L_x_1862:
[----:B------:R-:W-:Y:S05]  /*16340*/  BSYNC B2 ;  /* 0x0000000000027941 */ /* 0x000fea0003800000 */
.L_x_1861:
[----:B------:R-:W2:Y:S04]  /*16350*/  LDL.64 R88, [R1+0x38] ;  /* 0x0000380001587983 */ /* 0x000ea80000100a00 */
[----:B------:R-:W3:Y:S04]  /*16360*/  LDL.64 R216, [R1+0x30] ;  /* 0x0000300001d87983 */ /* 0x000ee80000100a00 */
[----:B------:R-:W4:Y:S01]  /*16370*/  LDL.64 R214, [R1+0x28] ;  /* 0x0000280001d67983 */ /* 0x000f220000100a00 */
[----:B------:R-:W-:-:S03]  /*16380*/  R2UR UR6, R10 ;  /* 0x000000000a0672ca */ /* 0x000fc600000e0000 */
[----:B------:R-:W5:Y:S01]  /*16390*/  LDL.64 R212, [R1+0x20] ;  /* 0x0000200001d47983 */ /* 0x000f620000100a00 */
[----:B------:R-:W-:Y:S01]  /*163a0*/  R2UR UR7, R11 ;  /* 0x000000000b0772ca */ /* 0x000fe200000e0000 */
[----:B01----:R-:W-:Y:S02]  /*163b0*/  VIADD R12, R10, 0x2 ;  /* 0x000000020a0c7836 */ /* 0x003fe40000000000 */
[----:B------:R-:W-:Y:S01]  /*163c0*/  IMAD.MOV.U32 R13, RZ, RZ, 0x40000040 ;  /* 0x40000040ff0d7424 */ /* 0x000fe200078e00ff */
[----:B------:R-:W5:Y:S04]  /*163d0*/  LDL.64 R210, [R1+0x18] ;  /* 0x0000180001d27983 */ /* 0x000f680000100a00 */
[----:B------:R-:W5:Y:S04]  /*163e0*/  LDL.64 R208, [R1+0x10] ;  /* 0x0000100001d07983 */ /* 0x000f680000100a00 */
[----:B------:R-:W5:Y:S01]  /*163f0*/  LDL.64 R198, [R1] ;  /* 0x0000000001c67983 */ /* 0x000f620000100a00 */
[----:B--2---:R-:W-:-:S02]  /*16400*/  R2UR UR4, R88 ;  /* 0x00000000580472ca */ /* 0x004fc400000e0000 */
[----:B------:R-:W-:Y:S02]  /*16410*/  R2UR UR5, R89 ;  /* 0x00000000590572ca */ /* 0x000fe400000e0000 */
[----:B------:R-:W-:-:S11]  /*16420*/  WARPGROUP.ARRIVE ;  /* 0x00000000000079c5 */ /* 0x000fd60000000000 */
[----:B------:R-:W-:Y:S01]  /*16430*/  HGMMA.64x96x16.F32.BF16 R88, gdesc[UR4], RZ, !UPT, gsb0 ;  /* 0x01600000045879f0 */ /* 0x000fe2000c0018ff */
[----:B------:R-:W-:Y:S02]  /*16440*/  R2UR UR6, R12 ;  /* 0x000000000c0672ca */ /* 0x000fe400000e0000 */
[----:B------:R-:W-:Y:S02]  /*16450*/  R2UR UR7, R13 ;  /* 0x000000000d0772ca */ /* 0x000fe400000e0000 */
[----:B---3--:R-:W-:Y:S02]  /*16460*/  R2UR UR4, R216 ;  /* 0x00000000d80472ca */ /* 0x008fe400000e0000 */
[----:B------:R-:W-:Y:S01]  /*16470*/  R2UR UR5, R217 ;  /* 0x00000000d90572ca */ /* 0x000fe200000e0000 */
[----:B------:R-:W-:Y:S02]  /*16480*/  VIADD R12, R10, 0x4 ;  /* 0x000000040a0c7836 */ /* 0x000fe40000000000 */
[----:B------:R-:W-:Y:S01]  /*16490*/  IMAD.MOV.U32 R13, RZ, RZ, 0x40000040 ;  /* 0x40000040ff0d7424 */ /* 0x000fe200078e00ff */
[----:B------:R-:W-:-:S02]  /*164a0*/  WARPGROUP.DEPBAR.LE gsb0, 0x0 ;  /* 0x00008000000079c5 */ /* 0x000fc40000010000 */
[----:B------:R-:W-:-:S07]  /*164b0*/  WARPGROUP.ARRIVE ;  /* 0x00000000000079c5 */ /* 0x000fce0000000000 */
[----:B------:R-:W-:Y:S01]  /*164c0*/  HGMMA.64x96x16.F32.BF16 R88, gdesc[UR4], R88, gsb0 ;  /* 0x01600000045879f0 */ /* 0x000fe20008001858 */
[----:B------:R-:W-:Y:S02]  /*164d0*/  R2UR UR6, R12 ;  /* 0x000000000c0672ca */ /* 0x000fe400000e0000 */
[----:B------:R-:W-:Y:S02]  /*164e0*/  R2UR UR7, R13 ;  /* 0x000000000d0772ca */ /* 0x000fe400000e0000 */
[----:B----4-:R-:W-:Y:S02]  /*164f0*/  R2UR UR4, R214 ;  /* 0x00000000d60472ca */ /* 0x010fe400000e0000 */
        /* <DEDUP_REMOVED lines=8> */
[----:B-----5:R-:W-:Y:S02]  /*16580*/  R2UR UR4, R212 ;  /* 0x00000000d40472ca */ /* 0x020fe400000e0000 */
        /* <DEDUP_REMOVED lines=8> */
[----:B------:R-:W-:Y:S02]  /*16610*/  R2UR UR4, R210 ;  /* 0x00000000d20472ca */ /* 0x000fe400000e0000 */
        /* <DEDUP_REMOVED lines=25> */
[----:B------:R-:W-:Y:S01]  /*167b0*/  R2UR UR7, R13 ;  /* 0x000000000d0772ca */ /* 0x000fe200000e0000 */
[----:B------:R-:W-:Y:S01]  /*167c0*/  UMOV UR4, UR52 ;  /* 0x0000003400047c82 */ /* 0x000fe20008000000 */
[----:B------:R-:W-:Y:S01]  /*167d0*/  UMOV UR5, UR53 ;  /* 0x0000003500057c82 */ /* 0x000fe20008000000 */
[----:B------:R-:W-:Y:S02]  /*167e0*/  VIADD R12, R10, 0x600 ;  /* 0x000006000a0c7836 */ /* 0x000fe40000000000 */
[----:B------:R-:W-:Y:S01]  /*167f0*/  IMAD.MOV.U32 R13, RZ, RZ, 0x40000040 ;  /* 0x40000040ff0d7424 */ /* 0x000fe200078e00ff */
[----:B------:R-:W-:Y:S02]  /*16800*/  WARPGROUP.DEPBAR.LE gsb0, 0x0 ;  /* 0x00008000000079c5 */ /* 0x000fe40000010000 */
[----:B------:R-:W-:-:S06]  /*16810*/  WARPGROUP.ARRIVE ;  /* 0x00000000000079c5 */ /* 0x000fcc0000000000 */
        /* <DEDUP_REMOVED lines=32> */
[----:B------:R-:W-:Y:S02]  /*16a20*/  WARPGROUP.DEPBAR.LE gsb0, 0x0 ;  /* 0x00008000000079c5 */ /* 0x000fe40000010000 */
[----:B------:R-:W-:-:S08]  /*16a30*/  WARPGROUP.ARRIVE ;  /* 0x00000000000079c5 */ /* 0x000fd00000000000 */
[----:B------:R-:W-:Y:S01]  /*16a40*/  HGMMA.64x96x16.F32.BF16 R88, gdesc[UR4], R88, gsb0 ;  /* 0x01600000045879f0 */ /* 0x000fe20008001858 */
        /* <DEDUP_REMOVED lines=65> */
[----:B------:R-:W-:Y:S05]  /*16e60*/  @!P0 BRA `(.L_x_1864) ;  /* 0x0000000000048947 */ /* 0x000fea0003800000 */
[----:B------:R-:W-:Y:S01]  /*16e70*/  BPT.TRAP 0x1 ;  /* 0x000000040000795c */ /* 0x000fe20000300000 */
.L_x_1864:
[----:B------:R-:W-:Y:S01]  /*16e80*/  SHF.L.U32 R11, R23, 0x1f, RZ ;  /* 0x0000001f170b7819 */ /* 0x000fe200000006ff */
[----:B------:R-:W-:-:S04]  /*16e90*/  IMAD R12, R22, 0x8, R16 ;  /* 0x00000008160c7824 */ /* 0x000fc800078e0210 */
[----:B------:R0:W1:Y:S01]  /*16ea0*/  SYNCS.PHASECHK.TRANS64.TRYWAIT P2, [R12+URZ+0x2a850], R11 ;  /* 0x02a8500b0c0075a7 */ /* 0x000062000804017f */
[----:B------:R-:W-:Y:S05]  /*16eb0*/  @!P0 BRA `(.L_x_1865) ;  /* 0x0000000000048947 */ /* 0x000fea0003800000 */
[----:B------:R-:W-:Y:S01]  /*16ec0*/  BPT.TRAP 0x1 ;  /* 0x000000040000795c */ /* 0x000fe20000300000 */
.L_x_1865:
        /* <DEDUP_REMOVED lines=9> */
.L_x_1867:
[----:B------:R-:W-:Y:S05]  /*16f60*/  BSYNC B2 ;  /* 0x0000000000027941 */ /* 0x000fea0003800000 */
.L_x_1866:
[----:B------:R-:W-:Y:S01]  /*16f70*/  IMAD.MOV.U32 R10, RZ, RZ, R0 ;  /* 0x000000ffff0a7224 */ /* 0x000fe200078e0000 */
[----:B------:R-:W2:Y:S01]  /*16f80*/  LDL R2, [R1+0x8] ;  /* 0x0000080001027983 */ /* 0x000ea20000100800 */
[----:B01----:R-:W-:-:S03]  /*16f90*/  IMAD.MOV.U32 R11, RZ, RZ, 0x40000040 ;  /* 0x40000040ff0b7424 */ /* 0x003fc600078e00ff */
[----:B------:R-:W-:Y:S01]  /*16fa0*/  R2UR UR6, R10 ;  /* 0x000000000a0672ca */ /* 0x000fe200000e0000 */
[----:B------:R-:W3:Y:S01]  /*16fb0*/  LDL R198, [R1+0xc] ;  /* 0x00000c0001c67983 */ /* 0x000ee20000100800 */
[----:B------:R-:W-:Y:S01]  /*16fc0*/  R2UR UR7, R11 ;  /* 0x000000000b0772ca */ /* 0x000fe200000e0000 */
[----:B------:R-:W-:Y:S01]  /*16fd0*/  WARPGROUP.ARRIVE ;  /* 0x00000000000079c5 */ /* 0x000fe20000000000 */
[----:B------:R-:W-:Y:S01]  /*16fe0*/  VIADD R10, R0, 0x80 ;  /* 0x00000080000a7836 */ /* 0x000fe20000000000 */
[----:B------:R-:W-:Y:S01]  /*16ff0*/  ISETP.NE.AND P3, PT, R9, 0x1, PT ;  /* 0x000000010900780c */ /* 0x000fe20003f65270 */
[----:B------:R-:W-:Y:S02]  /*17000*/  IMAD.MOV.U32 R11, RZ, RZ, 0x40000040 ;  /* 0x40000040ff0b7424 */ /* 0x000fe400078e00ff */
        /* <DEDUP_REMOVED lines=8> */
[----:B------:R-:W-:Y:S01]  /*17090*/  HGMMA.64x128x16.F32.BF16 R24, R156, gdesc[UR4].tnspB, R24, gsb0 ;  /* 0x41e000049c187df0 */ /* 0x000fe20008001818 */
[----:B------:R-:W-:Y:S01]  /*170a0*/  R2UR UR6, R10 ;  /* 0x000000000a0672ca */ /* 0x000fe200000e0000 */
[----:B------:R-:W-:Y:S01]  /*170b0*/  VIADD R10, R0, 0x100 ;  /* 0x00000100000a7836 */ /* 0x000fe20000000000 */
[----:B------:R-:W-:Y:S01]  /*170c0*/  R2UR UR7, R11 ;  /* 0x000000000b0772ca */ /* 0x000fe200000e0000 */
[----:B------:R-:W-:-:S02]  /*170d0*/  IMAD.MOV.U32 R11, RZ, RZ, 0x40000040 ;  /* 0x40000040ff0b7424 */ /* 0x000fc400078e00ff */
        /* <DEDUP_REMOVED lines=23> */
[----:B------:R-:W-:-:S02]  /*17250*/  @!P1 VIADD R21, R21, 0x2a840 ;  /* 0x0002a84015159836 */ /* 0x000fc40000000000 */
[----:B------:R-:W-:Y:S01]  /*17260*/  FMUL.FTZ R123, R135, UR55 ;  /* 0x00000037877b7c20 */ /* 0x000fe20008410000 */
[----:B------:R-:W0:Y:S08]  /*17270*/  MUFU.TANH R22, R22 ;  /* 0x0000001600167308 */ /* 0x000e300000002400 */
[----:B------:R-:W1:Y:S08]  /*17280*/  MUFU.TANH R23, R23 ;  /* 0x0000001700177308 */ /* 0x000e700000002400 */
        /* <DEDUP_REMOVED lines=13> */
[----:B------:R-:W-:-:S05]  /*17360*/  WARPGROUP.ARRIVE ;  /* 0x00000000000079c5 */ /* 0x000fca0000000000 */
[----:B------:R-:W0:Y:S01]  /*17370*/  MUFU.TANH R101, R101 ;  /* 0x0000006500657308 */ /* 0x000e220000002400 */
[----:B------:R-:W-:Y:S01]  /*17380*/  HGMMA.64x128x16.F32.BF16 R24, R152, gdesc[UR4].tnspB, R24, gsb0 ;  /* 0x41e0000498187df0 */ /* 0x000fe20008001818 */
[----:B------:R-:W-:Y:S01]  /*17390*/  R2UR UR6, R10 ;  /* 0x000000000a0672ca */ /* 0x000fe200000e0000 */
[----:B------:R-:W-:Y:S01]  /*173a0*/  VIADD R10, R0, 0x180 ;  /* 0x00000180000a7836 */ /* 0x000fe20000000000 */
[----:B------:R-:W-:Y:S01]  /*173b0*/  R2UR UR7, R11 ;  /* 0x000000000b0772ca */ /* 0x000fe200000e0000 */
[----:B------:R-:W-:-:S03]  /*173c0*/  IMAD.MOV.U32 R11, RZ, RZ, 0x40000040 ;  /* 0x40000040ff0b7424 */ /* 0x000fc600078e00ff */
        /* <DEDUP_REMOVED lines=16> */
[----:B--2---:R-:W-:Y:S01]  /*174d0*/  R2UR UR4, R2 ;  /* 0x00000000020472ca */ /* 0x004fe200000e0000 */
        /* <DEDUP_REMOVED lines=10> */
[----:B------:R-:W-:-:S02]  /*17580*/  WARPGROUP.DEPBAR.LE gsb0, 0x0 ;  /* 0x00008000000079c5 */ /* 0x000fc40000010000 */
[----:B------:R-:W-:Y:S01]  /*17590*/  WARPGROUP.ARRIVE ;  /* 0x00000000000079c5 */ /* 0x000fe20000000000 */
[----:B------:R-:W-:Y:S01]  /*175a0*/  IMAD R130, R8, -0x60, RZ ;  /* 0xffffffa008827824 */ /* 0x000fe200078e02ff */
[----:B---3--:R-:W-:Y:S01]  /*175b0*/  LOP3.LUT P2, RZ, R198, 0x100000, RZ, 0xc0, !PT ;  /* 0x00100000c6ff7812 */ /* 0x008fe2000784c0ff */
[----:B------:R-:W2:Y:S03]  /*175c0*/  MUFU.TANH R2, R2 ;  /* 0x0000000200027308 */ /* 0x000ea60000002400 */
[----:B------:R-:W-:Y:S01]  /*175d0*/  HGMMA.64x128x16.F32.BF16 R24, R148, gdesc[UR4].tnspB, R24, gsb0 ;  /* 0x41e0000494187df0 */ /* 0x000fe20008001818 */
[----:B------:R-:W-:Y:S01]  /*175e0*/  R2UR UR6, R10 ;  /* 0x000000000a0672ca */ /* 0x000fe200000e0000 */
[----:B------:R-:W-:Y:S01]  /*175f0*/  VIADD R10, R0, 0x200 ;  /* 0x00000200000a7836 */ /* 0x000fe20000000000 */
[----:B------:R-:W-:Y:S01]  /*17600*/  R2UR UR7, R11 ;  /* 0x000000000b0772ca */ /* 0x000fe200000e0000 */
[----:B------:R-:W-:Y:S01]  /*17610*/  IMAD.MOV.U32 R11, RZ, RZ, 0x40000040 ;  /* 0x40000040ff0b7424 */ /* 0x000fe200078e00ff */
[----:B------:R-:W3:Y:S08]  /*17620*/  MUFU.TANH R90, R90 ;  /* 0x0000005a005a7308 */ /* 0x000ef00000002400 */
        /* <DEDUP_REMOVED lines=9> */
[----:B------:R-:W-:-:S06]  /*176c0*/  WARPGROUP.ARRIVE ;  /* 0x00000000000079c5 */ /* 0x000fcc0000000000 */
[----:B------:R-:W-:Y:S01]  /*176d0*/  HGMMA.64x128x16.F32.BF16 R24, R144, gdesc[UR4].tnspB, R24, gsb0 ;  /* 0x41e0000490187df0 */ /* 0x000fe20008001818 */
[----:B------:R-:W-:Y:S01]  /*176e0*/  R2UR UR6, R10 ;  /* 0x000000000a0672ca */ /* 0x000fe200000e0000 */
[----:B------:R-:W-:Y:S01]  /*176f0*/  VIADD R10, R0, 0x280 ;  /* 0x00000280000a7836 */ /* 0x000fe20000000000 */
[----:B------:R-:W-:Y:S01]  /*17700*/  R2UR UR7, R11 ;  /* 0x000000000b0772ca */ /* 0x000fe200000e0000 */
[----:B------:R-:W-:Y:S01]  /*17710*/  IMAD.MOV.U32 R11, RZ, RZ, 0x40000040 ;  /* 0x40000040ff0b7424 */ /* 0x000fe200078e00ff */
[----:B------:R5:W0:Y:S02]  /*17720*/  MUFU.TANH R0, R119 ;  /* 0x0000007700007308 */ /* 0x000a240000002400 */
[----:B-----5:R-:W-:Y:S01]  /*17730*/  FMUL.FTZ R119, R126, UR55 ;  /* 0x000000377e777c20 */ /* 0x020fe20008410000 */
[----:B------:R-:W-:-:S05]  /*17740*/  IMAD.IADD R126, R181, 0x1, R177 ;  /* 0x00000001b57e7824 */ /* 0x000fca00078e02b1 */
[----:B------:R-:W0:Y:S01]  /*17750*/  MUFU.TANH R119, R119 ;  /* 0x0000007700777308 */ /* 0x000e220000002400 */
[----:B------:R-:W-:Y:S02]  /*17760*/  WARPGROUP.DEPBAR.LE gsb0, 0x0 ;  /* 0x00008000000079c5 */ /* 0x000fe40000010000 */
[----:B------:R-:W-:-:S06]  /*17770*/  WARPGROUP.ARRIVE ;  /* 0x00000000000079c5 */ /* 0x000fcc0000000000 */
[----:B------:R-:W-:Y:S01]  /*17780*/  HGMMA.64x128x16.F32.BF16 R24, R140, gdesc[UR4].tnspB, R24, gsb0 ;  /* 0x41e000048c187df0 */ /* 0x000fe20008001818 */
[----:B------:R-:W-:Y:S02]  /*17790*/  R2UR UR6, R10 ;  /* 0x000000000a0672ca */ /* 0x000fe400000e0000 */
[----:B------:R-:W-:Y:S01]  /*177a0*/  R2UR UR7, R11 ;  /* 0x000000000b0772ca */ /* 0x000fe200000e0000 */
[----:B------:R-:W5:Y:S08]  /*177b0*/  @P3 LDC R10, c[0x0][0x450] ;  /* 0x00011400ff0a3b82 */ /* 0x000f700000000800 */
[----:B------:R-:W1:Y:S02]  /*177c0*/  @P3 LDC R11, c[0x0][0x44c] ;  /* 0x00011300ff0b3b82 */ /* 0x000e640000000800 */
[----:B-1----:R-:W-:-:S05]  /*177d0*/  @P3 IMAD.HI.U32 R11, R126, R11, RZ ;  /* 0x0000000b7e0b3227 */ /* 0x002fca00078e00ff */
[----:B-----5:R-:W-:Y:S01]  /*177e0*/  @P3 SHF.R.U32.HI R126, RZ, R10, R11 ;  /* 0x0000000aff7e3219 */ /* 0x020fe2000001160b */
[----:B------:R-:W-:Y:S01]  /*177f0*/  FMUL.FTZ R11, R134, UR55 ;  /* 0x00000037860b7c20 */ /* 0x000fe20008410000 */
[----:B------:R-:W-:-:S03]  /*17800*/  @!P1 PRMT R10, RZ, 0x654, R21 ;  /* 0x00000654ff0a9816 */ /* 0x000fc60000000015 */
[----:B------:R1:W0:Y:S01]  /*17810*/  MUFU.TANH R21, R11 ;  /* 0x0000000b00157308 */ /* 0x0002220000002400 */
[----:B------:R-:W-:Y:S02]  /*17820*/  WARPGROUP.DEPBAR.LE gsb0, 0x0 ;  /* 0x00008000000079c5 */ /* 0x000fe40000010000 */
[----:B------:R-:W-:Y:S01]  /*17830*/  WARPGROUP.ARRIVE ;  /* 0x00000000000079c5 */ /* 0x000fe20000000000 */
[----:B------:R-:W5:Y:S05]  /*17840*/  SHFL.IDX PT, R140, R126, RZ, 0x1c1f ;  /* 0x001c1fff7e8c7589 */ /* 0x000f6a00000e0000 */
[----:B------:R-:W-:Y:S03]  /*17850*/  HGMMA.64x128x16.F32.BF16 R24, R136, gdesc[UR4].tnspB, R24, gsb0 ;  /* 0x41e0000488187df0 */ /* 0x000fe60008001818 */
[----:B------:R-:W-:-:S02]  /*17860*/  WARPGROUP.DEPBAR.LE gsb0, 0x0 ;  /* 0x00008000000079c5 */ /* 0x000fc40000010000 */
[----:B------:R-:W-:Y:S01]  /*17870*/  FMUL.FTZ R136, R125, UR55 ;  /* 0x000000377d887c20 */ /* 0x000fe20008410000 */
[----:B------:R-:W-:Y:S01]  /*17880*/  FMUL.FTZ R138, R128, UR55 ;  /* 0x00000037808a7c20 */ /* 0x000fe20008410000 */
[----:B------:R-:W-:Y:S02]  /*17890*/  VIADD R125, R130, 0x1 ;  /* 0x00000001827d7836 */ /* 0x000fe40000000000 */
[----:B------:R-:W-:Y:S01]  /*178a0*/  FMUL.FTZ R137, R124, UR55 ;  /* 0x000000377c897c20 */ /* 0x000fe20008410000 */
[----:B------:R-:W-:Y:S01]  /*178b0*/  FMUL.FTZ R128, R129, UR55 ;  /* 0x0000003781807c20 */ /* 0x000fe20008410000 */
[----:B------:R1:W-:Y:S01]  /*178c0*/  @!P1 SYNCS.ARRIVE.TRANS64.RED.A1T0 RZ, [R10+URZ], RZ ;  /* 0x000000ff0aff99a7 */ /* 0x0003e2000810043f */
[----:B------:R-:W-:Y:S01]  /*178d0*/  IMAD R125, R180, -0x2, R125 ;  /* 0xfffffffeb47d7824 */ /* 0x000fe200078e027d */
[----:B------:R-:W0:Y:S03]  /*178e0*/  MUFU.TANH R136, R136 ;  /* 0x0000008800887308 */ /* 0x000e260000002400 */
[----:B------:R-:W-:Y:S01]  /*178f0*/  VIADD R124, R125, 0xffffffff ;  /* 0xffffffff7d7c7836 */ /* 0x000fe20000000000 */
[----:B------:R-:W-:-:S04]  /*17900*/  IADD3 R129, -R163, R125, R164 ;  /* 0x0000007da3817210 */ /* 0x000fc80007ffe1a4 */
[----:B------:R-:W0:Y:S01]  /*17910*/  MUFU.TANH R137, R137 ;  /* 0x0000008900897308 */ /* 0x000e220000002400 */
[C---:B------:R-:W-:Y:S02]  /*17920*/  VIADD R133, R129.reuse, UR54 ;  /* 0x0000003681857c36 */ /* 0x040fe40008000000 */
[----:B------:R-:W-:Y:S02]  /*17930*/  VIADD R129, R129, UR4 ;  /* 0x0000000481817c36 */ /* 0x000fe40008000000 */
[--C-:B-----5:R-:W-:Y:S02]  /*17940*/  IMAD.IADD R139, R133, 0x1, R140.reuse ;  /* 0x00000001858b7824 */ /* 0x120fe400078e028c */
[----:B------:R-:W-:Y:S01]  /*17950*/  IMAD.IADD R134, R129, 0x1, R140 ;  /* 0x0000000181867824 */ /* 0x000fe200078e028c */
[----:B------:R-:W0:Y:S08]  /*17960*/  MUFU.TANH R138, R138 ;  /* 0x0000008a008a7308 */ /* 0x000e300000002400 */
        /* <DEDUP_REMOVED lines=14> */
.L_x_1871:
[----:B------:R-:W-:-:S05]  /*17a50*/  IMAD.U32 R140, RZ, RZ, UR46 ;  /* 0x0000002eff8c7e24 */ /* 0x000fca000f8e00ff */
[----:B------:R-:W-:-:S13]  /*17a60*/  ISETP.NE.AND P2, PT, R140, 0x1, PT ;  /* 0x000000018c00780c */ /* 0x000fda0003f45270 */
[----:B------:R-:W1:Y:S02]  /*17a70*/  @P2 LDC.64 R10, c[0x0][0x9e8] ;  /* 0x00027a00ff0a2b82 */ /* 0x000e640000000a00 */
[----:B-1----:R-:W-:-:S05]  /*17a80*/  @P2 IMAD.HI.U32 R10, R125, R10, RZ ;  /* 0x0000000a7d0a2227 */ /* 0x002fca00078e00ff */
[----:B------:R-:W-:-:S07]  /*17a90*/  @P2 SHF.R.U32.HI R125, RZ, R11, R10 ;  /* 0x0000000bff7d2219 */ /* 0x000fce000001160a */
.L_x_1872:
[----:B------:R-:W-:Y:S05]  /*17aa0*/  BSYNC B2 ;  /* 0x0000000000027941 */ /* 0x000fea0003800000 */
.L_x_1870:
[----:B------:R-:W-:-:S05]  /*17ab0*/  IMAD R125, R125, R140, R124 ;  /* 0x0000008c7d7d7224 */ /* 0x000fca00078e027c */
[----:B------:R-:W-:Y:S02]  /*17ac0*/  VIADDMNMX R139, R125, R140, R139, PT ;  /* 0x0000008c7d8b7246 */ /* 0x000fe4000380018b */
[----:B------:R-:W-:-:S07]  /*17ad0*/  VIMNMX R134, R134, R125, !PT ;  /* 0x0000007d86867248 */ /* 0x000fce0007fe0100 */
.L_x_1869:
[C---:B------:R-:W-:Y:S01]  /*17ae0*/  ISETP.GE.AND P2, PT, R130.reuse, 0x2, PT ;  /* 0x000000028200780c */ /* 0x040fe20003f46270 */
[----:B------:R-:W1:Y:S01]  /*17af0*/  SHFL.IDX PT, R126, R126, 0x1, 0x1c1f ;  /* 0x003c1f007e7e7f89 */ /* 0x000e6200000e0000 */
        /* <DEDUP_REMOVED lines=9> */
[----:B------:R-:W-:Y:S01]  /*17b90*/  ISETP.GT.AND P4, PT, R134, 0x9, !P5 ;  /* 0x000000098600780c */ /* 0x000fe20006f84270 */
[--C-:B-1----:R-:W-:Y:S01]  /*17ba0*/  IMAD.IADD R133, R133, 0x1, R126.reuse ;  /* 0x0000000185857824 */ /* 0x102fe200078e027e */
[----:B------:R-:W-:Y:S01]  /*17bb0*/  ISETP.GE.AND P5, PT, R130, 0x11, PT ;  /* 0x000000118200780c */ /* 0x000fe20003fa6270 */
[----:B------:R-:W-:Y:S01]  /*17bc0*/  IMAD.IADD R129, R129, 0x1, R126 ;  /* 0x0000000181817824 */ /* 0x000fe200078e027e */
[----:B------:R-:W-:Y:S02]  /*17bd0*/  ISETP.LT.OR P4, PT, R139, 0xa, P4 ;  /* 0x0000000a8b00780c */ /* 0x000fe40002781670 */
[----:B------:R-:W-:Y:S02]  /*17be0*/  P2R R90, PR, RZ, 0x20 ;  /* 0x00000020ff5a7803 */ /* 0x000fe40000000000 */
[----:B0-----:R-:W-:-:S02]  /*17bf0*/  FSEL R91, R91, -INF , !P4 ;  /* 0xff8000005b5b7808 */ /* 0x001fc40006000000 */
        /* <DEDUP_REMOVED lines=21> */
[C---:B------:R-:W-:Y:S02]  /*17d50*/  ISETP.LT.OR P4, PT, R139.reuse, 0x21, P4 ;  /* 0x000000218b00780c */ /* 0x040fe40002781670 */
        /* <DEDUP_REMOVED lines=74> */
[----:B------:R-:W-:-:S04]  /*18200*/  ISETP.GE.AND P6, PT, R130, 0x5a, PT ;  /* 0x0000005a8200780c */ /* 0x000fc80003fc6270 */
[----:B------:R-:W-:Y:S02]  /*18210*/  P2R R130, PR, RZ, 0x40 ;  /* 0x00000040ff827803 */ /* 0x000fe40000000000 */
[----:B------:R-:W-:-:S04]  /*18220*/  ISETP.GT.AND P6, PT, R134, 0x59, !P6 ;  /* 0x000000598600780c */ /* 0x000fc800077c4270 */
[----:B------:R-:W-:-:S04]  /*18230*/  ISETP.LT.OR P6, PT, R139, 0x5a, P6 ;  /* 0x0000005a8b00780c */ /* 0x000fc800037c1670 */
[----:B------:R-:W-:Y:S02]  /*18240*/  FSEL R131, R131, -INF , !P6 ;  /* 0xff80000083837808 */ /* 0x000fe40007000000 */
[----:B------:R-:W-:-:S13]  /*18250*/  LOP3.LUT P6, RZ, R198, 0x100000, RZ, 0xc0, !PT ;  /* 0x00100000c6ff7812 */ /* 0x000fda00078cc0ff */
        /* <DEDUP_REMOVED lines=13> */
.L_x_1875:
[----:B------:R-:W-:-:S05]  /*18330*/  IMAD.U32 R126, RZ, RZ, UR46 ;  /* 0x0000002eff7e7e24 */ /* 0x000fca000f8e00ff */
[----:B------:R-:W-:-:S13]  /*18340*/  ISETP.NE.AND P6, PT, R126, 0x1, PT ;  /* 0x000000017e00780c */ /* 0x000fda0003fc5270 */
[----:B------:R-:W0:Y:S02]  /*18350*/  @P6 LDC.64 R10, c[0x0][0x9e8] ;  /* 0x00027a00ff0a6b82 */ /* 0x000e240000000a00 */
[----:B0-----:R-:W-:-:S05]  /*18360*/  @P6 IMAD.HI.U32 R10, R139, R10, RZ ;  /* 0x0000000a8b0a6227 */ /* 0x001fca00078e00ff */
[----:B------:R-:W-:-:S07]  /*18370*/  @P6 SHF.R.U32.HI R139, RZ, R11, R10 ;  /* 0x0000000bff8b6219 */ /* 0x000fce000001160a */
.L_x_1876:
[----:B------:R-:W-:Y:S05]  /*18380*/  BSYNC B2 ;  /* 0x0000000000027941 */ /* 0x000fea0003800000 */
.L_x_1874:
[----:B------:R-:W-:-:S05]  /*18390*/  IMAD R124, R139, R126, R124 ;  /* 0x0000007e8b7c7224 */ /* 0x000fca00078e027c */
[----:B------:R-:W-:Y:S02]  /*183a0*/  VIADDMNMX R133, R124, R126, R133, PT ;  /* 0x0000007e7c857246 */ /* 0x000fe40003800185 */
[----:B------:R-:W-:-:S07]  /*183b0*/  VIMNMX R129, R129, R124, !PT ;  /* 0x0000007c81817248 */ /* 0x000fce0007fe0100 */
.L_x_1873:
[C---:B------:R-:W-:Y:S01]  /*183c0*/  ISETP.GT.AND P2, PT, R129.reuse, 0x1, !P2 ;  /* 0x000000018100780c */ /* 0x040fe20005744270 */
[----:B------:R-:W-:Y:S01]  /*183d0*/  IMAD.U32 R10, RZ, RZ, UR43 ;  /* 0x0000002bff0a7e24 */ /* 0x000fe2000f8e00ff */
[----:B------:R-:W-:Y:S01]  /*183e0*/  ISETP.GT.AND P3, PT, R129, 0x8, !P3 ;  /* 0x000000088100780c */ /* 0x000fe20005f64270 */
[----:B------:R-:W-:Y:S01]  /*183f0*/  @!P1 VIADD R12, R12, 0x2a860 ;  /* 0x0002a8600c0c9836 */ /* 0x000fe20000000000 */
        /* <DEDUP_REMOVED lines=13> */
[C---:B------:R-:W-:Y:S02]  /*184d0*/  ISETP.LT.OR P4, PT, R133.reuse, 0x52, P4 ;  /* 0x000000528500780c */ /* 0x040fe40002781670 */
[----:B------:R-:W-:Y:S02]  /*184e0*/  ISETP.LT.OR P2, PT, R133, 0x11, P2 ;  /* 0x000000118500780c */ /* 0x000fe40001741670 */
[----:B------:R-:W-:-:S02]  /*184f0*/  ISETP.GT.AND P5, PT, R129, 0x58, !P5 ;  /* 0x000000588100780c */ /* 0x000fc40006fa4270 */
[----:B------:R-:W-:Y:S02]  /*18500*/  FSEL R139, R92, -INF , !P2 ;  /* 0xff8000005c8b7808 */ /* 0x000fe40005000000 */
[----:B------:R-:W-:Y:S02]  /*18510*/  ISETP.NE.AND P2, PT, R94, RZ, PT ;  /* 0x000000ff5e00720c */ /* 0x000fe40003f45270 */
[----:B------:R-:W-:Y:S02]  /*18520*/  FSEL R221, R122, -INF , !P4 ;  /* 0xff8000007add7808 */ /* 0x000fe40006000000 */
[----:B------:R-:W-:Y:S02]  /*18530*/  ISETP.GT.AND P2, PT, R129, 0x11, !P2 ;  /* 0x000000118100780c */ /* 0x000fe40005744270 */
[C---:B------:R-:W-:Y:S02]  /*18540*/  ISETP.LT.OR P5, PT, R133.reuse, 0x59, P5 ;  /* 0x000000598500780c */ /* 0x040fe40002fa1670 */
[----:B------:R-:W-:-:S04]  /*18550*/  ISETP.LT.OR P2, PT, R133, 0x12, P2 ;  /* 0x000000128500780c */ /* 0x000fc80001741670 */
[----:B------:R-:W-:Y:S02]  /*18560*/  FSEL R93, R93, -INF , !P2 ;  /* 0xff8000005d5d7808 */ /* 0x000fe40005000000 */
[----:B------:R-:W-:-:S04]  /*18570*/  ISETP.NE.AND P2, PT, R140, RZ, PT ;  /* 0x000000ff8c00720c */ /* 0x000fc80003f45270 */
[----:B------:R-:W-:-:S04]  /*18580*/  ISETP.GT.AND P2, PT, R129, 0x18, !P2 ;  /* 0x000000188100780c */ /* 0x000fc80005744270 */
[----:B------:R-:W-:-:S04]  /*18590*/  ISETP.LT.OR P2, PT, R133, 0x19, P2 ;  /* 0x000000198500780c */ /* 0x000fc80001741670 */
[----:B------:R-:W-:Y:S02]  /*185a0*/  FSEL R159, R96, -INF , !P2 ;  /* 0xff800000609f7808 */ /* 0x000fe40005000000 */
[----:B------:R-:W-:-:S04]  /*185b0*/  ISETP.NE.AND P2, PT, R144, RZ, PT ;  /* 0x000000ff9000720c */ /* 0x000fc80003f45270 */
        /* <DEDUP_REMOVED lines=35> */
[----:B------:R-:W-:Y:S02]  /*187f0*/  FMNMX.FTZ R0, R22, R5, !PT ;  /* 0x0000000516007209 */ /* 0x000fe40007810000 */
[----:B------:R-:W-:Y:S02]  /*18800*/  ISETP.NE.AND P2, PT, R114, RZ, PT ;  /* 0x000000ff7200720c */ /* 0x000fe40003f45270 */
[----:B------:R-:W-:Y:S02]  /*18810*/  FMNMX.FTZ R0, R23, R0, !PT ;  /* 0x0000000017007209 */ /* 0x000fe40007810000 */
[----:B------:R-:W-:Y:S02]  /*18820*/  ISETP.GT.AND P2, PT, R129, 0x40, !P2 ;  /* 0x000000408100780c */ /* 0x000fe40005744270 */
[----:B------:R-:W-:-:S02]  /*18830*/  FMNMX.FTZ R0, R125, R0, !PT ;  /* 0x000000007d007209 */ /* 0x000fc40007810000 */
[----:B------:R-:W-:Y:S02]  /*18840*/  ISETP.LT.OR P2, PT, R133, 0x41, P2 ;  /* 0x000000418500780c */ /* 0x000fe40001741670 */
[----:B------:R-:W-:Y:S02]  /*18850*/  FMNMX.FTZ R0, R91, R0, !PT ;  /* 0x000000005b007209 */ /* 0x000fe40007810000 */
[----:B------:R-:W-:Y:S02]  /*18860*/  FSEL R117, R117, -INF , !P2 ;  /* 0xff80000075757808 */ /* 0x000fe40005000000 */
[----:B------:R-:W-:Y:S02]  /*18870*/  FMNMX.FTZ R0, R127, R0, !PT ;  /* 0x000000007f007209 */ /* 0x000fe40007810000 */
[----:B------:R-:W-:Y:S02]  /*18880*/  ISETP.NE.AND P2, PT, R156, RZ, PT ;  /* 0x000000ff9c00720c */ /* 0x000fe40003f45270 */
[----:B------:R-:W-:-:S02]  /*18890*/  FMNMX.FTZ R0, R95, R0, !PT ;  /* 0x000000005f007209 */ /* 0x000fc40007810000 */
[----:B------:R-:W-:Y:S02]  /*188a0*/  ISETP.GT.AND P2, PT, R129, 0x41, !P2 ;  /* 0x000000418100780c */ /* 0x000fe40005744270 */
[----:B------:R-:W-:Y:S02]  /*188b0*/  FMNMX.FTZ R0, R97, R0, !PT ;  /* 0x0000000061007209 */ /* 0x000fe40007810000 */
[----:B------:R-:W-:Y:S02]  /*188c0*/  ISETP.LT.OR P2, PT, R133, 0x42, P2 ;  /* 0x000000428500780c */ /* 0x000fe40001741670 */
[----:B------:R-:W-:Y:S02]  /*188d0*/  FMNMX.FTZ R0, R99, R0, !PT ;  /* 0x0000000063007209 */ /* 0x000fe40007810000 */
[----:B------:R-:W-:Y:S02]  /*188e0*/  FSEL R217, R118, -INF , !P2 ;  /* 0xff80000076d97808 */ /* 0x000fe40005000000 */
[----:B------:R-:W-:-:S02]  /*188f0*/  FMNMX.FTZ R0, R135, R0, !PT ;  /* 0x0000000087007209 */ /* 0x000fc40007810000 */
[----:B------:R-:W-:Y:S02]  /*18900*/  ISETP.NE.AND P2, PT, R116, RZ, PT ;  /* 0x000000ff7400720c */ /* 0x000fe40003f45270 */
[----:B------:R-:W-:Y:S02]  /*18910*/  FMNMX.FTZ R0, R103, R0, !PT ;  /* 0x0000000067007209 */ /* 0x000fe40007810000 */
[----:B------:R-:W-:Y:S02]  /*18920*/  ISETP.GT.AND P2, PT, R129, 0x48, !P2 ;  /* 0x000000488100780c */ /* 0x000fe40005744270 */
[----:B------:R-:W-:Y:S02]  /*18930*/  FMNMX.FTZ R0, R141, R0, !PT ;  /* 0x000000008d007209 */ /* 0x000fe40007810000 */
[----:B------:R-:W-:Y:S02]  /*18940*/  ISETP.LT.OR P2, PT, R133, 0x49, P2 ;  /* 0x000000498500780c */ /* 0x000fe40001741670 */
[----:B------:R-:W-:-:S02]  /*18950*/  FMNMX.FTZ R0, R107, R0, !PT ;  /* 0x000000006b007209 */ /* 0x000fc40007810000 */
[----:B------:R-:W-:Y:S02]  /*18960*/  FSEL R119, R119, -INF , !P2 ;  /* 0xff80000077777808 */ /* 0x000fe40005000000 */
        /* <DEDUP_REMOVED lines=10> */
[----:B------:R-:W-:-:S02]  /*18a10*/  ISETP.NE.AND P6, PT, R128, RZ, PT ;  /* 0x000000ff8000720c */ /* 0x000fc40003fc5270 */
[----:B------:R-:W-:Y:S02]  /*18a20*/  FMNMX.FTZ R0, R147, R0, !PT ;  /* 0x0000000093007209 */ /* 0x000fe40007810000 */
[----:B------:R-:W-:Y:S02]  /*18a30*/  FSEL R121, R121, -INF , !P2 ;  /* 0xff80000079797808 */ /* 0x000fe40005000000 */
[----:B------:R-:W-:Y:S02]  /*18a40*/  ISETP.GT.AND P2, PT, R129, RZ, !P6 ;  /* 0x000000ff8100720c */ /* 0x000fe40007744270 */
[----:B------:R-:W-:Y:S02]  /*18a50*/  FMNMX.FTZ R0, R137, R0, !PT ;  /* 0x0000000089007209 */ /* 0x000fe40007810000 */
[----:B------:R-:W-:Y:S02]  /*18a60*/  ISETP.LT.OR P2, PT, R133, 0x1, P2 ;  /* 0x000000018500780c */ /* 0x000fe40001741670 */
[----:B------:R-:W-:-:S02]  /*18a70*/  FMNMX.FTZ R0, R149, R0, !PT ;  /* 0x0000000095007209 */ /* 0x000fc40007810000 */
[----:B------:R-:W-:Y:S02]  /*18a80*/  FSEL R231, R2, -INF , !P2 ;  /* 0xff80000002e77808 */ /* 0x000fe40005000000 */
[----:B------:R-:W-:Y:S02]  /*18a90*/  FMNMX.FTZ R0, R151, R0, !PT ;  /* 0x0000000097007209 */ /* 0x000fe40007810000 */
[----:B------:R-:W-:Y:S02]  /*18aa0*/  FMNMX.FTZ R2, R231, R6, !PT ;  /* 0x00000006e7027209 */ /* 0x000fe40007810000 */
[----:B------:R-:W-:Y:S02]  /*18ab0*/  FMNMX.FTZ R0, R153, R0, !PT ;  /* 0x0000000099007209 */ /* 0x000fe40007810000 */
[----:B------:R-:W-:Y:S02]  /*18ac0*/  FMNMX.FTZ R2, R13, R2, !PT ;  /* 0x000000020d027209 */ /* 0x000fe40007810000 */
[----:B------:R-:W-:-:S02]  /*18ad0*/  FMNMX.FTZ R0, R155, R0, !PT ;  /* 0x000000009b007209 */ /* 0x000fc40007810000 */
[----:B------:R-:W-:Y:S02]  /*18ae0*/  FMNMX.FTZ R2, R11, R2, !PT ;  /* 0x000000020b027209 */ /* 0x000fe40007810000 */
[----:B------:R-:W-:Y:S02]  /*18af0*/  FMNMX.FTZ R88, R131, R0, !PT ;  /* 0x0000000083587209 */ /* 0x000fe40007810000 */
[----:B------:R-:W-:Y:S02]  /*18b00*/  FMNMX.FTZ R2, R89, R2, !PT ;  /* 0x0000000259027209 */ /* 0x000fe40007810000 */
[----:B------:R-:W-:Y:S01]  /*18b10*/  ISETP.NE.AND P6, PT, R130, RZ, PT ;  /* 0x000000ff8200720c */ /* 0x000fe20003fc5270 */
[----:B------:R-:W0:Y:S01]  /*18b20*/  SHFL.BFLY PT, R101, R88, 0x2, 0x1f ;  /* 0x0c401f0058657f89 */ /* 0x000e2200000e0000 */
[----:B------:R-:W-:Y:S02]  /*18b30*/  FMNMX.FTZ R2, R139, R2, !PT ;  /* 0x000000028b027209 */ /* 0x000fe40007810000 */
[----:B------:R-:W-:-:S02]  /*18b40*/  ISETP.GT.AND P3, PT, R129, 0x59, !P6 ;  /* 0x000000598100780c */ /* 0x000fc40007764270 */
[----:B------:R-:W-:Y:S02]  /*18b50*/  FMNMX.FTZ R2, R93, R2, !PT ;  /* 0x000000025d027209 */ /* 0x000fe40007810000 */
[----:B------:R-:W-:Y:S02]  /*18b60*/  ISETP.LT.OR P3, PT, R133, 0x5a, P3 ;  /* 0x0000005a8500780c */ /* 0x000fe40001f61670 */
[----:B------:R-:W-:Y:S02]  /*18b70*/  FMNMX.FTZ R2, R159, R2, !PT ;  /* 0x000000029f027209 */ /* 0x000fe40007810000 */
[----:B------:R-:W-:Y:S02]  /*18b80*/  FSEL R123, R123, -INF , !P3 ;  /* 0xff8000007b7b7808 */ /* 0x000fe40005800000 */
[----:B------:R-:W-:-:S04]  /*18b90*/  FMNMX.FTZ R2, R199, R2, !PT ;  /* 0x00000002c7027209 */ /* 0x000fc80007810000 */
[----:B------:R-:W-:-:S04]  /*18ba0*/  FMNMX.FTZ R2, R207, R2, !PT ;  /* 0x00000002cf027209 */ /* 0x000fc80007810000 */
[----:B------:R-:W-:Y:S02]  /*18bb0*/  FMNMX.FTZ R2, R157, R2, !PT ;  /* 0x000000029d027209 */ /* 0x000fe40007810000 */
[----:B0-----:R-:W-:Y:S02]  /*18bc0*/  FMNMX.FTZ R90, R88, R101, !PT ;  /* 0x00000065585a7209 */ /* 0x001fe40007810000 */
[----:B------:R-:W-:-:S03]  /*18bd0*/  FMNMX.FTZ R2, R209, R2, !PT ;  /* 0x00000002d1027209 */ /* 0x000fc60007810000 */
[----:B------:R-:W0:Y:S01]  /*18be0*/  SHFL.BFLY PT, R101, R90, 0x1, 0x1f ;  /* 0x0c201f005a657f89 */ /* 0x000e2200000e0000 */
[----:B------:R-:W-:-:S04]  /*18bf0*/  FMNMX.FTZ R2, R105, R2, !PT ;  /* 0x0000000269027209 */ /* 0x000fc80007810000 */
[----:B------:R-:W-:-:S04]  /*18c00*/  FMNMX.FTZ R2, R211, R2, !PT ;  /* 0x00000002d3027209 */ /* 0x000fc80007810000 */
[----:B------:R-:W-:-:S04]  /*18c10*/  FMNMX.FTZ R2, R109, R2, !PT ;  /* 0x000000026d027209 */ /* 0x000fc80007810000 */
[----:B------:R-:W-:-:S04]  /*18c20*/  FMNMX.FTZ R2, R213, R2, !PT ;  /* 0x00000002d5027209 */ /* 0x000fc80007810000 */
[----:B------:R-:W-:-:S04]  /*18c30*/  FMNMX.FTZ R2, R215, R2, !PT ;  /* 0x00000002d7027209 */ /* 0x000fc80007810000 */
[----:B------:R-:W-:Y:S02]  /*18c40*/  FMNMX.FTZ R2, R117, R2, !PT ;  /* 0x0000000275027209 */ /* 0x000fe40007810000 */
[----:B0-----:R-:W-:Y:S02]  /*18c50*/  FMNMX.FTZ R101, R90, R101, !PT ;  /* 0x000000655a657209 */ /* 0x001fe40007810000 */
[----:B------:R-:W-:Y:S02]  /*18c60*/  FMNMX.FTZ R2, R217, R2, !PT ;  /* 0x00000002d9027209 */ /* 0x000fe40007810000 */
[C---:B------:R-:W-:Y:S01]  /*18c70*/  FSETP.NEU.FTZ.AND P2, PT, R101.reuse, -INF , PT ;  /* 0xff8000006500780b */ /* 0x040fe20003f5d000 */
[----:B------:R-:W-:Y:S01]  /*18c80*/  FMUL.FTZ R0, R101, R10 ;  /* 0x0000000a65007220 */ /* 0x000fe20000410000 */
[----:B------:R-:W-:-:S04]  /*18c90*/  FMNMX.FTZ R2, R119, R2, !PT ;  /* 0x0000000277027209 */ /* 0x000fc80007810000 */
[----:B------:R-:W-:Y:S02]  /*18ca0*/  FMNMX.FTZ R2, R219, R2, !PT ;  /* 0x00000002db027209 */ /* 0x000fe40007810000 */
[----:B------:R-:W-:Y:S02]  /*18cb0*/  FSEL R0, R0, RZ, P2 ;  /* 0x000000ff00007208 */ /* 0x000fe40001000000 */
[----:B------:R-:W-:-:S03]  /*18cc0*/  FMNMX.FTZ R2, R121, R2, !PT ;  /* 0x0000000279027209 */ /* 0x000fc60007810000 */
        /* <DEDUP_REMOVED lines=8> */
[-CC-:B------:R-:W-:Y:S01]  /*18d50*/  FFMA.FTZ R152, R127, R10.reuse, -R0.reuse ;  /* 0x0000000a7f987223 */ /* 0x180fe20000010800 */
[-CC-:B------:R-:W-:Y:S01]  /*18d60*/  FFMA.FTZ R91, R95, R10.reuse, -R0.reuse ;  /* 0x0000000a5f5b7223 */ /* 0x180fe20000010800 */
[--C-:B------:R-:W-:Y:S01]  /*18d70*/  FFMA.FTZ R154, R97, R10, -R0.reuse ;  /* 0x0000000a619a7223 */ /* 0x100fe20000010800 */
[----:B------:R-:W-:Y:S01]  /*18d80*/  FMNMX.FTZ R2, R123, R2, !PT ;  /* 0x000000027b027209 */ /* 0x000fe20007810000 */
[----:B------:R-:W-:Y:S01]  /*18d90*/  FADD.FTZ R127, -R22, R5 ;  /* 0x00000005167f7221 */ /* 0x000fe20000010100 */
[-CC-:B------:R-:W-:Y:S01]  /*18da0*/  FFMA.FTZ R95, R99, R10.reuse, -R0.reuse ;  /* 0x0000000a635f7223 */ /* 0x180fe20000010800 */
[-CC-:B------:R-:W-:Y:S01]  /*18db0*/  FFMA.FTZ R97, R103, R10.reuse, -R0.reuse ;  /* 0x0000000a67617223 */ /* 0x180fe20000010800 */
[-CC-:B------:R-:W-:Y:S01]  /*18dc0*/  FFMA.FTZ R99, R107, R10.reuse, -R0.reuse ;  /* 0x0000000a6b637223 */ /* 0x180fe20000010800 */
[----:B------:R-:W0:Y:S01]  /*18dd0*/  SHFL.BFLY PT, R21, R2, 0x2, 0x1f ;  /* 0x0c401f0002157f89 */ /* 0x000e2200000e0000 */
        /* <DEDUP_REMOVED lines=14> */
[----:B------:R-:W-:Y:S01]  /*18ec0*/  FMUL.FTZ R0, R127, R10 ;  /* 0x0000000a7f007220 */ /* 0x000fe20000410000 */
[----:B------:R-:W-:Y:S01]  /*18ed0*/  MUFU.EX2 R229, R229 ;  /* 0x000000e500e57308 */ /* 0x000fe20000000800 */
[----:B0-----:R-:W-:-:S07]  /*18ee0*/  FMNMX.FTZ R21, R2, R21, !PT ;  /* 0x0000001502157209 */ /* 0x001fce0007810000 */
[----:B------:R-:W0:Y:S01]  /*18ef0*/  MUFU.EX2 R0, R0 ;  /* 0x0000000000007308 */ /* 0x000e220000000800 */
[----:B------:R-:W1:Y:S07]  /*18f00*/  SHFL.BFLY PT, R2, R21, 0x1, 0x1f ;  /* 0x0c201f0015027f89 */ /* 0x000e6e00000e0000 */
[----:B------:R-:W2:Y:S08]  /*18f10*/  MUFU.EX2 R156, R156 ;  /* 0x0000009c009c7308 */ /* 0x000eb00000000800 */
[----:B------:R-:W3:Y:S08]  /*18f20*/  MUFU.EX2 R158, R158 ;  /* 0x0000009e009e7308 */ /* 0x000ef00000000800 */
[----:B------:R-:W4:Y:S01]  /*18f30*/  MUFU.EX2 R23, R23 ;  /* 0x0000001700177308 */ /* 0x000f220000000800 */
[----:B-1----:R-:W-:-:S04]  /*18f40*/  FMNMX.FTZ R21, R21, R2, !PT ;  /* 0x0000000215157209 */ /* 0x002fc80007810000 */
[C---:B------:R-:W-:Y:S01]  /*18f50*/  FSETP.NEU.FTZ.AND P2, PT, R21.reuse, -INF , PT ;  /* 0xff8000001500780b */ /* 0x040fe20003f5d000 */
[----:B------:R-:W-:Y:S02]  /*18f60*/  FMUL.FTZ R92, R21, R10 ;  /* 0x0000000a155c7220 */ /* 0x000fe40000410000 */
[----:B------:R-:W1:Y:S03]  /*18f70*/  MUFU.EX2 R152, R152 ;  /* 0x0000009800987308 */ /* 0x000e660000000800 */
[----:B------:R-:W-:-:S05]  /*18f80*/  FSEL R92, R92, RZ, P2 ;  /* 0x000000ff5c5c7208 */ /* 0x000fca0001000000 */
[----:B------:R-:W5:Y:S01]  /*18f90*/  MUFU.EX2 R91, R91 ;  /* 0x0000005b005b7308 */ /* 0x000f620000000800 */
[-CC-:B------:R-:W-:Y:S01]  /*18fa0*/  FFMA.FTZ R22, R13, R10.reuse, -R92.reuse ;  /* 0x0000000a0d167223 */ /* 0x180fe2000001085c */
[----:B------:R-:W-:Y:S01]  /*18fb0*/  FSEL R13, R21, RZ, P2 ;  /* 0x000000ff150d7208 */ /* 0x000fe20001000000 */
[-CC-:B------:R-:W-:Y:S01]  /*18fc0*/  FFMA.FTZ R127, R231, R10.reuse, -R92.reuse ;  /* 0x0000000ae77f7223 */ /* 0x180fe2000001085c */
[--C-:B------:R-:W-:Y:S01]  /*18fd0*/  FFMA.FTZ R88, R89, R10, -R92.reuse ;  /* 0x0000000a59587223 */ /* 0x100fe2000001085c */
[----:B0-----:R-:W-:Y:S01]  /*18fe0*/  FFMA.FTZ R89, R0, R4, R229 ;  /* 0x0000000400597223 */ /* 0x001fe200000100e5 */
[-C--:B------:R-:W-:Y:S01]  /*18ff0*/  FFMA.FTZ R11, R11, R10.reuse, -R92 ;  /* 0x0000000a0b0b7223 */ /* 0x080fe2000001085c */
[----:B------:R-:W-:Y:S01]  /*19000*/  FADD.FTZ R13, -R13, R6 ;  /* 0x000000060d0d7221 */ /* 0x000fe20000010100 */
[----:B------:R-:W-:Y:S01]  /*19010*/  MUFU.EX2 R22, R22 ;  /* 0x0000001600167308 */ /* 0x000fe20000000800 */
[----:B--2---:R-:W-:Y:S01]  /*19020*/  FADD.FTZ R89, R156, R89 ;  /* 0x000000599c597221 */ /* 0x004fe20000010000 */
[-CC-:B------:R-:W-:Y:S01]  /*19030*/  FFMA.FTZ R153, R139, R10.reuse, -R92.reuse ;  /* 0x0000000a8b997223 */ /* 0x180fe2000001085c */
[-C--:B------:R-:W-:Y:S01]  /*19040*/  FMUL.FTZ R13, R13, R10.reuse ;  /* 0x0000000a0d0d7220 */ /* 0x080fe20000410000 */
[-CC-:B------:R-:W-:Y:S01]  /*19050*/  FFMA.FTZ R90, R93, R10.reuse, -R92.reuse ;  /* 0x0000000a5d5a7223 */ /* 0x180fe2000001085c */
[----:B---3--:R-:W-:Y:S01]  /*19060*/  FADD.FTZ R4, R158, R89 ;  /* 0x000000599e047221 */ /* 0x008fe20000010000 */
[-CC-:B------:R-:W-:Y:S01]  /*19070*/  FFMA.FTZ R155, R159, R10.reuse, -R92.reuse ;  /* 0x0000000a9f9b7223 */ /* 0x180fe2000001085c */
[-C--:B------:R-:W-:Y:S01]  /*19080*/  FFMA.FTZ R94, R199, R10.reuse, -R92 ;  /* 0x0000000ac75e7223 */ /* 0x080fe2000001085c */
[----:B------:R-:W-:Y:S01]  /*19090*/  MUFU.EX2 R127, R127 ;  /* 0x0000007f007f7308 */ /* 0x000fe20000000800 */
[----:B----4-:R-:W-:Y:S01]  /*190a0*/  FADD.FTZ R89, R23, R4 ;  /* 0x0000000417597221 */ /* 0x010fe20000010000 */
[-CC-:B------:R-:W-:Y:S01]  /*190b0*/  FFMA.FTZ R149, R207, R10.reuse, -R92.reuse ;  /* 0x0000000acf957223 */ /* 0x180fe2000001085c */
[-CC-:B------:R-:W-:Y:S01]  /*190c0*/  FFMA.FTZ R96, R157, R10.reuse, -R92.reuse ;  /* 0x0000000a9d607223 */ /* 0x180fe2000001085c */
[-CC-:B------:R-:W-:Y:S01]  /*190d0*/  FFMA.FTZ R151, R209, R10.reuse, -R92.reuse ;  /* 0x0000000ad1977223 */ /* 0x180fe2000001085c */
[----:B-1----:R-:W-:Y:S01]  /*190e0*/  FADD.FTZ R4, R152, R89 ;  /* 0x0000005998047221 */ /* 0x002fe20000010000 */
[-CC-:B------:R-:W-:Y:S01]  /*190f0*/  FFMA.FTZ R105, R105, R10.reuse, -R92.reuse ;  /* 0x0000000a69697223 */ /* 0x180fe2000001085c */
[-CC-:B------:R-:W-:Y:S01]  /*19100*/  FFMA.FTZ R145, R211, R10.reuse, -R92.reuse ;  /* 0x0000000ad3917223 */ /* 0x180fe2000001085c */
[----:B------:R5:W0:Y:S01]  /*19110*/  MUFU.EX2 R2, R13 ;  /* 0x0000000d00027308 */ /* 0x000a220000000800 */
[-CC-:B------:R-:W-:Y:S01]  /*19120*/  FFMA.FTZ R98, R109, R10.reuse, -R92.reuse ;  /* 0x0000000a6d627223 */ /* 0x180fe2000001085c */
[-CC-:B------:R-:W-:Y:S01]  /*19130*/  FFMA.FTZ R147, R213, R10.reuse, -R92.reuse ;  /* 0x0000000ad5937223 */ /* 0x180fe2000001085c */
[-CC-:B------:R-:W-:Y:S01]  /*19140*/  FFMA.FTZ R100, R215, R10.reuse, -R92.reuse ;  /* 0x0000000ad7647223 */ /* 0x180fe2000001085c */
[-C--:B------:R-:W-:Y:S01]  /*19150*/  FFMA.FTZ R141, R117, R10.reuse, -R92 ;  /* 0x0000000a758d7223 */ /* 0x080fe2000001085c */
[----:B------:R-:W-:Y:S01]  /*19160*/  @!P1 PRMT R89, RZ, 0x654, R12 ;  /* 0x00000654ff599816 */ /* 0x000fe2000000000c */
[-CC-:B------:R-:W-:Y:S01]  /*19170*/  FFMA.FTZ R12, R217, R10.reuse, -R92.reuse ;  /* 0x0000000ad90c7223 */ /* 0x180fe2000001085c */
[-C--:B------:R-:W-:Y:S01]  /*19180*/  FFMA.FTZ R143, R119, R10.reuse, -R92 ;  /* 0x0000000a778f7223 */ /* 0x080fe2000001085c */
[----:B------:R-:W1:Y:S01]  /*19190*/  MUFU.EX2 R11, R11 ;  /* 0x0000000b000b7308 */ /* 0x000e620000000800 */
[----:B-----5:R-:W-:Y:S01]  /*191a0*/  FADD.FTZ R13, R91, R4 ;  /* 0x000000045b0d7221 */ /* 0x020fe20000010000 */
[-CC-:B------:R-:W-:Y:S01]  /*191b0*/  FFMA.FTZ R219, R219, R10.reuse, -R92.reuse ;  /* 0x0000000adbdb7223 */ /* 0x180fe2000001085c */
[-CC-:B------:R-:W-:Y:S01]  /*191c0*/  FFMA.FTZ R121, R121, R10.reuse, -R92.reuse ;  /* 0x0000000a79797223 */ /* 0x180fe2000001085c */
[-CC-:B------:R-:W-:Y:S01]  /*191d0*/  FFMA.FTZ R221, R221, R10.reuse, -R92.reuse ;  /* 0x0000000adddd7223 */ /* 0x180fe2000001085c */
[-CC-:B------:R-:W-:Y:S01]  /*191e0*/  FFMA.FTZ R125, R125, R10.reuse, -R92.reuse ;  /* 0x0000000a7d7d7223 */ /* 0x180fe2000001085c */
[----:B------:R-:W-:Y:S01]  /*191f0*/  FFMA.FTZ R123, R123, R10, -R92 ;  /* 0x0000000a7b7b7223 */ /* 0x000fe2000001085c */
[----:B------:R-:W-:Y:S01]  /*19200*/  ISETP.GT.AND P2, PT, R8, R14, PT ;  /* 0x0000000e0800720c */ /* 0x000fe20003f44270 */
[----:B------:R-:W2:Y:S01]  /*19210*/  MUFU.EX2 R88, R88 ;  /* 0x0000005800587308 */ /* 0x000ea20000000800 */
[----:B0-----:R-:W-:Y:S01]  /*19220*/  FFMA.FTZ R3, R2, R3, R127 ;  /* 0x0000000302037223 */ /* 0x001fe2000001007f */
[----:B------:R0:W-:Y:S01]  /*19230*/  @!P1 SYNCS.ARRIVE.TRANS64.RED.A1T0 RZ, [R89+URZ], RZ ;  /* 0x000000ff59ff99a7 */ /* 0x0001e2000810043f */
[----:B------:R-:W-:Y:S01]  /*19240*/  F2FP.BF16.F32.PACK_AB R158, R23, R158 ;  /* 0x0000009e179e723e */ /* 0x000fe200000010ff */
[----:B------:R-:W-:-:S02]  /*19250*/  VIADD R8, R8, 0xffffffff ;  /* 0xffffffff08087836 */ /* 0x000fc40000000000 */
[C---:B------:R-:W-:Y:S01]  /*19260*/  FADD.FTZ R4, R22.reuse, R3 ;  /* 0x0000000316047221 */ /* 0x040fe20000010000 */
[----:B------:R-:W-:Y:S01]  /*19270*/  F2FP.BF16.F32.PACK_AB R157, R22, R127 ;  /* 0x0000007f169d723e */ /* 0x000fe200000010ff */
[----:B------:R-:W-:Y:S01]  /*19280*/  IMAD.MOV.U32 R23, RZ, RZ, R20 ;  /* 0x000000ffff177224 */ /* 0x000fe200078e0014 */
[----:B------:R-:W3:Y:S01]  /*19290*/  MUFU.EX2 R153, R153 ;  /* 0x0000009900997308 */ /* 0x000ee20000000800 */
[----:B-1----:R-:W-:Y:S01]  /*192a0*/  FADD.FTZ R3, R11, R4 ;  /* 0x000000040b037221 */ /* 0x002fe20000010000 */
[----:B------:R-:W-:Y:S01]  /*192b0*/  F2FP.BF16.F32.PACK_AB R156, R156, R229 ;  /* 0x000000e59c9c723e */ /* 0x000fe200000010ff */
[----:B------:R-:W-:Y:S01]  /*192c0*/  IMAD.MOV.U32 R22, RZ, RZ, R15 ;  /* 0x000000ffff167224 */ /* 0x000fe200078e000f */
[----:B------:R-:W-:-:S04]  /*192d0*/  F2FP.BF16.F32.PACK_AB R152, R91, R152 ;  /* 0x000000985b98723e */ /* 0x000fc800000010ff */
[----:B------:R-:W1:Y:S01]  /*192e0*/  MUFU.EX2 R90, R90 ;  /* 0x0000005a005a7308 */ /* 0x000e620000000800 */
[C---:B--2---:R-:W-:Y:S01]  /*192f0*/  FADD.FTZ R4, R88.reuse, R3 ;  /* 0x0000000358047221 */ /* 0x044fe20000010000 */
[----:B------:R-:W-:-:S06]  /*19300*/  F2FP.BF16.F32.PACK_AB R159, R88, R11 ;  /* 0x0000000b589f723e */ /* 0x000fcc00000010ff */
[----:B------:R-:W2:Y:S01]  /*19310*/  MUFU.EX2 R154, R154 ;  /* 0x0000009a009a7308 */ /* 0x000ea20000000800 */
[----:B---3--:R-:W-:-:S07]  /*19320*/  FADD.FTZ R3, R153, R4 ;  /* 0x0000000499037221 */ /* 0x008fce0000010000 */
[----:B------:R-:W3:Y:S01]  /*19330*/  MUFU.EX2 R155, R155 ;  /* 0x0000009b009b7308 */ /* 0x000ee20000000800 */
[C---:B-1----:R-:W-:Y:S01]  /*19340*/  FADD.FTZ R4, R90.reuse, R3 ;  /* 0x000000035a047221 */ /* 0x042fe20000010000 */
[----:B------:R-:W-:-:S06]  /*19350*/  F2FP.BF16.F32.PACK_AB R153, R90, R153 ;  /* 0x000000995a99723e */ /* 0x000fcc00000010ff */
[----:B------:R-:W1:Y:S01]  /*19360*/  MUFU.EX2 R95, R95 ;  /* 0x0000005f005f7308 */ /* 0x000e620000000800 */
[----:B--2---:R-:W-:-:S07]  /*19370*/  FADD.FTZ R102, R154, R13 ;  /* 0x0000000d9a667221 */ /* 0x004fce0000010000 */
[----:B------:R-:W2:Y:S01]  /*19380*/  MUFU.EX2 R94, R94 ;  /* 0x0000005e005e7308 */ /* 0x000ea20000000800 */
[----:B---3--:R-:W-:-:S07]  /*19390*/  FADD.FTZ R3, R155, R4 ;  /* 0x000000049b037221 */ /* 0x008fce0000010000 */
[----:B------:R-:W3:Y:S01]  /*193a0*/  MUFU.EX2 R148, R148 ;  /* 0x0000009400947308 */ /* 0x000ee20000000800 */
[C---:B-1----:R-:W-:Y:S01]  /*193b0*/  FADD.FTZ R13, R95.reuse, R102 ;  /* 0x000000665f0d7221 */ /* 0x042fe20000010000 */
[----:B------:R-:W-:-:S06]  /*193c0*/  F2FP.BF16.F32.PACK_AB R154, R95, R154 ;  /* 0x0000009a5f9a723e */ /* 0x000fcc00000010ff */
[----:B------:R-:W1:Y:S01]  /*193d0*/  MUFU.EX2 R149, R149 ;  /* 0x0000009500957308 */ /* 0x000e620000000800 */
[C---:B--2---:R-:W-:Y:S01]  /*193e0*/  FADD.FTZ R4, R94.reuse, R3 ;  /* 0x000000035e047221 */ /* 0x044fe20000010000 */
[----:B------:R-:W-:-:S06]  /*193f0*/  F2FP.BF16.F32.PACK_AB R155, R94, R155 ;  /* 0x0000009b5e9b723e */ /* 0x000fcc00000010ff */
[----:B------:R-:W2:Y:S01]  /*19400*/  MUFU.EX2 R97, R97 ;  /* 0x0000006100617308 */ /* 0x000ea20000000800 */
[----:B---3--:R-:W-:-:S07]  /*19410*/  FADD.FTZ R102, R148, R13 ;  /* 0x0000000d94667221 */ /* 0x008fce0000010000 */
[----:B------:R-:W3:Y:S01]  /*19420*/  MUFU.EX2 R96, R96 ;  /* 0x0000006000607308 */ /* 0x000ee20000000800 */
[----:B-1----:R-:W-:-:S07]  /*19430*/  FADD.FTZ R3, R149, R4 ;  /* 0x0000000495037221 */ /* 0x002fce0000010000 */
[----:B------:R-:W1:Y:S01]  /*19440*/  MUFU.EX2 R150, R150 ;  /* 0x0000009600967308 */ /* 0x000e620000000800 */
[C---:B--2---:R-:W-:Y:S01]  /*19450*/  FADD.FTZ R13, R97.reuse, R102 ;  /* 0x00000066610d7221 */ /* 0x044fe20000010000 */
[----:B------:R-:W-:-:S06]  /*19460*/  F2FP.BF16.F32.PACK_AB R148, R97, R148 ;  /* 0x000000946194723e */ /* 0x000fcc00000010ff */
[----:B------:R-:W2:Y:S01]  /*19470*/  MUFU.EX2 R151, R151 ;  /* 0x0000009700977308 */ /* 0x000ea20000000800 */
[C---:B---3--:R-:W-:Y:S01]  /*19480*/  FADD.FTZ R4, R96.reuse, R3 ;  /* 0x0000000360047221 */ /* 0x048fe20000010000 */
[----:B------:R-:W-:-:S06]  /*19490*/  F2FP.BF16.F32.PACK_AB R149, R96, R149 ;  /* 0x000000956095723e */ /* 0x000fcc00000010ff */
[----:B------:R-:W3:Y:S01]  /*194a0*/  MUFU.EX2 R99, R99 ;  /* 0x0000006300637308 */ /* 0x000ee20000000800 */
[----:B-1----:R-:W-:-:S07]  /*194b0*/  FADD.FTZ R102, R150, R13 ;  /* 0x0000000d96667221 */ /* 0x002fce0000010000 */
[----:B------:R-:W1:Y:S01]  /*194c0*/  MUFU.EX2 R6, R105 ;  /* 0x0000006900067308 */ /* 0x000e620000000800 */
[----:B--2---:R-:W-:-:S07]  /*194d0*/  FADD.FTZ R3, R151, R4 ;  /* 0x0000000497037221 */ /* 0x004fce0000010000 */
[----:B------:R-:W2:Y:S01]  /*194e0*/  MUFU.EX2 R144, R144 ;  /* 0x0000009000907308 */ /* 0x000ea20000000800 */
[C---:B---3--:R-:W-:Y:S01]  /*194f0*/  FADD.FTZ R13, R99.reuse, R102 ;  /* 0x00000066630d7221 */ /* 0x048fe20000010000 */
[----:B------:R-:W-:-:S06]  /*19500*/  F2FP.BF16.F32.PACK_AB R150, R99, R150 ;  /* 0x000000966396723e */ /* 0x000fcc00000010ff */
[----:B------:R-:W3:Y:S01]  /*19510*/  MUFU.EX2 R145, R145 ;  /* 0x0000009100917308 */ /* 0x000ee20000000800 */
[C---:B-1----:R-:W-:Y:S01]  /*19520*/  FADD.FTZ R4, R6.reuse, R3 ;  /* 0x0000000306047221 */ /* 0x042fe20000010000 */
[----:B------:R-:W-:Y:S01]  /*19530*/  F2FP.BF16.F32.PACK_AB R151, R6, R151 ;  /* 0x000000970697723e */ /* 0x000fe200000010ff */
[----:B------:R-:W-:-:S05]  /*19540*/  IMAD.MOV.U32 R6, RZ, RZ, R21 ;  /* 0x000000ffff067224 */ /* 0x000fca00078e0015 */
        /* <DEDUP_REMOVED lines=53> */
[----:B--2---:R-:W-:Y:S01]  /*198a0*/  FADD.FTZ R3, R106, R3 ;  /* 0x000000036a037221 */ /* 0x004fe20000010000 */
[C---:B---3--:R-:W-:Y:S01]  /*198b0*/  FADD.FTZ R4, R5.reuse, R102 ;  /* 0x0000006605047221 */ /* 0x048fe20000010000 */
[----:B------:R-:W-:Y:S01]  /*198c0*/  F2FP.BF16.F32.PACK_AB R138, R5, R138 ;  /* 0x0000008a058a723e */ /* 0x000fe200000010ff */
[----:B------:R-:W-:Y:S02]  /*198d0*/  IMAD.MOV.U32 R5, RZ, RZ, R101 ;  /* 0x000000ffff057224 */ /* 0x000fe400078e0065 */
[C---:B-1----:R-:W-:Y:S01]  /*198e0*/  FADD.FTZ R3, R123.reuse, R3 ;  /* 0x000000037b037221 */ /* 0x042fe20000010000 */
[----:B------:R-:W-:Y:S01]  /*198f0*/  F2FP.BF16.F32.PACK_AB R139, R123, R106 ;  /* 0x0000006a7b8b723e */ /* 0x000fe200000010ff */
[----:B0-----:R-:W-:Y:S06]  /*19900*/  @P2 BRA `(.L_x_1877) ;  /* 0xffffffc800442947 */ /* 0x001fec000383ffff */
[----:B------:R-:W-:Y:S05]  /*19910*/  BSYNC B1 ;  /* 0x0000000000017941 */ /* 0x000fea0003800000 */
.L_x_1858:
[----:B------:R-:W-:Y:S02]  /*19920*/  IMAD.MOV.U32 R6, RZ, RZ, R21 ;  /* 0x000000ffff067224 */ /* 0x000fe400078e0015 */
[----:B------:R-:W-:Y:S02]  /*19930*/  IMAD.MOV.U32 R5, RZ, RZ, R101 ;  /* 0x000000ffff057224 */ /* 0x000fe400078e0065 */
[----:B------:R-:W-:Y:S02]  /*19940*/  IMAD.MOV.U32 R22, RZ, RZ, R15 ;  /* 0x000000ffff167224 */ /* 0x000fe400078e000f */
[----:B------:R-:W-:-:S07]  /*19950*/  IMAD.MOV.U32 R23, RZ, RZ, R20 ;  /* 0x000000ffff177224 */ /* 0x000fce00078e0014 */
.L_x_1857:
[----:B------:R-:W-:Y:S05]  /*19960*/  BSYNC B0 ;  /* 0x0000000000007941 */ /* 0x000fea0003800000 */
.L_x_1856:
        /* <DEDUP_REMOVED lines=24> */
.L_x_1880:
[----:B------:R-:W-:-:S13]  /*19af0*/  ISETP.NE.AND P2, PT, R14, 0x1, PT ;  /* 0x000000010e00780c */ /* 0x000fda0003f45270 */
[----:B------:R-:W0:Y:S02]  /*19b00*/  @P2 LDC.64 R12, c[0x0][0x9e8] ;  /* 0x00027a00ff0c2b82 */ /* 0x000e240000000a00 */
[----:B0-----:R-:W-:-:S05]  /*19b10*/  @P2 IMAD.HI.U32 R12, R9, R12, RZ ;  /* 0x0000000c090c2227 */ /* 0x001fca00078e00ff */
[----:B------:R-:W-:-:S07]  /*19b20*/  @P2 SHF.R.U32.HI R9, RZ, R13, R12 ;  /* 0x0000000dff092219 */ /* 0x000fce000001160c */
.L_x_1881:
[----:B------:R-:W-:Y:S05]  /*19b30*/  BSYNC B0 ;  /* 0x0000000000007941 */ /* 0x000fea0003800000 */
.L_x_1879:
[----:B------:R-:W-:-:S05]  /*19b40*/  IMAD R12, R9, R14, RZ ;  /* 0x0000000e090c7224 */ /* 0x000fca00078e02ff */
[----:B------:R-:W-:-:S07]  /*19b50*/  VIMNMX R11, R11, R12, !PT ;  /* 0x0000000c0b0b7248 */ /* 0x000fce0007fe0100 */
.L_x_1878:
[----:B------:R-:W-:Y:S01]  /*19b60*/  VIADD R11, R11, 0x5f ;  /* 0x0000005f0b0b7836 */ /* 0x000fe20000000000 */
[----:B------:R-:W-:Y:S03]  /*19b70*/  BSSY B0, `(.L_x_1882) ;  /* 0x0000265000007945 */ /* 0x000fe60003800000 */
[----:B------:R-:W-:-:S05]  /*19b80*/  IMAD.HI R11, R11, 0x2aaaaaab, RZ ;  /* 0x2aaaaaab0b0b7827 */ /* 0x000fca00078e02ff */
[----:B------:R-:W-:-:S04]  /*19b90*/  SHF.R.U32.HI R12, RZ, 0x1f, R11 ;  /* 0x0000001fff0c7819 */ /* 0x000fc8000001160b */
[----:B------:R-:W-:-:S04]  /*19ba0*/  LEA.HI.SX32 R12, R11, R12, 0x1c ;  /* 0x0000000c0b0c7211 */ /* 0x000fc800078fe2ff */
[----:B------:R-:W-:-:S04]  /*19bb0*/  VIMNMX R15, R179, R12, !PT ;  /* 0x0000000cb30f7248 */ /* 0x000fc80007fe0100 */
[----:B------:R-:W-:-:S13]  /*19bc0*/  ISETP.GE.AND P2, PT, R8, R15, PT ;  /* 0x0000000f0800720c */ /* 0x000fda0003f46270 */
[----:B------:R-:W-:Y:S05]  /*19bd0*/  @!P2 BRA `(.L_x_1883) ;  /* 0x000000240078a947 */ /* 0x000fea0003800000 */
[----:B------:R-:W-:Y:S01]  /*19be0*/  BSSY B1, `(.L_x_1883) ;  /* 0x000025d000017945 */ /* 0x000fe20003800000 */
[----:B------:R-:W-:Y:S02]  /*19bf0*/  IMAD.MOV.U32 R13, RZ, RZ, R6 ;  /* 0x000000ffff0d7224 */ /* 0x000fe400078e0006 */
[----:B------:R-:W-:Y:S02]  /*19c00*/  IMAD.MOV.U32 R12, RZ, RZ, R5 ;  /* 0x000000ffff0c7224 */ /* 0x000fe400078e0005 */
[----:B------:R-:W-:Y:S02]  /*19c10*/  IMAD.MOV.U32 R20, RZ, RZ, R8 ;  /* 0x000000ffff147224 */ /* 0x000fe400078e0008 */
[----:B------:R-:W-:Y:S02]  /*19c20*/  IMAD.MOV.U32 R198, RZ, RZ, R23 ;  /* 0x000000ffffc67224 */ /* 0x000fe400078e0017 */
[----:B------:R-:W-:-:S07]  /*19c30*/  IMAD.MOV.U32 R199, RZ, RZ, R22 ;  /* 0x000000ffffc77224 */ /* 0x000fce00078e0016 */
.L_x_1894:
[----:B------:R-:W-:-:S05]  /*19c40*/  VIADD R21, R199, 0x1 ;  /* 0x00000001c7157836 */ /* 0x000fca0000000000 */
[----:B------:R-:W-:-:S04]  /*19c50*/  ISETP.NE.AND P2, PT, R21, 0x2, PT ;  /* 0x000000021500780c */ /* 0x000fc80003f45270 */
[----:B------:R-:W-:Y:S02]  /*19c60*/  SEL R21, R21, RZ, P2 ;  /* 0x000000ff15157207 */ /* 0x000fe40001000000 */
[----:B------:R-:W-:-:S03]  /*19c70*/  SEL R23, RZ, 0x1, P2 ;  /* 0x00000001ff177807 */ /* 0x000fc60001000000 */
[----:B------:R-:W-:Y:S01]  /*19c80*/  IMAD.MOV.U32 R22, RZ, RZ, R21 ;  /* 0x000000ffff167224 */ /* 0x000fe200078e0015 */
[----:B------:R-:W-:Y:S01]  /*19c90*/  LOP3.LUT R23, R198, R23, RZ, 0x3c, !PT ;  /* 0x00000017c6177212 */ /* 0x000fe200078e3cff */
[----:B------:R-:W-:Y:S06]  /*19ca0*/  @!P0 BRA `(.L_x_1884) ;  /* 0x0000000000048947 */ /* 0x000fec0003800000 */
[----:B------:R-:W-:Y:S01]  /*19cb0*/  BPT.TRAP 0x1 ;  /* 0x000000040000795c */ /* 0x000fe20000300000 */
.L_x_1884:
[----:B------:R-:W-:Y:S01]  /*19cc0*/  IMAD R5, R22, 0x8, R16 ;  /* 0x0000000816057824 */ /* 0x000fe200078e0210 */
[----:B------:R-:W-:-:S04]  /*19cd0*/  SHF.L.U32 R6, R23, 0x1f, RZ ;  /* 0x0000001f17067819 */ /* 0x000fc800000006ff */
[----:B------:R0:W1:Y:S01]  /*19ce0*/  SYNCS.PHASECHK.TRANS64.TRYWAIT P2, [R5+URZ+0x2a830], R6 ;  /* 0x02a83006050075a7 */ /* 0x000062000804017f */
[----:B------:R-:W-:Y:S05]  /*19cf0*/  @!P0 BRA `(.L_x_1885) ;  /* 0x0000000000048947 */ /* 0x000fea0003800000 */
[----:B------:R-:W-:Y:S01]  /*19d00*/  BPT.TRAP 0x1 ;  /* 0x000000040000795c */ /* 0x000fe20000300000 */
.L_x_1885:
[----:B------:R-:W-:Y:S01]  /*19d10*/  BSSY B2, `(.L_x_1886) ;  /* 0x0000006000027945 */ /* 0x000fe20003800000 */
[----:B------:R-:W-:Y:S02]  /*19d20*/  IMAD R8, R22, 0x900, R7 ;  /* 0x0000090016087824 */ /* 0x000fe400078e0207 */
[----:B------:R-:W-:Y:S01]  /*19d30*/  IMAD.MOV.U32 R9, RZ, RZ, 0x40000040 ;  /* 0x40000040ff097424 */ /* 0x000fe200078e00ff */
[----:B-1----:R-:W-:Y:S06]  /*19d40*/  @P2 BRA `(.L_x_1887) ;  /* 0x0000000000082947 */ /* 0x002fec0003800000 */
[----:B------:R-:W1:Y:S02]  /*19d50*/  SYNCS.PHASECHK.TRANS64.TRYWAIT P2, [R5+URZ+0x2a830], R6 ;  /* 0x02a83006050075a7 */ /* 0x000e64000804017f */
[----:B-1----:R-:W-:Y:S05]  /*19d60*/  @!P2 BRA `(.L_x_1888) ;  /* 0x0000011400e8a947 */ /* 0x002fea0003800000 */
.L_x_1887:
[----:B------:R-:W-:Y:S05]  /*19d70*/  BSYNC B2 ;  /* 0x0000000000027941 */ /* 0x000fea0003800000 */
.L_x_1886:
[----:B------:R-:W2:Y:S04]  /*19d80*/  LDL.64 R88, [R1+0x38] ;  /* 0x0000380001587983 */ /* 0x000ea80000100a00 */
[----:B------:R-:W3:Y:S04]  /*19d90*/  LDL.64 R218, [R1+0x30] ;  /* 0x0000300001da7983 */ /* 0x000ee80000100a00 */
[----:B------:R-:W4:Y:S01]  /*19da0*/  LDL.64 R216, [R1+0x28] ;  /* 0x0000280001d87983 */ /* 0x000f220000100a00 */
[----:B------:R-:W-:-:S03]  /*19db0*/  R2UR UR6, R8 ;  /* 0x00000000080672ca */ /* 0x000fc600000e0000 */
[----:B------:R-:W5:Y:S01]  /*19dc0*/  LDL.64 R214, [R1+0x20] ;  /* 0x0000200001d67983 */ /* 0x000f620000100a00 */
[----:B------:R-:W-:Y:S01]  /*19dd0*/  R2UR UR7, R9 ;  /* 0x00000000090772ca */ /* 0x000fe200000e0000 */
[----:B------:R-:W-:Y:S02]  /*19de0*/  VIADD R10, R8, 0x2 ;  /* 0x00000002080a7836 */ /* 0x000fe40000000000 */
        /* <DEDUP_REMOVED lines=172> */
.L_x_1889:
[----:B01----:R-:W-:Y:S01]  /*1a8b0*/  SHF.L.U32 R5, R198, 0x1f, RZ ;  /* 0x0000001fc6057819 */ /* 0x003fe200000006ff */
[----:B------:R-:W-:-:S04]  /*1a8c0*/  IMAD R198, R199, 0x8, R16 ;  /* 0x00000008c7c67824 */ /* 0x000fc800078e0210 */
[----:B------:R0:W1:Y:S01]  /*1a8d0*/  SYNCS.PHASECHK.TRANS64.TRYWAIT P2, [R198+URZ+0x2a850], R5 ;  /* 0x02a85005c60075a7 */ /* 0x000062000804017f */
[----:B------:R-:W-:Y:S05]  /*1a8e0*/  @!P0 BRA `(.L_x_1890) ;  /* 0x0000000000048947 */ /* 0x000fea0003800000 */
[----:B------:R-:W-:Y:S01]  /*1a8f0*/  BPT.TRAP 0x1 ;  /* 0x000000040000795c */ /* 0x000fe20000300000 */
.L_x_1890:
[----:B------:R-:W-:Y:S04]  /*1a900*/  BSSY B2, `(.L_x_1891) ;  /* 0x0000004000027945 */ /* 0x000fe80003800000 */
[----:B-1----:R-:W-:Y:S05]  /*1a910*/  @P2 BRA `(.L_x_1892) ;  /* 0x0000000000082947 */ /* 0x002fea0003800000 */
[----:B------:R-:W1:Y:S02]  /*1a920*/  SYNCS.PHASECHK.TRANS64.TRYWAIT P2, [R198+URZ+0x2a850], R5 ;  /* 0x02a85005c60075a7 */ /* 0x000e64000804017f */
[----:B-1----:R-:W-:Y:S05]  /*1a930*/  @!P2 BRA `(.L_x_1893) ;  /* 0x0000010c0008a947 */ /* 0x002fea0003800000 */
.L_x_1892:
[----:B------:R-:W-:Y:S05]  /*1a940*/  BSYNC B2 ;  /* 0x0000000000027941 */ /* 0x000fea0003800000 */
.L_x_1891:
[----:B------:R-:W-:Y:S01]  /*1a950*/  VIADD R0, R16, 0x400 ;  /* 0x0000040010007836 */ /* 0x000fe20000000000 */
        /* <DEDUP_REMOVED lines=9> */
[----:B------:R-:W2:Y:S01]  /*1a9f0*/  MUFU.TANH R207, R207 ;  /* 0x000000cf00cf7308 */ /* 0x000ea20000002400 */
[----:B------:R-:W-:Y:S01]  /*1aa00*/  FMUL.FTZ R211, R93, UR51 ;  /* 0x000000335dd37c20 */ /* 0x000fe20008410000 */
[----:B------:R-:W-:Y:S01]  /*1aa10*/  FMUL.FTZ R97, R97, UR51 ;  /* 0x0000003361617c20 */ /* 0x000fe20008410000 */
[----:B------:R-:W-:Y:S01]  /*1aa20*/  LOP3.LUT R0, R0, 0x3000000, RZ, 0xfc, !PT ;  /* 0x0300000000007812 */ /* 0x000fe200078efcff */
[----:B------:R-:W-:Y:S01]  /*1aa30*/  FMUL.FTZ R213, R104, UR51 ;  /* 0x0000003368d57c20 */ /* 0x000fe20008410000 */
[----:B------:R-:W-:Y:S01]  /*1aa40*/  FMUL.FTZ R215, R105, UR51 ;  /* 0x0000003369d77c20 */ /* 0x000fe20008410000 */
[----:B------:R-:W-:Y:S01]  /*1aa50*/  FMUL.FTZ R219, R108, UR51 ;  /* 0x000000336cdb7c20 */ /* 0x000fe20008410000 */
[----:B------:R-:W-:Y:S01]  /*1aa60*/  FMUL.FTZ R221, R109, UR51 ;  /* 0x000000336ddd7c20 */ /* 0x000fe20008410000 */
[----:B------:R-:W-:Y:S01]  /*1aa70*/  IMAD R8, R199, 0x600, R0 ;  /* 0x00000600c7087824 */ /* 0x000fe200078e0200 */
[----:B------:R-:W3:Y:S01]  /*1aa80*/  MUFU.TANH R89, R89 ;  /* 0x0000005900597308 */ /* 0x000ee20000002400 */
[----:B------:R-:W-:Y:S01]  /*1aa90*/  FMUL.FTZ R199, R96, UR51 ;  /* 0x0000003360c77c20 */ /* 0x000fe20008410000 */
[----:B------:R-:W-:Y:S01]  /*1aaa0*/  FMUL.FTZ R109, R111, UR51 ;  /* 0x000000336f6d7c20 */ /* 0x000fe20008410000 */
[C---:B------:R-:W-:Y:S01]  /*1aab0*/  VIADD R10, R8.reuse, 0x80 ;  /* 0x00000080080a7836 */ /* 0x040fe20000000000 */
[----:B------:R-:W-:Y:S01]  /*1aac0*/  R2UR UR6, R8 ;  /* 0x00000000080672ca */ /* 0x000fe200000e0000 */
[----:B------:R-:W-:Y:S01]  /*1aad0*/  FMUL.FTZ R111, R112, UR51 ;  /* 0x00000033706f7c20 */ /* 0x000fe20008410000 */
[----:B------:R-:W-:Y:S01]  /*1aae0*/  FMUL.FTZ R113, R113, UR51 ;  /* 0x0000003371717c20 */ /* 0x000fe20008410000 */
[----:B------:R-:W-:Y:S01]  /*1aaf0*/  FMUL.FTZ R229, R116, UR51 ;  /* 0x0000003374e57c20 */ /* 0x000fe20008410000 */
[----:B------:R-:W4:Y:S01]  /*1ab00*/  MUFU.TANH R209, R209 ;  /* 0x000000d100d17308 */ /* 0x000f220000002400 */
[----:B--2---:R-:W-:Y:S01]  /*1ab10*/  FMNMX.FTZ R0, R207, R12, !PT ;  /* 0x0000000ccf007209 */ /* 0x004fe20007810000 */
[----:B------:R-:W-:Y:S01]  /*1ab20*/  FMUL.FTZ R117, R117, UR51 ;  /* 0x0000003375757c20 */ /* 0x000fe20008410000 */
[----:B------:R-:W-:Y:S01]  /*1ab30*/  FMUL.FTZ R120, R120, UR51 ;  /* 0x0000003378787c20 */ /* 0x000fe20008410000 */
[----:B------:R-:W-:Y:S01]  /*1ab40*/  FMUL.FTZ R125, R125, UR51 ;  /* 0x000000337d7d7c20 */ /* 0x000fe20008410000 */
[----:B------:R-:W-:Y:S01]  /*1ab50*/  FMUL.FTZ R231, R128, UR51 ;  /* 0x0000003380e77c20 */ /* 0x000fe20008410000 */
[----:B------:R-:W-:Y:S01]  /*1ab60*/  FMUL.FTZ R233, R129, UR51 ;  /* 0x0000003381e97c20 */ /* 0x000fe20008410000 */
[----:B------:R-:W-:Y:S01]  /*1ab70*/  FMUL.FTZ R237, R132, UR51 ;  /* 0x0000003384ed7c20 */ /* 0x000fe20008410000 */
[----:B------:R-:W2:Y:S01]  /*1ab80*/  MUFU.TANH R211, R211 ;  /* 0x000000d300d37308 */ /* 0x000ea20000002400 */
[----:B------:R-:W-:Y:S01]  /*1ab90*/  HGMMA.64x128x16.F32.BF16 R24, R156, gdesc[UR4].tnspB, R24, gsb0 ;  /* 0x41e000049c187df0 */ /* 0x000fe20008001818 */
[----:B------:R-:W-:Y:S01]  /*1aba0*/  R2UR UR6, R10 ;  /* 0x000000000a0672ca */ /* 0x000fe200000e0000 */
[----:B------:R-:W-:Y:S01]  /*1abb0*/  VIADD R10, R8, 0x100 ;  /* 0x00000100080a7836 */ /* 0x000fe20000000000 */
[----:B------:R-:W-:Y:S01]  /*1abc0*/  R2UR UR7, R11 ;  /* 0x000000000b0772ca */ /* 0x000fe200000e0000 */
[----:B------:R-:W-:Y:S01]  /*1abd0*/  IMAD.MOV.U32 R11, RZ, RZ, 0x40000040 ;  /* 0x40000040ff0b7424 */ /* 0x000fe200078e00ff */
[----:B---3--:R-:W-:Y:S01]  /*1abe0*/  FMNMX.FTZ R0, R89, R0, !PT ;  /* 0x0000000059007209 */ /* 0x008fe20007810000 */
[----:B------:R-:W-:Y:S01]  /*1abf0*/  FMUL.FTZ R133, R133, UR51 ;  /* 0x0000003385857c20 */ /* 0x000fe20008410000 */
[----:B------:R-:W3:Y:S01]  /*1ac00*/  MUFU.TANH R199, R199 ;  /* 0x000000c700c77308 */ /* 0x000ee20000002400 */
[----:B------:R-:W-:Y:S01]  /*1ac10*/  FMUL.FTZ R90, R90, UR51 ;  /* 0x000000335a5a7c20 */ /* 0x000fe20008410000 */
[----:B----4-:R-:W-:Y:S01]  /*1ac20*/  FMNMX.FTZ R0, R209, R0, !PT ;  /* 0x00000000d1007209 */ /* 0x010fe20007810000 */
[----:B------:R-:W-:Y:S01]  /*1ac30*/  FMUL.FTZ R91, R91, UR51 ;  /* 0x000000335b5b7c20 */ /* 0x000fe20008410000 */
[----:B------:R-:W-:Y:S01]  /*1ac40*/  FMUL.FTZ R93, R94, UR51 ;  /* 0x000000335e5d7c20 */ /* 0x000fe20008410000 */
        /* <DEDUP_REMOVED lines=9> */
[----:B------:R-:W-:-:S02]  /*1ace0*/  VIADD R88, R8, 0x180 ;  /* 0x0000018008587836 */ /* 0x000fc40000000000 */
[----:B------:R-:W-:Y:S01]  /*1acf0*/  FMUL.FTZ R129, R114, UR51 ;  /* 0x0000003372817c20 */ /* 0x000fe20008410000 */
        /* <DEDUP_REMOVED lines=9> */
[----:B----4-:R-:W-:Y:S01]  /*1ad90*/  FMNMX.FTZ R0, R97, R0, !PT ;  /* 0x0000000061007209 */ /* 0x010fe20007810000 */
[----:B------:R-:W-:Y:S01]  /*1ada0*/  FMUL.FTZ R135, R135, UR51 ;  /* 0x0000003387877c20 */ /* 0x000fe20008410000 */
[----:B------:R-:W-:Y:S01]  /*1adb0*/  ISETP.GT.AND P2, PT, R20, R15, PT ;  /* 0x0000000f1400720c */ /* 0x000fe20003f44270 */
[----:B01----:R-:W-:-:S04]  /*1adc0*/  @!P1 VIADD R198, R198, 0x2a860 ;  /* 0x0002a860c6c69836 */ /* 0x003fc80000000000 */
[----:B------:R-:W-:Y:S01]  /*1add0*/  MUFU.TANH R219, R219 ;  /* 0x000000db00db7308 */ /* 0x000fe20000002400 */
[----:B------:R-:W-:-:S07]  /*1ade0*/  @!P1 PRMT R198, RZ, 0x654, R198 ;  /* 0x00000654ffc69816 */ /* 0x000fce00000000c6 */
        /* <DEDUP_REMOVED lines=10> */
[----:B------:R-:W0:Y:S08]  /*1ae90*/  MUFU.TANH R90, R90 ;  /* 0x0000005a005a7308 */ /* 0x000e300000002400 */
[----:B------:R-:W1:Y:S01]  /*1aea0*/  MUFU.TANH R91, R91 ;  /* 0x0000005b005b7308 */ /* 0x000e620000002400 */
[----:B------:R-:W-:-:S02]  /*1aeb0*/  WARPGROUP.DEPBAR.LE gsb0, 0x0 ;  /* 0x00008000000079c5 */ /* 0x000fc40000010000 */
[----:B------:R-:W-:Y:S01]  /*1aec0*/  WARPGROUP.ARRIVE ;  /* 0x00000000000079c5 */ /* 0x000fe20000000000 */
[----:B------:R-:W-:Y:S01]  /*1aed0*/  FMUL.FTZ R157, R100, UR51 ;  /* 0x00000033649d7c20 */ /* 0x000fe20008410000 */
[----:B------:R-:W-:-:S03]  /*1aee0*/  FMUL.FTZ R159, R101, UR51 ;  /* 0x00000033659f7c20 */ /* 0x000fc60008410000 */
[----:B------:R-:W2:Y:S01]  /*1aef0*/  MUFU.TANH R93, R93 ;  /* 0x0000005d005d7308 */ /* 0x000ea20000002400 */
[----:B0-----:R-:W-:Y:S01]  /*1af00*/  FMNMX.FTZ R6, R90, R13, !PT ;  /* 0x0000000d5a067209 */ /* 0x001fe20007810000 */
[----:B------:R-:W-:Y:S01]  /*1af10*/  FMUL.FTZ R101, R102, UR51 ;  /* 0x0000003366657c20 */ /* 0x000fe20008410000 */
[----:B------:R-:W-:Y:S01]  /*1af20*/  HGMMA.64x128x16.F32.BF16 R24, R152, gdesc[UR4].tnspB, R24, gsb0 ;  /* 0x41e0000498187df0 */ /* 0x000fe20008001818 */
[----:B------:R-:W-:Y:S01]  /*1af30*/  R2UR UR6, R10 ;  /* 0x000000000a0672ca */ /* 0x000fe200000e0000 */
[----:B------:R-:W-:Y:S01]  /*1af40*/  IMAD.U32 R10, RZ, RZ, UR42 ;  /* 0x0000002aff0a7e24 */ /* 0x000fe2000f8e00ff */
[----:B------:R-:W-:Y:S01]  /*1af50*/  R2UR UR7, R11 ;  /* 0x000000000b0772ca */ /* 0x000fe200000e0000 */
[----:B------:R-:W-:Y:S01]  /*1af60*/  FMUL.FTZ R11, R119, UR51 ;  /* 0x00000033770b7c20 */ /* 0x000fe20008410000 */
[----:B------:R-:W0:Y:S01]  /*1af70*/  MUFU.TANH R157, R157 ;  /* 0x0000009d009d7308 */ /* 0x000e220000002400 */
[----:B-1----:R-:W-:Y:S01]  /*1af80*/  FMNMX.FTZ R6, R91, R6, !PT ;  /* 0x000000065b067209 */ /* 0x002fe20007810000 */
[----:B------:R-:W-:-:S06]  /*1af90*/  FMUL.FTZ R119, R122, UR51 ;  /* 0x000000337a777c20 */ /* 0x000fcc0008410000 */
[----:B------:R-:W1:Y:S01]  /*1afa0*/  MUFU.TANH R159, R159 ;  /* 0x0000009f009f7308 */ /* 0x000e620000002400 */
[----:B--2---:R-:W-:-:S07]  /*1afb0*/  FMNMX.FTZ R6, R93, R6, !PT ;  /* 0x000000065d067209 */ /* 0x004fce0007810000 */
[----:B------:R-:W2:Y:S01]  /*1afc0*/  MUFU.TANH R95, R95 ;  /* 0x0000005f005f7308 */ /* 0x000ea20000002400 */
[----:B0-----:R-:W-:-:S07]  /*1afd0*/  FMNMX.FTZ R0, R157, R0, !PT ;  /* 0x000000009d007209 */ /* 0x001fce0007810000 */
[----:B------:R-:W0:Y:S01]  /*1afe0*/  MUFU.TANH R9, R9 ;  /* 0x0000000900097308 */ /* 0x000e220000002400 */
[----:B-1----:R-:W-:-:S04]  /*1aff0*/  FMNMX.FTZ R0, R159, R0, !PT ;  /* 0x000000009f007209 */ /* 0x002fc80007810000 */
[----:B------:R-:W-:-:S03]  /*1b000*/  FMNMX.FTZ R0, R213, R0, !PT ;  /* 0x00000000d5007209 */ /* 0x000fc60007810000 */
[----:B------:R-:W1:Y:S01]  /*1b010*/  MUFU.TANH R99, R99 ;  /* 0x0000006300637308 */ /* 0x000e620000002400 */
[----:B------:R-:W-:Y:S02]  /*1b020*/  FMNMX.FTZ R0, R215, R0, !PT ;  /* 0x00000000d7007209 */ /* 0x000fe40007810000 */
[----:B--2---:R-:W-:Y:S02]  /*1b030*/  FMNMX.FTZ R6, R95, R6, !PT ;  /* 0x000000065f067209 */ /* 0x004fe40007810000 */
[----:B------:R-:W-:-:S03]  /*1b040*/  FMNMX.FTZ R0, R219, R0, !PT ;  /* 0x00000000db007209 */ /* 0x000fc60007810000 */
[----:B------:R-:W2:Y:S01]  /*1b050*/  MUFU.TANH R101, R101 ;  /* 0x0000006500657308 */ /* 0x000ea20000002400 */
[----:B------:R-:W-:Y:S02]  /*1b060*/  FMNMX.FTZ R0, R221, R0, !PT ;  /* 0x00000000dd007209 */ /* 0x000fe40007810000 */
[----:B0-----:R-:W-:Y:S02]  /*1b070*/  FMNMX.FTZ R6, R9, R6, !PT ;  /* 0x0000000609067209 */ /* 0x001fe40007810000 */
[----:B------:R-:W-:-:S03]  /*1b080*/  FMNMX.FTZ R0, R111, R0, !PT ;  /* 0x000000006f007209 */ /* 0x000fc60007810000 */
[----:B------:R-:W0:Y:S01]  /*1b090*/  MUFU.TANH R103, R103 ;  /* 0x0000006700677308 */ /* 0x000e220000002400 */
[----:B------:R-:W-:Y:S02]  /*1b0a0*/  FMNMX.FTZ R0, R113, R0, !PT ;  /* 0x0000000071007209 */ /* 0x000fe40007810000 */
[----:B-1----:R-:W-:Y:S02]  /*1b0b0*/  FMNMX.FTZ R6, R99, R6, !PT ;  /* 0x0000000663067209 */ /* 0x002fe40007810000 */
[----:B------:R-:W-:-:S03]  /*1b0c0*/  FMNMX.FTZ R0, R229, R0, !PT ;  /* 0x00000000e5007209 */ /* 0x000fc60007810000 */
[----:B------:R-:W1:Y:S01]  /*1b0d0*/  MUFU.TANH R105, R105 ;  /* 0x0000006900697308 */ /* 0x000e620000002400 */
[----:B------:R-:W-:Y:S02]  /*1b0e0*/  FMNMX.FTZ R0, R117, R0, !PT ;  /* 0x0000000075007209 */ /* 0x000fe40007810000 */
[----:B--2---:R-:W-:-:S05]  /*1b0f0*/  FMNMX.FTZ R6, R101, R6, !PT ;  /* 0x0000000665067209 */ /* 0x004fca0007810000 */
[----:B------:R-:W2:Y:S01]  /*1b100*/  MUFU.TANH R107, R107 ;  /* 0x0000006b006b7308 */ /* 0x000ea20000002400 */
[----:B0-----:R-:W-:-:S07]  /*1b110*/  FMNMX.FTZ R6, R103, R6, !PT ;  /* 0x0000000667067209 */ /* 0x001fce0007810000 */
[----:B------:R-:W0:Y:S01]  /*1b120*/  MUFU.TANH R217, R217 ;  /* 0x000000d900d97308 */ /* 0x000e220000002400 */
[----:B-1----:R-:W-:-:S07]  /*1b130*/  FMNMX.FTZ R6, R105, R6, !PT ;  /* 0x0000000669067209 */ /* 0x002fce0007810000 */
[----:B------:R-:W1:Y:S01]  /*1b140*/  MUFU.TANH R109, R109 ;  /* 0x0000006d006d7308 */ /* 0x000e620000002400 */
[----:B--2---:R-:W-:-:S07]  /*1b150*/  FMNMX.FTZ R6, R107, R6, !PT ;  /* 0x000000066b067209 */ /* 0x004fce0007810000 */
        /* <DEDUP_REMOVED lines=12> */
[----:B------:R-:W-:Y:S01]  /*1b220*/  MUFU.TANH R127, R127 ;  /* 0x0000007f007f7308 */ /* 0x000fe20000002400 */
[----:B------:R-:W-:Y:S02]  /*1b230*/  WARPGROUP.DEPBAR.LE gsb0, 0x0 ;  /* 0x00008000000079c5 */ /* 0x000fe40000010000 */
[----:B------:R-:W-:Y:S01]  /*1b240*/  FMUL.FTZ R155, R121, UR51 ;  /* 0x00000033799b7c20 */ /* 0x000fe20008410000 */
[----:B------:R-:W-:Y:S01]  /*1b250*/  FMUL.FTZ R121, R124, UR51 ;  /* 0x000000337c797c20 */ /* 0x000fe20008410000 */
[----:B------:R-:W-:Y:S01]  /*1b260*/  WARPGROUP.ARRIVE ;  /* 0x00000000000079c5 */ /* 0x000fe20000000000 */
[----:B0-----:R-:W-:Y:S02]  /*1b270*/  FMNMX.FTZ R6, R119, R6, !PT ;  /* 0x0000000677067209 */ /* 0x001fe40007810000 */
[----:B------:R-:W0:Y:S02]  /*1b280*/  MUFU.TANH R153, R120 ;  /* 0x0000007800997308 */ /* 0x000e240000002400 */
[----:B-1----:R-:W-:Y:S01]  /*1b290*/  FMNMX.FTZ R6, R123, R6, !PT ;  /* 0x000000067b067209 */ /* 0x002fe20007810000 */
[----:B------:R-:W-:Y:S01]  /*1b2a0*/  HGMMA.64x128x16.F32.BF16 R24, R148, gdesc[UR4].tnspB, R24, gsb0 ;  /* 0x41e0000494187df0 */ /* 0x000fe20008001818 */
[----:B------:R-:W-:Y:S01]  /*1b2b0*/  R2UR UR6, R88 ;  /* 0x00000000580672ca */ /* 0x000fe200000e0000 */
[----:B------:R-:W-:-:S02]  /*1b2c0*/  VIADD R88, R8, 0x200 ;  /* 0x0000020008587836 */ /* 0x000fc40000000000 */
[----:B------:R-:W-:Y:S01]  /*1b2d0*/  VIADD R8, R8, 0x280 ;  /* 0x0000028008087836 */ /* 0x000fe20000000000 */
[----:B------:R-:W1:Y:S08]  /*1b2e0*/  MUFU.TANH R155, R155 ;  /* 0x0000009b009b7308 */ /* 0x000e700000002400 */
[----:B------:R-:W2:Y:S01]  /*1b2f0*/  MUFU.TANH R121, R121 ;  /* 0x0000007900797308 */ /* 0x000ea20000002400 */
[----:B0-----:R-:W-:-:S07]  /*1b300*/  FMNMX.FTZ R0, R153, R0, !PT ;  /* 0x0000000099007209 */ /* 0x001fce0007810000 */
[----:B------:R-:W-:Y:S01]  /*1b310*/  MUFU.TANH R131, R131 ;  /* 0x0000008300837308 */ /* 0x000fe20000002400 */
[----:B-1----:R-:W-:-:S07]  /*1b320*/  FMNMX.FTZ R0, R155, R0, !PT ;  /* 0x000000009b007209 */ /* 0x002fce0007810000 */
[----:B------:R-:W-:Y:S01]  /*1b330*/  MUFU.TANH R92, R92 ;  /* 0x0000005c005c7308 */ /* 0x000fe20000002400 */
[----:B--2---:R-:W-:-:S04]  /*1b340*/  FMNMX.FTZ R0, R121, R0, !PT ;  /* 0x0000000079007209 */ /* 0x004fc80007810000 */
[----:B------:R-:W-:-:S03]  /*1b350*/  FMNMX.FTZ R0, R125, R0, !PT ;  /* 0x000000007d007209 */ /* 0x000fc60007810000 */
[----:B------:R-:W-:Y:S01]  /*1b360*/  MUFU.TANH R135, R135 ;  /* 0x0000008700877308 */ /* 0x000fe20000002400 */
[----:B------:R-:W-:-:S04]  /*1b370*/  FMNMX.FTZ R0, R231, R0, !PT ;  /* 0x00000000e7007209 */ /* 0x000fc80007810000 */
[----:B------:R-:W-:-:S04]  /*1b380*/  FMNMX.FTZ R0, R233, R0, !PT ;  /* 0x00000000e9007209 */ /* 0x000fc80007810000 */
[----:B------:R-:W-:-:S04]  /*1b390*/  FMNMX.FTZ R0, R237, R0, !PT ;  /* 0x00000000ed007209 */ /* 0x000fc80007810000 */
[----:B------:R-:W-:-:S05]  /*1b3a0*/  FMNMX.FTZ R0, R133, R0, !PT ;  /* 0x0000000085007209 */ /* 0x000fca0007810000 */
[----:B------:R-:W0:Y:S02]  /*1b3b0*/  SHFL.BFLY PT, R5, R0, 0x2, 0x1f ;  /* 0x0c401f0000057f89 */ /* 0x000e2400000e0000 */
[----:B0-----:R-:W-:-:S05]  /*1b3c0*/  FMNMX.FTZ R0, R0, R5, !PT ;  /* 0x0000000500007209 */ /* 0x001fca0007810000 */
[----:B------:R-:W0:Y:S02]  /*1b3d0*/  SHFL.BFLY PT, R5, R0, 0x1, 0x1f ;  /* 0x0c201f0000057f89 */ /* 0x000e2400000e0000 */
[----:B0-----:R-:W-:-:S05]  /*1b3e0*/  FMNMX.FTZ R5, R0, R5, !PT ;  /* 0x0000000500057209 */ /* 0x001fca0007810000 */
[C---:B------:R-:W-:Y:S01]  /*1b3f0*/  FMUL.FTZ R2, R5.reuse, R10 ;  /* 0x0000000a05027220 */ /* 0x040fe20000410000 */
[----:B------:R-:W-:-:S03]  /*1b400*/  FADD.FTZ R0, -R5, R12 ;  /* 0x0000000c05007221 */ /* 0x000fc60000010100 */
[-CC-:B------:R-:W-:Y:S01]  /*1b410*/  FFMA.FTZ R156, R89, R10.reuse, -R2.reuse ;  /* 0x0000000a599c7223 */ /* 0x180fe20000010802 */
[----:B------:R-:W-:Y:S02]  /*1b420*/  IMAD.MOV.U32 R89, RZ, RZ, 0x40000040 ;  /* 0x40000040ff597424 */ /* 0x000fe400078e00ff */
[-CC-:B------:R-:W-:Y:S01]  /*1b430*/  FFMA.FTZ R12, R153, R10.reuse, -R2.reuse ;  /* 0x0000000a990c7223 */ /* 0x180fe20000010802 */
[-C--:B------:R-:W-:Y:S01]  /*1b440*/  FMUL.FTZ R0, R0, R10.reuse ;  /* 0x0000000a00007220 */ /* 0x080fe20000410000 */
[-CC-:B------:R-:W-:Y:S01]  /*1b450*/  FFMA.FTZ R207, R207, R10.reuse, -R2.reuse ;  /* 0x0000000acfcf7223 */ /* 0x180fe20000010802 */
[-CC-:B------:R-:W-:Y:S01]  /*1b460*/  FFMA.FTZ R154, R157, R10.reuse, -R2.reuse ;  /* 0x0000000a9d9a7223 */ /* 0x180fe20000010802 */
[----:B------:R-:W-:Y:S01]  /*1b470*/  R2UR UR7, R89 ;  /* 0x00000000590772ca */ /* 0x000fe200000e0000 */
        /* <DEDUP_REMOVED lines=9> */
[----:B------:R-:W-:-:S02]  /*1b510*/  FFMA.FTZ R133, R133, R10, -R2 ;  /* 0x0000000a85857223 */ /* 0x000fc40000010802 */
[----:B------:R-:W-:Y:S01]  /*1b520*/  MUFU.EX2 R207, R207 ;  /* 0x000000cf00cf7308 */ /* 0x000fe20000000800 */
[----:B------:R-:W-:Y:S02]  /*1b530*/  WARPGROUP.DEPBAR.LE gsb0, 0x0 ;  /* 0x00008000000079c5 */ /* 0x000fe40000010000 */
[----:B------:R-:W-:Y:S01]  /*1b540*/  WARPGROUP.ARRIVE ;  /* 0x00000000000079c5 */ /* 0x000fe20000000000 */
[----:B------:R-:W-:Y:S01]  /*1b550*/  FMUL.FTZ R149, R126, UR51 ;  /* 0x000000337e957c20 */ /* 0x000fe20008410000 */
[----:B------:R-:W-:Y:S01]  /*1b560*/  FMUL.FTZ R151, R130, UR51 ;  /* 0x0000003382977c20 */ /* 0x000fe20008410000 */
[-CC-:B------:R-:W-:Y:S01]  /*1b570*/  FFMA.FTZ R148, R213, R10.reuse, -R2.reuse ;  /* 0x0000000ad5947223 */ /* 0x180fe20000010802 */
[-CC-:B------:R-:W-:Y:S01]  /*1b580*/  FFMA.FTZ R150, R219, R10.reuse, -R2.reuse ;  /* 0x0000000adb967223 */ /* 0x180fe20000010802 */
[----:B------:R-:W-:Y:S01]  /*1b590*/  MUFU.EX2 R156, R156 ;  /* 0x0000009c009c7308 */ /* 0x000fe20000000800 */
[----:B------:R-:W-:Y:S01]  /*1b5a0*/  HGMMA.64x128x16.F32.BF16 R24, R144, gdesc[UR4].tnspB, R24, gsb0 ;  /* 0x41e0000490187df0 */ /* 0x000fe20008001818 */
[----:B------:R-:W-:Y:S01]  /*1b5b0*/  R2UR UR6, R88 ;  /* 0x00000000580672ca */ /* 0x000fe200000e0000 */
[----:B------:R-:W-:-:S05]  /*1b5c0*/  FFMA.FTZ R88, R231, R10, -R2 ;  /* 0x0000000ae7587223 */ /* 0x000fca0000010802 */
[----:B------:R-:W0:Y:S08]  /*1b5d0*/  MUFU.TANH R149, R149 ;  /* 0x0000009500957308 */ /* 0x000e300000002400 */
[----:B------:R-:W1:Y:S08]  /*1b5e0*/  MUFU.TANH R151, R151 ;  /* 0x0000009700977308 */ /* 0x000e700000002400 */
[----:B------:R-:W2:Y:S01]  /*1b5f0*/  MUFU.EX2 R158, R158 ;  /* 0x0000009e009e7308 */ /* 0x000ea20000000800 */
[----:B0-----:R-:W-:-:S04]  /*1b600*/  FMNMX.FTZ R6, R149, R6, !PT ;  /* 0x0000000695067209 */ /* 0x001fc80007810000 */
[----:B------:R-:W-:-:S03]  /*1b610*/  FMNMX.FTZ R6, R127, R6, !PT ;  /* 0x000000067f067209 */ /* 0x000fc60007810000 */
[----:B------:R-:W0:Y:S01]  /*1b620*/  MUFU.EX2 R209, R209 ;  /* 0x000000d100d17308 */ /* 0x000e220000000800 */
[----:B-1----:R-:W-:-:S04]  /*1b630*/  FMNMX.FTZ R6, R151, R6, !PT ;  /* 0x0000000697067209 */ /* 0x002fc80007810000 */
[----:B------:R-:W-:-:S03]  /*1b640*/  FMNMX.FTZ R89, R131, R6, !PT ;  /* 0x0000000683597209 */ /* 0x000fc60007810000 */
[----:B------:R-:W-:Y:S01]  /*1b650*/  MUFU.EX2 R152, R152 ;  /* 0x0000009800987308 */ /* 0x000fe20000000800 */
[----:B------:R-:W-:-:S04]  /*1b660*/  FMNMX.FTZ R6, R92, R89, !PT ;  /* 0x000000595c067209 */ /* 0x000fc80007810000 */
[----:B------:R-:W-:-:S03]  /*1b670*/  FMNMX.FTZ R6, R135, R6, !PT ;  /* 0x0000000687067209 */ /* 0x000fc60007810000 */
[----:B------:R-:W-:Y:S02]  /*1b680*/  MUFU.EX2 R97, R97 ;  /* 0x0000006100617308 */ /* 0x000fe40000000800 */
[----:B------:R-:W1:Y:S06]  /*1b690*/  SHFL.BFLY PT, R89, R6, 0x2, 0x1f ;  /* 0x0c401f0006597f89 */ /* 0x000e6c00000e0000 */
[----:B------:R-:W-:Y:S08]  /*1b6a0*/  MUFU.EX2 R154, R154 ;  /* 0x0000009a009a7308 */ /* 0x000ff00000000800 */
[----:B------:R-:W-:Y:S08]  /*1b6b0*/  MUFU.EX2 R148, R148 ;  /* 0x0000009400947308 */ /* 0x000ff00000000800 */
[----:B------:R-:W-:Y:S01]  /*1b6c0*/  MUFU.EX2 R150, R150 ;  /* 0x0000009600967308 */ /* 0x000fe20000000800 */
[----:B-1----:R-:W-:Y:S01]  /*1b6d0*/  FMNMX.FTZ R96, R6, R89, !PT ;  /* 0x0000005906607209 */ /* 0x002fe20007810000 */
[----:B------:R-:W-:-:S04]  /*1b6e0*/  IMAD.MOV.U32 R89, RZ, RZ, 0x40000040 ;  /* 0x40000040ff597424 */ /* 0x000fc800078e00ff */
[----:B------:R-:W1:Y:S01]  /*1b6f0*/  SHFL.BFLY PT, R153, R96, 0x1, 0x1f ;  /* 0x0c201f0060997f89 */ /* 0x000e6200000e0000 */
[----:B------:R-:W-:Y:S01]  /*1b700*/  R2UR UR7, R89 ;  /* 0x00000000590772ca */ /* 0x000fe200000e0000 */
[----:B------:R-:W-:Y:S01]  /*1b710*/  FFMA.FTZ R89, R125, R10, -R2 ;  /* 0x0000000a7d597223 */ /* 0x000fe20000010802 */
[----:B------:R-:W-:Y:S08]  /*1b720*/  MUFU.EX2 R199, R199 ;  /* 0x000000c700c77308 */ /* 0x000ff00000000800 */
[----:B------:R-:W-:Y:S08]  /*1b730*/  MUFU.EX2 R12, R12 ;  /* 0x0000000c000c7308 */ /* 0x000ff00000000800 */
[----:B------:R-:W-:Y:S01]  /*1b740*/  MUFU.EX2 R94, R94 ;  /* 0x0000005e005e7308 */ /* 0x000fe20000000800 */
[----:B-1----:R-:W-:-:S07]  /*1b750*/  FMNMX.FTZ R6, R96, R153, !PT ;  /* 0x0000009960067209 */ /* 0x002fce0007810000 */
[----:B------:R-:W-:Y:S01]  /*1b760*/  MUFU.EX2 R89, R89 ;  /* 0x0000005900597308 */ /* 0x000fe20000000800 */
        /* <DEDUP_REMOVED lines=8> */
[--C-:B------:R-:W-:Y:S01]  /*1b7f0*/  FFMA.FTZ R102, R99, R10, -R98.reuse ;  /* 0x0000000a63667223 */ /* 0x100fe20000010862 */
[----:B------:R-:W-:Y:S01]  /*1b800*/  MUFU.EX2 R153, R153 ;  /* 0x0000009900997308 */ /* 0x000fe20000000800 */
[----:B------:R-:W-:Y:S01]  /*1b810*/  FFMA.FTZ R95, R0, R4, R207 ;  /* 0x00000004005f7223 */ /* 0x000fe200000100cf */
[-CC-:B------:R-:W-:Y:S01]  /*1b820*/  FFMA.FTZ R104, R103, R10.reuse, -R98.reuse ;  /* 0x0000000a67687223 */ /* 0x180fe20000010862 */
[-CC-:B------:R-:W-:Y:S01]  /*1b830*/  FFMA.FTZ R4, R11, R10.reuse, -R98.reuse ;  /* 0x0000000a0b047223 */ /* 0x180fe20000010862 */
[-CC-:B------:R-:W-:Y:S01]  /*1b840*/  FFMA.FTZ R91, R105, R10.reuse, -R98.reuse ;  /* 0x0000000a695b7223 */ /* 0x180fe20000010862 */
[----:B------:R-:W-:Y:S01]  /*1b850*/  FADD.FTZ R95, R156, R95 ;  /* 0x0000005f9c5f7221 */ /* 0x000fe20000010000 */
[-CC-:B------:R-:W-:Y:S01]  /*1b860*/  FFMA.FTZ R106, R107, R10.reuse, -R98.reuse ;  /* 0x0000000a6b6a7223 */ /* 0x180fe20000010862 */
[-CC-:B------:R-:W-:Y:S01]  /*1b870*/  FFMA.FTZ R108, R109, R10.reuse, -R98.reuse ;  /* 0x0000000a6d6c7223 */ /* 0x180fe20000010862 */
[----:B------:R-:W-:Y:S01]  /*1b880*/  MUFU.EX2 R157, R157 ;  /* 0x0000009d009d7308 */ /* 0x000fe20000000800 */
[----:B--2---:R-:W-:Y:S01]  /*1b890*/  FADD.FTZ R112, R158, R95 ;  /* 0x0000005f9e707221 */ /* 0x004fe20000010000 */
[-CC-:B------:R-:W-:Y:S01]  /*1b8a0*/  FFMA.FTZ R115, R115, R10.reuse, -R98.reuse ;  /* 0x0000000a73737223 */ /* 0x180fe20000010862 */
[-CC-:B------:R-:W-:Y:S01]  /*1b8b0*/  FFMA.FTZ R235, R235, R10.reuse, -R98.reuse ;  /* 0x0000000aebeb7223 */ /* 0x180fe20000010862 */
[-CC-:B------:R-:W-:Y:S01]  /*1b8c0*/  FFMA.FTZ R127, R127, R10.reuse, -R98.reuse ;  /* 0x0000000a7f7f7223 */ /* 0x180fe20000010862 */
[-CC-:B------:R-:W-:Y:S01]  /*1b8d0*/  FFMA.FTZ R151, R151, R10.reuse, -R98.reuse ;  /* 0x0000000a97977223 */ /* 0x180fe20000010862 */
[-CC-:B------:R-:W-:Y:S01]  /*1b8e0*/  FFMA.FTZ R131, R131, R10.reuse, -R98.reuse ;  /* 0x0000000a83837223 */ /* 0x180fe20000010862 */
[----:B------:R-:W-:Y:S01]  /*1b8f0*/  FFMA.FTZ R92, R92, R10, -R98 ;  /* 0x0000000a5c5c7223 */ /* 0x000fe20000010862 */
[----:B------:R-:W-:Y:S01]  /*1b900*/  MUFU.EX2 R90, R90 ;  /* 0x0000005a005a7308 */ /* 0x000fe20000000800 */
[----:B------:R-:W-:-:S02]  /*1b910*/  F2FP.BF16.F32.PACK_AB R156, R156, R207 ;  /* 0x000000cf9c9c723e */ /* 0x000fc400000010ff */
[----:B0-----:R-:W-:Y:S01]  /*1b920*/  F2FP.BF16.F32.PACK_AB R158, R209, R158 ;  /* 0x0000009ed19e723e */ /* 0x001fe200000010ff */
        /* <DEDUP_REMOVED lines=8> */
[----:B------:R-:W-:Y:S01]  /*1b9b0*/  R2UR UR6, R8 ;  /* 0x00000000080672ca */ /* 0x000fe200000e0000 */
[-CC-:B------:R-:W-:Y:S01]  /*1b9c0*/  FFMA.FTZ R146, R229, R10.reuse, -R2.reuse ;  /* 0x0000000ae5927223 */ /* 0x180fe20000010802 */
[----:B------:R-:W-:Y:S01]  /*1b9d0*/  R2UR UR7, R9 ;  /* 0x00000000090772ca */ /* 0x000fe200000e0000 */
[-C--:B------:R-:W-:Y:S01]  /*1b9e0*/  FFMA.FTZ R117, R155, R10.reuse, -R2 ;  /* 0x0000000a9b757223 */ /* 0x080fe20000010802 */
[----:B------:R-:W-:Y:S01]  /*1b9f0*/  FFMA.FTZ R159, R93, R10, -R98 ;  /* 0x0000000a5d9f7223 */ /* 0x000fe20000010862 */
[----:B------:R-:W-:Y:S01]  /*1ba00*/  MUFU.EX2 R2, R125 ;  /* 0x0000007d00027308 */ /* 0x000fe20000000800 */
[----:B------:R-:W-:-:S02]  /*1ba10*/  @!P1 IMAD R9, R21, 0x8, R16 ;  /* 0x0000000815099824 */ /* 0x000fc400078e0210 */
[-CC-:B------:R-:W-:Y:S01]  /*1ba20*/  FFMA.FTZ R155, R101, R10.reuse, -R98.reuse ;  /* 0x0000000a659b7223 */ /* 0x180fe20000010862 */
[-CC-:B------:R-:W-:Y:S01]  /*1ba30*/  FFMA.FTZ R93, R217, R10.reuse, -R98.reuse ;  /* 0x0000000ad95d7223 */ /* 0x180fe20000010862 */
[----:B------:R-:W-:Y:S01]  /*1ba40*/  FFMA.FTZ R8, R129, R10, -R98 ;  /* 0x0000000a81087223 */ /* 0x000fe20000010862 */
[----:B------:R-:W-:Y:S02]  /*1ba50*/  @!P1 VIADD R9, R9, 0x2a840 ;  /* 0x0002a84009099836 */ /* 0x000fe40000000000 */
[----:B------:R-:W-:Y:S03]  /*1ba60*/  MUFU.EX2 R159, R159 ;  /* 0x0000009f009f7308 */ /* 0x000fe60000000800 */
[----:B------:R-:W-:-:S05]  /*1ba70*/  @!P1 PRMT R21, RZ, 0x654, R9 ;  /* 0x00000654ff159816 */ /* 0x000fca0000000009 */
        /* <DEDUP_REMOVED lines=17> */
[----:B------:R-:W-:-:S04]  /*1bb90*/  FFMA.FTZ R141, R119, R10, -R98 ;  /* 0x0000000a778d7223 */ /* 0x000fc80000010862 */
[----:B------:R-:W-:Y:S01]  /*1bba0*/  MUFU.EX2 R113, R113 ;  /* 0x0000007100717308 */ /* 0x000fe20000000800 */
[----:B------:R-:W-:Y:S01]  /*1bbb0*/  FFMA.FTZ R143, R149, R10, -R98 ;  /* 0x0000000a958f7223 */ /* 0x000fe20000010862 */
[----:B0-----:R-:W-:Y:S01]  /*1bbc0*/  F2FP.BF16.F32.PACK_AB R149, R106, R91 ;  /* 0x0000005b6a95723e */ /* 0x001fe200000010ff */
[----:B------:R-:W-:Y:S01]  /*1bbd0*/  HGMMA.64x128x16.F32.BF16 R24, R136, gdesc[UR4].tnspB, R24, gsb0 ;  /* 0x41e0000488187df0 */ /* 0x000fe20008001818 */
[----:B------:R-:W-:-:S04]  /*1bbe0*/  F2FP.BF16.F32.PACK_AB R142, R89, R94 ;  /* 0x0000005e598e723e */ /* 0x000fc800000010ff */
[----:B------:R-:W-:Y:S08]  /*1bbf0*/  MUFU.EX2 R4, R4 ;  /* 0x0000000400047308 */ /* 0x000ff00000000800 */
[----:B------:R-:W-:Y:S08]  /*1bc00*/  MUFU.EX2 R141, R141 ;  /* 0x0000008d008d7308 */ /* 0x000ff00000000800 */
        /* <DEDUP_REMOVED lines=8> */
[----:B------:R-:W0:Y:S01]  /*1bc90*/  MUFU.EX2 R13, R133 ;  /* 0x00000085000d7308 */ /* 0x000e220000000800 */
[----:B------:R-:W-:-:S02]  /*1bca0*/  WARPGROUP.DEPBAR.LE gsb0, 0x0 ;  /* 0x00008000000079c5 */ /* 0x000fc40000010000 */
[----:B------:R1:W-:Y:S05]  /*1bcb0*/  @!P1 SYNCS.ARRIVE.TRANS64.RED.A1T0 RZ, [R21+URZ], RZ ;  /* 0x000000ff15ff99a7 */ /* 0x0003ea000810043f */
[----:B------:R2:W-:Y:S01]  /*1bcc0*/  MUFU.EX2 R137, R151 ;  /* 0x0000009700897308 */ /* 0x0005e20000000800 */
[----:B0-----:R-:W-:Y:S02]  /*1bcd0*/  F2FP.BF16.F32.PACK_AB R138, R13, R96 ;  /* 0x000000600d8a723e */ /* 0x001fe400000010ff */
[----:B------:R-:W-:Y:S01]  /*1bce0*/  F2FP.BF16.F32.PACK_AB R136, R121, R88 ;  /* 0x000000587988723e */ /* 0x000fe200000010ff */
[----:B-1----:R-:W-:Y:S01]  /*1bcf0*/  FFMA.FTZ R21, R2, R3, R157 ;  /* 0x0000000302157223 */ /* 0x002fe2000001009d */
[----:B------:R-:W-:-:S03]  /*1bd00*/  F2FP.BF16.F32.PACK_AB R157, R90, R157 ;  /* 0x0000009d5a9d723e */ /* 0x000fc600000010ff */
[----:B------:R-:W0:Y:S01]  /*1bd10*/  MUFU.EX2 R3, R235 ;  /* 0x000000eb00037308 */ /* 0x000e220000000800 */
[----:B------:R1:W-:Y:S01]  /*1bd20*/  @!P1 SYNCS.ARRIVE.TRANS64.RED.A1T0 RZ, [R198+URZ], RZ ;  /* 0x000000ffc6ff99a7 */ /* 0x0003e2000810043f */
[----:B------:R-:W-:Y:S01]  /*1bd30*/  FADD.FTZ R110, R90, R21 ;  /* 0x000000155a6e7221 */ /* 0x000fe20000010000 */
[----:B------:R-:W-:Y:S01]  /*1bd40*/  FADD.FTZ R21, R209, R112 ;  /* 0x00000070d1157221 */ /* 0x000fe20000010000 */
[----:B--2---:R-:W-:Y:S02]  /*1bd50*/  F2FP.BF16.F32.PACK_AB R151, R108, R93 ;  /* 0x0000005d6c97723e */ /* 0x004fe400000010ff */
[----:B------:R-:W-:Y:S01]  /*1bd60*/  FADD.FTZ R11, R159, R110 ;  /* 0x0000006e9f0b7221 */ /* 0x000fe20000010000 */
[----:B------:R-:W-:Y:S01]  /*1bd70*/  FADD.FTZ R114, R152, R21 ;  /* 0x0000001598727221 */ /* 0x000fe20000010000 */
[-C--:B------:R-:W-:Y:S01]  /*1bd80*/  FFMA.FTZ R110, R123, R10.reuse, -R98 ;  /* 0x0000000a7b6e7223 */ /* 0x080fe20000010862 */
[C---:B------:R-:W-:Y:S01]  /*1bd90*/  F2FP.BF16.F32.PACK_AB R159, R100.reuse, R159 ;  /* 0x0000009f649f723e */ /* 0x040fe200000010ff */
[----:B------:R-:W-:Y:S01]  /*1bda0*/  FADD.FTZ R112, R100, R11 ;  /* 0x0000000b64707221 */ /* 0x000fe20000010000 */
[----:B------:R-:W-:Y:S01]  /*1bdb0*/  FADD.FTZ R21, R97, R114 ;  /* 0x0000007261157221 */ /* 0x000fe20000010000 */
[----:B------:R-:W-:Y:S01]  /*1bdc0*/  FFMA.FTZ R98, R135, R10, -R98 ;  /* 0x0000000a87627223 */ /* 0x000fe20000010862 */
[----:B------:R-:W-:Y:S01]  /*1bdd0*/  MUFU.EX2 R139, R92 ;  /* 0x0000005c008b7308 */ /* 0x000fe20000000800 */
[----:B------:R-:W-:Y:S01]  /*1bde0*/  FADD.FTZ R11, R153, R112 ;  /* 0x00000070990b7221 */ /* 0x000fe20000010000 */
[----:B------:R-:W-:Y:S01]  /*1bdf0*/  FADD.FTZ R114, R154, R21 ;  /* 0x000000159a727221 */ /* 0x000fe20000010000 */
[----:B------:R-:W-:Y:S01]  /*1be00*/  F2FP.BF16.F32.PACK_AB R154, R145, R154 ;  /* 0x0000009a919a723e */ /* 0x000fe200000010ff */
[----:B-1----:R-:W-:-:S02]  /*1be10*/  IMAD.MOV.U32 R198, RZ, RZ, R23 ;  /* 0x000000ffffc67224 */ /* 0x002fc400078e0017 */
[----:B------:R-:W-:Y:S01]  /*1be20*/  FADD.FTZ R112, R102, R11 ;  /* 0x0000000b66707221 */ /* 0x000fe20000010000 */
[----:B------:R-:W-:Y:S01]  /*1be30*/  FADD.FTZ R21, R145, R114 ;  /* 0x0000007291157221 */ /* 0x000fe20000010000 */
[----:B------:R-:W-:Y:S01]  /*1be40*/  F2FP.BF16.F32.PACK_AB R145, R9, R8 ;  /* 0x000000080991723e */ /* 0x000fe200000010ff */
[----:B------:R-:W1:Y:S01]  /*1be50*/  MUFU.EX2 R110, R110 ;  /* 0x0000006e006e7308 */ /* 0x000e620000000800 */
[----:B------:R-:W-:Y:S01]  /*1be60*/  FADD.FTZ R11, R155, R112 ;  /* 0x000000709b0b7221 */ /* 0x000fe20000010000 */
[----:B------:R-:W-:Y:S01]  /*1be70*/  FADD.FTZ R114, R148, R21 ;  /* 0x0000001594727221 */ /* 0x000fe20000010000 */
[C---:B------:R-:W-:Y:S02]  /*1be80*/  F2FP.BF16.F32.PACK_AB R148, R147.reuse, R148 ;  /* 0x000000949394723e */ /* 0x040fe400000010ff */
[----:B------:R-:W-:Y:S01]  /*1be90*/  FADD.FTZ R112, R104, R11 ;  /* 0x0000000b68707221 */ /* 0x000fe20000010000 */
[----:B------:R-:W-:Y:S01]  /*1bea0*/  FADD.FTZ R21, R147, R114 ;  /* 0x0000007293157221 */ /* 0x000fe20000010000 */
[----:B0-----:R-:W-:Y:S01]  /*1beb0*/  F2FP.BF16.F32.PACK_AB R147, R4, R3 ;  /* 0x000000030493723e */ /* 0x001fe200000010ff */
[----:B------:R-:W0:Y:S01]  /*1bec0*/  MUFU.EX2 R98, R98 ;  /* 0x0000006200627308 */ /* 0x000e220000000800 */
[----:B------:R-:W-:Y:S01]  /*1bed0*/  FADD.FTZ R11, R91, R112 ;  /* 0x000000705b0b7221 */ /* 0x000fe20000010000 */
[----:B------:R-:W-:Y:S01]  /*1bee0*/  FADD.FTZ R114, R150, R21 ;  /* 0x0000001596727221 */ /* 0x000fe20000010000 */
[----:B------:R-:W-:-:S02]  /*1bef0*/  F2FP.BF16.F32.PACK_AB R150, R199, R150 ;  /* 0x00000096c796723e */ /* 0x000fc400000010ff */
[----:B------:R-:W-:Y:S01]  /*1bf00*/  FADD.FTZ R112, R106, R11 ;  /* 0x0000000b6a707221 */ /* 0x000fe20000010000 */
[----:B------:R-:W-:Y:S01]  /*1bf10*/  FADD.FTZ R21, R199, R114 ;  /* 0x00000072c7157221 */ /* 0x000fe20000010000 */
[----:B------:R-:W-:Y:S01]  /*1bf20*/  F2FP.BF16.F32.PACK_AB R152, R97, R152 ;  /* 0x000000986198723e */ /* 0x000fe200000010ff */
[----:B------:R-:W-:Y:S02]  /*1bf30*/  IMAD.MOV.U32 R199, RZ, RZ, R22 ;  /* 0x000000ffffc77224 */ /* 0x000fe400078e0016 */
[----:B------:R-:W-:Y:S01]  /*1bf40*/  FADD.FTZ R11, R93, R112 ;  /* 0x000000705d0b7221 */ /* 0x000fe20000010000 */
[----:B------:R-:W-:Y:S01]  /*1bf50*/  FADD.FTZ R90, R144, R21 ;  /* 0x00000015905a7221 */ /* 0x000fe20000010000 */
[----:B------:R-:W-:Y:S02]  /*1bf60*/  F2FP.BF16.F32.PACK_AB R153, R102, R153 ;  /* 0x000000996699723e */ /* 0x000fe400000010ff */
[----:B------:R-:W-:Y:S01]  /*1bf70*/  FADD.FTZ R11, R108, R11 ;  /* 0x0000000b6c0b7221 */ /* 0x000fe20000010000 */
[----:B------:R-:W-:-:S02]  /*1bf80*/  F2FP.BF16.F32.PACK_AB R155, R104, R155 ;  /* 0x0000009b689b723e */ /* 0x000fc400000010ff */
[C---:B------:R-:W-:Y:S01]  /*1bf90*/  F2FP.BF16.F32.PACK_AB R144, R111.reuse, R144 ;  /* 0x000000906f90723e */ /* 0x040fe200000010ff */
[----:B------:R-:W-:Y:S01]  /*1bfa0*/  FADD.FTZ R100, R8, R11 ;  /* 0x0000000b08647221 */ /* 0x000fe20000010000 */
[----:B------:R-:W-:Y:S01]  /*1bfb0*/  FADD.FTZ R11, R111, R90 ;  /* 0x0000005a6f0b7221 */ /* 0x000fe20000010000 */
[----:B------:R-:W-:Y:S02]  /*1bfc0*/  VIADD R8, R20, 0xffffffff ;  /* 0xffffffff14087836 */ /* 0x000fe40000000000 */
[----:B------:R-:W-:Y:S01]  /*1bfd0*/  FADD.FTZ R100, R9, R100 ;  /* 0x0000006409647221 */ /* 0x000fe20000010000 */
[----:B------:R-:W-:Y:S01]  /*1bfe0*/  FADD.FTZ R90, R146, R11 ;  /* 0x0000000b925a7221 */ /* 0x000fe20000010000 */
[----:B------:R-:W-:Y:S01]  /*1bff0*/  F2FP.BF16.F32.PACK_AB R146, R113, R146 ;  /* 0x000000927192723e */ /* 0x000fe200000010ff */
[----:B------:R-:W-:Y:S02]  /*1c000*/  IMAD.MOV.U32 R20, RZ, RZ, R8 ;  /* 0x000000ffff147224 */ /* 0x000fe400078e0008 */
[----:B------:R-:W-:Y:S01]  /*1c010*/  FADD.FTZ R11, R3, R100 ;  /* 0x00000064030b7221 */ /* 0x000fe20000010000 */
[----:B------:R-:W-:-:S03]  /*1c020*/  FADD.FTZ R21, R113, R90 ;  /* 0x0000005a71157221 */ /* 0x000fc60000010000 */
[----:B------:R-:W-:Y:S01]  /*1c030*/  FADD.FTZ R90, R4, R11 ;  /* 0x0000000b045a7221 */ /* 0x000fe20000010000 */
[----:B------:R-:W-:Y:S01]  /*1c040*/  FADD.FTZ R100, R12, R21 ;  /* 0x000000150c647221 */ /* 0x000fe20000010000 */
[----:B------:R-:W-:Y:S02]  /*1c050*/  IMAD.MOV.U32 R12, RZ, RZ, R5 ;  /* 0x000000ffff0c7224 */ /* 0x000fe400078e0005 */
[----:B------:R-:W-:Y:S01]  /*1c060*/  FADD.FTZ R11, R141, R90 ;  /* 0x0000005a8d0b7221 */ /* 0x000fe20000010000 */
[----:B------:R-:W-:Y:S01]  /*1c070*/  FADD.FTZ R21, R117, R100 ;  /* 0x0000006475157221 */ /* 0x000fe20000010000 */
[C---:B-1----:R-:W-:Y:S02]  /*1c080*/  F2FP.BF16.F32.PACK_AB R141, R110.reuse, R141 ;  /* 0x0000008d6e8d723e */ /* 0x042fe400000010ff */
        /* <DEDUP_REMOVED lines=14> */
[C---:B0-----:R-:W-:Y:S01]  /*1c170*/  F2FP.BF16.F32.PACK_AB R139, R98.reuse, R139 ;  /* 0x0000008b628b723e */ /* 0x041fe200000010ff */
[----:B------:R-:W-:Y:S02]  /*1c180*/  IMAD.MOV.U32 R13, RZ, RZ, R6 ;  /* 0x000000ffff0d7224 */ /* 0x000fe400078e0006 */
[----:B------:R-:W-:Y:S01]  /*1c190*/  FADD.FTZ R3, R98, R90 ;  /* 0x0000005a62037221 */ /* 0x000fe20000010000 */
[----:B------:R-:W-:Y:S06]  /*1c1a0*/  @P2 BRA `(.L_x_1894) ;  /* 0xffffffd800a42947 */ /* 0x000fec000383ffff */
[----:B------:R-:W-:Y:S05]  /*1c1b0*/  BSYNC B1 ;  /* 0x0000000000017941 */ /* 0x000fea0003800000 */
.L_x_1883:
[----:B------:R-:W-:Y:S05]  /*1c1c0*/  BSYNC B0 ;  /* 0x0000000000007941 */ /* 0x000fea0003800000 */
.L_x_1882:
[----:B------:R-:W-:Y:S01]  /*1c1d0*/  ISETP.GE.AND P2, PT, R8, R179, PT ;  /* 0x000000b30800720c */ /* 0x000fe20003f46270 */
[----:B------:R-:W-:-:S12]  /*1c1e0*/  BSSY B0, `(.L_x_1895) ;  /* 0x0000376000007945 */ /* 0x000fd80003800000 */
[----:B------:R-:W-:Y:S05]  /*1c1f0*/  @!P2 BRA `(.L_x_1896) ;  /* 0x0000003400d0a947 */ /* 0x000fea0003800000 */
[----:B------:R-:W-:Y:S02]  /*1c200*/  IMAD.MOV.U32 R9, RZ, RZ, R6 ;  /* 0x000000ffff097224 */ /* 0x000fe400078e0006 */
[----:B------:R-:W-:Y:S02]  /*1c210*/  IMAD.MOV.U32 R15, RZ, RZ, R5 ;  /* 0x000000ffff0f7224 */ /* 0x000fe400078e0005 */
[----:B------:R-:W-:Y:S02]  /*1c220*/  IMAD.MOV.U32 R20, RZ, RZ, R23 ;  /* 0x000000ffff147224 */ /* 0x000fe400078e0017 */
[----:B------:R-:W-:-:S07]  /*1c230*/  IMAD.MOV.U32 R21, RZ, RZ, R22 ;  /* 0x000000ffff157224 */ /* 0x000fce00078e0016 */
.L_x_1915:
        /* <DEDUP_REMOVED lines=8> */
.L_x_1897:
[----:B------:R-:W-:Y:S01]  /*1c2c0*/  IMAD R6, R22, 0x8, R16 ;  /* 0x0000000816067824 */ /* 0x000fe200078e0210 */
[----:B------:R-:W-:-:S04]  /*1c2d0*/  SHF.L.U32 R13, R23, 0x1f, RZ ;  /* 0x0000001f170d7819 */ /* 0x000fc800000006ff */
[----:B------:R0:W1:Y:S01]  /*1c2e0*/  SYNCS.PHASECHK.TRANS64.TRYWAIT P2, [R6+URZ+0x2a830], R13 ;  /* 0x02a8300d060075a7 */ /* 0x000062000804017f */
[----:B------:R-:W-:Y:S05]  /*1c2f0*/  @!P0 BRA `(.L_x_1898) ;  /* 0x0000000000048947 */ /* 0x000fea0003800000 */
[----:B------:R-:W-:Y:S01]  /*1c300*/  BPT.TRAP 0x1 ;  /* 0x000000040000795c */ /* 0x000fe20000300000 */
.L_x_1898:
[----:B------:R-:W-:Y:S01]  /*1c310*/  BSSY B1, `(.L_x_1899) ;  /* 0x0000006000017945 */ /* 0x000fe20003800000 */
[----:B------:R-:W-:Y:S02]  /*1c320*/  IMAD R10, R22, 0x900, R7 ;  /* 0x00000900160a7824 */ /* 0x000fe400078e0207 */
[----:B------:R-:W-:Y:S01]  /*1c330*/  IMAD.MOV.U32 R11, RZ, RZ, 0x40000040 ;  /* 0x40000040ff0b7424 */ /* 0x000fe200078e00ff */
[----:B-1----:R-:W-:Y:S06]  /*1c340*/  @P2 BRA `(.L_x_1900) ;  /* 0x0000000000082947 */ /* 0x002fec0003800000 */
[----:B------:R-:W1:Y:S02]  /*1c350*/  SYNCS.PHASECHK.TRANS64.TRYWAIT P2, [R6+URZ+0x2a830], R13 ;  /* 0x02a8300d060075a7 */ /* 0x000e64000804017f */
[----:B-1----:R-:W-:Y:S05]  /*1c360*/  @!P2 BRA `(.L_x_1901) ;  /* 0x000000f00090a947 */ /* 0x002fea0003800000 */
.L_x_1900:
[----:B------:R-:W-:Y:S05]  /*1c370*/  BSYNC B1 ;  /* 0x0000000000017941 */ /* 0x000fea0003800000 */
.L_x_1899:
[----:B------:R-:W2:Y:S04]  /*1c380*/  LDL.64 R88, [R1+0x38] ;  /* 0x0000380001587983 */ /* 0x000ea80000100a00 */
[----:B------:R-:W3:Y:S04]  /*1c390*/  LDL.64 R216, [R1+0x30] ;  /* 0x0000300001d87983 */ /* 0x000ee80000100a00 */
[----:B------:R-:W4:Y:S01]  /*1c3a0*/  LDL.64 R214, [R1+0x28] ;  /* 0x0000280001d67983 */ /* 0x000f220000100a00 */
[----:B------:R-:W-:-:S03]  /*1c3b0*/  R2UR UR6, R10 ;  /* 0x000000000a0672ca */ /* 0x000fc600000e0000 */
[----:B------:R-:W5:Y:S01]  /*1c3c0*/  LDL.64 R212, [R1+0x20] ;  /* 0x0000200001d47983 */ /* 0x000f620000100a00 */
[----:B------:R-:W-:Y:S01]  /*1c3d0*/  R2UR UR7, R11 ;  /* 0x000000000b0772ca */ /* 0x000fe200000e0000 */
[----:B------:R-:W-:Y:S02]  /*1c3e0*/  VIADD R12, R10, 0x2 ;  /* 0x000000020a0c7836 */ /* 0x000fe40000000000 */
[----:B01----:R-:W-:Y:S01]  /*1c3f0*/  IMAD.MOV.U32 R13, RZ, RZ, 0x40000040 ;  /* 0x40000040ff0d7424 */ /* 0x003fe200078e00ff */
        /* <DEDUP_REMOVED lines=171> */
.L_x_1902:
[----:B------:R-:W-:Y:S01]  /*1ceb0*/  SHF.L.U32 R11, R20, 0x1f, RZ ;  /* 0x0000001f140b7819 */ /* 0x000fe200000006ff */
[----:B------:R-:W-:-:S04]  /*1cec0*/  IMAD R12, R21, 0x8, R16 ;  /* 0x00000008150c7824 */ /* 0x000fc800078e0210 */
[----:B------:R0:W1:Y:S01]  /*1ced0*/  SYNCS.PHASECHK.TRANS64.TRYWAIT P2, [R12+URZ+0x2a850], R11 ;  /* 0x02a8500b0c0075a7 */ /* 0x000062000804017f */
[----:B------:R-:W-:Y:S05]  /*1cee0*/  @!P0 BRA `(.L_x_1903) ;  /* 0x0000000000048947 */ /* 0x000fea0003800000 */
[----:B------:R-:W-:Y:S01]  /*1cef0*/  BPT.TRAP 0x1 ;  /* 0x000000040000795c */ /* 0x000fe20000300000 */
.L_x_1903:
        /* <DEDUP_REMOVED lines=9> */
.L_x_1905:
[----:B------:R-:W-:Y:S05]  /*1cf90*/  BSYNC B1 ;  /* 0x0000000000017941 */ /* 0x000fea0003800000 */
.L_x_1904:
[----:B------:R-:W-:Y:S01]  /*1cfa0*/  IMAD.MOV.U32 R10, RZ, RZ, R0 ;  /* 0x000000ffff0a7224 */ /* 0x000fe200078e0000 */
[----:B------:R-:W2:Y:S01]  /*1cfb0*/  LDL R2, [R1+0x8] ;  /* 0x0000080001027983 */ /* 0x000ea20000100800 */
[----:B01----:R-:W-:Y:S01]  /*1cfc0*/  IMAD.MOV.U32 R11, RZ, RZ, 0x40000040 ;  /* 0x40000040ff0b7424 */ /* 0x003fe200078e00ff */
[----:B------:R-:W-:Y:S01]  /*1cfd0*/  WARPGROUP.ARRIVE ;  /* 0x00000000000079c5 */ /* 0x000fe20000000000 */
[----:B------:R-:W-:Y:S01]  /*1cfe0*/  ISETP.NE.AND P2, PT, R202, 0x1, PT ;  /* 0x00000001ca00780c */ /* 0x000fe20003f45270 */
[----:B------:R-:W-:Y:S01]  /*1cff0*/  FMUL.FTZ R6, R91, UR50 ;  /* 0x000000325b067c20 */ /* 0x000fe20008410000 */
[----:B------:R-:W-:Y:S01]  /*1d000*/  R2UR UR6, R10 ;  /* 0x000000000a0672ca */ /* 0x000fe200000e0000 */
[----:B------:R-:W-:Y:S01]  /*1d010*/  VIADD R10, R0, 0x80 ;  /* 0x00000080000a7836 */ /* 0x000fe20000000000 */
[----:B------:R-:W-:Y:S01]  /*1d020*/  R2UR UR7, R11 ;  /* 0x000000000b0772ca */ /* 0x000fe200000e0000 */
[----:B------:R-:W-:Y:S02]  /*1d030*/  IMAD.MOV.U32 R11, RZ, RZ, 0x40000040 ;  /* 0x40000040ff0b7424 */ /* 0x000fe400078e00ff */
[----:B------:R-:W-:Y:S01]  /*1d040*/  FMUL.FTZ R91, R98, UR50 ;  /* 0x00000032625b7c20 */ /* 0x000fe20008410000 */
[----:B------:R-:W-:Y:S01]  /*1d050*/  FMUL.FTZ R98, R101, UR50 ;  /* 0x0000003265627c20 */ /* 0x000fe20008410000 */
[----:B------:R-:W-:Y:S01]  /*1d060*/  FMUL.FTZ R101, R104, UR50 ;  /* 0x0000003268657c20 */ /* 0x000fe20008410000 */
[----:B------:R-:W-:Y:S01]  /*1d070*/  FMUL.FTZ R104, R111, UR50 ;  /* 0x000000326f687c20 */ /* 0x000fe20008410000 */
[----:B------:R-:W-:Y:S01]  /*1d080*/  FMUL.FTZ R111, R118, UR50 ;  /* 0x00000032766f7c20 */ /* 0x000fe20008410000 */
[----:B------:R-:W-:Y:S01]  /*1d090*/  FMUL.FTZ R118, R126, UR50 ;  /* 0x000000327e767c20 */ /* 0x000fe20008410000 */
[----:B------:R-:W-:-:S02]  /*1d0a0*/  IMAD.IADD R126, R181, 0x1, R177 ;  /* 0x00000001b57e7824 */ /* 0x000fc400078e02b1 */
        /* <DEDUP_REMOVED lines=31> */
[----:B------:R-:W-:Y:S01]  /*1d2a0*/  @!P1 IMAD R5, R5, 0x8, R16 ;  /* 0x0000000805059824 */ /* 0x000fe200078e0210 */
[----:B------:R-:W0:Y:S03]  /*1d2b0*/  MUFU.TANH R13, R13 ;  /* 0x0000000d000d7308 */ /* 0x000e260000002400 */
[----:B------:R-:W-:-:S05]  /*1d2c0*/  @!P1 VIADD R5, R5, 0x2a840 ;  /* 0x0002a84005059836 */ /* 0x000fca0000000000 */
[----:B------:R-:W1:Y:S01]  /*1d2d0*/  MUFU.TANH R20, R20 ;  /* 0x0000001400147308 */ /* 0x000e620000002400 */
[----:B------:R-:W-:-:S07]  /*1d2e0*/  @!P1 PRMT R5, RZ, 0x654, R5 ;  /* 0x00000654ff059816 */ /* 0x000fce0000000005 */
        /* <DEDUP_REMOVED lines=69> */
[----:B-----5:R-:W-:-:S06]  /*1d740*/  FMUL.FTZ R119, R127, UR50 ;  /* 0x000000327f777c20 */ /* 0x020fcc0008410000 */
        /* <DEDUP_REMOVED lines=9> */
[----:B-----5:R-:W-:Y:S02]  /*1d7e0*/  @P2 SHF.R.U32.HI R126, RZ, R10, R11 ;  /* 0x0000000aff7e2219 */ /* 0x020fe4000001160b */
[----:B------:R-:W-:Y:S01]  /*1d7f0*/  ISETP.GE.AND P2, PT, R14, 0x1, PT ;  /* 0x000000010e00780c */ /* 0x000fe20003f46270 */
[----:B------:R-:W-:Y:S02]  /*1d800*/  WARPGROUP.DEPBAR.LE gsb0, 0x0 ;  /* 0x00008000000079c5 */ /* 0x000fe40000010000 */
[----:B------:R-:W-:-:S06]  /*1d810*/  WARPGROUP.ARRIVE ;  /* 0x00000000000079c5 */ /* 0x000fcc0000000000 */
[----:B------:R-:W-:Y:S03]  /*1d820*/  HGMMA.64x128x16.F32.BF16 R24, R136, gdesc[UR4].tnspB, R24, gsb0 ;  /* 0x41e0000488187df0 */ /* 0x000fe60008001818 */
[----:B------:R-:W-:Y:S02]  /*1d830*/  WARPGROUP.DEPBAR.LE gsb0, 0x0 ;  /* 0x00008000000079c5 */ /* 0x000fe40000010000 */
[----:B------:R-:W-:Y:S01]  /*1d840*/  FMUL.FTZ R136, R124, UR50 ;  /* 0x000000327c887c20 */ /* 0x000fe20008410000 */
[----:B------:R-:W-:Y:S01]  /*1d850*/  FMUL.FTZ R124, R125, UR50 ;  /* 0x000000327d7c7c20 */ /* 0x000fe20008410000 */
[----:B------:R-:W-:Y:S01]  /*1d860*/  FMUL.FTZ R139, R132, UR50 ;  /* 0x00000032848b7c20 */ /* 0x000fe20008410000 */
[----:B------:R-:W1:Y:S01]  /*1d870*/  SHFL.IDX PT, R125, R126, RZ, 0x1c1f ;  /* 0x001c1fff7e7d7589 */ /* 0x000e6200000e0000 */
[----:B------:R-:W-:Y:S02]  /*1d880*/  IMAD R132, R8, -0x60, RZ ;  /* 0xffffffa008847824 */ /* 0x000fe400078e02ff */
[----:B------:R-:W-:Y:S01]  /*1d890*/  FMUL.FTZ R137, R128, UR50 ;  /* 0x0000003280897c20 */ /* 0x000fe20008410000 */
[----:B------:R-:W-:Y:S01]  /*1d8a0*/  FMUL.FTZ R128, R129, UR50 ;  /* 0x0000003281807c20 */ /* 0x000fe20008410000 */
[----:B------:R-:W-:Y:S01]  /*1d8b0*/  FMUL.FTZ R138, R133, UR50 ;  /* 0x00000032858a7c20 */ /* 0x000fe20008410000 */
[----:B------:R-:W-:Y:S01]  /*1d8c0*/  VIADD R11, R132, 0x1 ;  /* 0x00000001840b7836 */ /* 0x000fe20000000000 */
[----:B------:R-:W0:Y:S01]  /*1d8d0*/  MUFU.TANH R136, R136 ;  /* 0x0000008800887308 */ /* 0x000e220000002400 */
[----:B------:R5:W-:Y:S02]  /*1d8e0*/  @!P1 SYNCS.ARRIVE.TRANS64.RED.A1T0 RZ, [R5+URZ], RZ ;  /* 0x000000ff05ff99a7 */ /* 0x000be4000810043f */
[----:B------:R-:W-:-:S05]  /*1d8f0*/  IMAD R11, R180, -0x2, R11 ;  /* 0xfffffffeb40b7824 */ /* 0x000fca00078e020b */
[----:B------:R-:W0:Y:S01]  /*1d900*/  MUFU.TANH R124, R124 ;  /* 0x0000007c007c7308 */ /* 0x000e220000002400 */
[----:B------:R-:W-:Y:S01]  /*1d910*/  IADD3 R130, -R163, R11, R164 ;  /* 0x0000000ba3827210 */ /* 0x000fe20007ffe1a4 */
[----:B-----5:R-:W-:-:S04]  /*1d920*/  VIADD R5, R11, 0xffffffff ;  /* 0xffffffff0b057836 */ /* 0x020fc80000000000 */
[C---:B------:R-:W-:Y:S02]  /*1d930*/  VIADD R134, R130.reuse, UR47 ;  /* 0x0000002f82867c36 */ /* 0x040fe40008000000 */
[----:B------:R-:W0:Y:S01]  /*1d940*/  MUFU.TANH R137, R137 ;  /* 0x0000008900897308 */ /* 0x000e220000002400 */
[----:B------:R-:W-:Y:S02]  /*1d950*/  VIADD R130, R130, UR4 ;  /* 0x0000000482827c36 */ /* 0x000fe40008000000 */
[--C-:B-1----:R-:W-:Y:S02]  /*1d960*/  IMAD.IADD R141, R134, 0x1, R125.reuse ;  /* 0x00000001868d7824 */ /* 0x102fe400078e027d */
[----:B------:R-:W-:-:S03]  /*1d970*/  IMAD.IADD R140, R130, 0x1, R125 ;  /* 0x00000001828c7824 */ /* 0x000fc600078e027d */
[----:B------:R-:W1:Y:S08]  /*1d980*/  MUFU.TANH R128, R128 ;  /* 0x0000008000807308 */ /* 0x000e700000002400 */
        /* <DEDUP_REMOVED lines=15> */
.L_x_1909:
[----:B------:R-:W-:-:S05]  /*1da80*/  IMAD.U32 R142, RZ, RZ, UR39 ;  /* 0x00000027ff8e7e24 */ /* 0x000fca000f8e00ff */
[----:B------:R-:W-:-:S13]  /*1da90*/  ISETP.NE.AND P2, PT, R142, 0x1, PT ;  /* 0x000000018e00780c */ /* 0x000fda0003f45270 */
[----:B------:R-:W1:Y:S02]  /*1daa0*/  @P2 LDC.64 R10, c[0x0][0x9e8] ;  /* 0x00027a00ff0a2b82 */ /* 0x000e640000000a00 */
[----:B-1----:R-:W-:-:S05]  /*1dab0*/  @P2 IMAD.HI.U32 R10, R125, R10, RZ ;  /* 0x0000000a7d0a2227 */ /* 0x002fca00078e00ff */
[----:B------:R-:W-:-:S07]  /*1dac0*/  @P2 SHF.R.U32.HI R125, RZ, R11, R10 ;  /* 0x0000000bff7d2219 */ /* 0x000fce000001160a */
.L_x_1910:
[----:B------:R-:W-:Y:S05]  /*1dad0*/  BSYNC B1 ;  /* 0x0000000000017941 */ /* 0x000fea0003800000 */
.L_x_1908:
[----:B------:R-:W-:-:S05]  /*1dae0*/  IMAD R125, R125, R142, R5 ;  /* 0x0000008e7d7d7224 */ /* 0x000fca00078e0205 */
[----:B------:R-:W-:Y:S02]  /*1daf0*/  VIADDMNMX R141, R125, R142, R141, PT ;  /* 0x0000008e7d8d7246 */ /* 0x000fe4000380018d */
[----:B------:R-:W-:-:S07]  /*1db00*/  VIMNMX R140, R140, R125, !PT ;  /* 0x0000007d8c8c7248 */ /* 0x000fce0007fe0100 */
.L_x_1907:
        /* <DEDUP_REMOVED lines=20> */
[----:B------:R-:W-:Y:S02]  /*1dc50*/  ISETP.LT.OR P4, PT, R141, 0x11, P4 ;  /* 0x000000118d00780c */ /* 0x000fe40002781670 */
[----:B------:R-:W-:Y:S02]  /*1dc60*/  P2R R90, PR, RZ, 0x20 ;  /* 0x00000020ff5a7803 */ /* 0x000fe40000000000 */
[----:B------:R-:W-:Y:S02]  /*1dc70*/  FSEL R93, R93, -INF , !P4 ;  /* 0xff8000005d5d7808 */ /* 0x000fe40006000000 */
[----:B------:R-:W-:-:S02]  /*1dc80*/  ISETP.GT.AND P4, PT, R140, 0x11, !P5 ;  /* 0x000000118c00780c */ /* 0x000fc40006f84270 */
        /* <DEDUP_REMOVED lines=109> */
.L_x_1913:
[----:B------:R-:W-:-:S05]  /*1e360*/  IMAD.U32 R138, RZ, RZ, UR39 ;  /* 0x00000027ff8a7e24 */ /* 0x000fca000f8e00ff */
[----:B------:R-:W-:-:S13]  /*1e370*/  ISETP.NE.AND P6, PT, R138, 0x1, PT ;  /* 0x000000018a00780c */ /* 0x000fda0003fc5270 */
[----:B------:R-:W0:Y:S02]  /*1e380*/  @P6 LDC.64 R10, c[0x0][0x9e8] ;  /* 0x00027a00ff0a6b82 */ /* 0x000e240000000a00 */
[----:B0-----:R-:W-:-:S05]  /*1e390*/  @P6 IMAD.HI.U32 R10, R126, R10, RZ ;  /* 0x0000000a7e0a6227 */ /* 0x001fca00078e00ff */
[----:B------:R-:W-:-:S07]  /*1e3a0*/  @P6 SHF.R.U32.HI R126, RZ, R11, R10 ;  /* 0x0000000bff7e6219 */ /* 0x000fce000001160a */
.L_x_1914:
[----:B------:R-:W-:Y:S05]  /*1e3b0*/  BSYNC B1 ;  /* 0x0000000000017941 */ /* 0x000fea0003800000 */
.L_x_1912:
[----:B------:R-:W-:-:S05]  /*1e3c0*/  IMAD R5, R126, R138, R5 ;  /* 0x0000008a7e057224 */ /* 0x000fca00078e0205 */
[----:B------:R-:W-:Y:S02]  /*1e3d0*/  VIADDMNMX R134, R5, R138, R134, PT ;  /* 0x0000008a05867246 */ /* 0x000fe40003800186 */
[----:B------:R-:W-:-:S07]  /*1e3e0*/  VIMNMX R130, R130, R5, !PT ;  /* 0x0000000582827248 */ /* 0x000fce0007fe0100 */
.L_x_1911:
        /* <DEDUP_REMOVED lines=102> */
[----:B------:R-:W-:Y:S02]  /*1ea50*/  ISETP.NE.AND P6, PT, R128, RZ, PT ;  /* 0x000000ff8000720c */ /* 0x000fe40003fc5270 */
[----:B------:R-:W-:Y:S02]  /*1ea60*/  FMNMX.FTZ R0, R151, R0, !PT ;  /* 0x0000000097007209 */ /* 0x000fe40007810000 */
[----:B------:R-:W-:Y:S02]  /*1ea70*/  FSEL R217, R120, -INF , !P2 ;  /* 0xff80000078d97808 */ /* 0x000fe40005000000 */
[----:B------:R-:W-:Y:S02]  /*1ea80*/  FMNMX.FTZ R0, R153, R0, !PT ;  /* 0x0000000099007209 */ /* 0x000fe40007810000 */
[----:B------:R-:W-:Y:S02]  /*1ea90*/  ISETP.GT.AND P2, PT, R130, RZ, !P6 ;  /* 0x000000ff8200720c */ /* 0x000fe40007744270 */
[----:B------:R-:W-:-:S02]  /*1eaa0*/  FMNMX.FTZ R0, R137, R0, !PT ;  /* 0x0000000089007209 */ /* 0x000fc40007810000 */
[----:B------:R-:W-:Y:S02]  /*1eab0*/  ISETP.LT.OR P2, PT, R134, 0x1, P2 ;  /* 0x000000018600780c */ /* 0x000fe40001741670 */
[----:B------:R-:W-:Y:S02]  /*1eac0*/  FMNMX.FTZ R0, R155, R0, !PT ;  /* 0x000000009b007209 */ /* 0x000fe40007810000 */
[----:B------:R-:W-:Y:S02]  /*1ead0*/  FSEL R2, R2, -INF , !P2 ;  /* 0xff80000002027808 */ /* 0x000fe40005000000 */
[----:B------:R-:W-:Y:S02]  /*1eae0*/  FMNMX.FTZ R0, R139, R0, !PT ;  /* 0x000000008b007209 */ /* 0x000fe40007810000 */
[----:B------:R-:W-:Y:S02]  /*1eaf0*/  ISETP.NE.AND P6, PT, R132, RZ, PT ;  /* 0x000000ff8400720c */ /* 0x000fe40003fc5270 */
[----:B------:R-:W-:-:S02]  /*1eb00*/  FMNMX.FTZ R6, R141, R0, !PT ;  /* 0x000000008d067209 */ /* 0x000fc40007810000 */
[----:B------:R-:W-:-:S03]  /*1eb10*/  ISETP.GT.AND P3, PT, R130, 0x59, !P6 ;  /* 0x000000598200780c */ /* 0x000fc60007764270 */
[----:B------:R-:W0:Y:S01]  /*1eb20*/  SHFL.BFLY PT, R5, R6, 0x2, 0x1f ;  /* 0x0c401f0006057f89 */ /* 0x000e2200000e0000 */
[----:B------:R-:W-:-:S04]  /*1eb30*/  ISETP.LT.OR P3, PT, R134, 0x5a, P3 ;  /* 0x0000005a8600780c */ /* 0x000fc80001f61670 */
[----:B------:R-:W-:Y:S02]  /*1eb40*/  FSEL R123, R123, -INF , !P3 ;  /* 0xff8000007b7b7808 */ /* 0x000fe40005800000 */
        /* <DEDUP_REMOVED lines=13> */
[----:B------:R-:W-:Y:S02]  /*1ec20*/  FMNMX.FTZ R6, R99, R6, !PT ;  /* 0x0000000663067209 */ /* 0x000fe40007810000 */
[----:B------:R-:W-:-:S02]  /*1ec30*/  FSEL R88, R5, RZ, P2 ;  /* 0x000000ff05587208 */ /* 0x000fc40001000000 */
[----:B------:R-:W-:Y:S02]  /*1ec40*/  FMNMX.FTZ R6, R199, R6, !PT ;  /* 0x00000006c7067209 */ /* 0x000fe40007810000 */
[----:B------:R-:W-:Y:S02]  /*1ec50*/  FSEL R0, R0, RZ, P2 ;  /* 0x000000ff00007208 */ /* 0x000fe40001000000 */
[----:B------:R-:W-:-:S03]  /*1ec60*/  FMNMX.FTZ R6, R103, R6, !PT ;  /* 0x0000000667067209 */ /* 0x000fc60007810000 */
[--C-:B------:R-:W-:Y:S01]  /*1ec70*/  FFMA.FTZ R158, R89, R10, -R0.reuse ;  /* 0x0000000a599e7223 */ /* 0x100fe20000010800 */
[----:B------:R-:W-:Y:S01]  /*1ec80*/  FMNMX.FTZ R6, R207, R6, !PT ;  /* 0x00000006cf067209 */ /* 0x000fe20007810000 */
[-CC-:B------:R-:W-:Y:S01]  /*1ec90*/  FFMA.FTZ R89, R127, R10.reuse, -R0.reuse ;  /* 0x0000000a7f597223 */ /* 0x180fe20000010800 */
[----:B------:R-:W-:Y:S01]  /*1eca0*/  FSEL R127, R122, -INF , !P5 ;  /* 0xff8000007a7f7808 */ /* 0x000fe20006800000 */
        /* <DEDUP_REMOVED lines=31> */
[----:B------:R-:W-:Y:S01]  /*1eea0*/  MUFU.EX2 R156, R156 ;  /* 0x0000009c009c7308 */ /* 0x000fe20000000800 */
[----:B------:R-:W-:-:S04]  /*1eeb0*/  FMNMX.FTZ R6, R121, R6, !PT ;  /* 0x0000000679067209 */ /* 0x000fc80007810000 */
[----:B------:R-:W-:-:S03]  /*1eec0*/  FMNMX.FTZ R6, R127, R6, !PT ;  /* 0x000000067f067209 */ /* 0x000fc60007810000 */
[----:B------:R-:W-:Y:S01]  /*1eed0*/  MUFU.EX2 R158, R158 ;  /* 0x0000009e009e7308 */ /* 0x000fe20000000800 */
[----:B------:R-:W-:-:S05]  /*1eee0*/  FMNMX.FTZ R6, R123, R6, !PT ;  /* 0x000000067b067209 */ /* 0x000fca0007810000 */
[----:B------:R-:W0:Y:S02]  /*1eef0*/  SHFL.BFLY PT, R129, R6, 0x2, 0x1f ;  /* 0x0c401f0006817f89 */ /* 0x000e2400000e0000 */
        /* <DEDUP_REMOVED lines=11> */
[----:B------:R-:W-:-:S03]  /*1efb0*/  FADD.FTZ R133, -R88, R15 ;  /* 0x0000000f58857221 */ /* 0x000fc60000010100 */
[C---:B------:R-:W-:Y:S01]  /*1efc0*/  FSETP.NEU.FTZ.AND P2, PT, R6.reuse, -INF , PT ;  /* 0xff8000000600780b */ /* 0x040fe20003f5d000 */
[-C--:B------:R-:W-:Y:S01]  /*1efd0*/  FMUL.FTZ R92, R6, R10.reuse ;  /* 0x0000000a065c7220 */ /* 0x080fe20000410000 */
[----:B------:R-:W-:Y:S01]  /*1efe0*/  FMUL.FTZ R0, R133, R10 ;  /* 0x0000000a85007220 */ /* 0x000fe20000410000 */
[----:B------:R-:W-:Y:S03]  /*1eff0*/  MUFU.EX2 R150, R150 ;  /* 0x0000009600967308 */ /* 0x000fe60000000800 */
[----:B------:R-:W-:-:S05]  /*1f000*/  FSEL R92, R92, RZ, P2 ;  /* 0x000000ff5c5c7208 */ /* 0x000fca0001000000 */
[----:B------:R-:W0:Y:S01]  /*1f010*/  MUFU.EX2 R0, R0 ;  /* 0x0000000000007308 */ /* 0x000e220000000800 */
[-CC-:B------:R-:W-:Y:S01]  /*1f020*/  FFMA.FTZ R133, R2, R10.reuse, -R92.reuse ;  /* 0x0000000a02857223 */ /* 0x180fe2000001085c */
[----:B------:R-:W-:Y:S01]  /*1f030*/  FSEL R2, R6, RZ, P2 ;  /* 0x000000ff06027208 */ /* 0x000fe20001000000 */
[-CC-:B------:R-:W-:Y:S01]  /*1f040*/  FFMA.FTZ R20, R11, R10.reuse, -R92.reuse ;  /* 0x0000000a0b147223 */ /* 0x180fe2000001085c */
[-CC-:B------:R-:W-:Y:S01]  /*1f050*/  FFMA.FTZ R11, R21, R10.reuse, -R92.reuse ;  /* 0x0000000a150b7223 */ /* 0x180fe2000001085c */
[-CC-:B------:R-:W-:Y:S01]  /*1f060*/  FFMA.FTZ R88, R157, R10.reuse, -R92.reuse ;  /* 0x0000000a9d587223 */ /* 0x180fe2000001085c */
[-CC-:B------:R-:W-:Y:S01]  /*1f070*/  FFMA.FTZ R153, R91, R10.reuse, -R92.reuse ;  /* 0x0000000a5b997223 */ /* 0x180fe2000001085c */
[----:B------:R-:W-:Y:S01]  /*1f080*/  FADD.FTZ R9, -R2, R9 ;  /* 0x0000000902097221 */ /* 0x000fe20000010100 */
[----:B------:R-:W-:Y:S01]  /*1f090*/  MUFU.EX2 R133, R133 ;  /* 0x0000008500857308 */ /* 0x000fe20000000800 */
[-CC-:B------:R-:W-:Y:S01]  /*1f0a0*/  FFMA.FTZ R90, R159, R10.reuse, -R92.reuse ;  /* 0x0000000a9f5a7223 */ /* 0x180fe2000001085c */
[-CC-:B------:R-:W-:Y:S01]  /*1f0b0*/  FFMA.FTZ R155, R95, R10.reuse, -R92.reuse ;  /* 0x0000000a5f9b7223 */ /* 0x180fe2000001085c */
[-C--:B------:R-:W-:Y:S01]  /*1f0c0*/  FMUL.FTZ R9, R9, R10.reuse ;  /* 0x0000000a09097220 */ /* 0x080fe20000410000 */
[-CC-:B------:R-:W-:Y:S01]  /*1f0d0*/  FFMA.FTZ R94, R97, R10.reuse, -R92.reuse ;  /* 0x0000000a615e7223 */ /* 0x180fe2000001085c */
[-CC-:B------:R-:W-:Y:S01]  /*1f0e0*/  FFMA.FTZ R149, R99, R10.reuse, -R92.reuse ;  /* 0x0000000a63957223 */ /* 0x180fe2000001085c */
[-CC-:B------:R-:W-:Y:S01]  /*1f0f0*/  FFMA.FTZ R96, R199, R10.reuse, -R92.reuse ;  /* 0x0000000ac7607223 */ /* 0x180fe2000001085c */
[--C-:B------:R-:W-:Y:S01]  /*1f100*/  FFMA.FTZ R151, R103, R10, -R92.reuse ;  /* 0x0000000a67977223 */ /* 0x100fe2000001085c */
[----:B------:R-:W1:Y:S01]  /*1f110*/  MUFU.EX2 R2, R9 ;  /* 0x0000000900027308 */ /* 0x000e620000000800 */
[----:B0-----:R-:W-:Y:S01]  /*1f120*/  FFMA.FTZ R21, R0, R4, R13 ;  /* 0x0000000400157223 */ /* 0x001fe2000001000d */
[-CC-:B------:R-:W-:Y:S01]  /*1f130*/  FFMA.FTZ R98, R207, R10.reuse, -R92.reuse ;  /* 0x0000000acf627223 */ /* 0x180fe2000001085c */
[-CC-:B------:R-:W-:Y:S01]  /*1f140*/  FFMA.FTZ R145, R107, R10.reuse, -R92.reuse ;  /* 0x0000000a6b917223 */ /* 0x180fe2000001085c */
[-CC-:B------:R-:W-:Y:S01]  /*1f150*/  FFMA.FTZ R100, R209, R10.reuse, -R92.reuse ;  /* 0x0000000ad1647223 */ /* 0x180fe2000001085c */
[----:B------:R-:W-:Y:S01]  /*1f160*/  FADD.FTZ R21, R156, R21 ;  /* 0x000000159c157221 */ /* 0x000fe20000010000 */
[-CC-:B------:R-:W-:Y:S01]  /*1f170*/  FFMA.FTZ R147, R111, R10.reuse, -R92.reuse ;  /* 0x0000000a6f937223 */ /* 0x180fe2000001085c */
[-CC-:B------:R-:W-:Y:S01]  /*1f180*/  FFMA.FTZ R102, R211, R10.reuse, -R92.reuse ;  /* 0x0000000ad3667223 */ /* 0x180fe2000001085c */
[----:B------:R-:W0:Y:S01]  /*1f190*/  MUFU.EX2 R20, R20 ;  /* 0x0000001400147308 */ /* 0x000e220000000800 */
[----:B------:R-:W-:Y:S01]  /*1f1a0*/  FADD.FTZ R4, R158, R21 ;  /* 0x000000159e047221 */ /* 0x000fe20000010000 */
[-CC-:B------:R-:W-:Y:S01]  /*1f1b0*/  FFMA.FTZ R143, R215, R10.reuse, -R92.reuse ;  /* 0x0000000ad78f7223 */ /* 0x180fe2000001085c */
[-CC-:B------:R-:W-:Y:S01]  /*1f1c0*/  FFMA.FTZ R119, R119, R10.reuse, -R92.reuse ;  /* 0x0000000a77777223 */ /* 0x180fe2000001085c */
[-C--:B------:R-:W-:Y:S01]  /*1f1d0*/  FFMA.FTZ R217, R217, R10.reuse, -R92 ;  /* 0x0000000ad9d97223 */ /* 0x080fe2000001085c */
[----:B------:R-:W-:Y:S01]  /*1f1e0*/  FADD.FTZ R21, R89, R4 ;  /* 0x0000000459157221 */ /* 0x000fe20000010000 */
[-CC-:B------:R-:W-:Y:S01]  /*1f1f0*/  FFMA.FTZ R121, R121, R10.reuse, -R92.reuse ;  /* 0x0000000a79797223 */ /* 0x180fe2000001085c */
[-C--:B------:R-:W-:Y:S01]  /*1f200*/  FFMA.FTZ R127, R127, R10.reuse, -R92 ;  /* 0x0000000a7f7f7223 */ /* 0x080fe2000001085c */
[----:B------:R-:W2:Y:S01]  /*1f210*/  MUFU.EX2 R11, R11 ;  /* 0x0000000b000b7308 */ /* 0x000ea20000000800 */
[----:B------:R-:W-:Y:S01]  /*1f220*/  FADD.FTZ R4, R152, R21 ;  /* 0x0000001598047221 */ /* 0x000fe20000010000 */
[----:B-1----:R-:W-:Y:S01]  /*1f230*/  FFMA.FTZ R3, R2, R3, R133 ;  /* 0x0000000302037223 */ /* 0x002fe20000010085 */
[----:B------:R-:W-:Y:S01]  /*1f240*/  @!P1 PRMT R21, RZ, 0x654, R12 ;  /* 0x00000654ff159816 */ /* 0x000fe2000000000c */
[-C--:B------:R-:W-:Y:S01]  /*1f250*/  FFMA.FTZ R12, R117, R10.reuse, -R92 ;  /* 0x0000000a750c7223 */ /* 0x080fe2000001085c */
[----:B------:R-:W-:Y:S01]  /*1f260*/  FADD.FTZ R9, R93, R4 ;  /* 0x000000045d097221 */ /* 0x000fe20000010000 */
[----:B------:R-:W-:Y:S01]  /*1f270*/  FFMA.FTZ R123, R123, R10, -R92 ;  /* 0x0000000a7b7b7223 */ /* 0x000fe2000001085c */
[----:B------:R-:W-:Y:S01]  /*1f280*/  ISETP.GT.AND P2, PT, R8, R179, PT ;  /* 0x000000b30800720c */ /* 0x000fe20003f44270 */
[----:B------:R-:W1:Y:S01]  /*1f290*/  MUFU.EX2 R88, R88 ;  /* 0x0000005800587308 */ /* 0x000e620000000800 */
[----:B0-----:R-:W-:Y:S01]  /*1f2a0*/  FADD.FTZ R4, R20, R3 ;  /* 0x0000000314047221 */ /* 0x001fe20000010000 */
[----:B------:R-:W-:Y:S01]  /*1f2b0*/  FADD.FTZ R104, R154, R9 ;  /* 0x000000099a687221 */ /* 0x000fe20000010000 */
[----:B------:R0:W-:Y:S01]  /*1f2c0*/  @!P1 SYNCS.ARRIVE.TRANS64.RED.A1T0 RZ, [R21+URZ], RZ ;  /* 0x000000ff15ff99a7 */ /* 0x0001e2000810043f */
[----:B------:R-:W-:Y:S01]  /*1f2d0*/  F2FP.BF16.F32.PACK_AB R157, R20, R133 ;  /* 0x00000085149d723e */ /* 0x000fe200000010ff */
[----:B------:R-:W-:-:S02]  /*1f2e0*/  VIADD R8, R8, 0xffffffff ;  /* 0xffffffff08087836 */ /* 0x000fc40000000000 */
[----:B------:R-:W-:Y:S01]  /*1f2f0*/  FADD.FTZ R9, R125, R104 ;  /* 0x000000687d097221 */ /* 0x000fe20000010000 */
[----:B------:R-:W-:Y:S01]  /*1f300*/  F2FP.BF16.F32.PACK_AB R156, R156, R13 ;  /* 0x0000000d9c9c723e */ /* 0x000fe200000010ff */
[----:B------:R-:W3:Y:S01]  /*1f310*/  MUFU.EX2 R153, R153 ;  /* 0x0000009900997308 */ /* 0x000ee20000000800 */
[----:B--2---:R-:W-:Y:S01]  /*1f320*/  FADD.FTZ R3, R11, R4 ;  /* 0x000000040b037221 */ /* 0x004fe20000010000 */
[----:B------:R-:W-:Y:S01]  /*1f330*/  FADD.FTZ R104, R148, R9 ;  /* 0x0000000994687221 */ /* 0x000fe20000010000 */
[----:B------:R-:W-:Y:S01]  /*1f340*/  F2FP.BF16.F32.PACK_AB R158, R89, R158 ;  /* 0x0000009e599e723e */ /* 0x000fe200000010ff */
[----:B------:R-:W-:Y:S01]  /*1f350*/  IMAD.MOV.U32 R20, RZ, RZ, R23 ;  /* 0x000000ffff147224 */ /* 0x000fe200078e0017 */
[----:B------:R-:W-:Y:S01]  /*1f360*/  F2FP.BF16.F32.PACK_AB R152, R93, R152 ;  /* 0x000000985d98723e */ /* 0x000fe200000010ff */
[----:B------:R-:W-:Y:S01]  /*1f370*/  FADD.FTZ R9, R101, R104 ;  /* 0x0000006865097221 */ /* 0x000fe20000010000 */
[----:B------:R-:W-:Y:S01]  /*1f380*/  F2FP.BF16.F32.PACK_AB R154, R125, R154 ;  /* 0x0000009a7d9a723e */ /* 0x000fe200000010ff */
[----:B------:R-:W2:Y:S01]  /*1f390*/  MUFU.EX2 R90, R90 ;  /* 0x0000005a005a7308 */ /* 0x000ea20000000800 */
[----:B-1----:R-:W-:Y:S01]  /*1f3a0*/  FADD.FTZ R4, R88, R3 ;  /* 0x0000000358047221 */ /* 0x002fe20000010000 */
[----:B------:R-:W-:Y:S01]  /*1f3b0*/  FADD.FTZ R104, R150, R9 ;  /* 0x0000000996687221 */ /* 0x000fe20000010000 */
[----:B------:R-:W-:Y:S01]  /*1f3c0*/  F2FP.BF16.F32.PACK_AB R148, R101, R148 ;  /* 0x000000946594723e */ /* 0x000fe200000010ff */
[----:B0-----:R-:W-:Y:S01]  /*1f3d0*/  IMAD.MOV.U32 R21, RZ, RZ, R22 ;  /* 0x000000ffff157224 */ /* 0x001fe200078e0016 */
[----:B------:R-:W-:-:S03]  /*1f3e0*/  F2FP.BF16.F32.PACK_AB R159, R88, R11 ;  /* 0x0000000b589f723e */ /* 0x000fc600000010ff */
[----:B------:R-:W0:Y:S01]  /*1f3f0*/  MUFU.EX2 R155, R155 ;  /* 0x0000009b009b7308 */ /* 0x000e220000000800 */
[----:B---3--:R-:W-:-:S07]  /*1f400*/  FADD.FTZ R3, R153, R4 ;  /* 0x0000000499037221 */ /* 0x008fce0000010000 */
        /* <DEDUP_REMOVED lines=31> */
[----:B------:R1:W-:Y:S01]  /*1f600*/  MUFU.EX2 R15, R141 ;  /* 0x0000008d000f7308 */ /* 0x0003e20000000800 */
[----:B--2---:R-:W-:-:S07]  /*1f610*/  FADD.FTZ R104, R146, R9 ;  /* 0x0000000992687221 */ /* 0x004fce0000010000 */
[----:B------:R-:W2:Y:S01]  /*1f620*/  MUFU.EX2 R113, R113 ;  /* 0x0000007100717308 */ /* 0x000ea20000000800 */
[----:B-1----:R-:W-:Y:S01]  /*1f630*/  FFMA.FTZ R141, R213, R10, -R92 ;  /* 0x0000000ad58d7223 */ /* 0x002fe2000001085c */
[----:B0-----:R-:W-:-:S06]  /*1f640*/  FADD.FTZ R3, R147, R4 ;  /* 0x0000000493037221 */ /* 0x001fcc0000010000 */
[----:B------:R-:W0:Y:S08]  /*1f650*/  MUFU.EX2 R102, R102 ;  /* 0x0000006600667308 */ /* 0x000e300000000800 */
        /* <DEDUP_REMOVED lines=37> */
[----:B-1----:R-:W-:Y:S01]  /*1f8b0*/  FADD.FTZ R104, R138, R9 ;  /* 0x000000098a687221 */ /* 0x002fe20000010000 */
[C---:B------:R-:W-:Y:S01]  /*1f8c0*/  F2FP.BF16.F32.PACK_AB R138, R15.reuse, R138 ;  /* 0x0000008a0f8a723e */ /* 0x040fe200000010ff */
[----:B------:R-:W-:Y:S02]  /*1f8d0*/  IMAD.MOV.U32 R9, RZ, RZ, R6 ;  /* 0x000000ffff097224 */ /* 0x000fe400078e0006 */
[----:B------:R-:W-:Y:S01]  /*1f8e0*/  FADD.FTZ R4, R15, R104 ;  /* 0x000000680f047221 */ /* 0x000fe20000010000 */
[----:B------:R-:W-:Y:S02]  /*1f8f0*/  IMAD.MOV.U32 R15, RZ, RZ, R5 ;  /* 0x000000ffff0f7224 */ /* 0x000fe400078e0005 */
[----:B--2---:R-:W-:-:S04]  /*1f900*/  FADD.FTZ R3, R108, R3 ;  /* 0x000000036c037221 */ /* 0x004fc80000010000 */
[C---:B0-----:R-:W-:Y:S01]  /*1f910*/  FADD.FTZ R3, R123.reuse, R3 ;  /* 0x000000037b037221 */ /* 0x041fe20000010000 */
[----:B------:R-:W-:Y:S01]  /*1f920*/  F2FP.BF16.F32.PACK_AB R139, R123, R108 ;  /* 0x0000006c7b8b723e */ /* 0x000fe200000010ff */
[----:B------:R-:W-:Y:S06]  /*1f930*/  @P2 BRA `(.L_x_1915) ;  /* 0xffffffc800402947 */ /* 0x000fec000383ffff */
.L_x_1896:
[----:B------:R-:W-:Y:S05]  /*1f940*/  BSYNC B0 ;  /* 0x0000000000007941 */ /* 0x000fea0003800000 */
.L_x_1895:
        /* <DEDUP_REMOVED lines=67> */
.L_x_1916:
[----:B------:R-:W-:Y:S01]  /*1fd80*/  IMAD R11, R22, 0x8, R16 ;  /* 0x00000008160b7824 */ /* 0x000fe200078e0210 */
[----:B------:R-:W-:-:S04]  /*1fd90*/  SHF.L.U32 R0, R23, 0x1f, RZ ;  /* 0x0000001f17007819 */ /* 0x000fc800000006ff */
[----:B------:R0:W1:Y:S01]  /*1fda0*/  SYNCS.PHASECHK.TRANS64.TRYWAIT P2, [R11+URZ+0x2a850], R0 ;  /* 0x02a850000b0075a7 */ /* 0x000062000804017f */
[----:B------:R-:W-:Y:S05]  /*1fdb0*/  @!P0 BRA `(.L_x_1917) ;  /* 0x0000000000048947 */ /* 0x000fea0003800000 */
[----:B------:R-:W-:Y:S01]  /*1fdc0*/  BPT.TRAP 0x1 ;  /* 0x000000040000795c */ /* 0x000fe20000300000 */
.L_x_1917:
        /* <DEDUP_REMOVED lines=9> */
.L_x_1919:
[----:B------:R-:W-:Y:S05]  /*1fe60*/  BSYNC B0 ;  /* 0x0000000000007941 */ /* 0x000fea0003800000 */
.L_x_1918:
[----:B------:R-:W-:Y:S01]  /*1fe70*/  IMAD.MOV.U32 R9, RZ, RZ, 0x40000040 ;  /* 0x40000040ff097424 */ /* 0x000fe200078e00ff */
[C---:B------:R-:W-:Y:S01]  /*1fe80*/  R2UR UR6, R8.reuse ;  /* 0x00000000080672ca */ /* 0x040fe200000e0000 */
[----:B------:R-:W-:Y:S01]  /*1fe90*/  WARPGROUP.ARRIVE ;  /* 0x00000000000079c5 */ /* 0x000fe20000000000 */
[----:B------:R-:W-:Y:S01]  /*1fea0*/  VIADD R12, R8, 0x80 ;  /* 0x00000080080c7836 */ /* 0x000fe20000000000 */
[----:B------:R-:W2:Y:S01]  /*1feb0*/  SHFL.BFLY PT, R7, R4, 0x2, 0x1f ;  /* 0x0c401f0004077f89 */ /* 0x000ea200000e0000 */
[----:B------:R-:W-:Y:S01]  /*1fec0*/  R2UR UR7, R9 ;  /* 0x00000000090772ca */ /* 0x000fe200000e0000 */
[----:B------:R-:W-:Y:S02]  /*1fed0*/  IMAD.MOV.U32 R13, RZ, RZ, 0x40000040 ;  /* 0x40000040ff0d7424 */ /* 0x000fe400078e00ff */
[----:B------:R-:W-:Y:S01]  /*1fee0*/  IMAD.MOV.U32 R9, RZ, RZ, 0x40000040 ;  /* 0x40000040ff097424 */ /* 0x000fe200078e00ff */
[----:B01----:R-:W0:Y:S01]  /*1fef0*/  SHFL.BFLY PT, R0, R3, 0x2, 0x1f ;  /* 0x0c401f0003007f89 */ /* 0x003e2200000e0000 */
[----:B------:R-:W-:-:S02]  /*1ff00*/  @!P1 VIADD R11, R11, 0x2a860 ;  /* 0x0002a8600b0b9836 */ /* 0x000fc40000000000 */
[----:B------:R-:W-:Y:S02]  /*1ff10*/  VIADD R22, R22, 0x1 ;  /* 0x0000000116167836 */ /* 0x000fe40000000000 */
[----:B------:R-:W-:Y:S01]  /*1ff20*/  IMAD.MOV.U32 R20, RZ, RZ, -0x800000 ;  /* 0xff800000ff147424 */ /* 0x000fe200078e00ff */
[----:B------:R-:W-:Y:S01]  /*1ff30*/  @!P1 PRMT R11, RZ, 0x654, R11 ;  /* 0x00000654ff0b9816 */ /* 0x000fe2000000000b */
[----:B------:R-:W-:Y:S01]  /*1ff40*/  VIADD R187, R187, 0x1 ;  /* 0x00000001bbbb7836 */ /* 0x000fe20000000000 */
[----:B------:R-:W-:Y:S01]  /*1ff50*/  ISETP.NE.AND P2, PT, R22, 0x2, PT ;  /* 0x000000021600780c */ /* 0x000fe20003f45270 */
[----:B------:R-:W-:Y:S01]  /*1ff60*/  HGMMA.64x128x16.F32.BF16 R24, R156, gdesc[UR4].tnspB, R24, gsb0 ;  /* 0x41e000049c187df0 */ /* 0x000fe20008001818 */
[----:B------:R-:W-:Y:S01]  /*1ff70*/  R2UR UR6, R12 ;  /* 0x000000000c0672ca */ /* 0x000fe200000e0000 */
[----:B------:R-:W-:Y:S01]  /*1ff80*/  VIADD R12, R8, 0x100 ;  /* 0x00000100080c7836 */ /* 0x000fe20000000000 */
[----:B------:R-:W-:Y:S01]  /*1ff90*/  R2UR UR7, R13 ;  /* 0x000000000d0772ca */ /* 0x000fe200000e0000 */
[----:B------:R-:W-:Y:S01]  /*1ffa0*/  IMAD.MOV.U32 R13, RZ, RZ, 0x40000040 ;  /* 0x40000040ff0d7424 */ /* 0x000fe200078e00ff */
[----:B------:R-:W-:Y:S01]  /*1ffb0*/  SEL R22, R22, RZ, P2 ;  /* 0x000000ff16167207 */ /* 0x000fe20001000000 */
[----:B--2---:R-:W-:Y:S01]  /*1ffc0*/  FADD.FTZ R7, R7, R4 ;  /* 0x0000000407077221 */ /* 0x004fe20000010000 */
[----:B0-----:R-:W-:Y:S01]  /*1ffd0*/  FADD.FTZ R2, R0, R3 ;  /* 0x0000000300027221 */ /* 0x001fe20000010000 */
[----:B------:R-:W-:-:S03]  /*1ffe0*/  IMAD.MOV.U32 R3, RZ, RZ, RZ ;  /* 0x000000ffff037224 */ /* 0x000fc600078e00ff */
[----:B------:R-:W0:Y:S01]  /*1fff0*/  SHFL.BFLY PT, R0, R7, 0x1, 0x1f ;  /* 0x0c201f0007007f89 */ /* 0x000e2200000e0000 */
        /* <DEDUP_REMOVED lines=19> */
[----:B0-----:R-:W-:Y:S01]  /*20130*/  FADD.FTZ R12, R7, R0 ;  /* 0x00000000070c7221 */ /* 0x001fe20000010000 */
[----:B------:R-:W-:Y:S02]  /*20140*/  R2UR UR7, R13 ;  /* 0x000000000d0772ca */ /* 0x000fe400000e0000 */
[----:B------:R-:W-:Y:S02]  /*20150*/  SEL R0, RZ, 0x1, P2 ;  /* 0x00000001ff007807 */ /* 0x000fe40001000000 */
[----:B------:R-:W-:Y:S02]  /*20160*/  FSETP.NE.FTZ.AND P0, PT, R12, RZ, PT ;  /* 0x000000ff0c00720b */ /* 0x000fe40003f15000 */
[----:B------:R-:W-:Y:S01]  /*20170*/  LOP3.LUT R23, R23, R0, RZ, 0x3c, !PT ;  /* 0x0000000017177212 */ /* 0x000fe200078e3cff */
[----:B------:R-:W-:-:S10]  /*20180*/  IMAD.MOV.U32 R0, RZ, RZ, -0x800000 ;  /* 0xff800000ff007424 */ /* 0x000fd400078e00ff */
[----:B------:R-:W0:Y:S08]  /*20190*/  @P0 MUFU.LG2 R4, R12 ;  /* 0x0000000c00040308 */ /* 0x000e300000000c00 */
[----:B------:R-:W-:Y:S01]  /*201a0*/  @P0 MUFU.RCP R3, R12 ;  /* 0x0000000c00030308 */ /* 0x000fe20000001000 */
[----:B0-----:R-:W-:Y:S01]  /*201b0*/  @P0 FMUL.FTZ R7, R4, 0.69314718246459960938 ;  /* 0x3f31721804070820 */ /* 0x001fe20000410000 */
[----:B------:R-:W-:-:S02]  /*201c0*/  WARPGROUP.DEPBAR.LE gsb0, 0x0 ;  /* 0x00008000000079c5 */ /* 0x000fc40000010000 */
[----:B------:R-:W-:-:S06]  /*201d0*/  WARPGROUP.ARRIVE ;  /* 0x00000000000079c5 */ /* 0x000fcc0000000000 */
[----:B------:R-:W-:Y:S01]  /*201e0*/  HGMMA.64x128x16.F32.BF16 R24, R140, gdesc[UR4].tnspB, R24, gsb0 ;  /* 0x41e000048c187df0 */ /* 0x000fe20008001818 */
[----:B------:R-:W-:Y:S01]  /*201f0*/  R2UR UR6, R8 ;  /* 0x00000000080672ca */ /* 0x000fe200000e0000 */
[----:B------:R-:W-:Y:S01]  /*20200*/  IMAD.MOV.U32 R8, RZ, RZ, RZ ;  /* 0x000000ffff087224 */ /* 0x000fe200078e00ff */
[----:B------:R-:W-:Y:S02]  /*20210*/  R2UR UR7, R9 ;  /* 0x00000000090772ca */ /* 0x000fe400000e0000 */
[----:B------:R-:W0:Y:S02]  /*20220*/  SHFL.BFLY PT, R9, R2, 0x1, 0x1f ;  /* 0x0c201f0002097f89 */ /* 0x000e2400000e0000 */
[----:B0-----:R-:W-:Y:S01]  /*20230*/  FADD.FTZ R13, R2, R9 ;  /* 0x00000009020d7221 */ /* 0x001fe20000010000 */
[----:B------:R-:W-:-:S04]  /*20240*/  @P0 FMUL.FTZ R2, R10, 0.69314718246459960938 ;  /* 0x3f3172180a020820 */ /* 0x000fc80000410000 */
[----:B------:R-:W-:Y:S01]  /*20250*/  FSETP.NE.FTZ.AND P3, PT, R13, RZ, PT ;  /* 0x000000ff0d00720b */ /* 0x000fe20003f75000 */
[----:B------:R-:W-:Y:S01]  /*20260*/  @P0 FFMA.FTZ R0, R2, R5, R7 ;  /* 0x0000000502000223 */ /* 0x000fe20000010007 */
[----:B------:R-:W-:-:S11]  /*20270*/  PLOP3.LUT P0, PT, PT, PT, PT, 0x8, 0x0 ;  /* 0x000000000000781c */ /* 0x000fd60003f0e170 */
        /* <DEDUP_REMOVED lines=9> */
[----:B------:R0:W-:Y:S01]  /*20310*/  @!P1 SYNCS.ARRIVE.TRANS64.RED.A1T0 RZ, [R11+URZ], RZ ;  /* 0x000000ff0bff99a7 */ /* 0x0001e2000810043f */
[-C--:B------:R-:W-:Y:S01]  /*20320*/  FMUL.FTZ R21, R36, R3.reuse ;  /* 0x0000000324157220 */ /* 0x080fe20000410000 */
        /* <DEDUP_REMOVED lines=62> */
[----:B0-----:R-:W-:-:S07]  /*20710*/  FMUL.FTZ R87, R87, R8 ;  /* 0x0000000857577220 */ /* 0x001fce0000410000 */
.L_x_1781:
        /* <DEDUP_REMOVED lines=10> */
[----:B------:R-:W-:Y:S01]  /*207c0*/  ULDC.64 UR4, c[0x0][0xc00] ;  /* 0x0003000000047ab9 */ /* 0x000fe20000000a00 */
[----:B------:R-:W-:Y:S01]  /*207d0*/  F2FP.BF16.F32.PACK_AB R35, R46, R35 ;  /* 0x000000232e23723e */ /* 0x000fe200000010ff */
[----:B------:R-:W-:Y:S01]  /*207e0*/  ULDC.64 UR6, c[0x0][0x208] ;  /* 0x0000820000067ab9 */ /* 0x000fe20000000a00 */
[----:B------:R-:W-:Y:S02]  /*207f0*/  F2FP.BF16.F32.PACK_AB R37, R38, R37 ;  /* 0x000000252625723e */ /* 0x000fe400000010ff */
[----:B------:R-:W-:Y:S02]  /*20800*/  F2FP.BF16.F32.PACK_AB R36, R73, R36 ;  /* 0x000000244924723e */ /* 0x000fe400000010ff */
[----:B------:R-:W-:Y:S02]  /*20810*/  F2FP.BF16.F32.PACK_AB R38, R77, R76 ;  /* 0x0000004c4d26723e */ /* 0x000fe400000010ff */
[----:B------:R-:W-:-:S02]  /*20820*/  F2FP.BF16.F32.PACK_AB R39, R42, R39 ;  /* 0x000000272a27723e */ /* 0x000fc400000010ff */
[----:B------:R-:W-:Y:S02]  /*20830*/  MOV R2, R16 ;  /* 0x0000001000027202 */ /* 0x000fe40000000f00 */
[----:B--2---:R-:W-:-:S03]  /*20840*/  MOV R3, R5 ;  /* 0x0000000500037202 */ /* 0x004fc60000000f00 */
[----:B------:R-:W-:-:S03]  /*20850*/  IMAD.WIDE R4, R226, 0x2, R2 ;  /* 0x00000002e2047825 */ /* 0x000fc600078e0202 */
[C---:B------:R-:W-:Y:S02]  /*20860*/  IADD3 R101, P3, R4.reuse, 0x4000, RZ ;  /* 0x0000400004657810 */ /* 0x040fe40007f7e0ff */
[----:B------:R-:W-:Y:S02]  /*20870*/  LOP3.LUT R15, R4, 0x380, RZ, 0xc0, !PT ;  /* 0x00000380040f7812 */ /* 0x000fe400078ec0ff */
[----:B------:R-:W-:Y:S02]  /*20880*/  LOP3.LUT R14, R101, 0x380, RZ, 0xc0, !PT ;  /* 0x00000380650e7812 */ /* 0x000fe400078ec0ff */
[----:B------:R-:W-:Y:S02]  /*20890*/  SHF.R.U64 R15, R15, 0x3, RZ ;  /* 0x000000030f0f7819 */ /* 0x000fe400000012ff */
[----:B------:R-:W-:Y:S01]  /*208a0*/  SHF.R.U64 R14, R14, 0x3, RZ ;  /* 0x000000030e0e7819 */ /* 0x000fe200000012ff */
[----:B------:R-:W-:Y:S01]  /*208b0*/  BAR.SYNC.DEFER_BLOCKING 0x1, 0x100 ;  /* 0x0044000000007b1d */ /* 0x000fe20000010000 */
[----:B------:R-:W-:-:S02]  /*208c0*/  IADD3 R71, P6, R4, 0x20, RZ ;  /* 0x0000002004477810 */ /* 0x000fc40007fde0ff */
[C---:B------:R-:W-:Y:S02]  /*208d0*/  IADD3 R75, P5, R4.reuse, 0x40, RZ ;  /* 0x00000040044b7810 */ /* 0x040fe40007fbe0ff */
[C---:B------:R-:W-:Y:S01]  /*208e0*/  IADD3 R79, P4, R4.reuse, 0x60, RZ ;  /* 0x00000060044f7810 */ /* 0x040fe20007f9e0ff */
[--C-:B------:R-:W-:Y:S01]  /*208f0*/  IMAD.X R9, RZ, RZ, R5.reuse, P6 ;  /* 0x000000ffff097224 */ /* 0x100fe200030e0605 */
        /* <DEDUP_REMOVED lines=8> */
[----:B------:R-:W-:Y:S01]  /*20980*/  LOP3.LUT R14, R14, R101, RZ, 0x3c, !PT ;  /* 0x000000650e0e7212 */ /* 0x000fe200078e3cff */
[--C-:B------:R-:W-:Y:S01]  /*20990*/  IMAD.X R33, RZ, RZ, R5.reuse, P0 ;  /* 0x000000ffff217224 */ /* 0x100fe200000e0605 */
[----:B------:R-:W-:Y:S01]  /*209a0*/  ISETP.NE.U32.AND P0, PT, RZ, UR4, PT ;  /* 0x00000004ff007c0c */ /* 0x000fe2000bf05070 */
[----:B------:R-:W-:Y:S01]  /*209b0*/  IMAD.X R31, RZ, RZ, R5, P1 ;  /* 0x000000ffff1f7224 */ /* 0x000fe200008e0605 */
[----:B------:R-:W-:-:S02]  /*209c0*/  MOV R74, R14 ;  /* 0x0000000e004a7202 */ /* 0x000fc40000000f00 */
[----:B------:R-:W-:Y:S02]  /*209d0*/  F2FP.BF16.F32.PACK_AB R15, R55, R54 ;  /* 0x00000036370f723e */ /* 0x000fe400000010ff */
[----:B------:R-:W2:Y:S01]  /*209e0*/  LDC R55, c[0x0][0xbe8] ;  /* 0x0002fa00ff377b82 */ /* 0x000ea20000000800 */
[----:B------:R-:W-:Y:S01]  /*209f0*/  ISETP.NE.AND.EX P0, PT, RZ, UR5, PT, P0 ;  /* 0x00000005ff007c0c */ /* 0x000fe2000bf05300 */
[----:B------:R-:W-:Y:S01]  /*20a00*/  ULDC.64 UR4, c[0x0][0xc08] ;  /* 0x0003020000047ab9 */ /* 0x000fe20000000a00 */
[----:B------:R-:W-:Y:S02]  /*20a10*/  LOP3.LUT R8, R71, 0x380, RZ, 0xc0, !PT ;  /* 0x0000038047087812 */ /* 0x000fe400078ec0ff */
[----:B------:R-:W-:Y:S02]  /*20a20*/  LOP3.LUT R10, R75, 0x380, RZ, 0xc0, !PT ;  /* 0x000003804b0a7812 */ /* 0x000fe400078ec0ff */
[----:B------:R-:W-:Y:S02]  /*20a30*/  MOV R96, R4 ;  /* 0x0000000400607202 */ /* 0x000fe40000000f00 */
[----:B------:R-:W-:-:S02]  /*20a40*/  LOP3.LUT R12, R79, 0x380, RZ, 0xc0, !PT ;  /* 0x000003804f0c7812 */ /* 0x000fc400078ec0ff */
[----:B------:R-:W-:Y:S02]  /*20a50*/  F2FP.BF16.F32.PACK_AB R5, R32, R99 ;  /* 0x000000632005723e */ /* 0x000fe400000010ff */
[----:B-1----:R-:W-:Y:S02]  /*20a60*/  LOP3.LUT R24, R103, 0x380, RZ, 0xc0, !PT ;  /* 0x0000038067187812 */ /* 0x002fe400078ec0ff */
[----:B------:R-:W-:Y:S02]  /*20a70*/  LOP3.LUT R32, R105, 0x380, RZ, 0xc0, !PT ;  /* 0x0000038069207812 */ /* 0x000fe400078ec0ff */
[----:B------:R-:W-:Y:S02]  /*20a80*/  ISETP.NE.U32.AND P2, PT, RZ, UR4, PT ;  /* 0x00000004ff007c0c */ /* 0x000fe4000bf45070 */
[----:B------:R-:W-:Y:S02]  /*20a90*/  LOP3.LUT R70, R107, 0x380, RZ, 0xc0, !PT ;  /* 0x000003806b467812 */ /* 0x000fe400078ec0ff */
[----:B------:R-:W-:-:S02]  /*20aa0*/  SHF.R.U64 R8, R8, 0x3, RZ ;  /* 0x0000000308087819 */ /* 0x000fc400000012ff */
[----:B------:R-:W-:Y:S02]  /*20ab0*/  SHF.R.U64 R10, R10, 0x3, RZ ;  /* 0x000000030a0a7819 */ /* 0x000fe400000012ff */
[----:B------:R-:W-:Y:S02]  /*20ac0*/  F2FP.BF16.F32.PACK_AB R4, R91, R6 ;  /* 0x000000065b04723e */ /* 0x000fe400000010ff */
[----:B------:R-:W-:Y:S02]  /*20ad0*/  SHF.R.U64 R12, R12, 0x3, RZ ;  /* 0x000000030c0c7819 */ /* 0x000fe400000012ff */
[----:B------:R-:W-:Y:S02]  /*20ae0*/  F2FP.BF16.F32.PACK_AB R6, R7, R28 ;  /* 0x0000001c0706723e */ /* 0x000fe400000010ff */
[----:B------:R-:W-:Y:S02]  /*20af0*/  SHF.R.U64 R24, R24, 0x3, RZ ;  /* 0x0000000318187819 */ /* 0x000fe400000012ff */
[----:B------:R-:W-:-:S02]  /*20b00*/  SHF.R.U64 R32, R32, 0x3, RZ ;  /* 0x0000000320207819 */ /* 0x000fc400000012ff */
[----:B------:R-:W-:Y:S02]  /*20b10*/  F2FP.BF16.F32.PACK_AB R7, R30, R97 ;  /* 0x000000611e07723e */ /* 0x000fe400000010ff */
[----:B------:R-:W-:Y:S02]  /*20b20*/  ISETP.NE.AND.EX P2, PT, RZ, UR5, PT, P2 ;  /* 0x00000005ff007c0c */ /* 0x000fe4000bf45320 */
[----:B------:R-:W-:Y:S01]  /*20b30*/  SHF.R.U64 R70, R70, 0x3, RZ ;  /* 0x0000000346467819 */ /* 0x000fe200000012ff */
[----:B------:R1:W-:Y:S01]  /*20b40*/  STSM.16.M88.4 [R96], R4 ;  /* 0x0000000460007844 */ /* 0x0003e20000000200 */
[----:B------:R-:W-:Y:S02]  /*20b50*/  LOP3.LUT R8, R8, R71, RZ, 0x3c, !PT ;  /* 0x0000004708087212 */ /* 0x000fe400078e3cff */
[----:B------:R-:W-:Y:S02]  /*20b60*/  LOP3.LUT R10, R10, R75, RZ, 0x3c, !PT ;  /* 0x0000004b0a0a7212 */ /* 0x000fe400078e3cff */
[----:B------:R-:W-:-:S02]  /*20b70*/  LOP3.LUT R12, R12, R79, RZ, 0x3c, !PT ;  /* 0x0000004f0c0c7212 */ /* 0x000fc400078e3cff */
[----:B------:R-:W-:Y:S02]  /*20b80*/  LOP3.LUT R28, R24, R103, RZ, 0x3c, !PT ;  /* 0x00000067181c7212 */ /* 0x000fe400078e3cff */
[----:B------:R-:W-:Y:S02]  /*20b90*/  LOP3.LUT R30, R32, R105, RZ, 0x3c, !PT ;  /* 0x00000069201e7212 */ /* 0x000fe400078e3cff */
[----:B------:R-:W-:Y:S02]  /*20ba0*/  LOP3.LUT R32, R70, R107, RZ, 0x3c, !PT ;  /* 0x0000006b46207212 */ /* 0x000fe400078e3cff */
[----:B------:R-:W-:Y:S02]  /*20bb0*/  MOV R79, R8 ;  /* 0x00000008004f7202 */ /* 0x000fe40000000f00 */
[----:B------:R-:W-:Y:S02]  /*20bc0*/  MOV R78, R10 ;  /* 0x0000000a004e7202 */ /* 0x000fe40000000f00 */
[----:B-1----:R-:W-:-:S02]  /*20bd0*/  F2FP.BF16.F32.PACK_AB R4, R88, R89 ;  /* 0x000000595804723e */ /* 0x002fc400000010ff */
[----:B------:R-:W-:Y:S02]  /*20be0*/  F2FP.BF16.F32.PACK_AB R5, R94, R95 ;  /* 0x0000005f5e05723e */ /* 0x000fe400000010ff */
[----:B------:R-:W-:Y:S02]  /*20bf0*/  F2FP.BF16.F32.PACK_AB R6, R90, R21 ;  /* 0x000000155a06723e */ /* 0x000fe400000010ff */
[----:B------:R-:W-:Y:S02]  /*20c00*/  F2FP.BF16.F32.PACK_AB R7, R92, R93 ;  /* 0x0000005d5c07723e */ /* 0x000fe400000010ff */
[----:B------:R-:W-:Y:S02]  /*20c10*/  MOV R75, R12 ;  /* 0x0000000c004b7202 */ /* 0x000fe40000000f00 */
[----:B------:R-:W-:Y:S01]  /*20c20*/  F2FP.BF16.F32.PACK_AB R8, R41, R40 ;  /* 0x000000282908723e */ /* 0x000fe200000010ff */
[----:B------:R-:W-:Y:S01]  /*20c30*/  STSM.16.M88.4 [R79], R4 ;  /* 0x000000044f007844 */ /* 0x000fe20000000200 */
[----:B------:R-:W-:Y:S01]  /*20c40*/  F2FP.BF16.F32.PACK_AB R9, R43, R72 ;  /* 0x000000482b09723e */ /* 0x000fe200000010ff */
[----:B------:R-:W1:Y:S01]  /*20c50*/  LDC.64 R40, c[0x0][0xc00] ;  /* 0x00030000ff287b82 */ /* 0x000e620000000a00 */
[----:B------:R-:W-:-:S02]  /*20c60*/  F2FP.BF16.F32.PACK_AB R10, R45, R44 ;  /* 0x0000002c2d0a723e */ /* 0x000fc400000010ff */
[----:B------:R-:W-:Y:S02]  /*20c70*/  F2FP.BF16.F32.PACK_AB R11, R47, R34 ;  /* 0x000000222f0b723e */ /* 0x000fe400000010ff */
[----:B------:R-:W-:Y:S02]  /*20c80*/  MOV R71, R28 ;  /* 0x0000001c00477202 */ /* 0x000fe40000000f00 */
[----:B------:R-:W-:Y:S01]  /*20c90*/  MOV R70, R30 ;  /* 0x0000001e00467202 */ /* 0x000fe20000000f00 */
[----:B------:R3:W-:Y:S01]  /*20ca0*/  STSM.16.M88.4 [R78], R8 ;  /* 0x000000084e007844 */ /* 0x0007e20000000200 */
[----:B------:R-:W-:Y:S02]  /*20cb0*/  F2FP.BF16.F32.PACK_AB R12, R49, R48 ;  /* 0x00000030310c723e */ /* 0x000fe400000010ff */
[----:B------:R-:W-:Y:S02]  /*20cc0*/  F2FP.BF16.F32.PACK_AB R14, R53, R52 ;  /* 0x00000034350e723e */ /* 0x000fe400000010ff */
[----:B--2---:R-:W-:Y:S01]  /*20cd0*/  ISETP.NE.AND P1, PT, R55, 0x1, PT ;  /* 0x000000013700780c */ /* 0x004fe20003f25270 */
[----:B------:R-:W-:Y:S01]  /*20ce0*/  ULDC UR4, c[0x0][0xa88] ;  /* 0x0002a20000047ab9 */ /* 0x000fe20000000800 */
[----:B------:R-:W-:Y:S01]  /*20cf0*/  F2FP.BF16.F32.PACK_AB R13, R51, R50 ;  /* 0x00000032330d723e */ /* 0x000fe200000010ff */
[----:B------:R-:W-:Y:S01]  /*20d00*/  IMAD.MOV.U32 R48, RZ, RZ, RZ ;  /* 0x000000ffff307224 */ /* 0x000fe200078e00ff */
[----:B------:R-:W-:-:S02]  /*20d10*/  MOV R24, R32 ;  /* 0x0000002000187202 */ /* 0x000fc40000000f00 */
[----:B------:R-:W-:Y:S01]  /*20d20*/  F2FP.BF16.F32.PACK_AB R28, R57, R56 ;  /* 0x00000038391c723e */ /* 0x000fe200000010ff */
[----:B------:R2:W-:Y:S01]  /*20d30*/  STSM.16.M88.4 [R75], R12 ;  /* 0x0000000c4b007844 */ /* 0x0005e20000000200 */
[----:B------:R-:W-:Y:S02]  /*20d40*/  F2FP.BF16.F32.PACK_AB R29, R59, R58 ;  /* 0x0000003a3b1d723e */ /* 0x000fe400000010ff */
[----:B------:R-:W-:Y:S01]  /*20d50*/  F2FP.BF16.F32.PACK_AB R30, R61, R60 ;  /* 0x0000003c3d1e723e */ /* 0x000fe200000010ff */
[----:B---3--:R-:W3:Y:S01]  /*20d60*/  @P2 LDC.64 R8, c[0x0][0xc08] ;  /* 0x00030200ff082b82 */ /* 0x008ee20000000a00 */
[----:B------:R-:W-:Y:S01]  /*20d70*/  F2FP.BF16.F32.PACK_AB R31, R63, R62 ;  /* 0x0000003e3f1f723e */ /* 0x000fe200000010ff */
[----:B-1----:R-:W-:Y:S01]  /*20d80*/  IMAD.WIDE R40, R186, 0x4, R40 ;  /* 0x00000004ba287825 */ /* 0x002fe200078e0228 */
[----:B------:R-:W-:Y:S02]  /*20d90*/  F2FP.BF16.F32.PACK_AB R32, R65, R64 ;  /* 0x000000404120723e */ /* 0x000fe400000010ff */
[----:B------:R-:W-:Y:S01]  /*20da0*/  F2FP.BF16.F32.PACK_AB R33, R67, R66 ;  /* 0x000000424321723e */ /* 0x000fe200000010ff */
[----:B------:R-:W-:Y:S01]  /*20db0*/  STSM.16.M88.4 [R74], R28 ;  /* 0x0000001c4a007844 */ /* 0x000fe20000000200 */
[----:B------:R-:W-:Y:S01]  /*20dc0*/  F2FP.BF16.F32.PACK_AB R34, R69, R68 ;  /* 0x000000444522723e */ /* 0x000fe200000010ff */
[----:B------:R-:W1:Y:S01]  /*20dd0*/  @P1 LDC R10, c[0x0][0xbec] ;  /* 0x0002fb00ff0a1b82 */ /* 0x000e620000000800 */
[----:B------:R-:W-:-:S02]  /*20de0*/  F2FP.BF16.F32.PACK_AB R4, R81, R80 ;  /* 0x000000505104723e */ /* 0x000fc400000010ff */
[----:B------:R-:W-:Y:S01]  /*20df0*/  F2FP.BF16.F32.PACK_AB R5, R83, R82 ;  /* 0x000000525305723e */ /* 0x000fe200000010ff */
[----:B------:R-:W-:Y:S01]  /*20e00*/  STSM.16.M88.4 [R71], R32 ;  /* 0x0000002047007844 */ /* 0x000fe20000000200 */
[----:B------:R-:W-:Y:S02]  /*20e10*/  F2FP.BF16.F32.PACK_AB R6, R85, R84 ;  /* 0x000000545506723e */ /* 0x000fe400000010ff */
[----:B------:R-:W-:Y:S01]  /*20e20*/  F2FP.BF16.F32.PACK_AB R7, R87, R86 ;  /* 0x000000565707723e */ /* 0x000fe200000010ff */
[----:B------:R-:W-:Y:S01]  /*20e30*/  STSM.16.M88.4 [R70], R36 ;  /* 0x0000002446007844 */ /* 0x000fe20000000200 */
[----:B--2---:R-:W2:Y:S03]  /*20e40*/  @P1 LDC R13, c[0x0][0xbf0] ;  /* 0x0002fc00ff0d1b82 */ /* 0x004ea60000000800 */
[----:B------:R4:W-:Y:S05]  /*20e50*/  STSM.16.M88.4 [R24], R4 ;  /* 0x0000000418007844 */ /* 0x0009ea0000000200 */
[----:B------:R-:W-:Y:S01]  /*20e60*/  BAR.SYNC.DEFER_BLOCKING 0x1, 0x100 ;  /* 0x0044000000007b1d */ /* 0x000fe20000010000 */
[----:B----4-:R-:W-:-:S02]  /*20e70*/  IMAD.U32 R6, RZ, RZ, UR4 ;  /* 0x00000004ff067e24 */ /* 0x010fc4000f8e00ff */
[----:B---3--:R-:W-:-:S03]  /*20e80*/  @P2 IMAD.WIDE R4, R186, 0x4, R8 ;  /* 0x00000004ba042825 */ /* 0x008fc600078e0208 */
[----:B------:R3:W5:Y:S04]  /*20e90*/  @P0 LDG.E R48, desc[UR6][R40.64] ;  /* 0x0000000628300981 */ /* 0x000768000c1e1900 */
[----:B------:R3:W5:Y:S01]  /*20ea0*/  @P2 LDG.E R6, desc[UR6][R4.64] ;  /* 0x0000000604062981 */ /* 0x000762000c1e1900 */
[----:B------:R-:W-:Y:S05]  /*20eb0*/  @P2 BRA `(.L_x_1923) ;  /* 0x0000000000142947 */ /* 0x000fea0003800000 */
[----:B------:R-:W-:Y:S05]  /*20ec0*/  @!P0 BRA `(.L_x_1923) ;  /* 0x0000000000108947 */ /* 0x000fea0003800000 */
[----:B------:R-:W-:Y:S02]  /*20ed0*/  ULDC.64 UR4, c[0x0][0x208] ;  /* 0x0000820000047ab9 */ /* 0x000fe40000000a00 */
[----:B---3--:R-:W3:Y:S04]  /*20ee0*/  LDG.E R5, desc[UR4][R40.64] ;  /* 0x0000000428057981 */ /* 0x008ee8000c1e1900 */
[----:B-----5:R-:W3:Y:S02]  /*20ef0*/  LDG.E R6, desc[UR4][R40.64+0x4] ;  /* 0x0000040428067981 */ /* 0x020ee4000c1e1900 */
[----:B---3--:R-:W-:-:S07]  /*20f00*/  IMAD.IADD R6, R6, 0x1, -R5 ;  /* 0x0000000106067824 */ /* 0x008fce00078e0a05 */
.L_x_1923:
[----:B------:R-:W-:Y:S01]  /*20f10*/  SHF.R.S32.HI R54, RZ, 0x1f, R185 ;  /* 0x0000001fff367819 */ /* 0x000fe200000114b9 */
[----:B------:R-:W-:Y:S01]  /*20f20*/  IMAD.IADD R15, R181, 0x1, R177 ;  /* 0x00000001b50f7824 */ /* 0x000fe200078e02b1 */
[----:B------:R-:W-:Y:S01]  /*20f30*/  ULDC.64 UR4, c[0x0][0xb90] ;  /* 0x0002e40000047ab9 */ /* 0x000fe20000000a00 */
[----:B-----5:R-:W-:Y:S01]  /*20f40*/  SHF.R.S32.HI R49, RZ, 0x1f, R48 ;  /* 0x0000001fff317819 */ /* 0x020fe20000011430 */
[----:B------:R-:W-:Y:S01]  /*20f50*/  IMAD R9, R190, 0x40, R182 ;  /* 0x00000040be097824 */ /* 0x000fe200078e02b6 */
[----:B------:R-:W-:Y:S01]  /*20f60*/  SEL R57, R186, RZ, !P0 ;  /* 0x000000ffba397207 */ /* 0x000fe20004000000 */
[----:B---3--:R-:W-:Y:S01]  /*20f70*/  IMAD R4, R54, UR4, RZ ;  /* 0x0000000436047c24 */ /* 0x008fe2000f8e02ff */
[----:B------:R-:W-:Y:S01]  /*20f80*/  ULDC.64 UR6, c[0x0][0x208] ;  /* 0x0000820000067ab9 */ /* 0x000fe20000000a00 */
[----:B-1----:R-:W-:Y:S01]  /*20f90*/  @P1 IMAD.HI.U32 R8, R15, R10, RZ ;  /* 0x0000000a0f081227 */ /* 0x002fe200078e00ff */
[----:B------:R-:W-:-:S03]  /*20fa0*/  SHF.R.S32.HI R10, RZ, 0x1f, R186 ;  /* 0x0000001fff0a7819 */ /* 0x000fc600000114ba */
[----:B------:R-:W-:Y:S01]  /*20fb0*/  IMAD.MOV.U32 R7, RZ, RZ, R15 ;  /* 0x000000ffff077224 */ /* 0x000fe200078e000f */
[----:B--2---:R-:W-:Y:S01]  /*20fc0*/  @P1 SHF.R.U32.HI R7, RZ, R13, R8 ;  /* 0x0000000dff071219 */ /* 0x004fe20000011608 */
[C---:B------:R-:W-:Y:S01]  /*20fd0*/  IMAD R11, R185.reuse, UR5, R4 ;  /* 0x00000005b90b7c24 */ /* 0x040fe2000f8e0204 */
[----:B------:R-:W-:Y:S01]  /*20fe0*/  SEL R24, R10, RZ, !P0 ;  /* 0x000000ff0a187207 */ /* 0x000fe20004000000 */
[----:B------:R-:W-:Y:S01]  /*20ff0*/  IMAD.WIDE.U32 R4, R185, UR4, R48 ;  /* 0x00000004b9047c25 */ /* 0x000fe2000f8e0030 */
[----:B------:R-:W-:-:S03]  /*21000*/  ULDC.64 UR4, c[0x0][0xb98] ;  /* 0x0002e60000047ab9 */ /* 0x000fc60000000a00 */
[----:B------:R-:W-:Y:S01]  /*21010*/  IMAD.IADD R5, R5, 0x1, R11 ;  /* 0x0000000105057824 */ /* 0x000fe200078e020b */
[--C-:B------:R-:W-:Y:S01]  /*21020*/  SHF.R.S32.HI R11, RZ, 0x1f, R7.reuse ;  /* 0x0000001fff0b7819 */ /* 0x100fe20000011407 */
[----:B------:R-:W-:Y:S02]  /*21030*/  IMAD.MOV R10, RZ, RZ, -R7 ;  /* 0x000000ffff0a7224 */ /* 0x000fe400078e0a07 */
        /* <DEDUP_REMOVED lines=13> */
[----:B------:R-:W-:Y:S01]  /*21110*/  IADD3 R29, P2, R2, 0x3000, RZ ;  /* 0x00003000021d7810 */ /* 0x000fe20007f5e0ff */
[----:B------:R-:W-:Y:S01]  /*21120*/  IMAD R10, R7, UR4, RZ ;  /* 0x00000004070a7c24 */ /* 0x000fe2000f8e02ff */
[----:B------:R-:W-:Y:S01]  /*21130*/  LOP3.LUT R12, R13, 0x380, RZ, 0xc0, !PT ;  /* 0x000003800d0c7812 */ /* 0x000fe200078ec0ff */
[----:B------:R-:W-:Y:S01]  /*21140*/  IMAD.WIDE.U32 R4, R9, UR4, R4 ;  /* 0x0000000409047c25 */ /* 0x000fe2000f8e0004 */
[----:B------:R-:W-:-:S02]  /*21150*/  LOP3.LUT R28, R29, 0x380, RZ, 0xc0, !PT ;  /* 0x000003801d1c7812 */ /* 0x000fc400078ec0ff */
[----:B------:R-:W-:Y:S01]  /*21160*/  SHF.R.U64 R12, R12, 0x3, RZ ;  /* 0x000000030c0c7819 */ /* 0x000fe200000012ff */
[----:B------:R-:W-:Y:S01]  /*21170*/  IMAD R7, R9, UR5, R10 ;  /* 0x0000000509077c24 */ /* 0x000fe2000f8e020a */
[----:B------:R-:W-:Y:S01]  /*21180*/  ULDC.64 UR4, c[0x0][0xb50] ;  /* 0x0002d40000047ab9 */ /* 0x000fe20000000a00 */
[----:B------:R-:W-:Y:S01]  /*21190*/  SHF.R.U64 R28, R28, 0x3, RZ ;  /* 0x000000031c1c7819 */ /* 0x000fe200000012ff */
[----:B------:R-:W-:Y:S01]  /*211a0*/  IMAD.X R9, RZ, RZ, R3, P0 ;  /* 0x000000ffff097224 */ /* 0x000fe200000e0603 */
[----:B------:R-:W-:Y:S01]  /*211b0*/  LEA R10, P4, R4, UR4, 0x2 ;  /* 0x00000004040a7c11 */ /* 0x000fe2000f8810ff */
[----:B------:R-:W-:Y:S01]  /*211c0*/  IMAD.IADD R5, R5, 0x1, R7 ;  /* 0x0000000105057824 */ /* 0x000fe200078e0207 */
[----:B------:R-:W-:Y:S02]  /*211d0*/  LOP3.LUT P0, RZ, R201, 0x3, RZ, 0xc0, !PT ;  /* 0x00000003c9ff7812 */ /* 0x000fe4000780c0ff */
[----:B------:R-:W-:Y:S01]  /*211e0*/  LOP3.LUT R28, R28, R29, RZ, 0x3c, !PT ;  /* 0x0000001d1c1c7212 */ /* 0x000fe200078e3cff */
[----:B------:R-:W-:Y:S01]  /*211f0*/  SHFL.IDX PT, R50, R10, RZ, 0x1c1f ;  /* 0x001c1fff0a327589 */ /* 0x000fe200000e0000 */
[----:B------:R-:W-:Y:S01]  /*21200*/  LEA.HI.X R11, R4, UR5, R5, 0x2, P4 ;  /* 0x00000005040b7c11 */ /* 0x000fe2000a0f1405 */
[--C-:B------:R-:W-:Y:S01]  /*21210*/  IMAD.X R29, RZ, RZ, R3.reuse, P2 ;  /* 0x000000ffff1d7224 */ /* 0x100fe200010e0603 */
[C---:B------:R-:W-:Y:S01]  /*21220*/  ISETP.GE.OR P2, PT, R14.reuse, R59, P0 ;  /* 0x0000003b0e00720c */ /* 0x040fe20000746670 */
[----:B------:R-:W-:Y:S01]  /*21230*/  SHFL.IDX PT, R52, R10, 0x1, 0x1c1f ;  /* 0x003c1f000a347f89 */ /* 0x000fe200000e0000 */
[----:B------:R-:W-:Y:S01]  /*21240*/  VIADD R4, R14, 0x8 ;  /* 0x000000080e047836 */ /* 0x000fe20000000000 */
[----:B------:R-:W-:Y:S01]  /*21250*/  LOP3.LUT R12, R12, R13, RZ, 0x3c, !PT ;  /* 0x0000000d0c0c7212 */ /* 0x000fe200078e3cff */
[----:B------:R-:W-:Y:S01]  /*21260*/  IMAD.X R13, RZ, RZ, R3, P3 ;  /* 0x000000ffff0d7224 */ /* 0x000fe200018e0603 */
[----:B------:R-:W1:Y:S01]  /*21270*/  SHFL.IDX PT, R51, R11, RZ, 0x1c1f ;  /* 0x001c1fff0b337589 */ /* 0x000e6200000e0000 */
[----:B------:R-:W-:Y:S01]  /*21280*/  IADD3 R5, P3, R2, 0x7000, RZ ;  /* 0x0000700002057810 */ /* 0x000fe20007f7e0ff */
[----:B------:R-:W-:Y:S01]  /*21290*/  ULDC.64 UR4, c[0x0][0xaa0] ;  /* 0x0002a80000047ab9 */ /* 0x000fe20000000a00 */
[----:B------:R-:W-:Y:S01]  /*212a0*/  ISETP.GE.OR P0, PT, R4, R59, P0 ;  /* 0x0000003b0400720c */ /* 0x000fe20000706670 */
[----:B------:R-:W2:Y:S01]  /*212b0*/  SHFL.IDX PT, R53, R11, 0x1, 0x1c1f ;  /* 0x003c1f000b357f89 */ /* 0x000ea200000e0000 */
[----:B------:R-:W-:-:S02]  /*212c0*/  IADD3 R33, P6, R2, 0x4000, RZ ;  /* 0x0000400002217810 */ /* 0x000fc40007fde0ff */
[C---:B------:R-:W-:Y:S02]  /*212d0*/  IADD3 R37, P5, R2.reuse, 0x5000, RZ ;  /* 0x0000500002257810 */ /* 0x040fe40007fbe0ff */
[C---:B------:R-:W-:Y:S02]  /*212e0*/  IADD3 R41, P4, R2.reuse, 0x6000, RZ ;  /* 0x0000600002297810 */ /* 0x040fe40007f9e0ff */
[----:B------:R-:W-:Y:S01]  /*212f0*/  LOP3.LUT R7, R2, 0x380, RZ, 0xc0, !PT ;  /* 0x0000038002077812 */ /* 0x000fe200078ec0ff */
[----:B------:R-:W-:Y:S01]  /*21300*/  IMAD R21, R49, UR4, RZ ;  /* 0x0000000431157c24 */ /* 0x000fe2000f8e02ff */
[----:B------:R-:W-:Y:S01]  /*21310*/  LOP3.LUT R4, R5, 0x380, RZ, 0xc0, !PT ;  /* 0x0000038005047812 */ /* 0x000fe200078ec0ff */
[----:B------:R-:W3:Y:S01]  /*21320*/  @P1 LDC R49, c[0x0][0xbf0] ;  /* 0x0002fc00ff311b82 */ /* 0x000ee20000000800 */
[----:B------:R-:W-:Y:S01]  /*21330*/  LOP3.LUT R32, R33, 0x380, RZ, 0xc0, !PT ;  /* 0x0000038021207812 */ /* 0x000fe200078ec0ff */
[----:B------:R-:W-:Y:S01]  /*21340*/  IMAD.X R45, RZ, RZ, R3, P3 ;  /* 0x000000ffff2d7224 */ /* 0x000fe200018e0603 */
[----:B------:R-:W-:-:S02]  /*21350*/  LOP3.LUT R36, R37, 0x380, RZ, 0xc0, !PT ;  /* 0x0000038025247812 */ /* 0x000fc400078ec0ff */
[----:B------:R-:W-:Y:S02]  /*21360*/  LOP3.LUT R40, R41, 0x380, RZ, 0xc0, !PT ;  /* 0x0000038029287812 */ /* 0x000fe400078ec0ff */
[----:B------:R-:W-:Y:S02]  /*21370*/  SHF.R.U64 R7, R7, 0x3, RZ ;  /* 0x0000000307077819 */ /* 0x000fe400000012ff */
[----:B------:R-:W-:Y:S01]  /*21380*/  SHF.R.U64 R4, R4, 0x3, RZ ;  /* 0x0000000304047819 */ /* 0x000fe200000012ff */
[----:B-1----:R1:W-:Y:S01]  /*21390*/  @!P2 ST.E desc[UR6][R50.64], R0 ;  /* 0x000000003200a985 */ /* 0x0023e2000c101906 */
[----:B------:R-:W-:Y:S02]  /*213a0*/  SHF.R.U64 R32, R32, 0x3, RZ ;  /* 0x0000000320207819 */ /* 0x000fe400000012ff */
[----:B------:R-:W-:Y:S01]  /*213b0*/  SHF.R.U64 R36, R36, 0x3, RZ ;  /* 0x0000000324247819 */ /* 0x000fe200000012ff */
[----:B--2---:R2:W-:Y:S01]  /*213c0*/  @!P0 ST.E desc[UR6][R52.64], R20 ;  /* 0x0000001434008985 */ /* 0x0045e2000c101906 */
[----:B------:R-:W-:-:S02]  /*213d0*/  SHF.R.U64 R40, R40, 0x3, RZ ;  /* 0x0000000328287819 */ /* 0x000fc400000012ff */
[----:B------:R-:W-:Y:S01]  /*213e0*/  LOP3.LUT R2, R7, R2, RZ, 0x3c, !PT ;  /* 0x0000000207027212 */ /* 0x000fe200078e3cff */
[----:B------:R-:W-:Y:S01]  /*213f0*/  IMAD R21, R48, UR5, R21 ;  /* 0x0000000530157c24 */ /* 0x000fe2000f8e0215 */
[----:B------:R-:W-:Y:S01]  /*21400*/  LOP3.LUT R32, R32, R33, RZ, 0x3c, !PT ;  /* 0x0000002120207212 */ /* 0x000fe200078e3cff */
[--C-:B------:R-:W-:Y:S01]  /*21410*/  IMAD.X R33, RZ, RZ, R3.reuse, P6 ;  /* 0x000000ffff217224 */ /* 0x100fe200030e0603 */
[----:B------:R-:W-:Y:S01]  /*21420*/  LOP3.LUT R36, R36, R37, RZ, 0x3c, !PT ;  /* 0x0000002524247212 */ /* 0x000fe200078e3cff */
[----:B-1----:R-:W1:Y:S01]  /*21430*/  @P1 LDC R51, c[0x0][0xbec] ;  /* 0x0002fb00ff331b82 */ /* 0x002e620000000800 */
[----:B------:R-:W-:Y:S01]  /*21440*/  LOP3.LUT R40, R40, R41, RZ, 0x3c, !PT ;  /* 0x0000002928287212 */ /* 0x000fe200078e3cff */
[--C-:B------:R-:W-:Y:S01]  /*21450*/  IMAD.X R37, RZ, RZ, R3.reuse, P5 ;  /* 0x000000ffff257224 */ /* 0x100fe200028e0603 */
[----:B------:R-:W-:Y:S01]  /*21460*/  LOP3.LUT R44, R4, R5, RZ, 0x3c, !PT ;  /* 0x00000005042c7212 */ /* 0x000fe200078e3cff */
[----:B------:R-:W-:Y:S01]  /*21470*/  IMAD.X R41, RZ, RZ, R3, P4 ;  /* 0x000000ffff297224 */ /* 0x000fe200020e0603 */
[----:B------:R4:W5:Y:S01]  /*21480*/  LD.E.128 R4, desc[UR6][R2.64] ;  /* 0x0000000602047980 */ /* 0x000962000c101d00 */
[----:B------:R-:W-:Y:S01]  /*21490*/  IMAD R0, R184, 0x20, R190 ;  /* 0x00000020b8007824 */ /* 0x000fe200078e02be */
[----:B------:R-:W-:-:S02]  /*214a0*/  LOP3.LUT R8, R15, 0x380, RZ, 0xc0, !PT ;  /* 0x000003800f087812 */ /* 0x000fc400078ec0ff */
[----:B------:R-:W5:Y:S02]  /*214b0*/  LD.E.128 R28, desc[UR6][R28.64] ;  /* 0x000000061c1c7980 */ /* 0x000f64000c101d00 */
[----:B------:R-:W-:Y:S02]  /*214c0*/  SHF.R.U64 R8, R8, 0x3, RZ ;  /* 0x0000000308087819 */ /* 0x000fe400000012ff */
[----:B------:R-:W5:Y:S01]  /*214d0*/  LD.E.128 R32, desc[UR6][R32.64] ;  /* 0x0000000620207980 */ /* 0x000f62000c101d00 */
[----:B----4-:R-:W-:Y:S01]  /*214e0*/  IMAD.WIDE.U32 R2, R48, UR4, RZ ;  /* 0x0000000430027c25 */ /* 0x010fe2000f8e00ff */
[----:B------:R-:W-:Y:S01]  /*214f0*/  ULDC.64 UR4, c[0x0][0xae8] ;  /* 0x0002ba0000047ab9 */ /* 0x000fe20000000a00 */
[----:B------:R-:W-:Y:S01]  /*21500*/  LOP3.LUT R8, R8, R15, RZ, 0x3c, !PT ;  /* 0x0000000f08087212 */ /* 0x000fe200078e3cff */
[----:B------:R-:W5:Y:S01]  /*21510*/  LD.E.128 R36, desc[UR6][R36.64] ;  /* 0x0000000624247980 */ /* 0x000f62000c101d00 */
[----:B------:R-:W-:Y:S02]  /*21520*/  IMAD.IADD R3, R3, 0x1, R21 ;  /* 0x0000000103037824 */ /* 0x000fe400078e0215 */
[----:B--2---:R-:W-:Y:S01]  /*21530*/  IMAD R20, R54, UR4, RZ ;  /* 0x0000000436147c24 */ /* 0x004fe2000f8e02ff */
[----:B------:R-:W5:Y:S01]  /*21540*/  LD.E.128 R12, desc[UR6][R12.64] ;  /* 0x000000060c0c7980 */ /* 0x000f62000c101d00 */
[----:B------:R-:W-:-:S02]  /*21550*/  IMAD.IADD R48, R177, 0x1, R0 ;  /* 0x00000001b1307824 */ /* 0x000fc400078e0200 */
[C---:B------:R-:W-:Y:S01]  /*21560*/  IMAD R21, R185.reuse, UR5, R20 ;  /* 0x00000005b9157c24 */ /* 0x040fe2000f8e0214 */
[----:B------:R-:W5:Y:S01]  /*21570*/  LD.E.128 R8, desc[UR6][R8.64] ;  /* 0x0000000608087980 */ /* 0x000f62000c101d00 */
[----:B------:R-:W-:Y:S01]  /*21580*/  IMAD.WIDE.U32 R2, R185, UR4, R2 ;  /* 0x00000004b9027c25 */ /* 0x000fe2000f8e0002 */
[----:B------:R-:W-:Y:S02]  /*21590*/  ULDC.64 UR4, c[0x0][0xaf0] ;  /* 0x0002bc0000047ab9 */ /* 0x000fe40000000a00 */
[----:B------:R-:W5:Y:S01]  /*215a0*/  LD.E.128 R40, desc[UR6][R40.64] ;  /* 0x0000000628287980 */ /* 0x000f62000c101d00 */
[----:B-1----:R-:W-:-:S03]  /*215b0*/  @P1 IMAD.HI.U32 R0, R48, R51, RZ ;  /* 0x0000003330001227 */ /* 0x002fc600078e00ff */
[----:B------:R-:W5:Y:S01]  /*215c0*/  LD.E.128 R44, desc[UR6][R44.64] ;  /* 0x000000062c2c7980 */ /* 0x000f62000c101d00 */
[----:B------:R-:W-:Y:S02]  /*215d0*/  IMAD.IADD R3, R3, 0x1, R21 ;  /* 0x0000000103037824 */ /* 0x000fe400078e0215 */
[----:B------:R-:W-:Y:S01]  /*215e0*/  IMAD.MOV.U32 R21, RZ, RZ, R48 ;  /* 0x000000ffff157224 */ /* 0x000fe200078e0030 */
[----:B---3--:R-:W-:Y:S01]  /*215f0*/  @P1 SHF.R.U32.HI R21, RZ, R49, R0 ;  /* 0x00000031ff151219 */ /* 0x008fe20000011600 */
[----:B------:R-:W-:Y:S01]  /*21600*/  IMAD R20, R24, UR4, RZ ;  /* 0x0000000418147c24 */ /* 0x000fe2000f8e02ff */
[----:B------:R-:W-:Y:S01]  /*21610*/  @!PT LDS RZ, [RZ] ;  /* 0x00000000fffff984 */ /* 0x000fe20000000800 */
[----:B------:R-:W-:Y:S01]  /*21620*/  @!PT LDS RZ, [RZ] ;  /* 0x00000000fffff984 */ /* 0x000fe20000000800 */
[----:B------:R-:W-:Y:S01]  /*21630*/  @!PT LDS RZ, [RZ] ;  /* 0x00000000fffff984 */ /* 0x000fe20000000800 */
[----:B------:R-:W-:Y:S01]  /*21640*/  @!PT LDS RZ, [RZ] ;  /* 0x00000000fffff984 */ /* 0x000fe20000000800 */
[----:B------:R1:W-:Y:S06]  /*21650*/  MEMBAR.ALL.CTA ;  /* 0x0000000000007992 */ /* 0x0003ec0000008000 */
[----:B-1----:R-:W1:Y:S01]  /*21660*/  FENCE.VIEW.ASYNC.S ;  /* 0x00000000000073c6 */ /* 0x002e620000000000 */
[----:B------:R-:W-:Y:S01]  /*21670*/  IMAD.WIDE.U32 R2, R57, UR4, R2 ;  /* 0x0000000439027c25 */ /* 0x000fe2000f8e0002 */
[----:B------:R-:W-:-:S03]  /*21680*/  SHF.R.S32.HI R0, RZ, 0x1f, R21 ;  /* 0x0000001fff007819 */ /* 0x000fc60000011415 */
        /* <DEDUP_REMOVED lines=11> */
[----:B------:R-:W-:Y:S02]  /*21740*/  IMAD.IADD R3, R3, 0x1, R51 ;  /* 0x0000000103037824 */ /* 0x000fe400078e0233 */
[----:B------:R-:W-:Y:S02]  /*21750*/  IMAD R20, R0, UR4, RZ ;  /* 0x0000000400147c24 */ /* 0x000fe4000f8e02ff */
[----:B------:R-:W-:-:S02]  /*21760*/  VIADD R0, R50, 0x20 ;  /* 0x0000002032007836 */ /* 0x000fc40000000000 */
[C---:B------:R-:W-:Y:S02]  /*21770*/  IMAD R21, R49.reuse, UR5, R20 ;  /* 0x0000000531157c24 */ /* 0x040fe4000f8e0214 */
[----:B------:R-:W-:Y:S01]  /*21780*/  IMAD.WIDE.U32 R2, R49, UR4, R2 ;  /* 0x0000000431027c25 */ /* 0x000fe2000f8e0002 */
[-C--:B------:R-:W-:Y:S01]  /*21790*/  ISETP.GE.AND P0, PT, R0, R59.reuse, PT ;  /* 0x0000003b0000720c */ /* 0x080fe20003f06270 */
[----:B------:R-:W-:Y:S01]  /*217a0*/  ULDC.64 UR4, c[0x0][0xa80] ;  /* 0x0002a00000047ab9 */ /* 0x000fe20000000a00 */
[----:B------:R-:W-:Y:S01]  /*217b0*/  ISETP.GE.AND P2, PT, R50, R59, PT ;  /* 0x0000003b3200720c */ /* 0x000fe20003f46270 */
[----:B------:R-:W-:Y:S01]  /*217c0*/  VIADD R0, R16, 0x2a820 ;  /* 0x0002a82010007836 */ /* 0x000fe20000000000 */
[----:B------:R-:W-:Y:S01]  /*217d0*/  LEA R24, P3, R2, UR4, 0x1 ;  /* 0x0000000402187c11 */ /* 0x000fe2000f8608ff */
[----:B------:R-:W-:Y:S02]  /*217e0*/  IMAD.IADD R3, R3, 0x1, R21 ;  /* 0x0000000103037824 */ /* 0x000fe400078e0215 */
[----:B------:R-:W-:Y:S01]  /*217f0*/  VIADD R20, R50, 0x40 ;  /* 0x0000004032147836 */ /* 0x000fe20000000000 */
[----:B------:R-:W-:-:S02]  /*21800*/  PRMT R0, RZ, 0x654, R0 ;  /* 0x00000654ff007816 */ /* 0x000fc40000000000 */
[----:B------:R-:W-:Y:S01]  /*21810*/  LEA.HI.X R48, R2, UR5, R3, 0x1, P3 ;  /* 0x0000000502307c11 */ /* 0x000fe200098f0c03 */
[----:B------:R-:W-:Y:S01]  /*21820*/  BSSY B1, `(.L_x_1924) ;  /* 0x0000010000017945 */ /* 0x000fe20003800000 */
[----:B------:R-:W-:Y:S01]  /*21830*/  ISETP.GE.AND P1, PT, R20, R59, PT ;  /* 0x0000003b1400720c */ /* 0x000fe20003f26270 */
[----:B-1----:R1:W-:Y:S01]  /*21840*/  SYNCS.ARRIVE.TRANS64.RED.A1T0 RZ, [R0+URZ], RZ ;  /* 0x000000ff00ff79a7 */ /* 0x0023e2000810043f */
[----:B------:R2:W3:Y:S04]  /*21850*/  SHFL.IDX PT, R20, R24, RZ, 0x181f ;  /* 0x00181fff18147589 */ /* 0x0004e800000e0000 */
[----:B-1----:R2:W1:Y:S01]  /*21860*/  SHFL.IDX PT, R0, R48, RZ, 0x181f ;  /* 0x00181fff30007589 */ /* 0x00246200000e0000 */
[----:B------:R-:W-:Y:S06]  /*21870*/  @P2 BRA `(.L_x_1925) ;  /* 0x0000000000282947 */ /* 0x000fec0003800000 */
[----:B------:R-:W-:Y:S01]  /*21880*/  ULDC UR4, c[0x0][0xac8] ;  /* 0x0002b20000047ab9 */ /* 0x000fe20000000800 */
[----:B------:R-:W-:Y:S01]  /*21890*/  ULDC.64 UR6, c[0x0][0x208] ;  /* 0x0000820000067ab9 */ /* 0x000fe20000000a00 */
[----:B------:R-:W-:Y:S02]  /*218a0*/  ISETP.GE.AND P2, PT, R182, UR4, PT ;  /* 0x00000004b6007c0c */ /* 0x000fe4000bf46270 */
[----:B------:R-:W-:-:S11]  /*218b0*/  ISETP.GE.AND P3, PT, R183, UR4, PT ;  /* 0x00000004b7007c0c */ /* 0x000fd6000bf66270 */
[CC--:B---3--:R-:W-:Y:S02]  /*218c0*/  @!P2 LEA R2, P4, R182.reuse, R20.reuse, 0x1 ;  /* 0x00000014b602a211 */ /* 0x0c8fe400078808ff */
[C---:B------:R-:W-:Y:S02]  /*218d0*/  @!P3 LEA R20, P5, R183.reuse, R20, 0x1 ;  /* 0x00000014b714b211 */ /* 0x040fe400078a08ff */
[-C--:B-1----:R-:W-:Y:S02]  /*218e0*/  @!P2 LEA.HI.X R3, R182, R0.reuse, R228, 0x1, P4 ;  /* 0x00000000b603a211 */ /* 0x082fe400020f0ce4 */
[----:B------:R-:W-:-:S03]  /*218f0*/  @!P3 LEA.HI.X R21, R183, R0, R227, 0x1, P5 ;  /* 0x00000000b715b211 */ /* 0x000fc600028f0ce3 */
[----:B-----5:R4:W-:Y:S04]  /*21900*/  @!P2 ST.E.128 desc[UR6][R2.64], R4 ;  /* 0x000000040200a985 */ /* 0x0209e8000c101d06 */
[----:B------:R4:W-:Y:S02]  /*21910*/  @!P3 ST.E.128 desc[UR6][R20.64], R32 ;  /* 0x000000201400b985 */ /* 0x0009e4000c101d06 */
.L_x_1925:
[----:B------:R-:W-:Y:S05]  /*21920*/  BSYNC B1 ;  /* 0x0000000000017941 */ /* 0x000fea0003800000 */
.L_x_1924:
[----:B-1----:R1:W0:Y:S01]  /*21930*/  SHFL.IDX PT, R0, R48, 0x1, 0x181f ;  /* 0x00381f0030007f89 */ /* 0x00222200000e0000 */
[----:B------:R-:W-:Y:S03]  /*21940*/  BSSY B1, `(.L_x_1926) ;  /* 0x000000d000017945 */ /* 0x000fe60003800000 */
[----:B----45:R1:W4:Y:S01]  /*21950*/  SHFL.IDX PT, R4, R24, 0x1, 0x181f ;  /* 0x00381f0018047f89 */ /* 0x03032200000e0000 */
        /* <DEDUP_REMOVED lines=9> */
[----:B------:R0:W-:Y:S04]  /*219f0*/  @!P3 ST.E.128 desc[UR6][R2.64], R8 ;  /* 0x000000080200b985 */ /* 0x0001e8000c101d06 */
[----:B------:R0:W-:Y:S02]  /*21a00*/  @!P4 ST.E.128 desc[UR6][R4.64], R36 ;  /* 0x000000240400c985 */ /* 0x0001e4000c101d06 */
.L_x_1927:
[----:B------:R-:W-:Y:S05]  /*21a10*/  BSYNC B1 ;  /* 0x0000000000017941 */ /* 0x000fea0003800000 */
.L_x_1926:
[----:B0-----:R0:W0:Y:S01]  /*21a20*/  SHFL.IDX PT, R0, R48, 0x2, 0x181f ;  /* 0x00581f0030007f89 */ /* 0x00102200000e0000 */
[----:B------:R-:W-:Y:S03]  /*21a30*/  BSSY B1, `(.L_x_1928) ;  /* 0x000000d000017945 */ /* 0x000fe60003800000 */
[----:B----4-:R4:W0:Y:S01]  /*21a40*/  SHFL.IDX PT, R4, R24, 0x2, 0x181f ;  /* 0x00581f0018047f89 */ /* 0x01082200000e0000 */
[----:B------:R-:W-:Y:S05]  /*21a50*/  @P1 BRA `(.L_x_1929) ;  /* 0x0000000000281947 */ /* 0x000fea0003800000 */
[----:B------:R-:W-:Y:S01]  /*21a60*/  ULDC UR4, c[0x0][0xac8] ;  /* 0x0002b20000047ab9 */ /* 0x000fe20000000800 */
[----:B------:R-:W-:Y:S01]  /*21a70*/  ULDC.64 UR6, c[0x0][0x208] ;  /* 0x0000820000067ab9 */ /* 0x000fe20000000a00 */
        /* <DEDUP_REMOVED lines=8> */
.L_x_1929:
[----:B------:R-:W-:Y:S05]  /*21b00*/  BSYNC B1 ;  /* 0x0000000000017941 */ /* 0x000fea0003800000 */
.L_x_1928:
[----:B0-----:R-:W-:Y:S01]  /*21b10*/  VIADD R0, R50, 0x60 ;  /* 0x0000006032007836 */ /* 0x001fe20000000000 */
[----:B-12---:R-:W0:Y:S04]  /*21b20*/  SHFL.IDX PT, R48, R48, 0x3, 0x181f ;  /* 0x00781f0030307f89 */ /* 0x006e2800000e0000 */
[----:B------:R-:W-:Y:S01]  /*21b30*/  ISETP.GE.AND P0, PT, R0, R59, PT ;  /* 0x0000003b0000720c */ /* 0x000fe20003f06270 */
[----:B----4-:R-:W1:-:S12]  /*21b40*/  SHFL.IDX PT, R24, R24, 0x3, 0x181f ;  /* 0x00781f0018187f89 */ /* 0x010e5800000e0000 */
[----:B------:R-:W-:Y:S05]  /*21b50*/  @P0 BRA `(.L_x_1930) ;  /* 0x0000000c00040947 */ /* 0x000fea0003800000 */
[----:B------:R-:W-:Y:S01]  /*21b60*/  ULDC UR4, c[0x0][0xac8] ;  /* 0x0002b20000047ab9 */ /* 0x000fe20000000800 */
[----:B------:R-:W-:Y:S01]  /*21b70*/  ULDC.64 UR6, c[0x0][0x208] ;  /* 0x0000820000067ab9 */ /* 0x000fe20000000a00 */
[----:B------:R-:W-:-:S13]  /*21b80*/  ISETP.GE.AND P1, PT, R182, UR4, PT ;  /* 0x00000004b6007c0c */ /* 0x000fda000bf26270 */
[----:B-1----:R-:W-:-:S04]  /*21b90*/  @!P1 LEA R2, P0, R182, R24, 0x1 ;  /* 0x00000018b6029211 */ /* 0x002fc800078008ff */
[----:B0-----:R-:W-:Y:S02]  /*21ba0*/  @!P1 LEA.HI.X R3, R182, R48, R228, 0x1, P0 ;  /* 0x00000030b6039211 */ /* 0x001fe400000f0ce4 */
[----:B------:R-:W-:-:S03]  /*21bb0*/  ISETP.GE.AND P0, PT, R183, UR4, PT ;  /* 0x00000004b7007c0c */ /* 0x000fc6000bf06270 */
[----:B------:R0:W-:Y:S10]  /*21bc0*/  @!P1 ST.E.128 desc[UR6][R2.64], R28 ;  /* 0x0000001c02009985 */ /* 0x0001f4000c101d06 */
[----:B------:R-:W-:Y:S05]  /*21bd0*/  @P0 BRA `(.L_x_1930) ;  /* 0x0000000800e40947 */ /* 0x000fea0003800000 */
[----:B0-----:R-:W-:Y:S01]  /*21be0*/  LEA R2, P0, R183, R24, 0x1 ;  /* 0x00000018b7027211 */ /* 0x001fe200078008ff */
[----:B------:R-:W-:-:S03]  /*21bf0*/  ULDC.64 UR4, c[0x0][0x208] ;  /* 0x0000820000047ab9 */ /* 0x000fc60000000a00 */
[----:B------:R-:W-:-:S05]  /*21c00*/  LEA.HI.X R3, R183, R48, R227, 0x1, P0 ;  /* 0x00000030b7037211 */ /* 0x000fca00000f0ce3 */
[----:B------:R0:W-:Y:S01]  /*21c10*/  ST.E.128 desc[UR4][R2.64], R44 ;  /* 0x0000002c02007985 */ /* 0x0001e2000c101d04 */
[----:B------:R-:W-:Y:S05]  /*21c20*/  BRA `(.L_x_1930) ;  /* 0x0000000800d07947 */ /* 0x000fea0003800000 */
.L_x_1922:
[----:B------:R-:W-:Y:S01]  /*21c30*/  ULDC.64 UR4, c[0x0][0xc00] ;  /* 0x0003000000047ab9 */ /* 0x000fe20000000a00 */
[----:B------:R-:W2:Y:S01]  /*21c40*/  LDC R21, c[0x0][0xbe8] ;  /* 0x0002fa00ff157b82 */ /* 0x000ea20000000800 */
[----:B------:R-:W-:Y:S01]  /*21c50*/  ISETP.NE.U32.AND P0, PT, RZ, UR4, PT ;  /* 0x00000004ff007c0c */ /* 0x000fe2000bf05070 */
[----:B------:R-:W-:Y:S01]  /*21c60*/  IMAD.MOV.U32 R6, RZ, RZ, RZ ;  /* 0x000000ffff067224 */ /* 0x000fe200078e00ff */
[----:B------:R-:W-:Y:S02]  /*21c70*/  ULDC.64 UR6, c[0x0][0x208] ;  /* 0x0000820000067ab9 */ /* 0x000fe40000000a00 */
[----:B------:R-:W-:Y:S01]  /*21c80*/  ISETP.NE.AND.EX P0, PT, RZ, UR5, PT, P0 ;  /* 0x00000005ff007c0c */ /* 0x000fe2000bf05300 */
[----:B------:R-:W-:Y:S02]  /*21c90*/  ULDC.64 UR4, c[0x0][0xc08] ;  /* 0x0003020000047ab9 */ /* 0x000fe40000000a00 */
[----:B------:R-:W-:Y:S01]  /*21ca0*/  ISETP.NE.U32.AND P1, PT, RZ, UR4, PT ;  /* 0x00000004ff007c0c */ /* 0x000fe2000bf25070 */
[----:B------:R-:W3:Y:S03]  /*21cb0*/  LDC.64 R2, c[0x0][0xc00] ;  /* 0x00030000ff027b82 */ /* 0x000ee60000000a00 */
[----:B------:R-:W-:Y:S01]  /*21cc0*/  ISETP.NE.AND.EX P1, PT, RZ, UR5, PT, P1 ;  /* 0x00000005ff007c0c */ /* 0x000fe2000bf25310 */
[----:B------:R-:W4:Y:S01]  /*21cd0*/  S2R R8, SR_TID.X ;  /* 0x0000000000087919 */ /* 0x000f220000002100 */
[----:B--2---:R-:W-:-:S11]  /*21ce0*/  ISETP.NE.AND P2, PT, R21, 0x1, PT ;  /* 0x000000011500780c */ /* 0x004fd60003f45270 */
[----:B------:R-:W2:Y:S01]  /*21cf0*/  @P1 LDC.64 R4, c[0x0][0xc08] ;  /* 0x00030200ff041b82 */ /* 0x000ea20000000a00 */
[----:B------:R-:W-:Y:S01]  /*21d00*/  ULDC UR4, c[0x0][0xa88] ;  /* 0x0002a20000047ab9 */ /* 0x000fe20000000800 */
[----:B---3--:R-:W-:-:S06]  /*21d10*/  IMAD.WIDE R2, R186, 0x4, R2 ;  /* 0x00000004ba027825 */ /* 0x008fcc00078e0202 */
[----:B------:R-:W3:Y:S08]  /*21d20*/  @P2 LDC R20, c[0x0][0xbec] ;  /* 0x0002fb00ff142b82 */ /* 0x000ef00000000800 */
[----:B------:R-:W0:Y:S01]  /*21d30*/  @P2 LDC R29, c[0x0][0xbf0] ;  /* 0x0002fc00ff1d2b82 */ /* 0x000e220000000800 */
[----:B------:R-:W-:Y:S01]  /*21d40*/  IMAD.U32 R0, RZ, RZ, UR4 ;  /* 0x00000004ff007e24 */ /* 0x000fe2000f8e00ff */
[----:B------:R0:W5:Y:S01]  /*21d50*/  @P0 LDG.E R6, desc[UR6][R2.64] ;  /* 0x0000000602060981 */ /* 0x000162000c1e1900 */
[----:B--2---:R-:W-:-:S04]  /*21d60*/  @P1 IMAD.WIDE R4, R186, 0x4, R4 ;  /* 0x00000004ba041825 */ /* 0x004fc800078e0204 */
[----:B----4-:R-:W-:Y:S01]  /*21d70*/  VIADD R7, R8, 0xffffff80 ;  /* 0xffffff8008077836 */ /* 0x010fe20000000000 */
[----:B------:R2:W5:Y:S04]  /*21d80*/  @P1 LDG.E R0, desc[UR6][R4.64] ;  /* 0x0000000604001981 */ /* 0x000568000c1e1900 */
[----:B------:R-:W-:Y:S02]  /*21d90*/  ISETP.GE.AND P3, PT, R7, 0x80, PT ;  /* 0x000000800700780c */ /* 0x000fe40003f66270 */
[----:B------:R-:W-:Y:S01]  /*21da0*/  SHF.R.S32.HI R7, RZ, 0x1f, R186 ;  /* 0x0000001fff077819 */ /* 0x000fe200000114ba */
[----:B---3--:R-:W-:Y:S10]  /*21db0*/  @P1 BRA `(.L_x_1931) ;  /* 0x0000000000141947 */ /* 0x008ff40003800000 */
[----:B------:R-:W-:Y:S05]  /*21dc0*/  @!P0 BRA `(.L_x_1931) ;  /* 0x0000000000108947 */ /* 0x000fea0003800000 */
[----:B------:R-:W-:Y:S02]  /*21dd0*/  ULDC.64 UR4, c[0x0][0x208] ;  /* 0x0000820000047ab9 */ /* 0x000fe40000000a00 */
[----:B--2---:R-:W2:Y:S04]  /*21de0*/  LDG.E R5, desc[UR4][R2.64] ;  /* 0x0000000402057981 */ /* 0x004ea8000c1e1900 */
[----:B-----5:R-:W2:Y:S02]  /*21df0*/  LDG.E R0, desc[UR4][R2.64+0x4] ;  /* 0x0000040402007981 */ /* 0x020ea4000c1e1900 */
[----:B--2---:R-:W-:-:S07]  /*21e00*/  IMAD.IADD R0, R0, 0x1, -R5 ;  /* 0x0000000100007824 */ /* 0x004fce00078e0a05 */
.L_x_1931:
[----:B------:R-:W-:Y:S01]  /*21e10*/  BSSY B1, `(.L_x_1932) ;  /* 0x000002d000017945 */ /* 0x000fe20003800000 */
[----:B------:R-:W-:Y:S02]  /*21e20*/  SHF.R.S32.HI R10, RZ, 0x1f, R185 ;  /* 0x0000001fff0a7819 */ /* 0x000fe400000114b9 */
[----:B------:R-:W-:Y:S02]  /*21e30*/  SEL R13, R186, RZ, !P0 ;  /* 0x000000ffba0d7207 */ /* 0x000fe40004000000 */
[----:B------:R-:W-:Y:S02]  /*21e40*/  SEL R12, R7, RZ, !P0 ;  /* 0x000000ff070c7207 */ /* 0x000fe40004000000 */
[----:B-----5:R-:W-:Y:S01]  /*21e50*/  SHF.R.S32.HI R11, RZ, 0x1f, R6 ;  /* 0x0000001fff0b7819 */ /* 0x020fe20000011406 */
[----:B------:R-:W-:Y:S06]  /*21e60*/  @P3 BRA `(.L_x_1933) ;  /* 0x00000000009c3947 */ /* 0x000fec0003800000 */
[----:B------:R-:W0:Y:S01]  /*21e70*/  LDC R14, c[0x0][0xbe8] ;  /* 0x0002fa00ff0e7b82 */ /* 0x000e220000000800 */
[----:B------:R-:W-:Y:S01]  /*21e80*/  IADD3 R9, R177, -0x80, R8 ;  /* 0xffffff80b1097810 */ /* 0x000fe20007ffe008 */
[----:B0-----:R-:W-:-:S05]  /*21e90*/  IMAD R2, R0, R14, RZ ;  /* 0x0000000e00027224 */ /* 0x001fca00078e02ff */
        /* <DEDUP_REMOVED lines=8> */
[----:B--2---:R-:W-:Y:S02]  /*21f20*/  IMAD.MOV.U32 R5, RZ, RZ, R9 ;  /* 0x000000ffff057224 */ /* 0x004fe400078e0009 */
        /* <DEDUP_REMOVED lines=27> */
.L_x_1933:
[----:B------:R-:W-:Y:S05]  /*220e0*/  BSYNC B1 ;  /* 0x0000000000017941 */ /* 0x000fea0003800000 */
.L_x_1932:
[----:B------:R-:W-:Y:S01]  /*220f0*/  ULDC.64 UR4, c[0x0][0xaa0] ;  /* 0x0002a80000047ab9 */ /* 0x000fe20000000a00 */
[----:B--23--:R-:W-:Y:S01]  /*22100*/  IMAD R4, R184, 0x20, R190 ;  /* 0x00000020b8047824 */ /* 0x00cfe200078e02be */
[----:B------:R-:W-:Y:S01]  /*22110*/  BSSY B1, `(.L_x_1934) ;  /* 0x0000038000017945 */ /* 0x000fe20003800000 */
[----:B0-----:R-:W-:Y:S02]  /*22120*/  IMAD R3, R11, UR4, RZ ;  /* 0x000000040b037c24 */ /* 0x001fe4000f8e02ff */
        /* <DEDUP_REMOVED lines=54> */
.L_x_1935:
[----:B------:R-:W-:Y:S05]  /*22490*/  BSYNC B1 ;  /* 0x0000000000017941 */ /* 0x000fea0003800000 */
.L_x_1934:
        /* <DEDUP_REMOVED lines=14> */
.L_x_1937:
[----:B------:R-:W-:Y:S05]  /*22580*/  BSYNC B1 ;  /* 0x0000000000017941 */ /* 0x000fea0003800000 */
.L_x_1936:
        /* <DEDUP_REMOVED lines=14> */
.L_x_1939:
[----:B------:R-:W-:Y:S05]  /*22670*/  BSYNC B1 ;  /* 0x0000000000017941 */ /* 0x000fea0003800000 */
.L_x_1938:
        /* <DEDUP_REMOVED lines=15> */
.L_x_1930:
[----:B------:R-:W-:Y:S05]  /*22770*/  BSYNC B0 ;  /* 0x0000000000007941 */ /* 0x000fea0003800000 */
.L_x_1921:
[----:B------:R-:W-:Y:S02]  /*22780*/  ULDC UR4, c[0x0][0xc3c] ;  /* 0x00030f0000047ab9 */ /* 0x000fe40000000800 */
[----:B-1----:R-:W-:-:S13]  /*22790*/  ISETP.GE.AND P0, PT, R27, UR4, PT ;  /* 0x000000041b007c0c */ /* 0x002fda000bf06270 */
[----:B------:R-:W-:Y:S05]  /*227a0*/  @!P0 BRA `(.L_x_1940) ;  /* 0xfffffde800a88947 */ /* 0x000fea000383ffff */
[----:B------:R-:W-:Y:S05]  /*227b0*/  BRA `(.L_x_1654) ;  /* 0x0000008000c47947 */ /* 0x000fea0003800000 */
.L_x_1652:
[----:B------:R-:W-:-:S08]  /*227c0*/  NOP ;  /* 0x0000000000007918 */ /* 0x000fd00000000000 */
[----:B------:R-:W0:-:S00]  /*227d0*/  USETMAXREG.DEALLOC.CTAPOOL 0x18 ;  /* 0x00000018000079c8 */ /* 0x000e0000080e0500 */
        /* <DEDUP_REMOVED lines=16> */
.L_x_1941:
[----:B------:R-:W-:Y:S01]  /*228e0*/  LOP3.LUT R0, R4, 0x1f, RZ, 0xc0, !PT ;  /* 0x0000001f04007812 */ /* 0x000fe200078ec0ff */
[----:B------:R-:W-:Y:S01]  /*228f0*/  ULDC UR4, c[0x0][0xc3c] ;  /* 0x00030f0000047ab9 */ /* 0x000fe20000000800 */
[----:B------:R-:W-:Y:S01]  /*22900*/  ULDC.64 UR6, c[0x0][0x208] ;  /* 0x0000820000067ab9 */ /* 0x000fe20000000a00 */
[----:B------:R-:W-:Y:S01]  /*22910*/  ULDC UR5, c[0x0][0xc38] ;  /* 0x00030e0000057ab9 */ /* 0x000fe20000000800 */
        /* <DEDUP_REMOVED lines=38> */
.L_x_1947:
        /* <DEDUP_REMOVED lines=13> */
.L_x_1946:
[----:B------:R-:W-:Y:S05]  /*22c50*/  BSYNC B0 ;  /* 0x0000000000007941 */ /* 0x000fea0003800000 */
.L_x_1945:
        /* <DEDUP_REMOVED lines=21> */
.L_x_1943:
        /* <DEDUP_REMOVED lines=21> */
.L_x_1948:
[----:B-1----:R-:W-:Y:S02]  /*22f00*/  IMAD.MOV R2, RZ, RZ, -R3 ;  /* 0x000000ffff027224 */ /* 0x002fe400078e0a03 */
[----:B---3--:R-:W-:Y:S02]  /*22f10*/  IMAD R16, R16, UR5, R7 ;  /* 0x0000000510107c24 */ /* 0x008fe4000f8e0207 */
[----:B------:R-:W-:Y:S02]  /*22f20*/  IMAD R7, R2, R11, RZ ;  /* 0x0000000b02077224 */ /* 0x000fe400078e02ff */
[----:B------:R-:W-:-:S04]  /*22f30*/  IMAD.MOV.U32 R2, RZ, RZ, RZ ;  /* 0x000000ffff027224 */ /* 0x000fc800078e00ff */
[----:B------:R-:W-:Y:S01]  /*22f40*/  IMAD.HI.U32 R3, R3, R7, R2 ;  /* 0x0000000703037227 */ /* 0x000fe200078e0002 */
[----:B------:R-:W-:Y:S02]  /*22f50*/  IADD3 R2, -R16, UR6, RZ ;  /* 0x0000000610027c10 */ /* 0x000fe4000fffe1ff */
[----:B------:R-:W-:Y:S02]  /*22f60*/  IABS R7, R9 ;  /* 0x0000000900077213 */ /* 0x000fe40000000000 */
[----:B--2---:R-:W-:-:S03]  /*22f70*/  IABS R6, R2 ;  /* 0x0000000200067213 */ /* 0x004fc60000000000 */
        /* <DEDUP_REMOVED lines=18> */
[----:B------:R-:W-:-:S04]  /*230a0*/  VIADDMNMX R10, R3, UR5, R10, PT ;  /* 0x00000005030a7c46 */ /* 0x000fc8000b80010a */
[----:B------:R-:W-:-:S04]  /*230b0*/  IABS R7, R10 ;  /* 0x0000000a00077213 */ /* 0x000fc80000000000 */
[----:B------:R-:W1:Y:S08]  /*230c0*/  I2F.RP R8, R7 ;  /* 0x0000000700087306 */ /* 0x000e700000209400 */
[----:B-1----:R-:W1:Y:S02]  /*230d0*/  MUFU.RCP R8, R8 ;  /* 0x0000000800087308 */ /* 0x002e640000001000 */
[----:B-1----:R-:W-:Y:S01]  /*230e0*/  VIADD R3, R8, 0xffffffe ;  /* 0x0ffffffe08037836 */ /* 0x002fe20000000000 */
[----:B------:R-:W-:-:S05]  /*230f0*/  IABS R8, R10 ;  /* 0x0000000a00087213 */ /* 0x000fca0000000000 */
[----:B------:R-:W1:Y:S01]  /*23100*/  F2I.FTZ.U32.TRUNC.NTZ R3, R3 ;  /* 0x0000000300037305 */ /* 0x000e62000021f000 */
[----:B------:R-:W-:Y:S02]  /*23110*/  IMAD.MOV R8, RZ, RZ, -R8 ;  /* 0x000000ffff087224 */ /* 0x000fe400078e0a08 */
[----:B-1----:R-:W-:-:S04]  /*23120*/  IMAD.MOV R2, RZ, RZ, -R3 ;  /* 0x000000ffff027224 */ /* 0x002fc800078e0a03 */
[----:B------:R-:W-:Y:S02]  /*23130*/  IMAD R11, R2, R7, RZ ;  /* 0x00000007020b7224 */ /* 0x000fe400078e02ff */
[----:B------:R-:W-:-:S04]  /*23140*/  IMAD.MOV.U32 R2, RZ, RZ, RZ ;  /* 0x000000ffff027224 */ /* 0x000fc800078e00ff */
[----:B------:R-:W-:Y:S01]  /*23150*/  IMAD.HI.U32 R2, R3, R11, R2 ;  /* 0x0000000b03027227 */ /* 0x000fe200078e0002 */
[----:B------:R-:W-:Y:S02]  /*23160*/  IABS R11, R9 ;  /* 0x00000009000b7213 */ /* 0x000fe40000000000 */
[C---:B------:R-:W-:Y:S01]  /*23170*/  LOP3.LUT R3, R9.reuse, R10, RZ, 0x3c, !PT ;  /* 0x0000000a09037212 */ /* 0x040fe200078e3cff */
[----:B------:R-:W-:Y:S02]  /*23180*/  IMAD.IADD R9, R9, 0x1, R6 ;  /* 0x0000000109097824 */ /* 0x000fe400078e0206 */
[----:B------:R-:W-:Y:S01]  /*23190*/  IMAD.HI.U32 R2, R2, R11, RZ ;  /* 0x0000000b02027227 */ /* 0x000fe200078e00ff */
[----:B------:R-:W-:-:S03]  /*231a0*/  ISETP.GE.AND P2, PT, R3, RZ, PT ;  /* 0x000000ff0300720c */ /* 0x000fc60003f46270 */
        /* <DEDUP_REMOVED lines=9> */
[----:B------:R-:W-:-:S04]  /*23240*/  IMAD.MOV R10, RZ, RZ, -R10 ;  /* 0x000000ffff0a7224 */ /* 0x000fc800078e0a0a */
[----:B------:R-:W-:Y:S01]  /*23250*/  IMAD R18, R2, R10, R9 ;  /* 0x0000000a02127224 */ /* 0x000fe200078e0209 */
[----:B------:R-:W-:-:S05]  /*23260*/  LOP3.LUT R2, RZ, R2, RZ, 0x33, !PT ;  /* 0x00000002ff027212 */ /* 0x000fca00078e33ff */
[----:B------:R-:W-:Y:S01]  /*23270*/  IMAD.IADD R17, R5, 0x1, R2 ;  /* 0x0000000105117824 */ /* 0x000fe200078e0202 */
[----:B------:R-:W-:Y:S06]  /*23280*/  BRA `(.L_x_1949) ;  /* 0x00000000000c7947 */ /* 0x000fec0003800000 */
.L_x_1944:
[----:B------:R-:W-:Y:S02]  /*23290*/  IMAD.MOV.U32 R17, RZ, RZ, RZ ;  /* 0x000000ffff117224 */ /* 0x000fe400078e00ff */
[----:B------:R-:W-:Y:S02]  /*232a0*/  IMAD.U32 R16, RZ, RZ, UR6 ;  /* 0x00000006ff107e24 */ /* 0x000fe4000f8e00ff */
[----:B------:R-:W-:-:S07]  /*232b0*/  IMAD.MOV.U32 R18, RZ, RZ, RZ ;  /* 0x000000ffff127224 */ /* 0x000fce00078e00ff */
.L_x_1949:
[----:B------:R-:W-:-:S13]  /*232c0*/  ISETP.NE.AND P0, PT, R0, RZ, PT ;  /* 0x000000ff0000720c */ /* 0x000fda0003f05270 */
[----:B------:R-:W1:Y:S01]  /*232d0*/  @!P0 S2R R3, SR_CgaCtaId ;  /* 0x0000000000038919 */ /* 0x000e620000008800 */
[----:B------:R-:W-:-:S04]  /*232e0*/  @!P0 MOV R0, 0x400 ;  /* 0x0000040000008802 */ /* 0x000fc80000000f00 */
[----:B-1----:R-:W-:-:S05]  /*232f0*/  @!P0 LEA R0, R3, R0, 0x18 ;  /* 0x0000000003008211 */ /* 0x002fca00078ec0ff */
[----:B------:R2:W-:Y:S01]  /*23300*/  @!P0 STS.128 [R0+0x2a8d0], R16 ;  /* 0x02a8d01000008388 */ /* 0x0005e20000000c00 */
[----:B------:R-:W-:Y:S06]  /*23310*/  BAR.ARV 0x5, 0x180 ;  /* 0x0146000000007b1d */ /* 0x000fec0000002000 */
.L_x_1942:
        /* <DEDUP_REMOVED lines=13> */
[C---:B------:R-:W-:Y:S01]  /*233f0*/  LOP3.LUT R3, R0.reuse, 0x1f8, RZ, 0xc0, !PT ;  /* 0x000001f800037812 */ /* 0x040fe200078ec0ff */
[----:B0-----:R-:W-:Y:S01]  /*23400*/  IMAD.SHL.U32 R2, R5, 0x8, RZ ;  /* 0x0000000805027824 */ /* 0x001fe200078e00ff */
[----:B------:R-:W-:Y:S01]  /*23410*/  LOP3.LUT R0, R0, 0x38, RZ, 0xc0, !PT ;  /* 0x0000003800007812 */ /* 0x000fe200078ec0ff */
[----:B------:R-:W-:Y:S01]  /*23420*/  ULDC UR36, c[0x0][0xc] ;  /* 0x0000030000247ab9 */ /* 0x000fe20000000800 */
[----:B------:R-:W-:Y:S01]  /*23430*/  LOP3.LUT R3, R3, 0x38, R4, 0x78, !PT ;  /* 0x0000003803037812 */ /* 0x000fe200078e7804 */
[----:B------:R-:W-:Y:S01]  /*23440*/  IMAD.SHL.U32 R4, R4, 0x10, RZ ;  /* 0x0000001004047824 */ /* 0x000fe200078e00ff */
[----:B------:R-:W-:-:S02]  /*23450*/  SHF.R.U32.HI R5, RZ, 0x3, R5 ;  /* 0x00000003ff057819 */ /* 0x000fc40000011605 */
[----:B------:R-:W-:Y:S02]  /*23460*/  LOP3.LUT R2, R3, 0x200, R2, 0xf8, !PT ;  /* 0x0000020003027812 */ /* 0x000fe400078ef802 */
[----:B------:R-:W-:Y:S01]  /*23470*/  LOP3.LUT R4, R5, 0x70, R4, 0xf8, !PT ;  /* 0x0000007005047812 */ /* 0x000fe200078ef804 */
[----:B-1----:R-:W-:-:S06]  /*23480*/  ULEA UR4, UR5, UR4, 0x18 ;  /* 0x0000000405047291 */ /* 0x002fcc000f8ec03f */
[----:B------:R-:W-:-:S05]  /*23490*/  IMAD.U32 R3, RZ, RZ, UR4 ;  /* 0x00000004ff037e24 */ /* 0x000fca000f8e00ff */
[----:B------:R0:W-:Y:S02]  /*234a0*/  STL [R1], R3 ;  /* 0x0000000301007387 */ /* 0x0001e40000100800 */
[----:B0-----:R-:W-:Y:S02]  /*234b0*/  IMAD R3, R2, 0x2, R3 ;  /* 0x0000000202037824 */ /* 0x001fe400078e0203 */
[----:B------:R-:W-:-:S03]  /*234c0*/  IMAD.MOV.U32 R2, RZ, RZ, 0x1 ;  /* 0x00000001ff027424 */ /* 0x000fc600078e00ff */
[----:B------:R0:W-:Y:S04]  /*234d0*/  STL [R1+0x28], R3 ;  /* 0x0000280301007387 */ /* 0x0001e80000100800 */
[----:B------:R-:W-:Y:S04]  /*234e0*/  STL [R1+0x48], RZ ;  /* 0x000048ff01007387 */ /* 0x000fe80000100800 */
[----:B------:R1:W-:Y:S01]  /*234f0*/  STL [R1+0x20], R2 ;  /* 0x0000200201007387 */ /* 0x0003e20000100800 */
[----:B0-----:R-:W-:-:S03]  /*23500*/  IMAD.MOV.U32 R3, RZ, RZ, 0x1 ;  /* 0x00000001ff037424 */ /* 0x001fc600078e00ff */
[----:B------:R0:W-:Y:S04]  /*23510*/  STL [R1+0x8], RZ ;  /* 0x000008ff01007387 */ /* 0x0001e80000100800 */
[----:B------:R0:W-:Y:S01]  /*23520*/  STL [R1+0x4], RZ ;  /* 0x000004ff01007387 */ /* 0x0001e20000100800 */
[----:B-1----:R-:W-:-:S03]  /*23530*/  LOP3.LUT R2, R0, 0x40, RZ, 0xfc, !PT ;  /* 0x0000004000027812 */ /* 0x002fc600078efcff */
[----:B------:R0:W-:Y:S01]  /*23540*/  STL [R1+0x18], R3 ;  /* 0x0000180301007387 */ /* 0x0001e20000100800 */
[----:B------:R-:W-:-:S07]  /*23550*/  LOP3.LUT R0, R0, 0x80, RZ, 0xfc, !PT ;  /* 0x0000008000007812 */ /* 0x000fce00078efcff */
.L_x_2106:
[----:B------:R-:W-:Y:S05]  /*23560*/  YIELD ;  /* 0x0000000000007946 */ /* 0x000fea0003800000 */
[----:B------:R-:W-:Y:S01]  /*23570*/  ULDC.64 UR4, c[0x0][0xa28] ;  /* 0x00028a0000047ab9 */ /* 0x000fe20000000a00 */
[----:B------:R-:W-:Y:S02]  /*23580*/  CS2R R6, SRZ ;  /* 0x0000000000067805 */ /* 0x000fe4000001ff00 */
[----:B------:R-:W-:Y:S01]  /*23590*/  ISETP.NE.U32.AND P0, PT, RZ, UR4, PT ;  /* 0x00000004ff007c0c */ /* 0x000fe2000bf05070 */
[----:B01----:R-:W1:Y:S01]  /*235a0*/  LDC.64 R12, c[0x0][0xa00] ;  /* 0x00028000ff0c7b82 */ /* 0x003e620000000a00 */
[----:B------:R-:W-:Y:S01]  /*235b0*/  ULDC.64 UR10, c[0x0][0x208] ;  /* 0x00008200000a7ab9 */ /* 0x000fe20000000a00 */
[----:B------:R-:W-:Y:S01]  /*235c0*/  ULDC.64 UR6, c[0x0][0xa08] ;  /* 0x0002820000067ab9 */ /* 0x000fe20000000a00 */
[----:B------:R-:W-:Y:S01]  /*235d0*/  ISETP.NE.AND.EX P0, PT, RZ, UR5, PT, P0 ;  /* 0x00000005ff007c0c */ /* 0x000fe2000bf05300 */
[----:B------:R-:W-:Y:S01]  /*235e0*/  ULDC.64 UR4, c[0x0][0xa18] ;  /* 0x0002860000047ab9 */ /* 0x000fe20000000a00 */
[----:B------:R-:W-:-:S03]  /*235f0*/  ULDC.64 UR8, c[0x0][0xa10] ;  /* 0x0002840000087ab9 */ /* 0x000fc60000000a00 */
[----:B------:R-:W2:Y:S08]  /*23600*/  LDC.64 R4, c[0x0][0xa08] ;  /* 0x00028200ff047b82 */ /* 0x000eb00000000a00 */
[----:B0--3--:R-:W0:Y:S02]  /*23610*/  @P0 LDC.64 R2, c[0x0][0xa28] ;  /* 0x00028a00ff020b82 */ /* 0x009e240000000a00 */
[----:B0-----:R-:W-:-:S05]  /*23620*/  @P0 IMAD.WIDE R2, R19, 0x4, R2 ;  /* 0x0000000413020825 */ /* 0x001fca00078e0202 */
[----:B------:R0:W5:Y:S01]  /*23630*/  @P0 LDG.E R6, desc[UR10][R2.64] ;  /* 0x0000000a02060981 */ /* 0x000162000c1e1900 */
[----:B------:R-:W-:Y:S01]  /*23640*/  ISETP.NE.U32.AND P0, PT, RZ, UR4, PT ;  /* 0x00000004ff007c0c */ /* 0x000fe2000bf05070 */
[----:B-1----:R-:W-:Y:S01]  /*23650*/  IMAD.WIDE R12, R19, 0x4, R12 ;  /* 0x00000004130c7825 */ /* 0x002fe200078e020c */
[----:B------:R-:W-:Y:S02]  /*23660*/  ISETP.NE.U32.AND P2, PT, RZ, UR6, PT ;  /* 0x00000006ff007c0c */ /* 0x000fe4000bf45070 */
[----:B------:R-:W-:Y:S01]  /*23670*/  ISETP.NE.AND.EX P0, PT, RZ, UR5, PT, P0 ;  /* 0x00000005ff007c0c */ /* 0x000fe2000bf05300 */
[----:B------:R-:W-:Y:S01]  /*23680*/  ULDC.64 UR4, c[0x0][0xa00] ;  /* 0x0002800000047ab9 */ /* 0x000fe20000000a00 */
[----:B------:R-:W-:Y:S01]  /*23690*/  ISETP.NE.U32.AND P4, PT, RZ, UR8, PT ;  /* 0x00000008ff007c0c */ /* 0x000fe2000bf85070 */
[----:B------:R-:W-:Y:S01]  /*236a0*/  IMAD.MOV.U32 R8, RZ, RZ, RZ ;  /* 0x000000ffff087224 */ /* 0x000fe200078e00ff */
[----:B------:R-:W-:Y:S01]  /*236b0*/  ISETP.NE.U32.AND P1, PT, RZ, UR4, PT ;  /* 0x00000004ff007c0c */ /* 0x000fe2000bf25070 */
[----:B0-----:R-:W0:Y:S01]  /*236c0*/  LDC.64 R2, c[0x0][0xa10] ;  /* 0x00028400ff027b82 */ /* 0x001e220000000a00 */
[----:B------:R-:W-:-:S02]  /*236d0*/  IMAD.MOV.U32 R0, RZ, RZ, RZ ;  /* 0x000000ffff007224 */ /* 0x000fc400078e00ff */
[----:B------:R-:W-:Y:S01]  /*236e0*/  ISETP.NE.AND.EX P3, PT, RZ, UR5, PT, P1 ;  /* 0x00000005ff007c0c */ /* 0x000fe2000bf65310 */
[----:B--2---:R-:W-:-:S04]  /*236f0*/  IMAD.WIDE R4, R19, 0x4, R4 ;  /* 0x0000000413047825 */ /* 0x004fc800078e0204 */
[----:B------:R-:W1:Y:S01]  /*23700*/  @P0 LDC.64 R10, c[0x0][0xa18] ;  /* 0x00028600ff0a0b82 */ /* 0x000e620000000a00 */
[----:B------:R-:W-:Y:S01]  /*23710*/  ULDC UR4, c[0x0][0x288] ;  /* 0x0000a20000047ab9 */ /* 0x000fe20000000800 */
[----:B------:R-:W-:Y:S02]  /*23720*/  ISETP.NE.AND.EX P1, PT, RZ, UR7, PT, P2 ;  /* 0x00000007ff007c0c */ /* 0x000fe4000bf25320 */
[----:B------:R-:W-:-:S04]  /*23730*/  ISETP.NE.AND.EX P2, PT, RZ, UR9, PT, P4 ;  /* 0x00000009ff007c0c */ /* 0x000fc8000bf45340 */
[----:B------:R-:W2:Y:S07]  /*23740*/  @P3 LDG.E R7, desc[UR10][R12.64] ;  /* 0x0000000a0c073981 */ /* 0x000eae000c1e1900 */
[----:B------:R-:W5:Y:S01]  /*23750*/  @P1 LDG.E R8, desc[UR10][R4.64] ;  /* 0x0000000a04081981 */ /* 0x000f62000c1e1900 */
        /* <DEDUP_REMOVED lines=14> */
[----:B0-----:R-:W-:Y:S01]  /*23840*/  IMAD.U32 R10, RZ, RZ, UR5 ;  /* 0x00000005ff0a7e24 */ /* 0x001fe2000f8e00ff */
[----:B--2---:R0:W-:Y:S01]  /*23850*/  STL [R1+0x3c], R7 ;  /* 0x00003c0701007387 */ /* 0x0041e20000100800 */
[----:B------:R-:W-:Y:S02]  /*23860*/  IMAD.MOV.U32 R11, RZ, RZ, R7 ;  /* 0x000000ffff0b7224 */ /* 0x000fe400078e0007 */
[----:B0-----:R-:W-:Y:S01]  /*23870*/  IMAD.U32 R7, RZ, RZ, UR4 ;  /* 0x00000004ff077e24 */ /* 0x001fe2000f8e00ff */
[----:B------:R-:W-:Y:S06]  /*23880*/  @P0 BRA `(.L_x_1951) ;  /* 0x0000000000180947 */ /* 0x000fec0003800000 */
[----:B------:R-:W-:Y:S05]  /*23890*/  @!P3 BRA `(.L_x_1951) ;  /* 0x000000000014b947 */ /* 0x000fea0003800000 */
[----:B------:R-:W-:Y:S02]  /*238a0*/  ULDC.64 UR4, c[0x0][0x208] ;  /* 0x0000820000047ab9 */ /* 0x000fe40000000a00 */
[----:B------:R-:W2:Y:S04]  /*238b0*/  LDG.E R9, desc[UR4][R12.64] ;  /* 0x000000040c097981 */ /* 0x000ea8000c1e1900 */
[----:B------:R-:W2:Y:S02]  /*238c0*/  LDG.E R12, desc[UR4][R12.64+0x4] ;  /* 0x000004040c0c7981 */ /* 0x000ea4000c1e1900 */
[----:B--2---:R-:W-:-:S05]  /*238d0*/  IMAD.IADD R11, R12, 0x1, -R9 ;  /* 0x000000010c0b7824 */ /* 0x004fca00078e0a09 */
[----:B------:R0:W-:Y:S02]  /*238e0*/  STL [R1+0x3c], R11 ;  /* 0x00003c0b01007387 */ /* 0x0001e40000100800 */
.L_x_1951:
[----:B-----5:R-:W-:Y:S01]  /*238f0*/  IMAD.IADD R8, R8, 0x1, R6 ;  /* 0x0000000108087824 */ /* 0x020fe200078e0206 */
[----:B------:R-:W-:Y:S02]  /*23900*/  ULDC.64 UR4, c[0x0][0xa20] ;  /* 0x0002880000047ab9 */ /* 0x000fe40000000a00 */
[----:B------:R-:W-:Y:S02]  /*23910*/  ISETP.NE.U32.AND P0, PT, RZ, UR4, PT ;  /* 0x00000004ff007c0c */ /* 0x000fe4000bf05070 */
[----:B------:R1:W-:Y:S02]  /*23920*/  STL [R1+0x1c], R8 ;  /* 0x00001c0801007387 */ /* 0x0003e40000100800 */
[----:B------:R-:W-:-:S13]  /*23930*/  ISETP.NE.AND.EX P0, PT, RZ, UR5, PT, P0 ;  /* 0x00000005ff007c0c */ /* 0x000fda000bf05300 */
[----:B-1----:R-:W-:Y:S05]  /*23940*/  @!P0 BRA `(.L_x_1952) ;  /* 0x0000000000148947 */ /* 0x002fea0003800000 */
[----:B------:R-:W1:Y:S01]  /*23950*/  LDC.64 R4, c[0x0][0xa20] ;  /* 0x00028800ff047b82 */ /* 0x000e620000000a00 */
[----:B------:R-:W-:Y:S01]  /*23960*/  ULDC.64 UR4, c[0x0][0x208] ;  /* 0x0000820000047ab9 */ /* 0x000fe20000000a00 */
[----:B-1----:R-:W-:-:S05]  /*23970*/  IMAD.WIDE R4, R19, 0x4, R4 ;  /* 0x0000000413047825 */ /* 0x002fca00078e0204 */
[----:B------:R1:W5:Y:S01]  /*23980*/  LDG.E R7, desc[UR4][R4.64] ;  /* 0x0000000404077981 */ /* 0x000362000c1e1900 */
[----:B------:R-:W-:Y:S05]  /*23990*/  BRA `(.L_x_1953) ;  /* 0x0000000000147947 */ /* 0x000fea0003800000 */
.L_x_1952:
[----:B------:R-:W-:Y:S05]  /*239a0*/  @!P1 BRA `(.L_x_1953) ;  /* 0x0000000000109947 */ /* 0x000fea0003800000 */
[----:B------:R-:W-:Y:S02]  /*239b0*/  ULDC.64 UR4, c[0x0][0x208] ;  /* 0x0000820000047ab9 */ /* 0x000fe40000000a00 */
[----:B------:R-:W2:Y:S04]  /*239c0*/  LDG.E R7, desc[UR4][R4.64] ;  /* 0x0000000404077981 */ /* 0x000ea8000c1e1900 */
[----:B------:R-:W2:Y:S02]  /*239d0*/  LDG.E R4, desc[UR4][R4.64+0x4] ;  /* 0x0000040404047981 */ /* 0x000ea4000c1e1900 */
[----:B--2---:R-:W-:-:S07]  /*239e0*/  IMAD.IADD R7, R4, 0x1, -R7 ;  /* 0x0000000104077824 */ /* 0x004fce00078e0a07 */
.L_x_1953:
[----:B------:R-:W-:Y:S02]  /*239f0*/  ULDC.64 UR4, c[0x0][0x208] ;  /* 0x0000820000047ab9 */ /* 0x000fe40000000a00 */
[----:B-1----:R-:W2:Y:S04]  /*23a00*/  @P2 LDG.E R4, desc[UR4][R2.64] ;  /* 0x0000000402042981 */ /* 0x002ea8000c1e1900 */
[----:B------:R1:W2:Y:S01]  /*23a10*/  @P2 LDG.E R2, desc[UR4][R2.64+0x4] ;  /* 0x0000040402022981 */ /* 0x0002a2000c1e1900 */
[----:B------:R-:W-:Y:S02]  /*23a20*/  IMAD.SHL.U32 R12, R17, 0x80, RZ ;  /* 0x00000080110c7824 */ /* 0x000fe400078e00ff */
[----:B-----5:R-:W-:Y:S02]  /*23a30*/  IMAD.IADD R9, R7, 0x1, -R6 ;  /* 0x0000000107097824 */ /* 0x020fe400078e0a06 */
[----:B------:R-:W-:Y:S01]  /*23a40*/  VIADD R7, R12, 0x7f ;  /* 0x0000007f0c077836 */ /* 0x000fe20000000000 */
[----:B------:R3:W-:Y:S01]  /*23a50*/  STL [R1+0x30], R12 ;  /* 0x0000300c01007387 */ /* 0x0007e20000100800 */
[----:B-1----:R-:W1:Y:S02]  /*23a60*/  LDC R3, c[0x0][0x448] ;  /* 0x00011200ff037b82 */ /* 0x002e640000000800 */
[----:B-1----:R-:W-:-:S13]  /*23a70*/  ISETP.NE.AND P1, PT, R3, 0x1, PT ;  /* 0x000000010300780c */ /* 0x002fda0003f25270 */
[----:B------:R-:W1:Y:S08]  /*23a80*/  @P1 LDC R3, c[0x0][0x44c] ;  /* 0x00011300ff031b82 */ /* 0x000e700000000800 */
[----:B------:R-:W4:Y:S01]  /*23a90*/  @P1 LDC R5, c[0x0][0x450] ;  /* 0x00011400ff051b82 */ /* 0x000f220000000800 */
[----:B--2---:R-:W-:Y:S02]  /*23aa0*/  @P2 IMAD.IADD R10, R2, 0x1, -R4 ;  /* 0x00000001020a2824 */ /* 0x004fe400078e0a04 */
[----:B-1----:R-:W-:-:S04]  /*23ab0*/  @P1 IMAD.HI.U32 R2, R7, R3, RZ ;  /* 0x0000000307021227 */ /* 0x002fc800078e00ff */
[----:B------:R-:W-:Y:S01]  /*23ac0*/  IMAD.IADD R6, R9, 0x1, R10 ;  /* 0x0000000109067824 */ /* 0x000fe200078e020a */
[----:B----4-:R-:W-:-:S03]  /*23ad0*/  @P1 SHF.R.U32.HI R7, RZ, R5, R2 ;  /* 0x00000005ff071219 */ /* 0x010fc60000011602 */
[C---:B------:R-:W-:Y:S01]  /*23ae0*/  VIADD R2, R6.reuse, 0x5f ;  /* 0x0000005f06027836 */ /* 0x040fe20000000000 */
[----:B------:R-:W-:-:S03]  /*23af0*/  IADD3 R17, R6, 0x1, -R11 ;  /* 0x0000000106117810 */ /* 0x000fc60007ffe80b */
[----:B------:R-:W-:-:S04]  /*23b00*/  IMAD.HI R2, R2, 0x2aaaaaab, RZ ;  /* 0x2aaaaaab02027827 */ /* 0x000fc800078e02ff */
[----:B------:R-:W-:Y:S01]  /*23b10*/  IMAD.IADD R7, R17, 0x1, R7 ;  /* 0x0000000111077824 */ /* 0x000fe200078e0207 */
[----:B------:R-:W-:-:S04]  /*23b20*/  SHF.R.U32.HI R21, RZ, 0x1f, R2 ;  /* 0x0000001fff157819 */ /* 0x000fc80000011602 */
[----:B------:R-:W-:Y:S02]  /*23b30*/  LEA.HI.SX32 R21, R2, R21, 0x1c ;  /* 0x0000001502157211 */ /* 0x000fe400078fe2ff */
[----:B------:R-:W1:Y:S02]  /*23b40*/  LDC.64 R2, c[0x0][0x9e0] ;  /* 0x00027800ff027b82 */ /* 0x000e640000000a00 */
[----:B-1----:R-:W-:Y:S01]  /*23b50*/  ISETP.GE.AND P3, PT, R3, 0x1, PT ;  /* 0x000000010300780c */ /* 0x002fe20003f66270 */
        /* <DEDUP_REMOVED lines=13> */
.L_x_1956:
[----:B------:R-:W-:-:S13]  /*23c30*/  ISETP.NE.AND P0, PT, R3, 0x1, PT ;  /* 0x000000010300780c */ /* 0x000fda0003f05270 */
[----:B------:R-:W1:Y:S02]  /*23c40*/  @P0 LDC.64 R4, c[0x0][0x9e8] ;  /* 0x00027a00ff040b82 */ /* 0x000e640000000a00 */
[----:B-1----:R-:W-:-:S05]  /*23c50*/  @P0 IMAD.HI.U32 R4, R2, R4, RZ ;  /* 0x0000000402040227 */ /* 0x002fca00078e00ff */
[----:B------:R-:W-:-:S07]  /*23c60*/  @P0 SHF.R.U32.HI R2, RZ, R5, R4 ;  /* 0x00000005ff020219 */ /* 0x000fce0000011604 */
.L_x_1957:
[----:B------:R-:W-:Y:S05]  /*23c70*/  BSYNC B0 ;  /* 0x0000000000007941 */ /* 0x000fea0003800000 */
.L_x_1955:
[----:B------:R-:W-:-:S05]  /*23c80*/  IMAD R2, R2, R3, R3 ;  /* 0x0000000302027224 */ /* 0x000fca00078e0203 */
[----:B------:R-:W-:-:S07]  /*23c90*/  VIMNMX R8, R8, R2, PT ;  /* 0x0000000208087248 */ /* 0x000fce0003fe0100 */
.L_x_1954:
[----:B------:R-:W1:Y:S01]  /*23ca0*/  @P1 LDC R4, c[0x0][0x44c] ;  /* 0x00011300ff041b82 */ /* 0x000e620000000800 */
[----:B------:R-:W-:Y:S01]  /*23cb0*/  IMAD.MOV.U32 R2, RZ, RZ, R12 ;  /* 0x000000ffff027224 */ /* 0x000fe200078e000c */
[----:B------:R-:W-:Y:S01]  /*23cc0*/  ULDC UR4, c[0x0][0x9dc] ;  /* 0x0002770000047ab9 */ /* 0x000fe20000000800 */
[----:B------:R-:W-:-:S05]  /*23cd0*/  IMAD.IADD R20, R6, 0x1, -R11 ;  /* 0x0000000106147824 */ /* 0x000fca00078e0a0b */
[----:B------:R-:W2:Y:S01]  /*23ce0*/  @P1 LDC R5, c[0x0][0x450] ;  /* 0x00011400ff051b82 */ /* 0x000ea20000000800 */
[----:B-1----:R-:W-:-:S05]  /*23cf0*/  @P1 IMAD.HI.U32 R4, R12, R4, RZ ;  /* 0x000000040c041227 */ /* 0x002fca00078e00ff */
[----:B--2---:R-:W-:-:S05]  /*23d00*/  @P1 SHF.R.U32.HI R2, RZ, R5, R4 ;  /* 0x00000005ff021219 */ /* 0x004fca0000011604 */
        /* <DEDUP_REMOVED lines=13> */
.L_x_1960:
[----:B------:R-:W-:-:S13]  /*23de0*/  ISETP.NE.AND P0, PT, R3, 0x1, PT ;  /* 0x000000010300780c */ /* 0x000fda0003f05270 */
[----:B------:R-:W1:Y:S02]  /*23df0*/  @P0 LDC.64 R4, c[0x0][0x9e8] ;  /* 0x00027a00ff040b82 */ /* 0x000e640000000a00 */
[----:B-1----:R-:W-:-:S05]  /*23e00*/  @P0 IMAD.HI.U32 R4, R2, R4, RZ ;  /* 0x0000000402040227 */ /* 0x002fca00078e00ff */
[----:B------:R-:W-:-:S07]  /*23e10*/  @P0 SHF.R.U32.HI R2, RZ, R5, R4 ;  /* 0x00000005ff020219 */ /* 0x000fce0000011604 */
.L_x_1961:
[----:B------:R-:W-:Y:S05]  /*23e20*/  BSYNC B0 ;  /* 0x0000000000007941 */ /* 0x000fea0003800000 */
.L_x_1959:
[----:B------:R-:W-:-:S05]  /*23e30*/  IMAD R2, R2, R3, RZ ;  /* 0x0000000302027224 */ /* 0x000fca00078e02ff */
[----:B------:R-:W-:-:S07]  /*23e40*/  VIMNMX R6, R6, R2, !PT ;  /* 0x0000000206067248 */ /* 0x000fce0007fe0100 */
.L_x_1958:
[----:B------:R-:W-:Y:S01]  /*23e50*/  VIADD R8, R8, 0x5f ;  /* 0x0000005f08087836 */ /* 0x000fe20000000000 */
[----:B------:R-:W-:Y:S01]  /*23e60*/  BSSY B0, `(.L_x_1962) ;  /* 0x0000151000007945 */ /* 0x000fe20003800000 */
        /* <DEDUP_REMOVED lines=19> */
[----:B------:R-:W-:Y:S02]  /*23fa0*/  @P0 LEA.HI.SX32 R4, R2, R5, 0x1c ;  /* 0x0000000502040211 */ /* 0x000fe400078fe2ff */
[----:B------:R-:W-:Y:S02]  /*23fb0*/  PLOP3.LUT P0, PT, PT, PT, PT, 0x80, 0x0 ;  /* 0x000000000000781c */ /* 0x000fe40003f0f070 */
[----:B------:R-:W-:-:S13]  /*23fc0*/  ISETP.GT.AND P1, PT, R4, R3, PT ;  /* 0x000000030400720c */ /* 0x000fda0003f24270 */
[----:B------:R-:W-:Y:S05]  /*23fd0*/  @!P1 BRA `(.L_x_1963) ;  /* 0x0000001000e49947 */ /* 0x000fea0003800000 */
[----:B------:R-:W-:Y:S01]  /*23fe0*/  UMOV UR4, 0xffffffff ;  /* 0xffffffff00047882 */ /* 0x000fe20000000000 */
[----:B------:R-:W-:Y:S02]  /*23ff0*/  SEL R2, R19, RZ, !P2 ;  /* 0x000000ff13027207 */ /* 0x000fe40005000000 */
[----:B------:R-:W-:Y:S05]  /*24000*/  BRA.DIV UR4, `(.L_x_1964) ;  /* 0x0000007604a47947 */ /* 0x000fea000b800000 */
[----:B------:R-:W1:Y:S02]  /*24010*/  S2R R5, SR_TID.X ;  /* 0x0000000000057919 */ /* 0x000e640000002100 */
[----:B-1----:R-:W-:-:S04]  /*24020*/  SHF.R.U32.HI R5, RZ, 0x5, R5 ;  /* 0x00000005ff057819 */ /* 0x002fc80000011605 */
[----:B------:R-:W-:-:S05]  /*24030*/  LOP3.LUT R5, R5, 0x3, RZ, 0xc0, !PT ;  /* 0x0000000305057812 */ /* 0x000fca00078ec0ff */
[----:B------:R1:W2:Y:S02]  /*24040*/  SHFL.IDX PT, R14, R5, RZ, 0x1f ;  /* 0x00001fff050e7589 */ /* 0x0002a400000e0000 */
.L_x_2149:
[----:B--2---:R-:W-:Y:S02]  /*24050*/  ISETP.NE.AND P0, PT, R14, RZ, PT ;  /* 0x000000ff0e00720c */ /* 0x004fe40003f05270 */
[----:B------:R-:W-:-:S11]  /*24060*/  PLOP3.LUT P6, PT, PT, PT, PT, 0x8, 0x0 ;  /* 0x000000000000781c */ /* 0x000fd60003fce170 */
[----:B------:R-:W-:Y:S05]  /*24070*/  @P0 BRA `(.L_x_1965) ;  /* 0x00000000000c0947 */ /* 0x000fea0003800000 */
[----:B------:R-:W-:-:S03]  /*24080*/  UMOV UR4, 0xffffffff ;  /* 0xffffffff00047882 */ /* 0x000fc60000000000 */
[----:B------:R-:W-:Y:S05]  /*24090*/  BRA.DIV UR4, `(.L_x_1966) ;  /* 0x0000007604b47947 */ /* 0x000fea000b800000 */
[----:B------:R-:W-:-:S13]  /*240a0*/  ELECT P6, URZ, PT ;  /* 0x00000000003f782f */ /* 0x000fda00038c0000 */
.L_x_1965:
[----:B-1----:R-:W2:Y:S04]  /*240b0*/  LDL R5, [R1+0x48] ;  /* 0x0000480001057983 */ /* 0x002ea80000100800 */
[----:B------:R-:W3:Y:S01]  /*240c0*/  LDL R7, [R1] ;  /* 0x0000000001077983 */ /* 0x000ee20000100800 */
[----:B------:R-:W-:Y:S01]  /*240d0*/  BSSY B1, `(.L_x_1967) ;  /* 0x0000008000017945 */ /* 0x000fe20003800000 */
[----:B--2---:R-:W-:-:S05]  /*240e0*/  VIADD R5, R5, 0x1 ;  /* 0x0000000105057836 */ /* 0x004fca0000000000 */
[----:B------:R-:W-:-:S04]  /*240f0*/  LEA.HI R6, R5, R5, RZ, 0x1 ;  /* 0x0000000505067211 */ /* 0x000fc800078f08ff */
[----:B------:R-:W-:-:S05]  /*24100*/  LOP3.LUT R6, R6, 0xfffffffe, RZ, 0xc0, !PT ;  /* 0xfffffffe06067812 */ /* 0x000fca00078ec0ff */
[----:B------:R-:W-:-:S05]  /*24110*/  IMAD.IADD R5, R5, 0x1, -R6 ;  /* 0x0000000105057824 */ /* 0x000fca00078e0a06 */
[----:B------:R-:W-:-:S04]  /*24120*/  SHF.L.U32 R5, R5, 0x1f, RZ ;  /* 0x0000001f05057819 */ /* 0x000fc800000006ff */
[----:B---3--:R-:W1:Y:S02]  /*24130*/  SYNCS.PHASECHK.TRANS64.TRYWAIT P0, [R7+URZ+0x2a820], R5 ;  /* 0x02a82005070075a7 */ /* 0x008e64000800017f */
[----:B-1----:R-:W-:Y:S05]  /*24140*/  @!P0 BRA `(.L_x_1968) ;  /* 0x0000007400a88947 */ /* 0x002fea0003800000 */
.L_x_2152:
[----:B------:R-:W-:Y:S05]  /*24150*/  BSYNC B1 ;  /* 0x0000000000017941 */ /* 0x000fea0003800000 */
.L_x_1967:
[----:B------:R-:W-:Y:S04]  /*24160*/  BSSY B1, `(.L_x_1969) ;  /* 0x0000083000017945 */ /* 0x000fe80003800000 */
[----:B------:R-:W-:Y:S05]  /*24170*/  @!P6 BRA `(.L_x_1970) ;  /* 0x000000080004e947 */ /* 0x000fea0003800000 */
[----:B------:R-:W2:Y:S04]  /*24180*/  LDL R9, [R1] ;  /* 0x0000000001097983 */ /* 0x000ea80000100800 */
[----:B------:R-:W2:Y:S04]  /*24190*/  LDL R7, [R1+0x8] ;  /* 0x0000080001077983 */ /* 0x000ea80000100800 */
[----:B------:R-:W3:Y:S01]  /*241a0*/  LDL R8, [R1+0x20] ;  /* 0x0000200001087983 */ /* 0x000ee20000100800 */
[----:B------:R-:W-:Y:S01]  /*241b0*/  BSSY B2, `(.L_x_1971) ;  /* 0x0000008000027945 */ /* 0x000fe20003800000 */
[----:B-1----:R-:W1:Y:S02]  /*241c0*/  S2R R6, SR_TID.X ;  /* 0x0000000000067919 */ /* 0x002e640000002100 */
[----:B-1----:R-:W-:-:S04]  /*241d0*/  LOP3.LUT R6, R6, 0x7f, RZ, 0xc0, !PT ;  /* 0x0000007f06067812 */ /* 0x002fc800078ec0ff */
[----:B------:R-:W-:Y:S01]  /*241e0*/  ISETP.NE.AND P1, PT, R6, RZ, PT ;  /* 0x000000ff0600720c */ /* 0x000fe20003f25270 */
[----:B--2---:R-:W-:Y:S01]  /*241f0*/  IMAD R7, R7, 0x8, R9 ;  /* 0x0000000807077824 */ /* 0x004fe200078e0209 */
[----:B---3--:R-:W-:-:S04]  /*24200*/  SHF.L.U32 R10, R8, 0x1f, RZ ;  /* 0x0000001f080a7819 */ /* 0x008fc800000006ff */
[----:B------:R-:W1:Y:S02]  /*24210*/  SYNCS.PHASECHK.TRANS64.TRYWAIT P0, [R7+URZ+0x2a8a0], R10 ;  /* 0x02a8a00a070075a7 */ /* 0x000e64000800017f */
[----:B-1----:R-:W-:Y:S05]  /*24220*/  @!P0 BRA `(.L_x_1972) ;  /* 0x0000007400888947 */ /* 0x002fea0003800000 */
.L_x_2153:
[----:B------:R-:W-:Y:S05]  /*24230*/  BSYNC B2 ;  /* 0x0000000000027941 */ /* 0x000fea0003800000 */
.L_x_1971:
        /* <DEDUP_REMOVED lines=9> */
.L_x_1974:
[----:B------:R-:W-:Y:S05]  /*242d0*/  BSYNC B2 ;  /* 0x0000000000027941 */ /* 0x000fea0003800000 */
.L_x_1973:
[----:B------:R-:W2:Y:S04]  /*242e0*/  LDL R8, [R1] ;  /* 0x0000000001087983 */ /* 0x000ea80000100800 */
        /* <DEDUP_REMOVED lines=13> */
.L_x_1975:
        /* <DEDUP_REMOVED lines=16> */
.L_x_1976:
        /* <DEDUP_REMOVED lines=15> */
.L_x_1977:
        /* <DEDUP_REMOVED lines=13> */
.L_x_2154:
[----:B------:R-:W-:Y:S05]  /*24680*/  BSYNC B2 ;  /* 0x0000000000027941 */ /* 0x000fea0003800000 */
.L_x_1978:
[----:B------:R-:W-:Y:S01]  /*24690*/  BSSY B2, `(.L_x_1980) ;  /* 0x000000b000027945 */ /* 0x000fe20003800000 */
[----:B-12---:R-:W-:Y:S02]  /*246a0*/  IMAD.MOV.U32 R10, RZ, RZ, 0x0 ;  /* 0x00000000ff0a7424 */ /* 0x006fe400078e00ff */
[----:B0-----:R-:W-:Y:S01]  /*246b0*/  IMAD.MOV.U32 R11, RZ, RZ, 0x12f00000 ;  /* 0x12f00000ff0b7424 */ /* 0x001fe200078e00ff */
[----:B------:R-:W-:Y:S06]  /*246c0*/  @P1 BRA `(.L_x_1981) ;  /* 0x00000000001c1947 */ /* 0x000fec0003800000 */
[----:B------:R-:W0:Y:S01]  /*246d0*/  S2R R8, SR_TID.X ;  /* 0x0000000000087919 */ /* 0x000e220000002100 */
[----:B------:R-:W-:-:S04]  /*246e0*/  IMAD.MOV.U32 R5, RZ, RZ, 0x6000 ;  /* 0x00006000ff057424 */ /* 0x000fc800078e00ff */
[----:B------:R1:W-:Y:S01]  /*246f0*/  SYNCS.ARRIVE.TRANS64 RZ, [R7+URZ+0x2a8b0], R5 ;  /* 0x02a8b00507ff79a7 */ /* 0x0003e2000800003f */
[----:B0-----:R-:W-:-:S04]  /*24700*/  LOP3.LUT R8, R8, 0x1f, RZ, 0xc0, !PT ;  /* 0x0000001f08087812 */ /* 0x001fc800078ec0ff */
[----:B------:R-:W-:-:S13]  /*24710*/  ISETP.NE.AND P0, PT, R8, RZ, PT ;  /* 0x000000ff0800720c */ /* 0x000fda0003f05270 */
[----:B-1----:R-:W-:Y:S05]  /*24720*/  @!P0 BRA `(.L_x_1981) ;  /* 0x0000000000048947 */ /* 0x002fea0003800000 */
[----:B------:R-:W-:Y:S01]  /*24730*/  BPT.TRAP 0x1 ;  /* 0x000000040000795c */ /* 0x000fe20000300000 */
.L_x_1981:
[----:B------:R-:W-:Y:S05]  /*24740*/  BSYNC B2 ;  /* 0x0000000000027941 */ /* 0x000fea0003800000 */
.L_x_1980:
[----:B------:R-:W2:Y:S04]  /*24750*/  LDL R8, [R1] ;  /* 0x0000000001087983 */ /* 0x000ea80000100800 */
[----:B------:R-:W2:Y:S01]  /*24760*/  LDL R5, [R1+0x8] ;  /* 0x0000080001057983 */ /* 0x000ea20000100800 */
[----:B------:R-:W-:Y:S01]  /*24770*/  R2UR UR10, R12 ;  /* 0x000000000c0a72ca */ /* 0x000fe200000e0000 */
[----:B------:R-:W-:Y:S01]  /*24780*/  UIADD3 UR4, UP0, UR38, 0x670, URZ ;  /* 0x0000067026047890 */ /* 0x000fe2000ff1e03f */
[----:B------:R-:W-:Y:S01]  /*24790*/  R2UR UR6, R10 ;  /* 0x000000000a0672ca */ /* 0x000fe200000e0000 */
[----:B------:R-:W-:Y:S01]  /*247a0*/  VIADD R7, R7, 0x2a8b0 ;  /* 0x0002a8b007077836 */ /* 0x000fe20000000000 */
[----:B------:R-:W-:Y:S01]  /*247b0*/  R2UR UR7, R11 ;  /* 0x000000000b0772ca */ /* 0x000fe200000e0000 */
[----:B------:R-:W-:Y:S01]  /*247c0*/  UIADD3.X UR5, URZ, UR39, URZ, UP0, !UPT ;  /* 0x000000273f057290 */ /* 0x000fe200087fe43f */
[----:B------:R-:W-:Y:S01]  /*247d0*/  PLOP3.LUT P0, PT, PT, PT, PT, 0x80, 0x0 ;  /* 0x000000000000781c */ /* 0x000fe20003f0f070 */
[----:B--2---:R-:W-:-:S04]  /*247e0*/  IMAD R8, R5, 0x6000, R8 ;  /* 0x0000600005087824 */ /* 0x004fc800078e0208 */
[----:B------:R-:W-:-:S08]  /*247f0*/  VIADD R5, R8, 0x400 ;  /* 0x0000040008057836 */ /* 0x000fd00000000000 */
.L_x_1982:
        /* <DEDUP_REMOVED lines=15> */
.L_x_1983:
        /* <DEDUP_REMOVED lines=10> */
.L_x_1970:
[----:B------:R-:W-:Y:S05]  /*24990*/  BSYNC B1 ;  /* 0x0000000000017941 */ /* 0x000fea0003800000 */
.L_x_1969:
[----:B------:R-:W1:Y:S04]  /*249a0*/  LDL.LU R9, [R1+0x8] ;  /* 0x0000080001097983 */ /* 0x000e680000300800 */
[----:B------:R-:W2:Y:S01]  /*249b0*/  LDL.LU R8, [R1+0x20] ;  /* 0x0000200001087983 */ /* 0x000ea20000300800 */
[----:B------:R-:W-:Y:S01]  /*249c0*/  PLOP3.LUT P0, PT, PT, PT, PT, 0x8, 0x0 ;  /* 0x000000000000781c */ /* 0x000fe20003f0e170 */
[----:B-1----:R-:W-:Y:S02]  /*249d0*/  VIADD R5, R9, 0x1 ;  /* 0x0000000109057836 */ /* 0x002fe40000000000 */
[----:B------:R-:W-:-:S03]  /*249e0*/  VIADD R9, R4, 0xfffffffe ;  /* 0xfffffffe04097836 */ /* 0x000fc60000000000 */
[----:B------:R-:W-:Y:S02]  /*249f0*/  ISETP.NE.AND P1, PT, R5, 0x2, PT ;  /* 0x000000020500780c */ /* 0x000fe40003f25270 */
[----:B------:R-:W-:Y:S02]  /*24a00*/  ISETP.GE.AND P2, PT, R9, R3, PT ;  /* 0x000000030900720c */ /* 0x000fe40003f46270 */
[----:B------:R-:W-:-:S04]  /*24a10*/  SEL R4, RZ, 0x1, P1 ;  /* 0x00000001ff047807 */ /* 0x000fc80000800000 */
[----:B--2---:R-:W-:Y:S02]  /*24a20*/  LOP3.LUT R8, R8, R4, RZ, 0x3c, !PT ;  /* 0x0000000408087212 */ /* 0x004fe400078e3cff */
[----:B------:R-:W-:-:S05]  /*24a30*/  SEL R4, R5, RZ, P1 ;  /* 0x000000ff05047207 */ /* 0x000fca0000800000 */
[----:B------:R1:W-:Y:S04]  /*24a40*/  STL [R1+0x8], R4 ;  /* 0x0000080401007387 */ /* 0x0003e80000100800 */
[----:B------:R1:W-:Y:S01]  /*24a50*/  STL [R1+0x20], R8 ;  /* 0x0000200801007387 */ /* 0x0003e20000100800 */
[----:B------:R-:W-:Y:S05]  /*24a60*/  @!P2 BRA `(.L_x_1963) ;  /* 0x000000080040a947 */ /* 0x000fea0003800000 */
.L_x_1999:
[----:B------:R-:W-:Y:S05]  /*24a70*/  YIELD ;  /* 0x0000000000007946 */ /* 0x000fea0003800000 */
[----:B------:R-:W-:Y:S04]  /*24a80*/  BSSY B1, `(.L_x_1984) ;  /* 0x0000082000017945 */ /* 0x000fe80003800000 */
[----:B--2---:R-:W-:Y:S05]  /*24a90*/  @!P6 BRA `(.L_x_1985) ;  /* 0x000000080000e947 */ /* 0x004fea0003800000 */
        /* <DEDUP_REMOVED lines=11> */
.L_x_2155:
[----:B------:R-:W-:Y:S05]  /*24b50*/  BSYNC B2 ;  /* 0x0000000000027941 */ /* 0x000fea0003800000 */
.L_x_1986:
        /* <DEDUP_REMOVED lines=9> */
.L_x_1989:
[----:B------:R-:W-:Y:S05]  /*24bf0*/  BSYNC B2 ;  /* 0x0000000000027941 */ /* 0x000fea0003800000 */
.L_x_1988:
[----:B------:R-:W2:Y:S04]  /*24c00*/  LDL R5, [R1] ;  /* 0x0000000001057983 */ /* 0x000ea80000100800 */
        /* <DEDUP_REMOVED lines=12> */
.L_x_1990:
        /* <DEDUP_REMOVED lines=16> */
.L_x_1991:
        /* <DEDUP_REMOVED lines=15> */
.L_x_1992:
        /* <DEDUP_REMOVED lines=13> */
.L_x_2156:
[----:B------:R-:W-:Y:S05]  /*24f90*/  BSYNC B2 ;  /* 0x0000000000027941 */ /* 0x000fea0003800000 */
.L_x_1993:
[----:B------:R-:W-:Y:S01]  /*24fa0*/  BSSY B2, `(.L_x_1995) ;  /* 0x000000b000027945 */ /* 0x000fe20003800000 */
[----:B------:R-:W-:Y:S02]  /*24fb0*/  IMAD.MOV.U32 R10, RZ, RZ, 0x0 ;  /* 0x00000000ff0a7424 */ /* 0x000fe400078e00ff */
[----:B0-----:R-:W-:Y:S01]  /*24fc0*/  IMAD.MOV.U32 R11, RZ, RZ, 0x12f00000 ;  /* 0x12f00000ff0b7424 */ /* 0x001fe200078e00ff */
[----:B------:R-:W-:Y:S06]  /*24fd0*/  @P2 BRA `(.L_x_1996) ;  /* 0x00000000001c2947 */ /* 0x000fec0003800000 */
[----:B------:R-:W0:Y:S01]  /*24fe0*/  S2R R6, SR_TID.X ;  /* 0x0000000000067919 */ /* 0x000e220000002100 */
[----:B------:R-:W-:-:S04]  /*24ff0*/  IMAD.MOV.U32 R4, RZ, RZ, 0x6000 ;  /* 0x00006000ff047424 */ /* 0x000fc800078e00ff */
[----:B------:R3:W-:Y:S01]  /*25000*/  SYNCS.ARRIVE.TRANS64 RZ, [R8+URZ+0x2a8b0], R4 ;  /* 0x02a8b00408ff79a7 */ /* 0x0007e2000800003f */
[----:B0-----:R-:W-:-:S04]  /*25010*/  LOP3.LUT R6, R6, 0x1f, RZ, 0xc0, !PT ;  /* 0x0000001f06067812 */ /* 0x001fc800078ec0ff */
[----:B------:R-:W-:-:S13]  /*25020*/  ISETP.NE.AND P1, PT, R6, RZ, PT ;  /* 0x000000ff0600720c */ /* 0x000fda0003f25270 */
[----:B---3--:R-:W-:Y:S05]  /*25030*/  @!P1 BRA `(.L_x_1996) ;  /* 0x0000000000049947 */ /* 0x008fea0003800000 */
[----:B------:R-:W-:Y:S01]  /*25040*/  BPT.TRAP 0x1 ;  /* 0x000000040000795c */ /* 0x000fe20000300000 */
.L_x_1996:
[----:B------:R-:W-:Y:S05]  /*25050*/  BSYNC B2 ;  /* 0x0000000000027941 */ /* 0x000fea0003800000 */
.L_x_1995:
[----:B------:R-:W3:Y:S04]  /*25060*/  LDL R6, [R1] ;  /* 0x0000000001067983 */ /* 0x000ee80000100800 */
[----:B------:R-:W3:Y:S01]  /*25070*/  LDL R4, [R1+0x8] ;  /* 0x0000080001047983 */ /* 0x000ee20000100800 */
[----:B------:R-:W-:Y:S01]  /*25080*/  R2UR UR10, R12 ;  /* 0x000000000c0a72ca */ /* 0x000fe200000e0000 */
[----:B------:R-:W-:Y:S01]  /*25090*/  UIADD3 UR4, UP0, UR38, 0x670, URZ ;  /* 0x0000067026047890 */ /* 0x000fe2000ff1e03f */
[----:B------:R-:W-:Y:S01]  /*250a0*/  R2UR UR6, R10 ;  /* 0x000000000a0672ca */ /* 0x000fe200000e0000 */
[----:B-12---:R-:W-:Y:S01]  /*250b0*/  VIADD R8, R8, 0x2a8b0 ;  /* 0x0002a8b008087836 */ /* 0x006fe20000000000 */
[----:B------:R-:W-:Y:S01]  /*250c0*/  R2UR UR7, R11 ;  /* 0x000000000b0772ca */ /* 0x000fe200000e0000 */
[----:B------:R-:W-:Y:S01]  /*250d0*/  UIADD3.X UR5, URZ, UR39, URZ, UP0, !UPT ;  /* 0x000000273f057290 */ /* 0x000fe200087fe43f */
[----:B------:R-:W-:Y:S01]  /*250e0*/  PLOP3.LUT P1, PT, PT, PT, PT, 0x80, 0x0 ;  /* 0x000000000000781c */ /* 0x000fe20003f2f070 */
[----:B---3--:R-:W-:-:S04]  /*250f0*/  IMAD R4, R4, 0x6000, R6 ;  /* 0x0000600004047824 */ /* 0x008fc800078e0206 */
[----:B------:R-:W-:-:S08]  /*25100*/  VIADD R6, R4, 0x400 ;  /* 0x0000040004067836 */ /* 0x000fd00000000000 */
.L_x_1997:
        /* <DEDUP_REMOVED lines=15> */
.L_x_1998:
        /* <DEDUP_REMOVED lines=10> */
.L_x_1985:
[----:B------:R-:W-:Y:S05]  /*252a0*/  BSYNC B1 ;  /* 0x0000000000017941 */ /* 0x000fea0003800000 */
.L_x_1984:
[----:B------:R-:W1:Y:S04]  /*252b0*/  LDL.LU R7, [R1+0x8] ;  /* 0x0000080001077983 */ /* 0x000e680000300800 */
[----:B------:R-:W2:Y:S01]  /*252c0*/  LDL.LU R6, [R1+0x20] ;  /* 0x0000200001067983 */ /* 0x000ea20000300800 */
[C---:B------:R-:W-:Y:S01]  /*252d0*/  ISETP.GT.AND P2, PT, R9.reuse, R3, PT ;  /* 0x000000030900720c */ /* 0x040fe20003f44270 */
[----:B------:R-:W-:Y:S02]  /*252e0*/  VIADD R9, R9, 0xffffffff ;  /* 0xffffffff09097836 */ /* 0x000fe40000000000 */
[----:B-1----:R-:W-:-:S05]  /*252f0*/  VIADD R4, R7, 0x1 ;  /* 0x0000000107047836 */ /* 0x002fca0000000000 */
[----:B------:R-:W-:-:S04]  /*25300*/  ISETP.NE.AND P1, PT, R4, 0x2, PT ;  /* 0x000000020400780c */ /* 0x000fc80003f25270 */
[----:B------:R-:W-:Y:S02]  /*25310*/  SEL R5, RZ, 0x1, P1 ;  /* 0x00000001ff057807 */ /* 0x000fe40000800000 */
[----:B------:R-:W-:Y:S02]  /*25320*/  SEL R4, R4, RZ, P1 ;  /* 0x000000ff04047207 */ /* 0x000fe40000800000 */
[----:B--2---:R-:W-:-:S05]  /*25330*/  LOP3.LUT R6, R6, R5, RZ, 0x3c, !PT ;  /* 0x0000000506067212 */ /* 0x004fca00078e3cff */
[----:B------:R2:W-:Y:S04]  /*25340*/  STL [R1+0x20], R6 ;  /* 0x0000200601007387 */ /* 0x0005e80000100800 */
[----:B------:R2:W-:Y:S01]  /*25350*/  STL [R1+0x8], R4 ;  /* 0x0000080401007387 */ /* 0x0005e20000100800 */
[----:B------:R-:W-:Y:S05]  /*25360*/  @P2 BRA `(.L_x_1999) ;  /* 0xfffffff400c02947 */ /* 0x000fea000383ffff */
.L_x_1963:
[----:B------:R-:W-:Y:S05]  /*25370*/  BSYNC B0 ;  /* 0x0000000000007941 */ /* 0x000fea0003800000 */
.L_x_1962:
[----:B------:R-:W3:Y:S01]  /*25380*/  LDL R7, [R1+0x30] ;  /* 0x0000300001077983 */ /* 0x000ee20000100800 */
[----:B------:R-:W4:Y:S01]  /*25390*/  LDC R0, c[0x0][0x448] ;  /* 0x00011200ff007b82 */ /* 0x000f220000000800 */
[----:B------:R-:W-:Y:S07]  /*253a0*/  @!P0 WARPSYNC.ALL ;  /* 0x0000000000008948 */ /* 0x000fee0003800000 */
[----:B------:R-:W-:Y:S01]  /*253b0*/  @!P0 BAR.SYNC.DEFER_BLOCKING 0xc, 0x180 ;  /* 0x0306000000008b1d */ /* 0x000fe20000010000 */
[----:B----4-:R-:W-:-:S13]  /*253c0*/  ISETP.NE.AND P1, PT, R0, 0x1, PT ;  /* 0x000000010000780c */ /* 0x010fda0003f25270 */
[----:B------:R-:W4:Y:S08]  /*253d0*/  @P1 LDC R2, c[0x0][0x44c] ;  /* 0x00011300ff021b82 */ /* 0x000f300000000800 */
[----:B------:R-:W5:Y:S01]  /*253e0*/  @P1 LDC R3, c[0x0][0x450] ;  /* 0x00011400ff031b82 */ /* 0x000f620000000800 */
[----:B---3--:R-:W-:-:S04]  /*253f0*/  VIADD R0, R7, 0x7f ;  /* 0x0000007f07007836 */ /* 0x008fc80000000000 */
[----:B----4-:R-:W-:-:S05]  /*25400*/  @P1 IMAD.HI.U32 R2, R0, R2, RZ ;  /* 0x0000000200021227 */ /* 0x010fca00078e00ff */
[----:B-----5:R-:W-:Y:S02]  /*25410*/  @P1 SHF.R.U32.HI R0, RZ, R3, R2 ;  /* 0x00000003ff001219 */ /* 0x020fe40000011602 */
[----:B------:R-:W3:Y:S03]  /*25420*/  LDC.64 R2, c[0x0][0x9e0] ;  /* 0x00027800ff027b82 */ /* 0x000ee60000000a00 */
[----:B------:R-:W-:Y:S01]  /*25430*/  IMAD.IADD R0, R17, 0x1, R0 ;  /* 0x0000000111007824 */ /* 0x000fe200078e0200 */
[----:B---3--:R-:W-:-:S03]  /*25440*/  ISETP.GE.AND P2, PT, R3, 0x1, PT ;  /* 0x000000010300780c */ /* 0x008fc60003f46270 */
[----:B------:R-:W-:-:S10]  /*25450*/  IMAD.IADD R2, R0, 0x1, R2 ;  /* 0x0000000100027824 */ /* 0x000fd400078e0202 */
[----:B------:R-:W-:Y:S05]  /*25460*/  @!P2 BRA `(.L_x_2000) ;  /* 0x000000000048a947 */ /* 0x000fea0003800000 */
[C---:B------:R-:W-:Y:S01]  /*25470*/  ISETP.GT.AND P0, PT, R0.reuse, RZ, PT ;  /* 0x000000ff0000720c */ /* 0x040fe20003f04270 */
[----:B------:R-:W-:Y:S01]  /*25480*/  BSSY B0, `(.L_x_2001) ;  /* 0x000000e000007945 */ /* 0x000fe20003800000 */
[----:B--2---:R-:W-:-:S11]  /*25490*/  VIADD R6, R0, 0xffffffff ;  /* 0xffffffff00067836 */ /* 0x004fd60000000000 */
[----:B------:R-:W-:Y:S05]  /*254a0*/  @P0 BRA `(.L_x_2002) ;  /* 0x00000000001c0947 */ /* 0x000fea0003800000 */
[----:B------:R-:W-:Y:S01]  /*254b0*/  ISETP.NE.AND P0, PT, R3, 0x1, PT ;  /* 0x000000010300780c */ /* 0x000fe20003f05270 */
[----:B------:R-:W-:-:S12]  /*254c0*/  IMAD.MOV R0, RZ, RZ, -R0 ;  /* 0x000000ffff007224 */ /* 0x000fd800078e0a00 */
[----:B-1----:R-:W1:Y:S02]  /*254d0*/  @P0 LDC.64 R4, c[0x0][0x9e8] ;  /* 0x00027a00ff040b82 */ /* 0x002e640000000a00 */
[----:B-1----:R-:W-:-:S05]  /*254e0*/  @P0 IMAD.HI.U32 R4, R0, R4, RZ ;  /* 0x0000000400040227 */ /* 0x002fca00078e00ff */
[----:B------:R-:W-:-:S04]  /*254f0*/  @P0 SHF.R.U32.HI R0, RZ, R5, R4 ;  /* 0x00000005ff000219 */ /* 0x000fc80000011604 */
[----:B------:R-:W-:Y:S01]  /*25500*/  LOP3.LUT R6, RZ, R0, RZ, 0x33, !PT ;  /* 0x00000000ff067212 */ /* 0x000fe200078e33ff */
[----:B------:R-:W-:Y:S06]  /*25510*/  BRA `(.L_x_2003) ;  /* 0x0000000000107947 */ /* 0x000fec0003800000 */
.L_x_2002:
[----:B------:R-:W-:-:S13]  /*25520*/  ISETP.NE.AND P0, PT, R3, 0x1, PT ;  /* 0x000000010300780c */ /* 0x000fda0003f05270 */
[----:B-1----:R-:W1:Y:S02]  /*25530*/  @P0 LDC.64 R4, c[0x0][0x9e8] ;  /* 0x00027a00ff040b82 */ /* 0x002e640000000a00 */
[----:B-1----:R-:W-:-:S05]  /*25540*/  @P0 IMAD.HI.U32 R4, R6, R4, RZ ;  /* 0x0000000406040227 */ /* 0x002fca00078e00ff */
[----:B------:R-:W-:-:S07]  /*25550*/  @P0 SHF.R.U32.HI R6, RZ, R5, R4 ;  /* 0x00000005ff060219 */ /* 0x000fce0000011604 */
.L_x_2003:
[----:B------:R-:W-:Y:S05]  /*25560*/  BSYNC B0 ;  /* 0x0000000000007941 */ /* 0x000fea0003800000 */
.L_x_2001:
[----:B------:R-:W-:-:S05]  /*25570*/  IMAD R6, R6, R3, R3 ;  /* 0x0000000306067224 */ /* 0x000fca00078e0203 */
[----:B------:R-:W-:-:S07]  /*25580*/  VIMNMX R2, R2, R6, PT ;  /* 0x0000000602027248 */ /* 0x000fce0003fe0100 */
.L_x_2000:
[----:B------:R-:W-:Y:S01]  /*25590*/  VIADD R0, R2, 0x5f ;  /* 0x0000005f02007836 */ /* 0x000fe20000000000 */
[----:B-12---:R-:W1:Y:S01]  /*255a0*/  @P1 LDC R4, c[0x0][0x450] ;  /* 0x00011400ff041b82 */ /* 0x006e620000000800 */
[----:B------:R-:W-:Y:S02]  /*255b0*/  ULDC UR4, c[0x0][0x9dc] ;  /* 0x0002770000047ab9 */ /* 0x000fe40000000800 */
[----:B------:R-:W-:-:S05]  /*255c0*/  IMAD.HI R0, R0, 0x2aaaaaab, RZ ;  /* 0x2aaaaaab00007827 */ /* 0x000fca00078e02ff */
[----:B------:R-:W-:-:S04]  /*255d0*/  SHF.R.U32.HI R2, RZ, 0x1f, R0 ;  /* 0x0000001fff027819 */ /* 0x000fc80000011600 */
[----:B------:R-:W-:Y:S02]  /*255e0*/  LEA.HI.SX32 R2, R0, R2, 0x1c ;  /* 0x0000000200027211 */ /* 0x000fe400078fe2ff */
[----:B------:R-:W2:Y:S02]  /*255f0*/  @P1 LDC R0, c[0x0][0x44c] ;  /* 0x00011300ff001b82 */ /* 0x000ea40000000800 */
[----:B------:R-:W-:Y:S01]  /*25600*/  VIMNMX R6, R21, R2, PT ;  /* 0x0000000215067248 */ /* 0x000fe20003fe0100 */
[----:B------:R-:W-:-:S04]  /*25610*/  IMAD.MOV.U32 R2, RZ, RZ, R7 ;  /* 0x000000ffff027224 */ /* 0x000fc800078e0007 */
[----:B------:R3:W-:Y:S01]  /*25620*/  STL [R1+0x34], R6 ;  /* 0x0000340601007387 */ /* 0x0007e20000100800 */
[----:B--2---:R-:W-:-:S05]  /*25630*/  @P1 IMAD.HI.U32 R0, R7, R0, RZ ;  /* 0x0000000007001227 */ /* 0x004fca00078e00ff */
[----:B-1----:R-:W-:-:S05]  /*25640*/  @P1 SHF.R.U32.HI R2, RZ, R4, R0 ;  /* 0x00000004ff021219 */ /* 0x002fca0000011600 */
[----:B------:R-:W-:-:S04]  /*25650*/  IMAD.IADD R0, R20, 0x1, R2 ;  /* 0x0000000114007824 */ /* 0x000fc800078e0202 */
[----:B------:R-:W-:Y:S01]  /*25660*/  VIADD R2, R0, -UR4 ;  /* 0x8000000400027c36 */ /* 0x000fe20008000000 */
[----:B---3--:R-:W-:Y:S06]  /*25670*/  @!P2 BRA `(.L_x_2004) ;  /* 0x000000000044a947 */ /* 0x008fec0003800000 */
        /* <DEDUP_REMOVED lines=10> */
.L_x_2006:
[----:B------:R-:W-:-:S13]  /*25720*/  ISETP.NE.AND P0, PT, R3, 0x1, PT ;  /* 0x000000010300780c */ /* 0x000fda0003f05270 */
[----:B------:R-:W1:Y:S02]  /*25730*/  @P0 LDC.64 R4, c[0x0][0x9e8] ;  /* 0x00027a00ff040b82 */ /* 0x000e640000000a00 */
[----:B-1----:R-:W-:-:S05]  /*25740*/  @P0 IMAD.HI.U32 R4, R0, R4, RZ ;  /* 0x0000000400040227 */ /* 0x002fca00078e00ff */
[----:B------:R-:W-:-:S07]  /*25750*/  @P0 SHF.R.U32.HI R0, RZ, R5, R4 ;  /* 0x00000005ff000219 */ /* 0x000fce0000011604 */
.L_x_2007:
[----:B------:R-:W-:Y:S05]  /*25760*/  BSYNC B0 ;  /* 0x0000000000007941 */ /* 0x000fea0003800000 */
.L_x_2005:
[----:B------:R-:W-:-:S05]  /*25770*/  IMAD R0, R0, R3, RZ ;  /* 0x0000000300007224 */ /* 0x000fca00078e02ff */
[----:B------:R-:W-:-:S07]  /*25780*/  VIMNMX R2, R2, R0, !PT ;  /* 0x0000000002027248 */ /* 0x000fce0007fe0100 */
.L_x_2004:
[----:B------:R-:W-:Y:S01]  /*25790*/  IMAD.HI R2, R2, 0x2aaaaaab, RZ ;  /* 0x2aaaaaab02027827 */ /* 0x000fe200078e02ff */
[----:B------:R-:W-:Y:S04]  /*257a0*/  BSSY B7, `(.L_x_2008) ;  /* 0x000042e000077945 */ /* 0x000fe80003800000 */
[----:B------:R-:W-:-:S04]  /*257b0*/  SHF.R.U32.HI R0, RZ, 0x1f, R2 ;  /* 0x0000001fff007819 */ /* 0x000fc80000011602 */
[----:B------:R-:W-:-:S04]  /*257c0*/  LEA.HI.SX32 R0, R2, R0, 0x1c ;  /* 0x0000000002007211 */ /* 0x000fc800078fe2ff */
[----:B------:R-:W-:-:S04]  /*257d0*/  VIMNMX R3, RZ, R0, !PT ;  /* 0x00000000ff037248 */ /* 0x000fc80007fe0100 */
[----:B------:R-:W-:Y:S01]  /*257e0*/  ISETP.GT.AND P0, PT, R6, R3, PT ;  /* 0x000000030600720c */ /* 0x000fe20003f04270 */
[----:B------:R1:W-:-:S12]  /*257f0*/  STL [R1+0x2c], R3 ;  /* 0x00002c0301007387 */ /* 0x0003d80000100800 */
[----:B-1----:R-:W-:Y:S05]  /*25800*/  @P0 BRA `(.L_x_2009) ;  /* 0x0000000000480947 */ /* 0x002fea0003800000 */
[----:B------:R-:W1:Y:S02]  /*25810*/  S2R R3, SR_TID.X ;  /* 0x0000000000037919 */ /* 0x000e640000002100 */
[----:B-1----:R-:W-:-:S04]  /*25820*/  LOP3.LUT R3, R3, 0x7f, RZ, 0xc0, !PT ;  /* 0x0000007f03037812 */ /* 0x002fc800078ec0ff */
[----:B------:R-:W-:-:S13]  /*25830*/  ISETP.NE.AND P0, PT, R3, RZ, PT ;  /* 0x000000ff0300720c */ /* 0x000fda0003f05270 */
[----:B------:R-:W-:Y:S05]  /*25840*/  @P0 BRA `(.L_x_2010) ;  /* 0x00000040008c0947 */ /* 0x000fea0003800000 */
[----:B------:R-:W1:Y:S01]  /*25850*/  S2R R3, SR_LANEID ;  /* 0x0000000000037919 */ /* 0x000e620000000000 */
[----:B------:R-:W-:Y:S01]  /*25860*/  VOTEU.ANY UR4, UPT, PT ;  /* 0x0000000000047886 */ /* 0x000fe200038e0100 */
[----:B------:R-:W-:Y:S01]  /*25870*/  ULDC.64 UR6, c[0x0][0x208] ;  /* 0x0000820000067ab9 */ /* 0x000fe20000000a00 */
[----:B------:R-:W1:Y:S08]  /*25880*/  FLO.U32 R0, UR4 ;  /* 0x0000000400007d00 */ /* 0x000e7000080e0000 */
[----:B------:R-:W2:Y:S01]  /*25890*/  POPC R5, UR4 ;  /* 0x0000000400057d09 */ /* 0x000ea20008000000 */
[----:B-1----:R-:W-:-:S02]  /*258a0*/  ISETP.EQ.U32.AND P0, PT, R0, R3, PT ;  /* 0x000000030000720c */ /* 0x002fc40003f02070 */
[----:B------:R-:W2:Y:S11]  /*258b0*/  LDC.64 R2, c[0x0][0xc60] ;  /* 0x00031800ff027b82 */ /* 0x000eb60000000a00 */
[----:B--2---:R-:W2:Y:S01]  /*258c0*/  @P0 ATOMG.E.ADD.STRONG.GPU PT, R3, desc[UR6][R2.64], R5 ;  /* 0x00000005020309a8 */ /* 0x004ea200081ee1c6 */
[----:B------:R-:W1:Y:S02]  /*258d0*/  S2R R4, SR_LTMASK ;  /* 0x0000000000047919 */ /* 0x000e640000003900 */
[----:B-1----:R-:W-:-:S04]  /*258e0*/  LOP3.LUT R4, R4, UR4, RZ, 0xc0, !PT ;  /* 0x0000000404047c12 */ /* 0x002fc8000f8ec0ff */
[----:B------:R-:W1:Y:S01]  /*258f0*/  POPC R7, R4 ;  /* 0x0000000400077309 */ /* 0x000e620000000000 */
[----:B--2---:R-:W1:Y:S02]  /*25900*/  SHFL.IDX PT, R0, R3, R0, 0x1f ;  /* 0x00001f0003007589 */ /* 0x004e6400000e0000 */
[----:B-1----:R-:W-:Y:S01]  /*25910*/  IADD3 R16, R0, UR36, R7 ;  /* 0x0000002400107c10 */ /* 0x002fe2000fffe007 */
[----:B------:R-:W-:Y:S06]  /*25920*/  BRA `(.L_x_2010) ;  /* 0x0000004000547947 */ /* 0x000fec0003800000 */
.L_x_2009:
[----:B------:R-:W2:Y:S01]  /*25930*/  LDL R17, [R1] ;  /* 0x0000000001117983 */ /* 0x000ea20000100800 */
        /* <DEDUP_REMOVED lines=14> */
[----:B0-----:R-:W-:Y:S02]  /*25a20*/  IMAD.U32 R11, RZ, RZ, UR5 ;  /* 0x00000005ff0b7e24 */ /* 0x001fe4000f8e00ff */
[----:B------:R-:W-:Y:S02]  /*25a30*/  IMAD.MOV.U32 R8, RZ, RZ, 0x70 ;  /* 0x00000070ff087424 */ /* 0x000fe400078e00ff */
[----:B------:R-:W-:Y:S02]  /*25a40*/  IMAD.MOV.U32 R12, RZ, RZ, 0x1 ;  /* 0x00000001ff0c7424 */ /* 0x000fe400078e00ff */
[----:B------:R-:W-:-:S07]  /*25a50*/  IMAD.MOV.U32 R13, RZ, RZ, RZ ;  /* 0x000000ffff0d7224 */ /* 0x000fce00078e00ff */
[----:B------:R-:W-:-:S07]  /*25a60*/  LEPC R20, `(.L_x_2012) ;  /* 0x000000001014794e */ /* 0x000fce0000000000 */
[----:B-1----:R-:W-:Y:S05]  /*25a70*/  CALL.ABS.NOINC R2 ;  /* 0x0000000002007343 */ /* 0x002fea0003c00000 */
.L_x_2012:
[----:B------:R-:W-:Y:S05]  /*25a80*/  BSYNC B6 ;  /* 0x0000000000067941 */ /* 0x000fea0003800000 */
.L_x_2011:
        /* <DEDUP_REMOVED lines=14> */
[----:B0-----:R-:W-:Y:S02]  /*25b70*/  IMAD.U32 R11, RZ, RZ, UR5 ;  /* 0x00000005ff0b7e24 */ /* 0x001fe4000f8e00ff */
[----:B------:R-:W-:Y:S02]  /*25b80*/  IMAD.MOV.U32 R8, RZ, RZ, 0x70 ;  /* 0x00000070ff087424 */ /* 0x000fe400078e00ff */
[----:B------:R-:W-:Y:S02]  /*25b90*/  IMAD.MOV.U32 R12, RZ, RZ, 0x1 ;  /* 0x00000001ff0c7424 */ /* 0x000fe400078e00ff */
[----:B-1----:R-:W-:-:S07]  /*25ba0*/  IMAD.MOV.U32 R13, RZ, RZ, RZ ;  /* 0x000000ffff0d7224 */ /* 0x002fce00078e00ff */
[----:B------:R-:W-:-:S07]  /*25bb0*/  LEPC R20, `(.L_x_2015) ;  /* 0x000000001014794e */ /* 0x000fce0000000000 */
[----:B--2---:R-:W-:Y:S05]  /*25bc0*/  CALL.ABS.NOINC R2 ;  /* 0x0000000002007343 */ /* 0x004fea0003c00000 */
.L_x_2015:
        /* <DEDUP_REMOVED lines=15> */
.L_x_2014:
[----:B------:R-:W-:Y:S05]  /*25cc0*/  BSYNC B6 ;  /* 0x0000000000067941 */ /* 0x000fea0003800000 */
.L_x_2013:
[----:B------:R-:W-:Y:S01]  /*25cd0*/  ULDC.64 UR4, c[0x0][0x9f8] ;  /* 0x00027e0000047ab9 */ /* 0x000fe20000000a00 */
[----:B------:R-:W2:Y:S01]  /*25ce0*/  LDL R17, [R1+0x34] ;  /* 0x0000340001117983 */ /* 0x000ea20000100800 */
[----:B------:R-:W-:Y:S01]  /*25cf0*/  ISETP.NE.U32.AND P0, PT, RZ, UR4, PT ;  /* 0x00000004ff007c0c */ /* 0x000fe2000bf05070 */
[----:B------:R-:W-:Y:S01]  /*25d00*/  IMAD.MOV.U32 R7, RZ, RZ, R19 ;  /* 0x000000ffff077224 */ /* 0x000fe200078e0013 */
[----:B------:R-:W-:Y:S02]  /*25d10*/  ULDC.64 UR6, c[0x0][0x208] ;  /* 0x0000820000067ab9 */ /* 0x000fe40000000a00 */
[----:B------:R-:W-:Y:S01]  /*25d20*/  ISETP.NE.AND.EX P0, PT, RZ, UR5, PT, P0 ;  /* 0x00000005ff007c0c */ /* 0x000fe2000bf05300 */
[----:B------:R-:W-:-:S12]  /*25d30*/  ULDC.64 UR4, c[0x0][0xa08] ;  /* 0x0002820000047ab9 */ /* 0x000fd80000000a00 */
[----:B------:R-:W1:Y:S02]  /*25d40*/  @P0 LDC.64 R2, c[0x0][0x9f8] ;  /* 0x00027e00ff020b82 */ /* 0x000e640000000a00 */
[----:B-1----:R-:W-:-:S05]  /*25d50*/  @P0 IMAD.WIDE R2, R19, 0x4, R2 ;  /* 0x0000000413020825 */ /* 0x002fca00078e0202 */
[----:B------:R1:W3:Y:S02]  /*25d60*/  @P0 LDG.E R7, desc[UR6][R2.64] ;  /* 0x0000000602070981 */ /* 0x0002e4000c1e1900 */
[----:B-1----:R-:W1:Y:S02]  /*25d70*/  LDC.64 R2, c[0x0][0x418] ;  /* 0x00010600ff027b82 */ /* 0x002e640000000a00 */
[----:B-1----:R-:W-:Y:S01]  /*25d80*/  LOP3.LUT P0, RZ, R2, UR4, RZ, 0xfc, !PT ;  /* 0x0000000402ff7c12 */ /* 0x002fe2000f80fcff */
[----:B------:R-:W-:-:S03]  /*25d90*/  UMOV UR4, 0xffffffff ;  /* 0xffffffff00047882 */ /* 0x000fc60000000000 */
[----:B------:R-:W-:Y:S01]  /*25da0*/  LOP3.LUT P0, RZ, R3, UR5, RZ, 0xfc, P0 ;  /* 0x0000000503ff7c12 */ /* 0x000fe2000800fcff */
[----:B--2---:R-:W-:Y:S01]  /*25db0*/  VIADD R0, R17, 0xffffffff ;  /* 0xffffffff11007836 */ /* 0x004fe20000000000 */
[----:B---3--:R-:W-:Y:S01]  /*25dc0*/  SHF.R.S32.HI R8, RZ, 0x1f, R7 ;  /* 0x0000001fff087819 */ /* 0x008fe20000011407 */
[----:B------:R1:W-:Y:S01]  /*25dd0*/  STL [R1+0x14], R7 ;  /* 0x0000140701007387 */ /* 0x0003e20000100800 */
[----:B------:R-:W-:-:S03]  /*25de0*/  SEL R17, R7, RZ, !P0 ;  /* 0x000000ff07117207 */ /* 0x000fc60004000000 */
[----:B------:R1:W-:Y:S01]  /*25df0*/  STL [R1+0x24], R8 ;  /* 0x0000240801007387 */ /* 0x0003e20000100800 */
[----:B------:R-:W-:Y:S05]  /*25e00*/  BRA.DIV UR4, `(.L_x_2016) ;  /* 0x0000005a04e07947 */ /* 0x000fea000b800000 */
[----:B------:R-:W2:Y:S02]  /*25e10*/  S2R R4, SR_TID.X ;  /* 0x0000000000047919 */ /* 0x000ea40000002100 */
[----:B--2---:R-:W-:-:S04]  /*25e20*/  SHF.R.U32.HI R4, RZ, 0x5, R4 ;  /* 0x00000005ff047819 */ /* 0x004fc80000011604 */
[----:B------:R-:W-:-:S05]  /*25e30*/  LOP3.LUT R4, R4, 0x3, RZ, 0xc0, !PT ;  /* 0x0000000304047812 */ /* 0x000fca00078ec0ff */
[----:B------:R2:W3:Y:S02]  /*25e40*/  SHFL.IDX PT, R14, R4, RZ, 0x1f ;  /* 0x00001fff040e7589 */ /* 0x0004e400000e0000 */
.L_x_2159:
[----:B--2---:R-:W2:Y:S01]  /*25e50*/  LDL.LU R4, [R1+0xc] ;  /* 0x00000c0001047983 */ /* 0x004ea20000300800 */
[----:B------:R-:W-:Y:S02]  /*25e60*/  PLOP3.LUT P1, PT, PT, PT, PT, 0x8, 0x0 ;  /* 0x000000000000781c */ /* 0x000fe40003f2e170 */
[----:B---3--:R-:W-:Y:S01]  /*25e70*/  ISETP.NE.AND P0, PT, R14, RZ, PT ;  /* 0x000000ff0e00720c */ /* 0x008fe20003f05270 */
[----:B------:R3:W-:Y:S01]  /*25e80*/  STL [R1+0x10], R0 ;  /* 0x0000100001007387 */ /* 0x0007e20000100800 */
[----:B--2---:R-:W-:-:S09]  /*25e90*/  LOP3.LUT R4, R4, 0xfffffffe, RZ, 0xc0, !PT ;  /* 0xfffffffe04047812 */ /* 0x004fd200078ec0ff */
[----:B------:R-:W-:-:S05]  /*25ea0*/  @P1 LOP3.LUT R4, R4, 0x1, RZ, 0xfc, !PT ;  /* 0x0000000104041812 */ /* 0x000fca00078efcff */
[----:B------:R3:W-:Y:S01]  /*25eb0*/  STL [R1+0xc], R4 ;  /* 0x00000c0401007387 */ /* 0x0007e20000100800 */
[----:B------:R-:W-:Y:S05]  /*25ec0*/  @P0 BRA `(.L_x_2017) ;  /* 0x00000004004c0947 */ /* 0x000fea0003800000 */
[----:B------:R-:W-:-:S03]  /*25ed0*/  UMOV UR4, 0xffffffff ;  /* 0xffffffff00047882 */ /* 0x000fc60000000000 */
[----:B------:R-:W-:Y:S05]  /*25ee0*/  BRA.DIV UR4, `(.L_x_2018) ;  /* 0x0000005a04dc7947 */ /* 0x000fea000b800000 */
[----:B------:R-:W-:-:S13]  /*25ef0*/  ELECT P6, URZ, PT ;  /* 0x00000000003f782f */ /* 0x000fda00038c0000 */
.L_x_2162:
[----:B------:R-:W-:Y:S05]  /*25f00*/  @!P6 BRA `(.L_x_2017) ;  /* 0x00000004003ce947 */ /* 0x000fea0003800000 */
[----:B------:R-:W-:-:S04]  /*25f10*/  ISETP.NE.U32.AND P0, PT, R2, RZ, PT ;  /* 0x000000ff0200720c */ /* 0x000fc80003f05070 */
[----:B------:R-:W-:-:S13]  /*25f20*/  ISETP.NE.AND.EX P0, PT, R3, RZ, PT, P0 ;  /* 0x000000ff0300720c */ /* 0x000fda0003f05300 */
[----:B------:R-:W-:Y:S05]  /*25f30*/  @!P0 BRA `(.L_x_2019) ;  /* 0x0000000000548947 */ /* 0x000fea0003800000 */
[----:B------:R-:W2:Y:S01]  /*25f40*/  LDC R6, c[0x0][0x43c] ;  /* 0x00010f00ff067b82 */ /* 0x000ea20000000800 */
[----:B------:R-:W-:Y:S01]  /*25f50*/  IMAD.MOV.U32 R9, RZ, RZ, R0 ;  /* 0x000000ffff097224 */ /* 0x000fe200078e0000 */
[----:B------:R-:W-:Y:S01]  /*25f60*/  ULDC.64 UR4, c[0x0][0x428] ;  /* 0x00010a0000047ab9 */ /* 0x000fe20000000a00 */
[----:B------:R-:W-:Y:S02]  /*25f70*/  ULDC.64 UR6, c[0x0][0x208] ;  /* 0x0000820000067ab9 */ /* 0x000fe40000000a00 */
[----:B---3--:R-:W-:Y:S01]  /*25f80*/  IMAD.MOV.U32 R0, RZ, RZ, R9 ;  /* 0x000000ffff007224 */ /* 0x008fe200078e0009 */
[----:B--2---:R-:W-:-:S13]  /*25f90*/  ISETP.NE.AND P0, PT, R6, 0x1, PT ;  /* 0x000000010600780c */ /* 0x004fda0003f05270 */
[----:B------:R-:W2:Y:S02]  /*25fa0*/  @P0 LDC.64 R4, c[0x0][0x440] ;  /* 0x00011000ff040b82 */ /* 0x000ea40000000a00 */
[----:B--2---:R-:W-:-:S05]  /*25fb0*/  @P0 IMAD.HI.U32 R4, R9, R4, RZ ;  /* 0x0000000409040227 */ /* 0x004fca00078e00ff */
        /* <DEDUP_REMOVED lines=13> */
.L_x_2019:
[----:B-1----:R-:W4:Y:S04]  /*26090*/  LDL R7, [R1] ;  /* 0x0000000001077983 */ /* 0x002f280000100800 */
[----:B---3--:R-:W4:Y:S04]  /*260a0*/  LDL R0, [R1+0x4] ;  /* 0x0000040001007983 */ /* 0x008f280000100800 */
[----:B--2---:R-:W2:Y:S01]  /*260b0*/  LDL R2, [R1+0x18] ;  /* 0x0000180001027983 */ /* 0x004ea20000100800 */
[----:B----4-:R-:W-:Y:S01]  /*260c0*/  IMAD R0, R0, 0x8, R7 ;  /* 0x0000000800007824 */ /* 0x010fe200078e0207 */
[----:B--2---:R-:W-:-:S04]  /*260d0*/  SHF.L.U32 R2, R2, 0x1f, RZ ;  /* 0x0000001f02027819 */ /* 0x004fc800000006ff */
[----:B------:R-:W1:Y:S02]  /*260e0*/  SYNCS.PHASECHK.TRANS64.TRYWAIT P0, [R0+URZ+0x2a840], R2 ;  /* 0x02a84002000075a7 */ /* 0x000e64000800017f */
[----:B-1----:R-:W-:Y:S05]  /*260f0*/  @!P0 BRA `(.L_x_2020) ;  /* 0x0000005800788947 */ /* 0x002fea0003800000 */
.L_x_2163:
[----:B------:R-:W2:Y:S02]  /*26100*/  S2R R3, SR_TID.X ;  /* 0x0000000000037919 */ /* 0x000ea40000002100 */
        /* <DEDUP_REMOVED lines=10> */
.L_x_2021:
[----:B------:R-:W2:Y:S04]  /*261b0*/  LDL R6, [R1] ;  /* 0x0000000001067983 */ /* 0x000ea80000100800 */
[----:B------:R-:W2:Y:S04]  /*261c0*/  LDL R5, [R1+0x4] ;  /* 0x0000040001057983 */ /* 0x000ea80000100800 */
[----:B------:R-:W3:Y:S04]  /*261d0*/  LDL R4, [R1+0x10] ;  /* 0x0000100001047983 */ /* 0x000ee80000100800 */
[----:B------:R-:W4:Y:S04]  /*261e0*/  LDL R3, [R1+0x1c] ;  /* 0x00001c0001037983 */ /* 0x000f280000100800 */
[----:B-1----:R-:W4:Y:S01]  /*261f0*/  LDL.LU R2, [R1+0xc] ;  /* 0x00000c0001027983 */ /* 0x002f220000300800 */
        /* <DEDUP_REMOVED lines=10> */
[----:B--2---:R-:W-:Y:S01]  /*262a0*/  IMAD R0, R5, 0x9000, R6 ;  /* 0x0000900005007824 */ /* 0x004fe200078e0206 */
[----:B---3--:R-:W-:-:S04]  /*262b0*/  R2UR UR11, R4 ;  /* 0x00000000040b72ca */ /* 0x008fc800000e0000 */
[----:B------:R-:W-:Y:S02]  /*262c0*/  R2UR UR8, R0 ;  /* 0x00000000000872ca */ /* 0x000fe400000e0000 */
[----:B----4-:R-:W-:Y:S02]  /*262d0*/  R2UR UR5, R3 ;  /* 0x00000000030572ca */ /* 0x010fe400000e0000 */
[----:B------:R-:W-:-:S04]  /*262e0*/  LOP3.LUT R2, R2, 0xfffffffe, RZ, 0xc0, !PT ;  /* 0xfffffffe02027812 */ /* 0x000fc800078ec0ff */
        /* <DEDUP_REMOVED lines=16> */
[----:B--2---:R-:W-:Y:S01]  /*263f0*/  NOP ;  /* 0x0000000000007918 */ /* 0x004fe20000000000 */
.L_x_2017:
[----:B---3--:R-:W2:Y:S04]  /*26400*/  LDL R4, [R1] ;  /* 0x0000000001047983 */ /* 0x008ea80000100800 */
[----:B------:R-:W3:Y:S01]  /*26410*/  LDL.LU R3, [R1+0x40] ;  /* 0x0000400001037983 */ /* 0x000ee20000300800 */
[----:B------:R-:W-:Y:S05]  /*26420*/  WARPSYNC.ALL ;  /* 0x0000000000007948 */ /* 0x000fea0003800000 */
[----:B------:R-:W-:Y:S01]  /*26430*/  ULDC.64 UR4, c[0x0][0x298] ;  /* 0x0000a60000047ab9 */ /* 0x000fe20000000a00 */
[----:B------:R-:W-:Y:S01]  /*26440*/  BSSY B6, `(.L_x_2022) ;  /* 0x000001c000067945 */ /* 0x000fe20003800000 */
[----:B------:R-:W-:Y:S01]  /*26450*/  BAR.SYNC.DEFER_BLOCKING 0x8, 0x180 ;  /* 0x0206000000007b1d */ /* 0x000fe20000010000 */
[----:B---3--:R-:W-:-:S05]  /*26460*/  SHF.R.S32.HI R0, RZ, 0x1f, R3 ;  /* 0x0000001fff007819 */ /* 0x008fca0000011403 */
[----:B------:R-:W-:Y:S02]  /*26470*/  IMAD R2, R0, UR4, RZ ;  /* 0x0000000400027c24 */ /* 0x000fe4000f8e02ff */
[----:B--2---:R-:W-:Y:S02]  /*26480*/  VIADD R0, R4, 0xc400 ;  /* 0x0000c40004007836 */ /* 0x004fe40000000000 */
[C---:B------:R-:W-:Y:S02]  /*26490*/  IMAD R2, R3.reuse, UR5, R2 ;  /* 0x0000000503027c24 */ /* 0x040fe4000f8e0202 */
[----:B------:R-:W-:Y:S01]  /*264a0*/  IMAD.WIDE.U32 R4, R3, UR4, RZ ;  /* 0x0000000403047c25 */ /* 0x000fe2000f8e00ff */
[----:B------:R-:W-:-:S03]  /*264b0*/  LOP3.LUT P0, RZ, R0, 0x3ff, RZ, 0xc0, !PT ;  /* 0x000003ff00ff7812 */ /* 0x000fc6000780c0ff */
[----:B------:R-:W-:Y:S01]  /*264c0*/  IMAD.IADD R0, R5, 0x1, R2 ;  /* 0x0000000105007824 */ /* 0x000fe200078e0202 */
[----:B------:R2:W-:Y:S04]  /*264d0*/  STL.64 [R1+0x40], R4 ;  /* 0x0000400401007387 */ /* 0x0005e80000100a00 */
[----:B------:R2:W-:Y:S05]  /*264e0*/  STL [R1+0x4c], R0 ;  /* 0x00004c0001007387 */ /* 0x0005ea0000100800 */
[----:B------:R-:W-:Y:S05]  /*264f0*/  @!P0 BRA `(.L_x_2023) ;  /* 0x0000000000408947 */ /* 0x000fea0003800000 */
[----:B------:R-:W-:Y:S01]  /*26500*/  MOV R2, 0x0 ;  /* 0x0000000000027802 */ /* 0x000fe20000000f00 */
[----:B------:R-:W-:Y:S01]  /*26510*/  ULDC.64 UR4, c[0x4][0xb8] ;  /* 0x01002e0000047ab9 */ /* 0x000fe20000000a00 */
[----:B------:R-:W-:Y:S01]  /*26520*/  ULDC.64 UR6, c[0x4][0xc0] ;  /* 0x0100300000067ab9 */ /* 0x000fe20000000a00 */
[----:B------:R-:W-:Y:S01]  /*26530*/  ULDC.64 UR8, c[0x4][0x20] ;  /* 0x0100080000087ab9 */ /* 0x000fe20000000a00 */
[----:B--2---:R-:W-:Y:S02]  /*26540*/  IMAD.U32 R4, RZ, RZ, UR4 ;  /* 0x00000004ff047e24 */ /* 0x004fe4000f8e00ff */
[----:B------:R-:W2:Y:S01]  /*26550*/  LDC.64 R2, c[0x4][R2] ;  /* 0x0100000002027b82 */ /* 0x000ea20000000a00 */
[----:B------:R-:W-:Y:S02]  /*26560*/  IMAD.U32 R5, RZ, RZ, UR5 ;  /* 0x00000005ff057e24 */ /* 0x000fe4000f8e00ff */
[----:B------:R-:W-:Y:S02]  /*26570*/  IMAD.U32 R6, RZ, RZ, UR6 ;  /* 0x00000006ff067e24 */ /* 0x000fe4000f8e00ff */
[----:B-1----:R-:W-:-:S02]  /*26580*/  IMAD.U32 R7, RZ, RZ, UR7 ;  /* 0x00000007ff077e24 */ /* 0x002fc4000f8e00ff */
[----:B------:R-:W-:Y:S02]  /*26590*/  IMAD.U32 R10, RZ, RZ, UR8 ;  /* 0x00000008ff0a7e24 */ /* 0x000fe4000f8e00ff */
[----:B0-----:R-:W-:Y:S02]  /*265a0*/  IMAD.U32 R11, RZ, RZ, UR9 ;  /* 0x00000009ff0b7e24 */ /* 0x001fe4000f8e00ff */
[----:B------:R-:W-:Y:S02]  /*265b0*/  IMAD.MOV.U32 R8, RZ, RZ, 0x70 ;  /* 0x00000070ff087424 */ /* 0x000fe400078e00ff */
[----:B------:R-:W-:Y:S02]  /*265c0*/  IMAD.MOV.U32 R12, RZ, RZ, 0x1 ;  /* 0x00000001ff0c7424 */ /* 0x000fe400078e00ff */
[----:B------:R-:W-:-:S07]  /*265d0*/  IMAD.MOV.U32 R13, RZ, RZ, RZ ;  /* 0x000000ffff0d7224 */ /* 0x000fce00078e00ff */
[----:B------:R-:W-:-:S07]  /*265e0*/  LEPC R20, `(.L_x_2023) ;  /* 0x000000001014794e */ /* 0x000fce0000000000 */
[----:B--2---:R-:W-:Y:S05]  /*265f0*/  CALL.ABS.NOINC R2 ;  /* 0x0000000002007343 */ /* 0x004fea0003c00000 */
.L_x_2023:
[----:B------:R-:W-:Y:S05]  /*26600*/  BSYNC B6 ;  /* 0x0000000000067941 */ /* 0x000fea0003800000 */
.L_x_2022:
[----:B--2---:R-:W2:Y:S01]  /*26610*/  LDL.LU R0, [R1+0x4c] ;  /* 0x00004c0001007983 */ /* 0x004ea20000300800 */
[----:B-1----:R-:W1:Y:S01]  /*26620*/  LDC R7, c[0x0][0x448] ;  /* 0x00011200ff077b82 */ /* 0x002e620000000800 */
[----:B------:R-:W-:Y:S01]  /*26630*/  ULDC.64 UR4, c[0x0][0x2d8] ;  /* 0x0000b60000047ab9 */ /* 0x000fe20000000a00 */
[----:B------:R-:W-:Y:S01]  /*26640*/  ULDC.64 UR6, c[0x0][0x280] ;  /* 0x0000a00000067ab9 */ /* 0x000fe20000000a00 */
[----:B------:R-:W2:Y:S04]  /*26650*/  LDL.LU.64 R2, [R1+0x40] ;  /* 0x0000400001027983 */ /* 0x000ea80000300a00 */
[----:B------:R-:W3:Y:S01]  /*26660*/  LDL R9, [R1+0x30] ;  /* 0x0000300001097983 */ /* 0x000ee20000100800 */
[----:B------:R-:W4:Y:S01]  /*26670*/  S2R R5, SR_TID.X ;  /* 0x0000000000057919 */ /* 0x000f220000002100 */
[----:B------:R-:W0:Y:S01]  /*26680*/  S2R R8, SR_TID.X ;  /* 0x0000000000087919 */ /* 0x000e220000002100 */
[----:B------:R-:W0:Y:S01]  /*26690*/  S2R R10, SR_TID.X ;  /* 0x00000000000a7919 */ /* 0x000e220000002100 */
[----:B----4-:R-:W-:-:S04]  /*266a0*/  LOP3.LUT R5, R5, 0x7f, RZ, 0xc0, !PT ;  /* 0x0000007f05057812 */ /* 0x010fc800078ec0ff */
[----:B------:R-:W-:Y:S01]  /*266b0*/  SHF.R.U32.HI R5, RZ, 0x3, R5 ;  /* 0x00000003ff057819 */ /* 0x000fe20000011605 */
[----:B0-----:R-:W-:-:S05]  /*266c0*/  IMAD.SHL.U32 R8, R8, 0x10, RZ ;  /* 0x0000001008087824 */ /* 0x001fca00078e00ff */
[----:B------:R-:W-:Y:S01]  /*266d0*/  LOP3.LUT R8, R5, 0x70, R8, 0xf8, !PT ;  /* 0x0000007005087812 */ /* 0x000fe200078ef808 */
[----:B------:R-:W-:-:S05]  /*266e0*/  IMAD.SHL.U32 R10, R10, 0x8, RZ ;  /* 0x000000080a0a7824 */ /* 0x000fca00078e00ff */
[----:B------:R-:W-:-:S04]  /*266f0*/  LOP3.LUT R10, R10, 0x38, RZ, 0xc0, !PT ;  /* 0x000000380a0a7812 */ /* 0x000fc800078ec0ff */
[C---:B------:R-:W-:Y:S02]  /*26700*/  LOP3.LUT R11, R10.reuse, 0x40, RZ, 0xfc, !PT ;  /* 0x000000400a0b7812 */ /* 0x040fe400078efcff */
[----:B------:R-:W-:Y:S01]  /*26710*/  LOP3.LUT R10, R10, 0x80, RZ, 0xfc, !PT ;  /* 0x000000800a0a7812 */ /* 0x000fe200078efcff */
[----:B--2---:R-:W-:Y:S01]  /*26720*/  IMAD.MOV.U32 R3, RZ, RZ, R0 ;  /* 0x000000ffff037224 */ /* 0x004fe200078e0000 */
        /* <DEDUP_REMOVED lines=12> */
[----:B-1----:R-:W-:-:S13]  /*267f0*/  ISETP.NE.AND P0, PT, R7, 0x1, PT ;  /* 0x000000010700780c */ /* 0x002fda0003f05270 */
[----:B------:R-:W0:Y:S08]  /*26800*/  @P0 LDC R5, c[0x0][0x44c] ;  /* 0x00011300ff050b82 */ /* 0x000e300000000800 */
[----:B------:R-:W1:Y:S01]  /*26810*/  @P0 LDC R6, c[0x0][0x450] ;  /* 0x00011400ff060b82 */ /* 0x000e620000000800 */
[----:B------:R-:W-:Y:S02]  /*26820*/  IMAD R4, R4, UR4, RZ ;  /* 0x0000000404047c24 */ /* 0x000fe4000f8e02ff */
[----:B------:R-:W-:-:S04]  /*26830*/  IMAD.WIDE.U32 R2, R0, UR4, R2 ;  /* 0x0000000400027c25 */ /* 0x000fc8000f8e0002 */
[----:B------:R-:W-:Y:S01]  /*26840*/  IMAD R0, R0, UR5, R4 ;  /* 0x0000000500007c24 */ /* 0x000fe2000f8e0204 */
[----:B------:R-:W-:Y:S01]  /*26850*/  ULDC.64 UR4, c[0x0][0x2d0] ;  /* 0x0000b40000047ab9 */ /* 0x000fe20000000a00 */
[----:B---3--:R-:W-:Y:S02]  /*26860*/  IMAD.IADD R4, R8, 0x1, R9 ;  /* 0x0000000108047824 */ /* 0x008fe400078e0209 */
[----:B------:R-:W-:Y:S02]  /*26870*/  IMAD.IADD R3, R3, 0x1, R0 ;  /* 0x0000000103037824 */ /* 0x000fe400078e0200 */
        /* <DEDUP_REMOVED lines=32> */
[----:B------:R-:W3:Y:S01]  /*26a80*/  LDL.LU R6, [R1+0x3c] ;  /* 0x00003c0001067983 */ /* 0x000ee20000300800 */
[----:B------:R-:W0:Y:S01]  /*26a90*/  S2R R11, SR_TID.X ;  /* 0x00000000000b7919 */ /* 0x000e220000002100 */
[----:B------:R-:W-:Y:S01]  /*26aa0*/  ULDC.64 UR4, c[0x0][0x208] ;  /* 0x0000820000047ab9 */ /* 0x000fe20000000a00 */
[----:B0-----:R-:W-:-:S05]  /*26ab0*/  IMAD.SHL.U32 R11, R11, 0x8, RZ ;  /* 0x000000080b0b7824 */ /* 0x001fca00078e00ff */
[----:B------:R-:W-:Y:S01]  /*26ac0*/  LOP3.LUT R11, R11, 0x38, RZ, 0xc0, !PT ;  /* 0x000000380b0b7812 */ /* 0x000fe200078ec0ff */
[----:B--2---:R-:W-:-:S04]  /*26ad0*/  IMAD.IADD R0, R8, 0x1, R9 ;  /* 0x0000000108007824 */ /* 0x004fc800078e0209 */
[----:B------:R-:W-:Y:S01]  /*26ae0*/  VIADD R5, R0, 0x10 ;  /* 0x0000001000057836 */ /* 0x000fe20000000000 */
[----:B------:R-:W-:Y:S01]  /*26af0*/  SHFL.IDX PT, R9, R3, 0x1, 0x181f ;  /* 0x00381f0003097f89 */ /* 0x000fe200000e0000 */
[----:B---3--:R-:W-:-:S03]  /*26b00*/  IMAD R2, R6, R7, RZ ;  /* 0x0000000706027224 */ /* 0x008fc600078e02ff */
[----:B------:R-:W0:Y:S04]  /*26b10*/  SHFL.IDX PT, R7, R4, RZ, 0x181f ;  /* 0x00181fff04077589 */ /* 0x000e2800000e0000 */
[----:B------:R-:W1:Y:S01]  /*26b20*/  SHFL.IDX PT, R6, R3, RZ, 0x181f ;  /* 0x00181fff03067589 */ /* 0x000e6200000e0000 */
[-C--:B------:R-:W-:Y:S02]  /*26b30*/  ISETP.GE.AND P4, PT, R0, R2.reuse, PT ;  /* 0x000000020000720c */ /* 0x080fe40003f86270 */
[----:B------:R-:W-:Y:S02]  /*26b40*/  ISETP.GE.AND P3, PT, R5, R2, PT ;  /* 0x000000020500720c */ /* 0x000fe40003f66270 */
[----:B------:R-:W2:Y:S09]  /*26b50*/  SHFL.IDX PT, R5, R4, 0x1, 0x181f ;  /* 0x00381f0004057f89 */ /* 0x000eb200000e0000 */
[----:B0-----:R-:W-:-:S05]  /*26b60*/  @!P4 LEA R7, P5, R11, R7, 0x1 ;  /* 0x000000070b07c211 */ /* 0x001fca00078a08ff */
[----:B-1----:R-:W-:-:S05]  /*26b70*/  @!P4 IMAD.X R6, RZ, RZ, R6, P5 ;  /* 0x000000ffff06c224 */ /* 0x002fca00028e0606 */
        /* <DEDUP_REMOVED lines=65> */
[----:B------:R0:W1:Y:S04]  /*26f90*/  SHFL.IDX PT, R5, R3, 0x7, 0x181f ;  /* 0x00f81f0003057f89 */ /* 0x00006800000e0000 */
[----:B------:R0:W-:Y:S04]  /*26fa0*/  @!P4 LDGSTS.E.BYPASS.LTC128B.128 [R10+0xf400], desc[UR4][R6.64], !P2 ;  /* 0x0f400000060acfae */ /* 0x0001e8000d101d44 */
[----:B------:R0:W-:Y:S04]  /*26fb0*/  @!P4 LDGSTS.E.BYPASS.LTC128B.128 [R10+0x13400], desc[UR4][R6.64+0x80], !P1 ;  /* 0x13400080060acfae */ /* 0x0001e8000c901d44 */
[----:B------:R0:W-:Y:S04]  /*26fc0*/  @!P4 LDGSTS.E.BYPASS.LTC128B.128 [R10+0x17400], desc[UR4][R6.64+0x100], !P0 ;  /* 0x17400100060acfae */ /* 0x0001e8000c101d44 */
[----:B------:R0:W2:Y:S02]  /*26fd0*/  SHFL.IDX PT, R3, R4, 0x7, 0x181f ;  /* 0x00f81f0004037f89 */ /* 0x0000a400000e0000 */
.L_x_2180:
[----:B------:R-:W-:Y:S01]  /*26fe0*/  VIADD R0, R0, 0x70 ;  /* 0x0000007000007836 */ /* 0x000fe20000000000 */
[----:B------:R-:W-:Y:S04]  /*26ff0*/  BSSY B0, `(.L_x_2025) ;  /* 0x000000f000007945 */ /* 0x000fe80003800000 */
[----:B------:R-:W-:-:S13]  /*27000*/  ISETP.GE.AND P3, PT, R0, R2, PT ;  /* 0x000000020000720c */ /* 0x000fda0003f66270 */
[----:B------:R-:W-:Y:S05]  /*27010*/  @P3 BRA `(.L_x_2026) ;  /* 0x0000000000303947 */ /* 0x000fea0003800000 */
[----:B0-----:R-:W0:Y:S01]  /*27020*/  S2R R4, SR_TID.X ;  /* 0x0000000000047919 */ /* 0x001e220000002100 */
[----:B------:R-:W-:Y:S01]  /*27030*/  ULDC.64 UR4, c[0x0][0x208] ;  /* 0x0000820000047ab9 */ /* 0x000fe20000000a00 */
[----:B0-----:R-:W-:-:S05]  /*27040*/  IMAD.SHL.U32 R4, R4, 0x8, RZ ;  /* 0x0000000804047824 */ /* 0x001fca00078e00ff */
[----:B------:R-:W-:-:S04]  /*27050*/  LOP3.LUT R4, R4, 0x38, RZ, 0xc0, !PT ;  /* 0x0000003804047812 */ /* 0x000fc800078ec0ff */
[----:B--2---:R-:W-:-:S05]  /*27060*/  LEA R2, P3, R4, R3, 0x1 ;  /* 0x0000000304027211 */ /* 0x004fca00078608ff */
[----:B-1----:R-:W-:-:S05]  /*27070*/  IMAD.X R3, RZ, RZ, R5, P3 ;  /* 0x000000ffff037224 */ /* 0x002fca00018e0605 */
[----:B------:R-:W-:Y:S01]  /*27080*/  @!PT LDS RZ, [RZ] ;  /* 0x00000000fffff984 */ /* 0x000fe20000000800 */
[----:B------:R-:W-:Y:S01]  /*27090*/  @!PT LDS RZ, [RZ] ;  /* 0x00000000fffff984 */ /* 0x000fe20000000800 */
[----:B------:R-:W-:Y:S01]  /*270a0*/  @!PT LDS RZ, [RZ] ;  /* 0x00000000fffff984 */ /* 0x000fe20000000800 */
[----:B------:R3:W-:Y:S04]  /*270b0*/  LDGSTS.E.BYPASS.LTC128B.128 [R10+0xfc00], desc[UR4][R2.64], !P2 ;  /* 0x0fc00000020a7fae */ /* 0x0007e8000d101d44 */
[----:B------:R3:W-:Y:S04]  /*270c0*/  LDGSTS.E.BYPASS.LTC128B.128 [R10+0x13c00], desc[UR4][R2.64+0x80], !P1 ;  /* 0x13c00080020a7fae */ /* 0x0007e8000c901d44 */
[----:B------:R3:W-:Y:S02]  /*270d0*/  LDGSTS.E.BYPASS.LTC128B.128 [R10+0x17c00], desc[UR4][R2.64+0x100], !P0 ;  /* 0x17c00100020a7fae */ /* 0x0007e4000c101d44 */
.L_x_2026:
[----:B------:R-:W-:Y:S05]  /*270e0*/  BSYNC B0 ;  /* 0x0000000000007941 */ /* 0x000fea0003800000 */
.L_x_2025:
[----:B0--3--:R-:W3:Y:S01]  /*270f0*/  LDL R10, [R1] ;  /* 0x00000000010a7983 */ /* 0x009ee20000100800 */
[----:B------:R-:W-:Y:S01]  /*27100*/  PLOP3.LUT P0, PT, PT, PT, PT, 0x80, 0x0 ;  /* 0x000000000000781c */ /* 0x000fe20003f0f070 */
[----:B------:R-:W-:Y:S01]  /*27110*/  NOP ;  /* 0x0000000000007918 */ /* 0x000fe20000000000 */
[----:B---3--:R-:W-:-:S11]  /*27120*/  VIADD R11, R10, 0x2a800 ;  /* 0x0002a8000a0b7836 */ /* 0x008fd60000000000 */
.L_x_2027:
[----:B------:R-:W3:Y:S01]  /*27130*/  LDL R2, [R1] ;  /* 0x0000000001027983 */ /* 0x000ee20000100800 */
[----:B------:R-:W-:Y:S02]  /*27140*/  PLOP3.LUT P1, PT, P1, P0, PT, 0xa2, 0x0 ;  /* 0x000000000000781c */ /* 0x000fe40000f21472 */
[----:B---3--:R-:W-:-:S08]  /*27150*/  @P0 R2UR P1, UR4, R2 ;  /* 0x00000000020402ca */ /* 0x008fd00000020000 */
[----:B------:R-:W-:-:S05]  /*27160*/  @P0 PLOP3.LUT P0, PT, P1, PT, PT, 0x80, 0x0 ;  /* 0x000000000000081c */ /* 0x000fca0000f0f070 */
[----:B------:R-:W-:Y:S01]  /*27170*/  @!P1 SYNCS.ARRIVE.TRANS64.RED.A0T1 RZ, [UR4+0x2a800], RZ ;  /* 0x02a800ffffff99a7 */ /* 0x000fe20008200404 */
[----:B------:R-:W-:Y:S07]  /*27180*/  @!P1 ARRIVES.LDGSTSBAR.64.TRANSCNT [UR4+0x2a800] ;  /* 0x02a80000ff0099b0 */ /* 0x000fee0008000a84 */
[----:B------:R-:W-:Y:S05]  /*27190*/  @P0 BRA.U.ANY `(.L_x_2027) ;  /* 0xfffffffd00e40947 */ /* 0x000fea000393ffff */
[----:B--2---:R-:W2:Y:S02]  /*271a0*/  LDL.LU R3, [R1+0x48] ;  /* 0x0000480001037983 */ /* 0x004ea40000300800 */
        /* <DEDUP_REMOVED lines=9> */
[----:B------:R-:W2:Y:S03]  /*27240*/  SYNCS.PHASECHK.TRANS64.TRYWAIT P0, [R2+URZ+0x2a820], R0 ;  /* 0x02a82000020075a7 */ /* 0x000ea6000800017f */
[----:B0-2---:R-:W-:Y:S05]  /*27250*/  @!P0 BRA `(.L_x_2029) ;  /* 0x0000005400308947 */ /* 0x005fea0003800000 */
.L_x_2181:
[----:B------:R-:W-:Y:S05]  /*27260*/  BSYNC B0 ;  /* 0x0000000000007941 */ /* 0x000fea0003800000 */
.L_x_2028:
[----:B------:R-:W2:Y:S04]  /*27270*/  LDL R3, [R1+0x34] ;  /* 0x0000340001037983 */ /* 0x000ea80000100800 */
[----:B0-----:R-:W3:Y:S01]  /*27280*/  LDL R2, [R1+0x2c] ;  /* 0x00002c0001027983 */ /* 0x001ee20000100800 */
[----:B------:R-:W-:Y:S01]  /*27290*/  BSSY B0, `(.L_x_2030) ;  /* 0x0000222000007945 */ /* 0x000fe20003800000 */
[----:B--2---:R-:W-:-:S05]  /*272a0*/  VIADD R0, R3, 0xfffffffe ;  /* 0xfffffffe03007836 */ /* 0x004fca0000000000 */
[----:B---3--:R-:W-:-:S13]  /*272b0*/  ISETP.GE.AND P0, PT, R0, R2, PT ;  /* 0x000000020000720c */ /* 0x008fda0003f06270 */
[----:B------:R-:W-:Y:S05]  /*272c0*/  @!P0 BRA `(.L_x_2031) ;  /* 0x0000002000788947 */ /* 0x000fea0003800000 */
[----:B------:R-:W-:Y:S01]  /*272d0*/  IMAD.MOV R8, RZ, RZ, -R3 ;  /* 0x000000ffff087224 */ /* 0x000fe200078e0a03 */
[----:B------:R-:W-:Y:S01]  /*272e0*/  LOP3.LUT R2, RZ, R2, RZ, 0x33, !PT ;  /* 0x00000002ff027212 */ /* 0x000fe200078e33ff */
[----:B------:R-:W-:Y:S03]  /*272f0*/  BSSY B2, `(.L_x_2032) ;  /* 0x00000b8000027945 */ /* 0x000fe60003800000 */
[----:B------:R-:W-:-:S05]  /*27300*/  VIADDMNMX R8, R8, 0x1, R2, !PT ;  /* 0x0000000108087846 */ /* 0x000fca0007800102 */
[----:B------:R-:W-:-:S05]  /*27310*/  IMAD.IADD R2, R3, 0x1, R8 ;  /* 0x0000000103027824 */ /* 0x000fca00078e0208 */
[----:B------:R-:W-:-:S04]  /*27320*/  LOP3.LUT R2, R2, 0x1, RZ, 0xc0, !PT ;  /* 0x0000000102027812 */ /* 0x000fc800078ec0ff */
[----:B------:R-:W-:-:S13]  /*27330*/  ISETP.NE.U32.AND P0, PT, R2, 0x1, PT ;  /* 0x000000010200780c */ /* 0x000fda0003f05070 */
[----:B------:R-:W-:Y:S05]  /*27340*/  @P0 BRA `(.L_x_2033) ;  /* 0x0000000800c80947 */ /* 0x000fea0003800000 */
[----:B-1----:R-:W2:Y:S04]  /*27350*/  LDL R5, [R1+0xc] ;  /* 0x00000c0001057983 */ /* 0x002ea80000100800 */
        /* <DEDUP_REMOVED lines=35> */
.L_x_2036:
[----:B------:R-:W2:Y:S01]  /*27590*/  LDL R2, [R1] ;  /* 0x0000000001027983 */ /* 0x000ea20000100800 */
[----:B------:R-:W-:Y:S01]  /*275a0*/  BSSY B3, `(.L_x_2037) ;  /* 0x0000005000037945 */ /* 0x000fe20003800000 */
[----:B--2---:R-:W-:Y:S01]  /*275b0*/  IMAD R3, R7, 0x8, R2 ;  /* 0x0000000807037824 */ /* 0x004fe200078e0202 */
[----:B------:R-:W-:-:S04]  /*275c0*/  SHF.L.U32 R2, R9, 0x1f, RZ ;  /* 0x0000001f09027819 */ /* 0x000fc800000006ff */
[----:B------:R-:W1:Y:S02]  /*275d0*/  SYNCS.PHASECHK.TRANS64.TRYWAIT P0, [R3+URZ+0x2a840], R2 ;  /* 0x02a84002030075a7 */ /* 0x000e64000800017f */
[----:B-1----:R-:W-:Y:S05]  /*275e0*/  @!P0 BRA `(.L_x_2038) ;  /* 0x0000005000648947 */ /* 0x002fea0003800000 */
.L_x_2182:
[----:B------:R-:W-:Y:S05]  /*275f0*/  BSYNC B3 ;  /* 0x0000000000037941 */ /* 0x000fea0003800000 */
.L_x_2037:
        /* <DEDUP_REMOVED lines=12> */
.L_x_2040:
[----:B------:R-:W-:Y:S05]  /*276c0*/  BSYNC B3 ;  /* 0x0000000000037941 */ /* 0x000fea0003800000 */
.L_x_2039:
        /* <DEDUP_REMOVED lines=13> */
.L_x_2041:
        /* <DEDUP_REMOVED lines=16> */
.L_x_2042:
        /* <DEDUP_REMOVED lines=15> */
.L_x_2043:
        /* <DEDUP_REMOVED lines=17> */
.L_x_2183:
[----:B------:R-:W-:Y:S05]  /*27aa0*/  BSYNC B3 ;  /* 0x0000000000037941 */ /* 0x000fea0003800000 */
.L_x_2044:
[----:B------:R1:W5:Y:S04]  /*27ab0*/  LDL R15, [R1] ;  /* 0x00000000010f7983 */ /* 0x0003680000100800 */
        /* <DEDUP_REMOVED lines=13> */
.L_x_2047:
[----:B------:R-:W-:Y:S05]  /*27b90*/  BSYNC B3 ;  /* 0x0000000000037941 */ /* 0x000fea0003800000 */
.L_x_2046:
        /* <DEDUP_REMOVED lines=11> */
[----:B--2---:R-:W-:Y:S02]  /*27c50*/  IMAD R3, R3, 0x60, R5 ;  /* 0x0000006003037824 */ /* 0x004fe400078e0205 */
[----:B------:R-:W-:-:S09]  /*27c60*/  VIADD R5, R6, 0x400 ;  /* 0x0000040006057836 */ /* 0x000fd20000000000 */
.L_x_2048:
        /* <DEDUP_REMOVED lines=15> */
.L_x_2049:
        /* <DEDUP_REMOVED lines=12> */
.L_x_2035:
[----:B------:R-:W-:Y:S05]  /*27e20*/  BSYNC B1 ;  /* 0x0000000000017941 */ /* 0x000fea0003800000 */
.L_x_2034:
[----:B0-----:R-:W2:Y:S04]  /*27e30*/  LDL R0, [R1+0x34] ;  /* 0x0000340001007983 */ /* 0x001ea80000100800 */
[----:B------:R0:W-:Y:S04]  /*27e40*/  STL [R1+0x4], R7 ;  /* 0x0000040701007387 */ /* 0x0001e80000100800 */
[----:B------:R0:W-:Y:S02]  /*27e50*/  STL [R1+0x18], R9 ;  /* 0x0000180901007387 */ /* 0x0001e40000100800 */
[----:B0-2---:R-:W-:-:S07]  /*27e60*/  VIADD R0, R0, 0xfffffffd ;  /* 0xfffffffd00007836 */ /* 0x005fce0000000000 */
.L_x_2033:
[----:B------:R-:W-:Y:S05]  /*27e70*/  BSYNC B2 ;  /* 0x0000000000027941 */ /* 0x000fea0003800000 */
.L_x_2032:
[----:B------:R-:W2:Y:S01]  /*27e80*/  LDL.LU R2, [R1+0x34] ;  /* 0x0000340001027983 */ /* 0x000ea20000300800 */
[----:B------:R-:W-:Y:S01]  /*27e90*/  VIADD R8, R8, 0xfffffffe ;  /* 0xfffffffe08087836 */ /* 0x000fe20000000000 */
[----:B--2---:R-:W-:-:S04]  /*27ea0*/  LOP3.LUT R2, RZ, R2, RZ, 0x33, !PT ;  /* 0x00000002ff027212 */ /* 0x004fc800078e33ff */
[----:B------:R-:W-:-:S13]  /*27eb0*/  ISETP.NE.AND P0, PT, R8, R2, PT ;  /* 0x000000020800720c */ /* 0x000fda0003f05270 */
[----:B------:R-:W-:Y:S05]  /*27ec0*/  @!P0 BRA `(.L_x_2031) ;  /* 0x0000001400788947 */ /* 0x000fea0003800000 */
[----:B------:R-:W-:-:S07]  /*27ed0*/  IMAD.MOV.U32 R9, RZ, RZ, R17 ;  /* 0x000000ffff097224 */ /* 0x000fce00078e0011 */
.L_x_2082:
[----:B------:R-:W2:Y:S04]  /*27ee0*/  LDL R4, [R1+0xc] ;  /* 0x00000c0001047983 */ /* 0x000ea80000100800 */
[----:B------:R-:W3:Y:S04]  /*27ef0*/  LDL R3, [R1+0x4] ;  /* 0x0000040001037983 */ /* 0x000ee80000100800 */
[----:B------:R-:W4:Y:S01]  /*27f00*/  LDL R2, [R1+0x18] ;  /* 0x0000180001027983 */ /* 0x000f220000100800 */
[----:B------:R-:W-:Y:S05]  /*27f10*/  YIELD ;  /* 0x0000000000007946 */ /* 0x000fea0003800000 */
[----:B------:R-:W-:Y:S01]  /*27f20*/  BSSY B1, `(.L_x_2050) ;  /* 0x00000a8000017945 */ /* 0x000fe20003800000 */
[----:B--2---:R-:W-:Y:S01]  /*27f30*/  LOP3.LUT P1, RZ, R4, 0x1, RZ, 0xc0, !PT ;  /* 0x0000000104ff7812 */ /* 0x004fe2000782c0ff */
[----:B---3--:R-:W-:-:S05]  /*27f40*/  VIADD R4, R3, 0x1 ;  /* 0x0000000103047836 */ /* 0x008fca0000000000 */
[----:B------:R-:W-:-:S04]  /*27f50*/  ISETP.NE.AND P0, PT, R4, 0x2, PT ;  /* 0x000000020400780c */ /* 0x000fc80003f05270 */
[----:B-1----:R-:W-:Y:S02]  /*27f60*/  SEL R5, RZ, 0x1, P0 ;  /* 0x00000001ff057807 */ /* 0x002fe40000000000 */
        /* <DEDUP_REMOVED lines=26> */
[----:B------:R-:W-:-:S06]  /*28110*/  LEA.HI.X R9, R2, UR5, R3, 0x2, P0 ;  /* 0x0000000502097c11 */ /* 0x000fcc00080f1403 */
[----:B------:R0:W5:Y:S03]  /*28120*/  LDG.E R9, desc[UR8][R8.64] ;  /* 0x0000000808097981 */ /* 0x000166000c1e1900 */
.L_x_2052:
[----:B------:R-:W2:Y:S01]  /*28130*/  LDL R2, [R1] ;  /* 0x0000000001027983 */ /* 0x000ea20000100800 */
[----:B------:R-:W-:Y:S01]  /*28140*/  BSSY B2, `(.L_x_2053) ;  /* 0x0000005000027945 */ /* 0x000fe20003800000 */
[----:B--2---:R-:W-:Y:S01]  /*28150*/  IMAD R3, R4, 0x8, R2 ;  /* 0x0000000804037824 */ /* 0x004fe200078e0202 */
[----:B------:R-:W-:-:S04]  /*28160*/  SHF.L.U32 R2, R5, 0x1f, RZ ;  /* 0x0000001f05027819 */ /* 0x000fc800000006ff */
[----:B------:R-:W1:Y:S02]  /*28170*/  SYNCS.PHASECHK.TRANS64.TRYWAIT P0, [R3+URZ+0x2a840], R2 ;  /* 0x02a84002030075a7 */ /* 0x000e64000800017f */
[----:B-1----:R-:W-:Y:S05]  /*28180*/  @!P0 BRA `(.L_x_2054) ;  /* 0x0000004400a48947 */ /* 0x002fea0003800000 */
.L_x_2184:
[----:B------:R-:W-:Y:S05]  /*28190*/  BSYNC B2 ;  /* 0x0000000000027941 */ /* 0x000fea0003800000 */
.L_x_2053:
[----:B------:R-:W2:Y:S01]  /*281a0*/  S2R R7, SR_TID.X ;  /* 0x0000000000077919 */ /* 0x000ea20000002100 */
        /* <DEDUP_REMOVED lines=11> */
.L_x_2056:
[----:B------:R-:W-:Y:S05]  /*28260*/  BSYNC B2 ;  /* 0x0000000000027941 */ /* 0x000fea0003800000 */
.L_x_2055:
        /* <DEDUP_REMOVED lines=12> */
[----:B0-----:R-:W-:-:S08]  /*28330*/  VIADD R8, R7, 0x18400 ;  /* 0x0001840007087836 */ /* 0x001fd00000000000 */
.L_x_2057:
        /* <DEDUP_REMOVED lines=16> */
.L_x_2058:
        /* <DEDUP_REMOVED lines=15> */
.L_x_2059:
        /* <DEDUP_REMOVED lines=17> */
.L_x_2185:
[----:B------:R-:W-:Y:S05]  /*28640*/  BSYNC B2 ;  /* 0x0000000000027941 */ /* 0x000fea0003800000 */
.L_x_2060:
        /* <DEDUP_REMOVED lines=11> */
.L_x_2063:
[----:B------:R-:W-:Y:S05]  /*28700*/  BSYNC B2 ;  /* 0x0000000000027941 */ /* 0x000fea0003800000 */
.L_x_2062:
        /* <DEDUP_REMOVED lines=14> */
.L_x_2064:
        /* <DEDUP_REMOVED lines=15> */
.L_x_2065:
        /* <DEDUP_REMOVED lines=12> */
.L_x_2051:
[----:B------:R-:W-:Y:S05]  /*289a0*/  BSYNC B1 ;  /* 0x0000000000017941 */ /* 0x000fea0003800000 */
.L_x_2050:
[----:B------:R-:W2:Y:S01]  /*289b0*/  LDL R2, [R1+0xc] ;  /* 0x00000c0001027983 */ /* 0x000ea20000100800 */
[----:B------:R-:W-:Y:S01]  /*289c0*/  VIADD R3, R4, 0x1 ;  /* 0x0000000104037836 */ /* 0x000fe20000000000 */
[----:B------:R-:W-:Y:S01]  /*289d0*/  BSSY B1, `(.L_x_2066) ;  /* 0x00000a9000017945 */ /* 0x000fe20003800000 */
[----:B0-----:R-:W-:-:S03]  /*289e0*/  VIADD R6, R0, 0xffffffff ;  /* 0xffffffff00067836 */ /* 0x001fc60000000000 */
        /* <DEDUP_REMOVED lines=13> */
[----:B------:R-:W2:Y:S01]  /*28ac0*/  LDL R14, [R1+0x24] ;  /* 0x00002400010e7983 */ /* 0x000ea20000100800 */
[----:B------:R-:W1:Y:S01]  /*28ad0*/  LDC R8, c[0x0][0x43c] ;  /* 0x00010f00ff087b82 */ /* 0x000e620000000800 */
[----:B------:R-:W-:Y:S02]  /*28ae0*/  ULDC.64 UR6, c[0x0][0x428] ;  /* 0x00010a0000067ab9 */ /* 0x000fe40000000a00 */
[----:B------:R-:W3:Y:S01]  /*28af0*/  LDL R13, [R1+0x14] ;  /* 0x00001400010d7983 */ /* 0x000ee20000100800 */
[----:B------:R-:W-:Y:S01]  /*28b00*/  ULDC.64 UR8, c[0x0][0x208] ;  /* 0x0000820000087ab9 */ /* 0x000fe20000000a00 */
[----:B-1----:R-:W-:-:S13]  /*28b10*/  ISETP.NE.AND P0, PT, R8, 0x1, PT ;  /* 0x000000010800780c */ /* 0x002fda0003f05270 */
[----:B------:R-:W1:Y:S02]  /*28b20*/  @P0 LDC.64 R2, c[0x0][0x440] ;  /* 0x00011000ff020b82 */ /* 0x000e640000000a00 */
[----:B-1----:R-:W-:-:S04]  /*28b30*/  @P0 IMAD.HI.U32 R7, R6, R2, RZ ;  /* 0x0000000206070227 */ /* 0x002fc800078e00ff */
        /* <DEDUP_REMOVED lines=12> */
.L_x_2068:
[----:B------:R-:W2:Y:S01]  /*28c00*/  LDL R2, [R1] ;  /* 0x0000000001027983 */ /* 0x000ea20000100800 */
[----:B------:R-:W-:Y:S01]  /*28c10*/  SHF.L.U32 R3, R10, 0x1f, RZ ;  /* 0x0000001f0a037819 */ /* 0x000fe200000006ff */
[----:B------:R-:W-:Y:S01]  /*28c20*/  BSSY B2, `(.L_x_2069) ;  /* 0x0000004000027945 */ /* 0x000fe20003800000 */
[----:B--2---:R-:W-:-:S04]  /*28c30*/  IMAD R2, R12, 0x8, R2 ;  /* 0x000000080c027824 */ /* 0x004fc800078e0202 */
[----:B------:R-:W2:Y:S02]  /*28c40*/  SYNCS.PHASECHK.TRANS64.TRYWAIT P0, [R2+URZ+0x2a840], R3 ;  /* 0x02a84003020075a7 */ /* 0x000ea4000800017f */
[----:B--2---:R-:W-:Y:S05]  /*28c50*/  @!P0 BRA `(.L_x_2070) ;  /* 0x0000003c00188947 */ /* 0x004fea0003800000 */
.L_x_2186:
[----:B------:R-:W-:Y:S05]  /*28c60*/  BSYNC B2 ;  /* 0x0000000000027941 */ /* 0x000fea0003800000 */
.L_x_2069:
        /* <DEDUP_REMOVED lines=12> */
.L_x_2072:
[----:B------:R-:W-:Y:S05]  /*28d30*/  BSYNC B2 ;  /* 0x0000000000027941 */ /* 0x000fea0003800000 */
.L_x_2071:
[----:B------:R-:W3:Y:S04]  /*28d40*/  LDL R8, [R1+0x4] ;  /* 0x0000040001087983 */ /* 0x000ee80000100800 */
[----:B0-----:R-:W4:Y:S04]  /*28d50*/  LDL R10, [R1] ;  /* 0x00000000010a7983 */ /* 0x001f280000100800 */
[----:B--2---:R-:W2:Y:S01]  /*28d60*/  LDL R2, [R1+0x1c] ;  /* 0x00001c0001027983 */ /* 0x004ea20000100800 */
        /* <DEDUP_REMOVED lines=8> */
[----:B----4-:R-:W-:Y:S02]  /*28df0*/  IMAD R8, R8, 0x9000, R10 ;  /* 0x0000900008087824 */ /* 0x010fe400078e020a */
[----:B------:R-:W-:-:S02]  /*28e00*/  VIADD R3, R3, 0x30 ;  /* 0x0000003003037836 */ /* 0x000fc40000000000 */
[----:B--2---:R-:W-:Y:S02]  /*28e10*/  IMAD R2, R7, 0x60, R2 ;  /* 0x0000006007027824 */ /* 0x004fe400078e0202 */
[----:B------:R-:W-:-:S07]  /*28e20*/  VIADD R10, R8, 0x18400 ;  /* 0x00018400080a7836 */ /* 0x000fce0000000000 */
.L_x_2073:
        /* <DEDUP_REMOVED lines=16> */
.L_x_2074:
        /* <DEDUP_REMOVED lines=15> */
.L_x_2075:
        /* <DEDUP_REMOVED lines=15> */
.L_x_2187:
[----:B------:R-:W-:Y:S05]  /*29110*/  BSYNC B2 ;  /* 0x0000000000027941 */ /* 0x000fea0003800000 */
.L_x_2076:
        /* <DEDUP_REMOVED lines=11> */
.L_x_2079:
[----:B------:R-:W-:Y:S05]  /*291d0*/  BSYNC B2 ;  /* 0x0000000000027941 */ /* 0x000fea0003800000 */
.L_x_2078:
        /* <DEDUP_REMOVED lines=13> */
.L_x_2080:
        /* <DEDUP_REMOVED lines=15> */
.L_x_2081:
        /* <DEDUP_REMOVED lines=12> */
.L_x_2067:
[----:B------:R-:W-:Y:S05]  /*29460*/  BSYNC B1 ;  /* 0x0000000000017941 */ /* 0x000fea0003800000 */
.L_x_2066:
[----:B------:R-:W2:Y:S01]  /*29470*/  LDL R2, [R1+0x2c] ;  /* 0x00002c0001027983 */ /* 0x000ea20000100800 */
[----:B------:R-:W-:Y:S01]  /*29480*/  VIADD R0, R0, 0xfffffffe ;  /* 0xfffffffe00007836 */ /* 0x000fe20000000000 */
[----:B--2---:R-:W-:-:S13]  /*29490*/  ISETP.GT.AND P0, PT, R6, R2, PT ;  /* 0x000000020600720c */ /* 0x004fda0003f04270 */
[----:B------:R-:W-:Y:S05]  /*294a0*/  @P0 BRA `(.L_x_2082) ;  /* 0xffffffe8008c0947 */ /* 0x000fea000383ffff */
.L_x_2031:
[----:B------:R-:W-:Y:S05]  /*294b0*/  BSYNC B0 ;  /* 0x0000000000007941 */ /* 0x000fea0003800000 */
.L_x_2030:
[----:B------:R-:W2:Y:S01]  /*294c0*/  S2R R3, SR_TID.X ;  /* 0x0000000000037919 */ /* 0x000ea20000002100 */
[----:B------:R-:W-:Y:S01]  /*294d0*/  BSSY B0, `(.L_x_2083) ;  /* 0x0000011000007945 */ /* 0x000fe20003800000 */
[----:B--2---:R-:W-:-:S04]  /*294e0*/  LOP3.LUT R3, R3, 0x7f, RZ, 0xc0, !PT ;  /* 0x0000007f03037812 */ /* 0x004fc800078ec0ff */
[----:B------:R-:W-:-:S13]  /*294f0*/  ISETP.NE.AND P0, PT, R3, RZ, PT ;  /* 0x000000ff0300720c */ /* 0x000fda0003f05270 */
[----:B------:R-:W-:Y:S05]  /*29500*/  @P0 BRA `(.L_x_2084) ;  /* 0x0000000000340947 */ /* 0x000fea0003800000 */
[----:B------:R-:W2:Y:S01]  /*29510*/  S2R R2, SR_LANEID ;  /* 0x0000000000027919 */ /* 0x000ea20000000000 */
[----:B------:R-:W-:Y:S01]  /*29520*/  VOTEU.ANY UR4, UPT, PT ;  /* 0x0000000000047886 */ /* 0x000fe200038e0100 */
[----:B-1----:R-:W1:Y:S01]  /*29530*/  LDC.64 R4, c[0x0][0xc60] ;  /* 0x00031800ff047b82 */ /* 0x002e620000000a00 */
[----:B------:R-:W2:Y:S01]  /*29540*/  FLO.U32 R0, UR4 ;  /* 0x0000000400007d00 */ /* 0x000ea200080e0000 */
[----:B------:R-:W-:Y:S01]  /*29550*/  ULDC.64 UR6, c[0x0][0x208] ;  /* 0x0000820000067ab9 */ /* 0x000fe20000000a00 */
[----:B--2---:R-:W-:-:S06]  /*29560*/  ISETP.EQ.U32.AND P0, PT, R0, R2, PT ;  /* 0x000000020000720c */ /* 0x004fcc0003f02070 */
[----:B------:R-:W1:Y:S07]  /*29570*/  POPC R2, UR4 ;  /* 0x0000000400027d09 */ /* 0x000e6e0008000000 */
[----:B-1----:R-:W2:Y:S04]  /*29580*/  @P0 ATOMG.E.ADD.STRONG.GPU PT, R2, desc[UR6][R4.64], R2 ;  /* 0x00000002040209a8 */ /* 0x002ea800081ee1c6 */
[----:B--2---:R1:W2:Y:S02]  /*29590*/  SHFL.IDX PT, R2, R2, R0, 0x1f ;  /* 0x00001f0002027589 */ /* 0x0042a400000e0000 */
[----:B-1----:R-:W1:Y:S02]  /*295a0*/  S2R R0, SR_LTMASK ;  /* 0x0000000000007919 */ /* 0x002e640000003900 */
[----:B-1----:R-:W-:-:S06]  /*295b0*/  LOP3.LUT R0, R0, UR4, RZ, 0xc0, !PT ;  /* 0x0000000400007c12 */ /* 0x002fcc000f8ec0ff */
[----:B------:R-:W2:Y:S02]  /*295c0*/  POPC R0, R0 ;  /* 0x0000000000007309 */ /* 0x000ea40000000000 */
[----:B--2---:R-:W-:-:S07]  /*295d0*/  IADD3 R16, R2, UR36, R0 ;  /* 0x0000002402107c10 */ /* 0x004fce000fffe000 */
.L_x_2084:
[----:B------:R-:W-:Y:S05]  /*295e0*/  BSYNC B0 ;  /* 0x0000000000007941 */ /* 0x000fea0003800000 */
.L_x_2083:
[----:B------:R-:W2:Y:S01]  /*295f0*/  LDL R0, [R1+0xc] ;  /* 0x00000c0001007983 */ /* 0x000ea20000100800 */
[----:B------:R-:W-:Y:S01]  /*29600*/  BSSY B0, `(.L_x_2085) ;  /* 0x000003e000007945 */ /* 0x000fe20003800000 */
[----:B--2---:R-:W-:-:S13]  /*29610*/  LOP3.LUT P0, RZ, R0, 0x1, RZ, 0xc0, !PT ;  /* 0x0000000100ff7812 */ /* 0x004fda000780c0ff */
[----:B------:R-:W-:Y:S05]  /*29620*/  @!P0 BRA `(.L_x_2086) ;  /* 0x0000000000ec8947 */ /* 0x000fea0003800000 */
[----:B------:R-:W2:Y:S04]  /*29630*/  LDL R4, [R1] ;  /* 0x0000000001047983 */ /* 0x000ea80000100800 */
[----:B------:R-:W2:Y:S04]  /*29640*/  LDL R0, [R1+0x4] ;  /* 0x0000040001007983 */ /* 0x000ea80000100800 */
[----:B------:R-:W3:Y:S01]  /*29650*/  LDL R2, [R1+0x18] ;  /* 0x0000180001027983 */ /* 0x000ee20000100800 */
[----:B------:R-:W-:Y:S01]  /*29660*/  BSSY B1, `(.L_x_2087) ;  /* 0x0000006000017945 */ /* 0x000fe20003800000 */
[----:B------:R-:W-:Y:S01]  /*29670*/  ISETP.NE.AND P1, PT, R3, RZ, PT ;  /* 0x000000ff0300720c */ /* 0x000fe20003f25270 */
[----:B--2---:R-:W-:Y:S01]  /*29680*/  IMAD R0, R0, 0x8, R4 ;  /* 0x0000000800007824 */ /* 0x004fe200078e0204 */
[----:B---3--:R-:W-:-:S04]  /*29690*/  SHF.L.U32 R2, R2, 0x1f, RZ ;  /* 0x0000001f02027819 */ /* 0x008fc800000006ff */
[----:B------:R-:W2:Y:S02]  /*296a0*/  SYNCS.PHASECHK.TRANS64.TRYWAIT P0, [R0+URZ+0x2a860], R2 ;  /* 0x02a86002000075a7 */ /* 0x000ea4000800017f */
[----:B--2---:R-:W-:Y:S05]  /*296b0*/  @!P0 BRA `(.L_x_2088) ;  /* 0x0000003000a88947 */ /* 0x004fea0003800000 */
.L_x_2188:
[----:B------:R-:W-:Y:S05]  /*296c0*/  BSYNC B1 ;  /* 0x0000000000017941 */ /* 0x000fea0003800000 */
.L_x_2087:
[----:B------:R-:W-:Y:S04]  /*296d0*/  BSSY B1, `(.L_x_2089) ;  /* 0x0000009000017945 */ /* 0x000fe80003800000 */
        /* <DEDUP_REMOVED lines=8> */
.L_x_2090:
[----:B------:R-:W-:Y:S05]  /*29760*/  BSYNC B1 ;  /* 0x0000000000017941 */ /* 0x000fea0003800000 */
.L_x_2089:
[----:B-1----:R-:W3:Y:S04]  /*29770*/  LDL.LU R5, [R1+0x1c] ;  /* 0x00001c0001057983 */ /* 0x002ee80000300800 */
[----:B------:R-:W3:Y:S04]  /*29780*/  LDL.LU R3, [R1+0x10] ;  /* 0x0000100001037983 */ /* 0x000ee80000300800 */
[----:B------:R-:W4:Y:S04]  /*29790*/  LDL R4, [R1] ;  /* 0x0000000001047983 */ /* 0x000f280000100800 */
[----:B--2---:R-:W4:Y:S01]  /*297a0*/  LDL R2, [R1+0x4] ;  /* 0x0000040001027983 */ /* 0x004f220000100800 */
        /* <DEDUP_REMOVED lines=8> */
[----:B----4-:R-:W-:-:S04]  /*29830*/  IMAD R2, R2, 0x6000, R4 ;  /* 0x0000600002027824 */ /* 0x010fc800078e0204 */
[----:B------:R-:W-:-:S07]  /*29840*/  VIADD R4, R2, 0x400 ;  /* 0x0000040002047836 */ /* 0x000fce0000000000 */
.L_x_2091:
        /* <DEDUP_REMOVED lines=15> */
.L_x_2092:
        /* <DEDUP_REMOVED lines=10> */
.L_x_2086:
[----:B------:R-:W-:Y:S05]  /*299e0*/  BSYNC B0 ;  /* 0x0000000000007941 */ /* 0x000fea0003800000 */
.L_x_2085:
[----:B-1----:R-:W2:Y:S04]  /*299f0*/  LDL.LU R5, [R1+0x4] ;  /* 0x0000040001057983 */ /* 0x002ea80000300800 */
        /* <DEDUP_REMOVED lines=8> */
.L_x_2010:
[----:B------:R-:W-:Y:S05]  /*29a80*/  BSYNC B7 ;  /* 0x0000000000077941 */ /* 0x000fea0003800000 */
.L_x_2008:
[----:B-1----:R-:W2:Y:S02]  /*29a90*/  LDL R0, [R1+0xc] ;  /* 0x00000c0001007983 */ /* 0x002ea40000100800 */
[----:B--2---:R-:W-:-:S13]  /*29aa0*/  LOP3.LUT P0, RZ, R0, 0x2, RZ, 0xc0, !PT ;  /* 0x0000000200ff7812 */ /* 0x004fda000780c0ff */
[----:B------:R-:W-:Y:S05]  /*29ab0*/  @!P0 BRA `(.L_x_2093) ;  /* 0x0000000000288947 */ /* 0x000fea0003800000 */
[----:B------:R-:W-:Y:S05]  /*29ac0*/  WARPSYNC.ALL ;  /* 0x0000000000007948 */ /* 0x000fea0003800000 */
[----:B------:R-:W1:Y:S08]  /*29ad0*/  S2UR UR5, SR_CgaCtaId ;  /* 0x00000000000579c3 */ /* 0x000e700000008800 */
[----:B------:R-:W-:Y:S06]  /*29ae0*/  BAR.SYNC.DEFER_BLOCKING 0x5, 0x180 ;  /* 0x0146000000007b1d */ /* 0x000fec0000010000 */
[----:B------:R-:W-:-:S02]  /*29af0*/  UMOV UR4, 0x400 ;  /* 0x0000040000047882 */ /* 0x000fc40000000000 */
[----:B-1----:R-:W-:-:S06]  /*29b00*/  ULEA UR4, UR5, UR4, 0x18 ;  /* 0x0000000405047291 */ /* 0x002fcc000f8ec03f */
[----:B------:R-:W-:-:S05]  /*29b10*/  IMAD.U32 R0, RZ, RZ, UR4 ;  /* 0x00000004ff007e24 */ /* 0x000fca000f8e00ff */
[----:B------:R1:W2:Y:S04]  /*29b20*/  LDS.128 R16, [R0+0x2a8d0] ;  /* 0x02a8d00000107984 */ /* 0x0002a80000000c00 */
[----:B------:R1:W-:Y:S01]  /*29b30*/  STL [R1], R0 ;  /* 0x0000000001007387 */ /* 0x0003e20000100800 */
[----:B------:R-:W-:Y:S06]  /*29b40*/  BAR.ARV 0x4, 0x180 ;  /* 0x0106000000007b1d */ /* 0x000fec0000002000 */
[----:B------:R-:W-:Y:S05]  /*29b50*/  BRA `(.L_x_2094) ;  /* 0x0000000800e47947 */ /* 0x000fea0003800000 */
.L_x_2093:
[----:B------:R-:W1:Y:S01]  /*29b60*/  S2R R6, SR_TID.X ;  /* 0x0000000000067919 */ /* 0x000e620000002100 */
[----:B------:R-:W-:Y:S01]  /*29b70*/  UMOV UR4, 0xffffffff ;  /* 0xffffffff00047882 */ /* 0x000fe20000000000 */
[----:B-1----:R-:W-:-:S04]  /*29b80*/  LOP3.LUT R6, R6, 0x1f, RZ, 0xc0, !PT ;  /* 0x0000001f06067812 */ /* 0x002fc800078ec0ff */
[----:B------:R-:W-:Y:S01]  /*29b90*/  ISETP.NE.AND P0, PT, R6, 0x1f, PT ;  /* 0x0000001f0600780c */ /* 0x000fe20003f05270 */
[----:B------:R-:W-:-:S12]  /*29ba0*/  BRA.DIV UR4, `(.L_x_2095) ;  /* 0x0000002e04807947 */ /* 0x000fd8000b800000 */
[----:B------:R-:W-:Y:S01]  /*29bb0*/  IMAD.IADD R5, R19, 0x1, R6 ;  /* 0x0000000113057824 */ /* 0x000fe200078e0206 */
[----:B------:R-:W-:Y:S01]  /*29bc0*/  ULDC UR4, c[0x0][0xc3c] ;  /* 0x00030f0000047ab9 */ /* 0x000fe20000000800 */
[----:B------:R-:W-:-:S03]  /*29bd0*/  ULDC.64 UR6, c[0x0][0x208] ;  /* 0x0000820000067ab9 */ /* 0x000fc60000000a00 */
[----:B------:R-:W-:-:S13]  /*29be0*/  ISETP.GE.OR P1, PT, R5, UR4, !P0 ;  /* 0x0000000405007c0c */ /* 0x000fda000c726670 */
[----:B------:R-:W1:Y:S02]  /*29bf0*/  @!P1 LDC.64 R2, c[0x0][0xc80] ;  /* 0x00032000ff029b82 */ /* 0x000e640000000a00 */
[----:B-1----:R-:W-:-:S06]  /*29c00*/  @!P1 IMAD.WIDE R2, R5, 0x4, R2 ;  /* 0x0000000405029825 */ /* 0x002fcc00078e0202 */
[----:B------:R1:W2:Y:S01]  /*29c10*/  @!P1 LDG.E R2, desc[UR6][R2.64] ;  /* 0x0000000602029981 */ /* 0x0002a2000c1e1900 */
[C---:B------:R-:W-:Y:S02]  /*29c20*/  ISETP.GE.U32.AND P2, PT, R6.reuse, 0x2, PT ;  /* 0x000000020600780c */ /* 0x040fe40003f46070 */
[C---:B------:R-:W-:Y:S02]  /*29c30*/  ISETP.GE.U32.AND P3, PT, R6.reuse, 0x4, PT ;  /* 0x000000040600780c */ /* 0x040fe40003f66070 */
[C---:B------:R-:W-:Y:S02]  /*29c40*/  ISETP.GE.U32.AND P4, PT, R6.reuse, 0x8, PT ;  /* 0x000000080600780c */ /* 0x040fe40003f86070 */
[C---:B------:R-:W-:Y:S01]  /*29c50*/  ISETP.GE.U32.AND P5, PT, R6.reuse, 0x10, PT ;  /* 0x000000100600780c */ /* 0x040fe20003fa6070 */
[----:B-1----:R-:W-:Y:S02]  /*29c60*/  IMAD.MOV.U32 R3, RZ, RZ, RZ ;  /* 0x000000ffff037224 */ /* 0x002fe400078e00ff */
[----:B--2---:R-:W-:Y:S01]  /*29c70*/  @!P1 IMAD.MOV.U32 R3, RZ, RZ, R2 ;  /* 0x000000ffff039224 */ /* 0x004fe200078e0002 */
[----:B------:R-:W-:-:S04]  /*29c80*/  ISETP.NE.AND P1, PT, R6, RZ, PT ;  /* 0x000000ff0600720c */ /* 0x000fc80003f25270 */
[----:B------:R-:W1:Y:S02]  /*29c90*/  SHFL.UP PT, R2, R3, 0x1, RZ ;  /* 0x0420000003027989 */ /* 0x000e6400000e00ff */
[----:B-1----:R-:W-:-:S05]  /*29ca0*/  SEL R0, R2, RZ, P1 ;  /* 0x000000ff02007207 */ /* 0x002fca0000800000 */
[----:B------:R-:W-:Y:S02]  /*29cb0*/  IMAD.IADD R2, R3, 0x1, R0 ;  /* 0x0000000103027824 */ /* 0x000fe400078e0200 */
[----:B------:R-:W-:Y:S04]  /*29cc0*/  SHFL.IDX PT, R0, R16, RZ, 0x1f ;  /* 0x00001fff10007589 */ /* 0x000fe800000e0000 */
        /* <DEDUP_REMOVED lines=11> */
[----:B------:R-:W-:Y:S02]  /*29d80*/  IMAD.IADD R2, R2, 0x1, R5 ;  /* 0x0000000102027824 */ /* 0x000fe400078e0205 */
[----:B------:R1:W2:Y:S04]  /*29d90*/  SHFL.IDX PT, R5, R16, 0x1, 0x1f ;  /* 0x00201f0010057f89 */ /* 0x0002a800000e0000 */
[----:B------:R1:W3:Y:S02]  /*29da0*/  SHFL.IDX PT, R16, R2, 0x1f, 0x1f ;  /* 0x03e01f0002107f89 */ /* 0x0002e400000e0000 */
.L_x_2198:
[----:B------:R-:W-:Y:S02]  /*29db0*/  ULDC UR4, c[0x0][0xc38] ;  /* 0x00030e0000047ab9 */ /* 0x000fe40000000800 */
[----:B------:R-:W-:-:S04]  /*29dc0*/  IMAD.U32 R4, RZ, RZ, UR4 ;  /* 0x00000004ff047e24 */ /* 0x000fc8000f8e00ff */
[----:B-1-3--:R-:W-:-:S04]  /*29dd0*/  IMAD R16, R16, R4, RZ ;  /* 0x0000000410107224 */ /* 0x00afc800078e02ff */
[----:B--2---:R-:W-:-:S05]  /*29de0*/  IMAD.IADD R5, R5, 0x1, R16 ;  /* 0x0000000105057824 */ /* 0x004fca00078e0210 */
[----:B------:R-:W-:-:S13]  /*29df0*/  ISETP.GT.AND P6, PT, R5, R0, PT ;  /* 0x000000000500720c */ /* 0x000fda0003fc4270 */
[----:B------:R-:W-:Y:S05]  /*29e00*/  @P6 BRA `(.L_x_2096) ;  /* 0x0000000000a06947 */ /* 0x000fea0003800000 */
.L_x_2101:
[----:B-1----:R-:W1:Y:S01]  /*29e10*/  LDC R3, c[0x0][0xc3c] ;  /* 0x00030f00ff037b82 */ /* 0x002e620000000800 */
[----:B------:R-:W-:-:S05]  /*29e20*/  VIADD R19, R19, 0x1f ;  /* 0x0000001f13137836 */ /* 0x000fca0000000000 */
[----:B-1----:R-:W-:-:S13]  /*29e30*/  ISETP.GE.AND P6, PT, R19, R3, PT ;  /* 0x000000031300720c */ /* 0x002fda0003fc6270 */
[----:B------:R-:W-:Y:S05]  /*29e40*/  @P6 BRA `(.L_x_2097) ;  /* 0x0000000400dc6947 */ /* 0x000fea0003800000 */
[----:B------:R-:W1:Y:S01]  /*29e50*/  S2R R2, SR_TID.X ;  /* 0x0000000000027919 */ /* 0x000e620000002100 */
[----:B------:R-:W-:Y:S01]  /*29e60*/  BSSY B0, `(.L_x_2098) ;  /* 0x000000a000007945 */ /* 0x000fe20003800000 */
[----:B-1----:R-:W-:-:S05]  /*29e70*/  LOP3.LUT R2, R2, 0x1f, RZ, 0xc0, !PT ;  /* 0x0000001f02027812 */ /* 0x002fca00078ec0ff */
[----:B------:R-:W-:-:S05]  /*29e80*/  IMAD.IADD R4, R19, 0x1, R2 ;  /* 0x0000000113047824 */ /* 0x000fca00078e0202 */
[----:B------:R-:W-:Y:S01]  /*29e90*/  ISETP.GE.OR P6, PT, R4, R3, !P0 ;  /* 0x000000030400720c */ /* 0x000fe200047c6670 */
[----:B------:R-:W-:-:S12]  /*29ea0*/  IMAD.MOV.U32 R3, RZ, RZ, RZ ;  /* 0x000000ffff037224 */ /* 0x000fd800078e00ff */
[----:B------:R-:W-:Y:S05]  /*29eb0*/  @P6 BRA `(.L_x_2099) ;  /* 0x0000000000106947 */ /* 0x000fea0003800000 */
[----:B------:R-:W1:Y:S01]  /*29ec0*/  LDC.64 R2, c[0x0][0xc80] ;  /* 0x00032000ff027b82 */ /* 0x000e620000000a00 */
[----:B------:R-:W-:Y:S01]  /*29ed0*/  ULDC.64 UR4, c[0x0][0x208] ;  /* 0x0000820000047ab9 */ /* 0x000fe20000000a00 */
[----:B-1----:R-:W-:-:S06]  /*29ee0*/  IMAD.WIDE R2, R4, 0x4, R2 ;  /* 0x0000000404027825 */ /* 0x002fcc00078e0202 */
[----:B------:R1:W5:Y:S02]  /*29ef0*/  LDG.E R3, desc[UR4][R2.64] ;  /* 0x0000000402037981 */ /* 0x000364000c1e1900 */
.L_x_2099:
[----:B------:R-:W-:Y:S05]  /*29f00*/  BSYNC B0 ;  /* 0x0000000000007941 */ /* 0x000fea0003800000 */
.L_x_2098:
[----:B------:R-:W-:-:S03]  /*29f10*/  UMOV UR4, 0xffffffff ;  /* 0xffffffff00047882 */ /* 0x000fc60000000000 */
[----:B------:R-:W-:Y:S05]  /*29f20*/  BRA.DIV UR4, `(.L_x_2100) ;  /* 0x0000002e04e07947 */ /* 0x000fea000b800000 */
[----:B-----5:R-:W1:Y:S02]  /*29f30*/  SHFL.UP PT, R14, R3, 0x1, RZ ;  /* 0x04200000030e7989 */ /* 0x020e6400000e00ff */
        /* <DEDUP_REMOVED lines=14> */
[----:B------:R1:W2:Y:S02]  /*2a020*/  SHFL.IDX PT, R16, R2, 0x1f, 0x1f ;  /* 0x03e01f0002107f89 */ /* 0x0002a400000e0000 */
.L_x_2206:
[----:B------:R-:W-:Y:S02]  /*2a030*/  ULDC UR4, c[0x0][0xc38] ;  /* 0x00030e0000047ab9 */ /* 0x000fe40000000800 */
[----:B------:R-:W-:-:S04]  /*2a040*/  IMAD.U32 R4, RZ, RZ, UR4 ;  /* 0x00000004ff047e24 */ /* 0x000fc8000f8e00ff */
[----:B--2---:R-:W-:-:S04]  /*2a050*/  IMAD R16, R16, R4, RZ ;  /* 0x0000000410107224 */ /* 0x004fc800078e02ff */
[----:B------:R-:W-:-:S05]  /*2a060*/  IMAD.IADD R5, R16, 0x1, R5 ;  /* 0x0000000110057824 */ /* 0x000fca00078e0205 */
[----:B------:R-:W-:-:S13]  /*2a070*/  ISETP.GT.AND P6, PT, R5, R0, PT ;  /* 0x000000000500720c */ /* 0x000fda0003fc4270 */
[----:B------:R-:W-:Y:S05]  /*2a080*/  @!P6 BRA `(.L_x_2101) ;  /* 0xfffffffc0060e947 */ /* 0x000fea000383ffff */
.L_x_2096:
        /* <DEDUP_REMOVED lines=8> */
.L_x_2210:
[----:B------:R-:W-:Y:S01]  /*2a110*/  ISETP.NE.AND P0, PT, R5, RZ, PT ;  /* 0x000000ff0500720c */ /* 0x000fe20003f05270 */
[----:B------:R-:W-:-:S12]  /*2a120*/  IMAD.MOV.U32 R5, RZ, RZ, RZ ;  /* 0x000000ffff057224 */ /* 0x000fd800078e00ff */
[----:B------:R-:W-:Y:S05]  /*2a130*/  @!P0 BRA `(.L_x_2103) ;  /* 0x0000000000148947 */ /* 0x000fea0003800000 */
[----:B------:R-:W-:Y:S01]  /*2a140*/  UMOV UR4, 0xffffffff ;  /* 0xffffffff00047882 */ /* 0x000fe20000000000 */
[----:B0-----:R-:W-:Y:S02]  /*2a150*/  VIADD R12, R6, 0xffffffff ;  /* 0xffffffff060c7836 */ /* 0x001fe40000000000 */
[----:B------:R-:W-:Y:S05]  /*2a160*/  BRA.DIV UR4, `(.L_x_2104) ;  /* 0x00000032046c7947 */ /* 0x000fea000b800000 */
[----:B-1----:R0:W1:Y:S02]  /*2a170*/  SHFL.IDX PT, R2, R2, R12, 0x1f ;  /* 0x00001f0c02027589 */ /* 0x00206400000e0000 */
.L_x_2213:
[----:B-1----:R-:W-:-:S07]  /*2a180*/  IMAD.MOV.U32 R5, RZ, RZ, R2 ;  /* 0x000000ffff057224 */ /* 0x002fce00078e0002 */
.L_x_2103:
[----:B-12---:R-:W1:Y:S01]  /*2a190*/  LDC.64 R2, c[0x0][0xc90] ;  /* 0x00032400ff027b82 */ /* 0x006e620000000a00 */
[----:B------:R-:W-:Y:S01]  /*2a1a0*/  IMAD.IADD R19, R6, 0x1, R19 ;  /* 0x0000000106137824 */ /* 0x000fe200078e0213 */
[----:B------:R-:W-:-:S03]  /*2a1b0*/  ULDC.64 UR4, c[0x0][0x208] ;  /* 0x0000820000047ab9 */ /* 0x000fc60000000a00 */
[----:B-1----:R-:W-:-:S05]  /*2a1c0*/  IMAD.WIDE R2, R19, 0x4, R2 ;  /* 0x0000000413027825 */ /* 0x002fca00078e0202 */
[----:B------:R-:W3:Y:S01]  /*2a1d0*/  LDG.E R7, desc[UR4][R2.64] ;  /* 0x0000000402077981 */ /* 0x000ee2000c1e1900 */
[----:B------:R-:W-:-:S04]  /*2a1e0*/  IMAD R16, R5, R4, R16 ;  /* 0x0000000405107224 */ /* 0x000fc800078e0210 */
[----:B------:R-:W-:Y:S02]  /*2a1f0*/  IMAD.IADD R0, R0, 0x1, -R16 ;  /* 0x0000000100007824 */ /* 0x000fe400078e0a10 */
[----:B---3--:R-:W-:-:S05]  /*2a200*/  IMAD R6, R17, R7, RZ ;  /* 0x0000000711067224 */ /* 0x008fca00078e02ff */
[----:B------:R-:W-:-:S04]  /*2a210*/  IABS R8, R6 ;  /* 0x0000000600087213 */ /* 0x000fc80000000000 */
[----:B------:R-:W1:Y:S08]  /*2a220*/  I2F.RP R2, R8 ;  /* 0x0000000800027306 */ /* 0x000e700000209400 */
[----:B-1----:R-:W1:Y:S02]  /*2a230*/  MUFU.RCP R2, R2 ;  /* 0x0000000200027308 */ /* 0x002e640000001000 */
[----:B-1----:R-:W-:-:S06]  /*2a240*/  VIADD R2, R2, 0xffffffe ;  /* 0x0ffffffe02027836 */ /* 0x002fcc0000000000 */
[----:B------:R-:W1:Y:S02]  /*2a250*/  F2I.FTZ.U32.TRUNC.NTZ R3, R2 ;  /* 0x0000000200037305 */ /* 0x000e64000021f000 */
[----:B-1----:R-:W-:-:S04]  /*2a260*/  IMAD.MOV R2, RZ, RZ, -R3 ;  /* 0x000000ffff027224 */ /* 0x002fc800078e0a03 */
        /* <DEDUP_REMOVED lines=22> */
[----:B------:R-:W-:-:S04]  /*2a3d0*/  VIADDMNMX R4, R3, R4, R7, PT ;  /* 0x0000000403047246 */ /* 0x000fc80003800107 */
        /* <DEDUP_REMOVED lines=19> */
[C---:B------:R-:W-:Y:S01]  /*2a510*/  LOP3.LUT R3, R0.reuse, R4, RZ, 0x3c, !PT ;  /* 0x0000000400037212 */ /* 0x040fe200078e3cff */
[----:B------:R-:W-:-:S03]  /*2a520*/  IMAD.IADD R0, R0, 0x1, R5 ;  /* 0x0000000100007824 */ /* 0x000fc600078e0205 */
        /* <DEDUP_REMOVED lines=9> */
.L_x_2097:
[----:B------:R-:W-:Y:S01]  /*2a5c0*/  UMOV UR4, URZ ;  /* 0x0000003f00047c82 */ /* 0x000fe20008000000 */
[----:B------:R-:W-:Y:S01]  /*2a5d0*/  UMOV UR5, URZ ;  /* 0x0000003f00057c82 */ /* 0x000fe20008000000 */
[----:B------:R-:W-:Y:S01]  /*2a5e0*/  ULDC UR6, c[0x0][0xc3c] ;  /* 0x00030f0000067ab9 */ /* 0x000fe20000000800 */
[----:B------:R-:W-:Y:S02]  /*2a5f0*/  IMAD.MOV.U32 R16, RZ, RZ, R0 ;  /* 0x000000ffff107224 */ /* 0x000fe400078e0000 */
[----:B------:R-:W-:Y:S02]  /*2a600*/  IMAD.U32 R17, RZ, RZ, UR4 ;  /* 0x00000004ff117e24 */ /* 0x000fe4000f8e00ff */
[----:B------:R-:W-:Y:S02]  /*2a610*/  IMAD.U32 R18, RZ, RZ, UR5 ;  /* 0x00000005ff127e24 */ /* 0x000fe4000f8e00ff */
[----:B------:R-:W-:-:S07]  /*2a620*/  IMAD.U32 R19, RZ, RZ, UR6 ;  /* 0x00000006ff137e24 */ /* 0x000fce000f8e00ff */
.L_x_2105:
[----:B------:R3:W2:Y:S01]  /*2a630*/  LDL R3, [R1] ;  /* 0x0000000001037983 */ /* 0x0006a20000100800 */
[----:B------:R-:W1:Y:S01]  /*2a640*/  S2R R0, SR_TID.X ;  /* 0x0000000000007919 */ /* 0x000e620000002100 */
[----:B------:R-:W-:Y:S05]  /*2a650*/  WARPSYNC.ALL ;  /* 0x0000000000007948 */ /* 0x000fea0003800000 */
[----:B-1----:R-:W-:Y:S01]  /*2a660*/  LOP3.LUT R0, R0, 0x1f, RZ, 0xc0, !PT ;  /* 0x0000001f00007812 */ /* 0x002fe200078ec0ff */
[----:B------:R-:W-:Y:S03]  /*2a670*/  BAR.SYNC.DEFER_BLOCKING 0x4, 0x180 ;  /* 0x0106000000007b1d */ /* 0x000fe60000010000 */
[----:B------:R-:W-:-:S13]  /*2a680*/  ISETP.NE.AND P0, PT, R0, RZ, PT ;  /* 0x000000ff0000720c */ /* 0x000fda0003f05270 */
[----:B------:R-:W2:Y:S01]  /*2a690*/  @!P0 S2R R0, SR_CgaCtaId ;  /* 0x0000000000008919 */ /* 0x000ea20000008800 */
[----:B------:R-:W-:-:S04]  /*2a6a0*/  @!P0 MOV R2, 0x400 ;  /* 0x0000040000028802 */ /* 0x000fc80000000f00 */
[----:B--2---:R-:W-:-:S05]  /*2a6b0*/  @!P0 LEA R3, R0, R2, 0x18 ;  /* 0x0000000200038211 */ /* 0x004fca00078ec0ff */
[----:B------:R3:W-:Y:S04]  /*2a6c0*/  @!P0 STS.128 [R3+0x2a8d0], R16 ;  /* 0x02a8d01003008388 */ /* 0x0007e80000000c00 */
[----:B------:R3:W-:Y:S01]  /*2a6d0*/  @!P0 STL [R1], R3 ;  /* 0x0000000301008387 */ /* 0x0007e20000100800 */
[----:B------:R-:W-:Y:S06]  /*2a6e0*/  BAR.ARV 0x5, 0x180 ;  /* 0x0146000000007b1d */ /* 0x000fec0000002000 */
.L_x_2094:
[----:B------:R-:W-:Y:S02]  /*2a6f0*/  ULDC UR4, c[0x0][0xc3c] ;  /* 0x00030f0000047ab9 */ /* 0x000fe40000000800 */
[----:B--2---:R-:W-:-:S13]  /*2a700*/  ISETP.GE.AND P0, PT, R19, UR4, PT ;  /* 0x0000000413007c0c */ /* 0x004fda000bf06270 */
[----:B------:R-:W-:Y:S05]  /*2a710*/  @!P0 BRA `(.L_x_2106) ;  /* 0xffffff8c00908947 */ /* 0x000fea000383ffff */
[----:B------:R-:W-:Y:S05]  /*2a720*/  BSYNC B8 ;  /* 0x0000000000087941 */ /* 0x000fea0003800000 */
.L_x_1950:
[----:B-1----:R-:W2:Y:S01]  /*2a730*/  LDL.LU R0, [R1+0x48] ;  /* 0x0000480001007983 */ /* 0x002ea20000300800 */
[----:B------:R-:W-:Y:S01]  /*2a740*/  BSSY B0, `(.L_x_2107) ;  /* 0x000000b000007945 */ /* 0x000fe20003800000 */
[----:B------:R-:W1:Y:S01]  /*2a750*/  S2R R5, SR_CgaCtaId ;  /* 0x0000000000057919 */ /* 0x000e620000008800 */
[----:B--2---:R-:W-:-:S05]  /*2a760*/  VIADD R0, R0, 0x1 ;  /* 0x0000000100007836 */ /* 0x004fca0000000000 */
[----:B0-----:R-:W-:-:S04]  /*2a770*/  LEA.HI R2, R0, R0, RZ, 0x1 ;  /* 0x0000000000027211 */ /* 0x001fc800078f08ff */
[----:B---3--:R-:W-:-:S05]  /*2a780*/  LOP3.LUT R3, R2, 0xfffffffe, RZ, 0xc0, !PT ;  /* 0xfffffffe02037812 */ /* 0x008fca00078ec0ff */
[----:B------:R-:W-:Y:S01]  /*2a790*/  IMAD.IADD R3, R0, 0x1, -R3 ;  /* 0x0000000100037824 */ /* 0x000fe200078e0a03 */
[----:B------:R-:W-:-:S04]  /*2a7a0*/  MOV R0, 0x400 ;  /* 0x0000040000007802 */ /* 0x000fc80000000f00 */
[----:B-1----:R-:W-:Y:S02]  /*2a7b0*/  LEA R0, R5, R0, 0x18 ;  /* 0x0000000005007211 */ /* 0x002fe400078ec0ff */
[----:B------:R-:W-:-:S04]  /*2a7c0*/  SHF.L.U32 R3, R3, 0x1f, RZ ;  /* 0x0000001f03037819 */ /* 0x000fc800000006ff */
[----:B------:R-:W0:Y:S02]  /*2a7d0*/  SYNCS.PHASECHK.TRANS64.TRYWAIT P0, [R0+URZ+0x2a820], R3 ;  /* 0x02a82003000075a7 */ /* 0x000e24000800017f */
[----:B0-----:R-:W-:Y:S05]  /*2a7e0*/  @!P0 BRA `(.L_x_2108) ;  /* 0x0000002800f48947 */ /* 0x001fea0003800000 */
.L_x_2214:
[----:B------:R-:W-:Y:S05]  /*2a7f0*/  BSYNC B0 ;  /* 0x0000000000007941 */ /* 0x000fea0003800000 */
.L_x_2107:
[----:B------:R-:W-:-:S03]  /*2a800*/  UMOV UR4, 0xffffffff ;  /* 0xffffffff00047882 */ /* 0x000fc60000000000 */
[----:B------:R-:W-:Y:S05]  /*2a810*/  BRA.DIV UR4, `(.L_x_2109) ;  /* 0x0000002a04fc7947 */ /* 0x000fea000b800000 */
[----:B------:R-:W1:Y:S02]  /*2a820*/  S2R R2, SR_TID.X ;  /* 0x0000000000027919 */ /* 0x000e640000002100 */
[----:B-1----:R-:W-:-:S04]  /*2a830*/  SHF.R.U32.HI R2, RZ, 0x5, R2 ;  /* 0x00000005ff027819 */ /* 0x002fc80000011602 */
[----:B------:R-:W-:-:S05]  /*2a840*/  LOP3.LUT R2, R2, 0x3, RZ, 0xc0, !PT ;  /* 0x0000000302027812 */ /* 0x000fca00078ec0ff */
[----:B------:R1:W2:Y:S02]  /*2a850*/  SHFL.IDX PT, R14, R2, RZ, 0x1f ;  /* 0x00001fff020e7589 */ /* 0x0002a400000e0000 */
.L_x_2217:
[----:B--2---:R-:W-:-:S13]  /*2a860*/  ISETP.NE.AND P0, PT, R14, RZ, PT ;  /* 0x000000ff0e00720c */ /* 0x004fda0003f05270 */
[----:B------:R-:W-:Y:S05]  /*2a870*/  @P0 BRA `(.L_x_1654) ;  /* 0x0000000000940947 */ /* 0x000fea0003800000 */
[----:B------:R-:W-:-:S03]  /*2a880*/  UMOV UR4, 0xffffffff ;  /* 0xffffffff00047882 */ /* 0x000fc60000000000 */
[----:B------:R-:W-:Y:S05]  /*2a890*/  BRA.DIV UR4, `(.L_x_2110) ;  /* 0x0000002e04107947 */ /* 0x000fea000b800000 */
[----:B------:R-:W-:-:S13]  /*2a8a0*/  ELECT P6, URZ, PT ;  /* 0x00000000003f782f */ /* 0x000fda00038c0000 */
.L_x_2220:
[----:B------:R-:W-:Y:S05]  /*2a8b0*/  @!P6 BRA `(.L_x_1654) ;  /* 0x000000000084e947 */ /* 0x000fea0003800000 */
[----:B------:R-:W-:-:S06]  /*2a8c0*/  ULOP3.LUT UR4, UR60, 0x2, URZ, 0xfc, !UPT ;  /* 0x000000023c047892 */ /* 0x000fcc000f8efc3f */
[----:B-1----:R-:W-:-:S05]  /*2a8d0*/  IMAD.U32 R2, RZ, RZ, UR4 ;  /* 0x00000004ff027e24 */ /* 0x002fca000f8e00ff */
[----:B------:R-:W-:-:S13]  /*2a8e0*/  ISETP.NE.AND P2, PT, R2, 0x3, PT ;  /* 0x000000030200780c */ /* 0x000fda0003f45270 */
[----:B------:R-:W-:Y:S05]  /*2a8f0*/  @!P2 BRA `(.L_x_2111) ;  /* 0x000000000004a947 */ /* 0x000fea0003800000 */
[----:B------:R-:W-:Y:S01]  /*2a900*/  BPT.TRAP 0x1 ;  /* 0x000000040000795c */ /* 0x000fe20000300000 */
.L_x_2111:
[----:B0-----:R-:W2:Y:S04]  /*2a910*/  LDL R3, [R1+0x4] ;  /* 0x0000040001037983 */ /* 0x001ea80000100800 */
[----:B------:R-:W3:Y:S01]  /*2a920*/  LDL.LU R7, [R1+0x18] ;  /* 0x0000180001077983 */ /* 0x000ee20000300800 */
[----:B------:R-:W-:-:S04]  /*2a930*/  VIADD R2, R0, 0x2a840 ;  /* 0x0002a84000027836 */ /* 0x000fc80000000000 */
[C---:B--2---:R-:W-:Y:S02]  /*2a940*/  IMAD R6, R3.reuse, 0x8, R2 ;  /* 0x0000000803067824 */ /* 0x044fe400078e0202 */
        /* <DEDUP_REMOVED lines=10> */
.L_x_2221:
[----:B------:R-:W1:Y:S02]  /*2a9f0*/  SYNCS.PHASECHK.TRANS64.TRYWAIT P0, [R7+URZ], R2 ;  /* 0x00000002070075a7 */ /* 0x000e64000800017f */
[----:B-1----:R-:W-:Y:S05]  /*2aa00*/  @!P0 BRA `(.L_x_2113) ;  /* 0x0000002800e88947 */ /* 0x002fea0003800000 */
.L_x_2222:
[----:B------:R-:W-:Y:S05]  /*2aa10*/  @!P2 BRA `(.L_x_2114) ;  /* 0x000000000004a947 */ /* 0x000fea0003800000 */
[----:B------:R-:W-:Y:S01]  /*2aa20*/  BPT.TRAP 0x1 ;  /* 0x000000040000795c */ /* 0x000fe20000300000 */
.L_x_2114:
[----:B------:R-:W2:Y:S01]  /*2aa30*/  LDL.LU R4, [R1+0x4] ;  /* 0x0000040001047983 */ /* 0x000ea20000300800 */
[----:B------:R-:W-:-:S04]  /*2aa40*/  VIADD R0, R0, 0x2a860 ;  /* 0x0002a86000007836 */ /* 0x000fc80000000000 */
[----:B--2---:R-:W-:-:S04]  /*2aa50*/  IMAD R4, R4, 0x8, R0 ;  /* 0x0000000804047824 */ /* 0x004fc800078e0200 */
[----:B------:R-:W2:Y:S02]  /*2aa60*/  SYNCS.PHASECHK.TRANS64.TRYWAIT P0, [R4+URZ], R5 ;  /* 0x00000005040075a7 */ /* 0x000ea4000800017f */
[----:B--2---:R-:W-:Y:S05]  /*2aa70*/  @!P0 BRA `(.L_x_2115) ;  /* 0x0000002800e08947 */ /* 0x004fea0003800000 */
.L_x_2223:
[----:B------:R-:W-:-:S07]  /*2aa80*/  IMAD R3, R3, 0x8, R0 ;  /* 0x0000000803037824 */ /* 0x000fce00078e0200 */
.L_x_2116:
[----:B---3--:R3:W4:Y:S02]  /*2aa90*/  SYNCS.PHASECHK.TRANS64.TRYWAIT P0, [R3+URZ], R2 ;  /* 0x00000002030075a7 */ /* 0x008724000800017f */
[----:B----4-:R-:W-:Y:S05]  /*2aaa0*/  @!P0 NANOSLEEP.SYNCS 0x989680 ;  /* 0x009896800000895d */ /* 0x010fea0003900000 */
[----:B------:R-:W4:Y:S02]  /*2aab0*/  @!P0 SYNCS.PHASECHK.TRANS64 P0, [R3+URZ], R2 ;  /* 0x00000002030085a7 */ /* 0x000f24000800007f */
[----:B----4-:R-:W-:Y:S05]  /*2aac0*/  @!P0 BRA `(.L_x_2116) ;  /* 0xfffffffc00f08947 */ /* 0x010fea000383ffff */
.L_x_1654:
[----:B------:R-:W-:Y:S05]  /*2aad0*/  BSYNC B9 ;  /* 0x0000000000097941 */ /* 0x000fea0003800000 */
.L_x_1651:
[----:B------:R-:W-:Y:S05]  /*2aae0*/  EXIT ;  /* 0x000000000000794d */ /* 0x000fea0003800000 */
.L_x_1680:
[----:B-1----:R1:W2:Y:S02]  /*2aaf0*/  SYNCS.PHASECHK.TRANS64.TRYWAIT P5, [R3+URZ+0x2a890], R0 ;  /* 0x02a89000030075a7 */ /* 0x0022a400080a017f */
[----:B--2---:R-:W-:Y:S05]  /*2ab00*/  @!P5 NANOSLEEP.SYNCS 0x989680 ;  /* 0x009896800000d95d */ /* 0x004fea0003900000 */
[----:B------:R-:W2:Y:S02]  /*2ab10*/  @!P5 SYNCS.PHASECHK.TRANS64 P5, [R3+URZ+0x2a890], R0 ;  /* 0x02a890000300d5a7 */ /* 0x000ea400080a007f */
[----:B--2---:R-:W-:Y:S05]  /*2ab20*/  @!P5 BRA `(.L_x_1680) ;  /* 0xfffffffc00f0d947 */ /* 0x004fea000383ffff */
[----:B------:R-:W-:Y:S05]  /*2ab30*/  BRA `(.L_x_2117) ;  /* 0xfffffd9000147947 */ /* 0x000fea000383ffff */
.L_x_1734:
[----:B-1----:R1:W3:Y:S02]  /*2ab40*/  SYNCS.PHASECHK.TRANS64.TRYWAIT P5, [R3+URZ+0x2a890], R0 ;  /* 0x02a89000030075a7 */ /* 0x0022e400080a017f */
[----:B---3--:R-:W-:Y:S05]  /*2ab50*/  @!P5 NANOSLEEP.SYNCS 0x989680 ;  /* 0x009896800000d95d */ /* 0x008fea0003900000 */
[----:B------:R-:W3:Y:S02]  /*2ab60*/  @!P5 SYNCS.PHASECHK.TRANS64 P5, [R3+URZ+0x2a890], R0 ;  /* 0x02a890000300d5a7 */ /* 0x000ee400080a007f */
[----:B---3--:R-:W-:Y:S05]  /*2ab70*/  @!P5 BRA `(.L_x_1734) ;  /* 0xfffffffc00f0d947 */ /* 0x008fea000383ffff */
[----:B------:R-:W-:Y:S05]  /*2ab80*/  BRA `(.L_x_2118) ;  /* 0xfffffdc400ac7947 */ /* 0x000fea000383ffff */
.L_x_1759:
[----:B-1----:R1:W2:Y:S02]  /*2ab90*/  SYNCS.PHASECHK.TRANS64.TRYWAIT P4, [R3+URZ+0x2a890], R0 ;  /* 0x02a89000030075a7 */ /* 0x0022a4000808017f */
[----:B--2---:R-:W-:Y:S05]  /*2aba0*/  @!P4 NANOSLEEP.SYNCS 0x989680 ;  /* 0x009896800000c95d */ /* 0x004fea0003900000 */
[----:B------:R-:W2:Y:S02]  /*2abb0*/  @!P4 SYNCS.PHASECHK.TRANS64 P4, [R3+URZ+0x2a890], R0 ;  /* 0x02a890000300c5a7 */ /* 0x000ea4000808007f */
[----:B--2---:R-:W-:Y:S05]  /*2abc0*/  @!P4 BRA `(.L_x_1759) ;  /* 0xfffffffc00f0c947 */ /* 0x004fea000383ffff */
[----:B------:R-:W-:Y:S05]  /*2abd0*/  BRA `(.L_x_2119) ;  /* 0xfffffdf800647947 */ /* 0x000fea000383ffff */
.L_x_1765:
[----:B0-----:R0:W2:Y:S02]  /*2abe0*/  SYNCS.PHASECHK.TRANS64.TRYWAIT P4, [R3+URZ+0x2a8b0], R0 ;  /* 0x02a8b000030075a7 */ /* 0x0010a4000808017f */
[----:B--2---:R-:W-:Y:S05]  /*2abf0*/  @!P4 NANOSLEEP.SYNCS 0x989680 ;  /* 0x009896800000c95d */ /* 0x004fea0003900000 */
[----:B------:R-:W2:Y:S02]  /*2ac00*/  @!P4 SYNCS.PHASECHK.TRANS64 P4, [R3+URZ+0x2a8b0], R0 ;  /* 0x02a8b0000300c5a7 */ /* 0x000ea4000808007f */
[----:B--2---:R-:W-:Y:S05]  /*2ac10*/  @!P4 BRA `(.L_x_1765) ;  /* 0xfffffffc00f0c947 */ /* 0x004fea000383ffff */
[----:B------:R-:W-:Y:S05]  /*2ac20*/  BRA `(.L_x_2120) ;  /* 0xfffffdfc00707947 */ /* 0x000fea000383ffff */
.L_x_1791:
        /* <DEDUP_REMOVED lines=8> */
.L_x_2122:
[----:B------:R-:W-:Y:S05]  /*2acb0*/  BSYNC B1 ;  /* 0x0000000000017941 */ /* 0x000fea0003800000 */
.L_x_2121:
        /* <DEDUP_REMOVED lines=8> */
.L_x_2123:
[----:B------:R-:W-:Y:S02]  /*2ad40*/  IMAD.MOV.U32 R13, RZ, RZ, R8 ;  /* 0x000000ffff0d7224 */ /* 0x000fe400078e0008 */
[----:B------:R-:W-:-:S07]  /*2ad50*/  IMAD.MOV.U32 R0, RZ, RZ, R14 ;  /* 0x000000ffff007224 */ /* 0x000fce00078e000e */
[----:B------:R-:W-:Y:S05]  /*2ad60*/  WARPSYNC.COLLECTIVE R15, `(.L_x_2124) ;  /* 0x000000000f087348 */ /* 0x000fea0003c00000 */
[----:B------:R0:W1:Y:S02]  /*2ad70*/  SHFL.IDX P6, R14, R13, R12, R11 ;  /* 0x0000000c0d0e7389 */ /* 0x00006400000c000b */
[----:B01----:R-:W-:Y:S01]  /*2ad80*/  ENDCOLLECTIVE ;  /* 0x000000000000791b */ /* 0x003fe20003800000 */
.L_x_2124:
[----:B------:R-:W-:Y:S02]  /*2ad90*/  IMAD.MOV.U32 R13, RZ, RZ, R4 ;  /* 0x000000ffff0d7224 */ /* 0x000fe400078e0004 */
[----:B------:R-:W-:-:S07]  /*2ada0*/  IMAD.MOV.U32 R5, RZ, RZ, R14 ;  /* 0x000000ffff057224 */ /* 0x000fce00078e000e */
[----:B------:R-:W-:Y:S05]  /*2adb0*/  WARPSYNC.COLLECTIVE R15, `(.L_x_2125) ;  /* 0x000000000f087348 */ /* 0x000fea0003c00000 */
[----:B------:R0:W1:Y:S02]  /*2adc0*/  SHFL.IDX P6, R14, R13, R12, R11 ;  /* 0x0000000c0d0e7389 */ /* 0x00006400000c000b */
[----:B01----:R-:W-:Y:S01]  /*2add0*/  ENDCOLLECTIVE ;  /* 0x000000000000791b */ /* 0x003fe20003800000 */
.L_x_2125:
[----:B------:R-:W-:Y:S05]  /*2ade0*/  BRA `(.L_x_2126) ;  /* 0xfffffe0c00b07947 */ /* 0x000fea000383ffff */
.L_x_1794:
[----:B------:R-:W-:Y:S01]  /*2adf0*/  BSSY B1, `(.L_x_2127) ;  /* 0x0000008000017945 */ /* 0x000fe20003800000 */
[----:B------:R-:W-:Y:S02]  /*2ae00*/  IMAD.MOV.U32 R13, RZ, RZ, R7 ;  /* 0x000000ffff0d7224 */ /* 0x000fe400078e0007 */
[----:B------:R-:W-:Y:S02]  /*2ae10*/  IMAD.MOV.U32 R12, RZ, RZ, 0x1 ;  /* 0x00000001ff0c7424 */ /* 0x000fe400078e00ff */
[----:B------:R-:W-:Y:S02]  /*2ae20*/  IMAD.MOV.U32 R11, RZ, RZ, 0x1c1f ;  /* 0x00001c1fff0b7424 */ /* 0x000fe400078e00ff */
[----:B------:R-:W-:-:S07]  /*2ae30*/  IMAD.MOV.U32 R15, RZ, RZ, -0x1 ;  /* 0xffffffffff0f7424 */ /* 0x000fce00078e00ff */
[----:B0---4-:R-:W-:Y:S05]  /*2ae40*/  WARPSYNC.COLLECTIVE R15, `(.L_x_2128) ;  /* 0x000000000f087348 */ /* 0x011fea0003c00000 */
[----:B----4-:R1:W2:Y:S02]  /*2ae50*/  SHFL.IDX P6, R14, R13, R12, R11 ;  /* 0x0000000c0d0e7389 */ /* 0x0102a400000c000b */
[----:B012---:R-:W-:Y:S01]  /*2ae60*/  ENDCOLLECTIVE ;  /* 0x000000000000791b */ /* 0x007fe20003800000 */
.L_x_2128:
[----:B------:R-:W-:Y:S05]  /*2ae70*/  BSYNC B1 ;  /* 0x0000000000017941 */ /* 0x000fea0003800000 */
.L_x_2127:
[----:B------:R-:W-:Y:S02]  /*2ae80*/  IMAD.MOV.U32 R13, RZ, RZ, R6 ;  /* 0x000000ffff0d7224 */ /* 0x000fe400078e0006 */
[----:B------:R-:W-:Y:S02]  /*2ae90*/  IMAD.MOV.U32 R12, RZ, RZ, 0x1 ;  /* 0x00000001ff0c7424 */ /* 0x000fe400078e00ff */
[----:B------:R-:W-:Y:S02]  /*2aea0*/  IMAD.MOV.U32 R11, RZ, RZ, 0x1c1f ;  /* 0x00001c1fff0b7424 */ /* 0x000fe400078e00ff */
[----:B------:R-:W-:Y:S02]  /*2aeb0*/  IMAD.MOV.U32 R15, RZ, RZ, -0x1 ;  /* 0xffffffffff0f7424 */ /* 0x000fe400078e00ff */
[----:B------:R-:W-:-:S07]  /*2aec0*/  IMAD.MOV.U32 R3, RZ, RZ, R14 ;  /* 0x000000ffff037224 */ /* 0x000fce00078e000e */
[----:B------:R-:W-:Y:S05]  /*2aed0*/  WARPSYNC.COLLECTIVE R15, `(.L_x_2129) ;  /* 0x000000000f087348 */ /* 0x000fea0003c00000 */
[----:B------:R0:W1:Y:S02]  /*2aee0*/  SHFL.IDX P6, R14, R13, R12, R11 ;  /* 0x0000000c0d0e7389 */ /* 0x00006400000c000b */
[----:B01----:R-:W-:Y:S01]  /*2aef0*/  ENDCOLLECTIVE ;  /* 0x000000000000791b */ /* 0x003fe20003800000 */
.L_x_2129:
[----:B------:R-:W-:Y:S02]  /*2af00*/  IMAD.MOV.U32 R13, RZ, RZ, R8 ;  /* 0x000000ffff0d7224 */ /* 0x000fe400078e0008 */
[----:B------:R-:W-:-:S07]  /*2af10*/  IMAD.MOV.U32 R0, RZ, RZ, R14 ;  /* 0x000000ffff007224 */ /* 0x000fce00078e000e */
[----:B------:R-:W-:Y:S05]  /*2af20*/  WARPSYNC.COLLECTIVE R15, `(.L_x_2130) ;  /* 0x000000000f087348 */ /* 0x000fea0003c00000 */
[----:B------:R0:W1:Y:S02]  /*2af30*/  SHFL.IDX P6, R14, R13, R12, R11 ;  /* 0x0000000c0d0e7389 */ /* 0x00006400000c000b */
[----:B01----:R-:W-:Y:S01]  /*2af40*/  ENDCOLLECTIVE ;  /* 0x000000000000791b */ /* 0x003fe20003800000 */
.L_x_2130:
[----:B------:R-:W-:Y:S02]  /*2af50*/  IMAD.MOV.U32 R13, RZ, RZ, R4 ;  /* 0x000000ffff0d7224 */ /* 0x000fe400078e0004 */
[----:B------:R-:W-:-:S07]  /*2af60*/  IMAD.MOV.U32 R5, RZ, RZ, R14 ;  /* 0x000000ffff057224 */ /* 0x000fce00078e000e */
[----:B------:R-:W-:Y:S05]  /*2af70*/  WARPSYNC.COLLECTIVE R15, `(.L_x_2131) ;  /* 0x000000000f087348 */ /* 0x000fea0003c00000 */
[----:B------:R0:W1:Y:S02]  /*2af80*/  SHFL.IDX P6, R14, R13, R12, R11 ;  /* 0x0000000c0d0e7389 */ /* 0x00006400000c000b */
[----:B01----:R-:W-:Y:S01]  /*2af90*/  ENDCOLLECTIVE ;  /* 0x000000000000791b */ /* 0x003fe20003800000 */
.L_x_2131:
[----:B------:R-:W-:Y:S01]  /*2afa0*/  IMAD.MOV.U32 R4, RZ, RZ, R14 ;  /* 0x000000ffff047224 */ /* 0x000fe200078e000e */
[----:B------:R-:W-:Y:S06]  /*2afb0*/  BRA `(.L_x_2132) ;  /* 0xfffffe1400687947 */ /* 0x000fec000383ffff */
.L_x_1798:
[----:B0-----:R0:W1:Y:S02]  /*2afc0*/  SYNCS.PHASECHK.TRANS64.TRYWAIT P0, [R16+URZ+0x2a800], R5 ;  /* 0x02a80005100075a7 */ /* 0x001064000800017f */
[----:B-1----:R-:W-:Y:S05]  /*2afd0*/  @!P0 NANOSLEEP.SYNCS 0x989680 ;  /* 0x009896800000895d */ /* 0x002fea0003900000 */
[----:B------:R-:W1:Y:S02]  /*2afe0*/  @!P0 SYNCS.PHASECHK.TRANS64 P0, [R16+URZ+0x2a800], R5 ;  /* 0x02a80005100085a7 */ /* 0x000e64000800007f */
[----:B-1----:R-:W-:Y:S05]  /*2aff0*/  @!P0 BRA `(.L_x_1798) ;  /* 0xfffffffc00f08947 */ /* 0x002fea000383ffff */
[----:B------:R-:W-:Y:S05]  /*2b000*/  BRA `(.L_x_2133) ;  /* 0xfffffe1c00987947 */ /* 0x000fea000383ffff */
.L_x_1822:
        /* <DEDUP_REMOVED lines=8> */
.L_x_2135:
[----:B------:R-:W-:Y:S05]  /*2b090*/  BSYNC B1 ;  /* 0x0000000000017941 */ /* 0x000fea0003800000 */
.L_x_2134:
        /* <DEDUP_REMOVED lines=8> */
.L_x_2136:
[----:B------:R-:W-:Y:S02]  /*2b120*/  IMAD.MOV.U32 R21, RZ, RZ, R3 ;  /* 0x000000ffff157224 */ /* 0x000fe400078e0003 */
[----:B------:R-:W-:Y:S02]  /*2b130*/  IMAD.MOV.U32 R13, RZ, RZ, R7 ;  /* 0x000000ffff0d7224 */ /* 0x000fe400078e0007 */
[----:B------:R-:W-:-:S07]  /*2b140*/  IMAD.MOV.U32 R0, RZ, RZ, R14 ;  /* 0x000000ffff007224 */ /* 0x000fce00078e000e */
[----:B------:R-:W-:Y:S05]  /*2b150*/  WARPSYNC.COLLECTIVE R15, `(.L_x_2137) ;  /* 0x000000000f087348 */ /* 0x000fea0003c00000 */
[----:B------:R0:W1:Y:S02]  /*2b160*/  SHFL.IDX P6, R14, R13, R12, R11 ;  /* 0x0000000c0d0e7389 */ /* 0x00006400000c000b */
[----:B01----:R-:W-:Y:S01]  /*2b170*/  ENDCOLLECTIVE ;  /* 0x000000000000791b */ /* 0x003fe20003800000 */
.L_x_2137:
[----:B------:R-:W-:Y:S02]  /*2b180*/  IMAD.MOV.U32 R20, RZ, RZ, R0 ;  /* 0x000000ffff147224 */ /* 0x000fe400078e0000 */
[----:B------:R-:W-:Y:S02]  /*2b190*/  IMAD.MOV.U32 R13, RZ, RZ, R9 ;  /* 0x000000ffff0d7224 */ /* 0x000fe400078e0009 */
[----:B------:R-:W-:-:S07]  /*2b1a0*/  IMAD.MOV.U32 R5, RZ, RZ, R14 ;  /* 0x000000ffff057224 */ /* 0x000fce00078e000e */
[----:B------:R-:W-:Y:S05]  /*2b1b0*/  WARPSYNC.COLLECTIVE R15, `(.L_x_2138) ;  /* 0x000000000f087348 */ /* 0x000fea0003c00000 */
[----:B------:R0:W1:Y:S02]  /*2b1c0*/  SHFL.IDX P6, R14, R13, R12, R11 ;  /* 0x0000000c0d0e7389 */ /* 0x00006400000c000b */
[----:B01----:R-:W-:Y:S01]  /*2b1d0*/  ENDCOLLECTIVE ;  /* 0x000000000000791b */ /* 0x003fe20003800000 */
.L_x_2138:
[----:B------:R-:W-:Y:S05]  /*2b1e0*/  BRA `(.L_x_2139) ;  /* 0xfffffe44002c7947 */ /* 0x000fea000383ffff */
.L_x_1825:
[----:B------:R-:W-:Y:S01]  /*2b1f0*/  BSSY B1, `(.L_x_2140) ;  /* 0x0000008000017945 */ /* 0x000fe20003800000 */
[----:B------:R-:W-:Y:S02]  /*2b200*/  IMAD.MOV.U32 R13, RZ, RZ, R8 ;  /* 0x000000ffff0d7224 */ /* 0x000fe400078e0008 */
[----:B------:R-:W-:Y:S02]  /*2b210*/  IMAD.MOV.U32 R12, RZ, RZ, 0x1 ;  /* 0x00000001ff0c7424 */ /* 0x000fe400078e00ff */
[----:B------:R-:W-:Y:S02]  /*2b220*/  IMAD.MOV.U32 R11, RZ, RZ, 0x1c1f ;  /* 0x00001c1fff0b7424 */ /* 0x000fe400078e00ff */
[----:B------:R-:W-:-:S07]  /*2b230*/  IMAD.MOV.U32 R15, RZ, RZ, -0x1 ;  /* 0xffffffffff0f7424 */ /* 0x000fce00078e00ff */
[----:B------:R-:W-:Y:S05]  /*2b240*/  WARPSYNC.COLLECTIVE R15, `(.L_x_2141) ;  /* 0x000000000f087348 */ /* 0x000fea0003c00000 */
[----:B------:R0:W1:Y:S02]  /*2b250*/  SHFL.IDX P6, R14, R13, R12, R11 ;  /* 0x0000000c0d0e7389 */ /* 0x00006400000c000b */
[----:B01----:R-:W-:Y:S01]  /*2b260*/  ENDCOLLECTIVE ;  /* 0x000000000000791b */ /* 0x003fe20003800000 */
.L_x_2141:
[----:B------:R-:W-:Y:S05]  /*2b270*/  BSYNC B1 ;  /* 0x0000000000017941 */ /* 0x000fea0003800000 */
.L_x_2140:
        /* <DEDUP_REMOVED lines=8> */
.L_x_2142:
[----:B------:R-:W-:Y:S02]  /*2b300*/  IMAD.MOV.U32 R61, RZ, RZ, R3 ;  /* 0x000000ffff3d7224 */ /* 0x000fe400078e0003 */
[----:B------:R-:W-:Y:S02]  /*2b310*/  IMAD.MOV.U32 R13, RZ, RZ, R7 ;  /* 0x000000ffff0d7224 */ /* 0x000fe400078e0007 */
[----:B------:R-:W-:-:S07]  /*2b320*/  IMAD.MOV.U32 R0, RZ, RZ, R14 ;  /* 0x000000ffff007224 */ /* 0x000fce00078e000e */
[----:B------:R-:W-:Y:S05]  /*2b330*/  WARPSYNC.COLLECTIVE R15, `(.L_x_2143) ;  /* 0x000000000f087348 */ /* 0x000fea0003c00000 */
[----:B------:R0:W1:Y:S02]  /*2b340*/  SHFL.IDX P6, R14, R13, R12, R11 ;  /* 0x0000000c0d0e7389 */ /* 0x00006400000c000b */
[----:B01----:R-:W-:Y:S01]  /*2b350*/  ENDCOLLECTIVE ;  /* 0x000000000000791b */ /* 0x003fe20003800000 */
.L_x_2143:
[----:B------:R-:W-:Y:S02]  /*2b360*/  IMAD.MOV.U32 R60, RZ, RZ, R0 ;  /* 0x000000ffff3c7224 */ /* 0x000fe400078e0000 */
[----:B------:R-:W-:Y:S02]  /*2b370*/  IMAD.MOV.U32 R13, RZ, RZ, R9 ;  /* 0x000000ffff0d7224 */ /* 0x000fe400078e0009 */
[----:B------:R-:W-:-:S07]  /*2b380*/  IMAD.MOV.U32 R7, RZ, RZ, R14 ;  /* 0x000000ffff077224 */ /* 0x000fce00078e000e */
[----:B------:R-:W-:Y:S05]  /*2b390*/  WARPSYNC.COLLECTIVE R15, `(.L_x_2144) ;  /* 0x000000000f087348 */ /* 0x000fea0003c00000 */
[----:B------:R0:W1:Y:S02]  /*2b3a0*/  SHFL.IDX P6, R14, R13, R12, R11 ;  /* 0x0000000c0d0e7389 */ /* 0x00006400000c000b */
[----:B01----:R-:W-:Y:S01]  /*2b3b0*/  ENDCOLLECTIVE ;  /* 0x000000000000791b */ /* 0x003fe20003800000 */
.L_x_2144:
[----:B------:R-:W-:Y:S05]  /*2b3c0*/  BRA `(.L_x_2145) ;  /* 0xfffffe4800607947 */ /* 0x000fea000383ffff */
.L_x_1829:
[----:B0-----:R0:W1:Y:S02]  /*2b3d0*/  SYNCS.PHASECHK.TRANS64.TRYWAIT P0, [R16+URZ+0x2a800], R61 ;  /* 0x02a8003d100075a7 */ /* 0x001064000800017f */
[----:B-1----:R-:W-:Y:S05]  /*2b3e0*/  @!P0 NANOSLEEP.SYNCS 0x989680 ;  /* 0x009896800000895d */ /* 0x002fea0003900000 */
[----:B------:R-:W1:Y:S02]  /*2b3f0*/  @!P0 SYNCS.PHASECHK.TRANS64 P0, [R16+URZ+0x2a800], R61 ;  /* 0x02a8003d100085a7 */ /* 0x000e64000800007f */
[----:B-1----:R-:W-:Y:S05]  /*2b400*/  @!P0 BRA `(.L_x_1829) ;  /* 0xfffffffc00f08947 */ /* 0x002fea000383ffff */
[----:B------:R-:W-:Y:S05]  /*2b410*/  BRA `(.L_x_2146) ;  /* 0xfffffe4c00e87947 */ /* 0x000fea000383ffff */
.L_x_1843:
[----:B-1----:R1:W3:Y:S02]  /*2b420*/  SYNCS.PHASECHK.TRANS64.TRYWAIT P2, [R21+URZ+0x2a830], R0 ;  /* 0x02a83000150075a7 */ /* 0x0022e4000804017f */
[----:B---3--:R-:W-:Y:S05]  /*2b430*/  @!P2 NANOSLEEP.SYNCS 0x989680 ;  /* 0x009896800000a95d */ /* 0x008fea0003900000 */
[----:B------:R-:W3:Y:S02]  /*2b440*/  @!P2 SYNCS.PHASECHK.TRANS64 P2, [R21+URZ+0x2a830], R0 ;  /* 0x02a830001500a5a7 */ /* 0x000ee4000804007f */
[----:B---3--:R-:W-:Y:S05]  /*2b450*/  @!P2 BRA `(.L_x_1843) ;  /* 0xfffffffc00f0a947 */ /* 0x008fea000383ffff */
[----:B------:R-:W-:Y:S05]  /*2b460*/  BRA `(.L_x_1842) ;  /* 0xfffffe7800507947 */ /* 0x000fea000383ffff */
.L_x_1863:
[----:B-1----:R1:W2:Y:S02]  /*2b470*/  SYNCS.PHASECHK.TRANS64.TRYWAIT P2, [R21+URZ+0x2a830], R12 ;  /* 0x02a8300c150075a7 */ /* 0x0022a4000804017f */
[----:B--2---:R-:W-:Y:S05]  /*2b480*/  @!P2 NANOSLEEP.SYNCS 0x989680 ;  /* 0x009896800000a95d */ /* 0x004fea0003900000 */
[----:B------:R-:W2:Y:S02]  /*2b490*/  @!P2 SYNCS.PHASECHK.TRANS64 P2, [R21+URZ+0x2a830], R12 ;  /* 0x02a8300c1500a5a7 */ /* 0x000ea4000804007f */
[----:B--2---:R-:W-:Y:S05]  /*2b4a0*/  @!P2 BRA `(.L_x_1863) ;  /* 0xfffffffc00f0a947 */ /* 0x004fea000383ffff */
[----:B------:R-:W-:Y:S05]  /*2b4b0*/  BRA `(.L_x_1862) ;  /* 0xfffffeac00a07947 */ /* 0x000fea000383ffff */
.L_x_1868:
[----:B-1----:R1:W2:Y:S02]  /*2b4c0*/  SYNCS.PHASECHK.TRANS64.TRYWAIT P2, [R12+URZ+0x2a850], R11 ;  /* 0x02a8500b0c0075a7 */ /* 0x0022a4000804017f */
[----:B--2---:R-:W-:Y:S05]  /*2b4d0*/  @!P2 NANOSLEEP.SYNCS 0x989680 ;  /* 0x009896800000a95d */ /* 0x004fea0003900000 */
[----:B------:R-:W2:Y:S02]  /*2b4e0*/  @!P2 SYNCS.PHASECHK.TRANS64 P2, [R12+URZ+0x2a850], R11 ;  /* 0x02a8500b0c00a5a7 */ /* 0x000ea4000804007f */
[----:B--2---:R-:W-:Y:S05]  /*2b4f0*/  @!P2 BRA `(.L_x_1868) ;  /* 0xfffffffc00f0a947 */ /* 0x004fea000383ffff */
[----:B------:R-:W-:Y:S05]  /*2b500*/  BRA `(.L_x_1867) ;  /* 0xfffffeb800947947 */ /* 0x000fea000383ffff */
.L_x_1888:
[----:B-1----:R1:W2:Y:S02]  /*2b510*/  SYNCS.PHASECHK.TRANS64.TRYWAIT P2, [R5+URZ+0x2a830], R6 ;  /* 0x02a83006050075a7 */ /* 0x0022a4000804017f */
[----:B--2---:R-:W-:Y:S05]  /*2b520*/  @!P2 NANOSLEEP.SYNCS 0x989680 ;  /* 0x009896800000a95d */ /* 0x004fea0003900000 */
[----:B------:R-:W2:Y:S02]  /*2b530*/  @!P2 SYNCS.PHASECHK.TRANS64 P2, [R5+URZ+0x2a830], R6 ;  /* 0x02a830060500a5a7 */ /* 0x000ea4000804007f */
[----:B--2---:R-:W-:Y:S05]  /*2b540*/  @!P2 BRA `(.L_x_1888) ;  /* 0xfffffffc00f0a947 */ /* 0x004fea000383ffff */
[----:B------:R-:W-:Y:S05]  /*2b550*/  BRA `(.L_x_1887) ;  /* 0xfffffee800047947 */ /* 0x000fea000383ffff */
.L_x_1893:
[----:B-1----:R1:W2:Y:S02]  /*2b560*/  SYNCS.PHASECHK.TRANS64.TRYWAIT P2, [R198+URZ+0x2a850], R5 ;  /* 0x02a85005c60075a7 */ /* 0x0022a4000804017f */
[----:B--2---:R-:W-:Y:S05]  /*2b570*/  @!P2 NANOSLEEP.SYNCS 0x989680 ;  /* 0x009896800000a95d */ /* 0x004fea0003900000 */
[----:B------:R-:W2:Y:S02]  /*2b580*/  @!P2 SYNCS.PHASECHK.TRANS64 P2, [R198+URZ+0x2a850], R5 ;  /* 0x02a85005c600a5a7 */ /* 0x000ea4000804007f */
[----:B--2---:R-:W-:Y:S05]  /*2b590*/  @!P2 BRA `(.L_x_1893) ;  /* 0xfffffffc00f0a947 */ /* 0x004fea000383ffff */
[----:B------:R-:W-:Y:S05]  /*2b5a0*/  BRA `(.L_x_1892) ;  /* 0xfffffef000e47947 */ /* 0x000fea000383ffff */
.L_x_1901:
[----:B-1----:R1:W2:Y:S02]  /*2b5b0*/  SYNCS.PHASECHK.TRANS64.TRYWAIT P2, [R6+URZ+0x2a830], R13 ;  /* 0x02a8300d060075a7 */ /* 0x0022a4000804017f */
[----:B--2---:R-:W-:Y:S05]  /*2b5c0*/  @!P2 NANOSLEEP.SYNCS 0x989680 ;  /* 0x009896800000a95d */ /* 0x004fea0003900000 */
[----:B------:R-:W2:Y:S02]  /*2b5d0*/  @!P2 SYNCS.PHASECHK.TRANS64 P2, [R6+URZ+0x2a830], R13 ;  /* 0x02a8300d0600a5a7 */ /* 0x000ea4000804007f */
[----:B--2---:R-:W-:Y:S05]  /*2b5e0*/  @!P2 BRA `(.L_x_1901) ;  /* 0xfffffffc00f0a947 */ /* 0x004fea000383ffff */
[----:B------:R-:W-:Y:S05]  /*2b5f0*/  BRA `(.L_x_1900) ;  /* 0xffffff0c005c7947 */ /* 0x000fea000383ffff */
.L_x_1906:
[----:B-1----:R1:W2:Y:S02]  /*2b600*/  SYNCS.PHASECHK.TRANS64.TRYWAIT P2, [R12+URZ+0x2a850], R11 ;  /* 0x02a8500b0c0075a7 */ /* 0x0022a4000804017f */
[----:B--2---:R-:W-:Y:S05]  /*2b610*/  @!P2 NANOSLEEP.SYNCS 0x989680 ;  /* 0x009896800000a95d */ /* 0x004fea0003900000 */
[----:B------:R-:W2:Y:S02]  /*2b620*/  @!P2 SYNCS.PHASECHK.TRANS64 P2, [R12+URZ+0x2a850], R11 ;  /* 0x02a8500b0c00a5a7 */ /* 0x000ea4000804007f */
[----:B--2---:R-:W-:Y:S05]  /*2b630*/  @!P2 BRA `(.L_x_1906) ;  /* 0xfffffffc00f0a947 */ /* 0x004fea000383ffff */
[----:B------:R-:W-:Y:S05]  /*2b640*/  BRA `(.L_x_1905) ;  /* 0xffffff1800507947 */ /* 0x000fea000383ffff */
.L_x_1920:
[----:B-1----:R1:W2:Y:S02]  /*2b650*/  SYNCS.PHASECHK.TRANS64.TRYWAIT P0, [R11+URZ+0x2a850], R0 ;  /* 0x02a850000b0075a7 */ /* 0x0022a4000800017f */
[----:B--2---:R-:W-:Y:S05]  /*2b660*/  @!P0 NANOSLEEP.SYNCS 0x989680 ;  /* 0x009896800000895d */ /* 0x004fea0003900000 */
[----:B------:R-:W2:Y:S02]  /*2b670*/  @!P0 SYNCS.PHASECHK.TRANS64 P0, [R11+URZ+0x2a850], R0 ;  /* 0x02a850000b0085a7 */ /* 0x000ea4000800007f */
[----:B--2---:R-:W-:Y:S05]  /*2b680*/  @!P0 BRA `(.L_x_1920) ;  /* 0xfffffffc00f08947 */ /* 0x004fea000383ffff */
[----:B------:R-:W-:Y:S05]  /*2b690*/  BRA `(.L_x_1919) ;  /* 0xffffff4400f07947 */ /* 0x000fea000383ffff */
.L_x_1964:
[----:B------:R-:W1:Y:S01]  /*2b6a0*/  S2R R7, SR_TID.X ;  /* 0x0000000000077919 */ /* 0x000e620000002100 */
[----:B------:R-:W-:Y:S01]  /*2b6b0*/  BSSY B1, `(.L_x_2147) ;  /* 0x000000a000017945 */ /* 0x000fe20003800000 */
[----:B------:R-:W-:Y:S02]  /*2b6c0*/  IMAD.MOV.U32 R12, RZ, RZ, RZ ;  /* 0x000000ffff0c7224 */ /* 0x000fe400078e00ff */
[----:B0-----:R-:W-:Y:S02]  /*2b6d0*/  IMAD.MOV.U32 R11, RZ, RZ, 0x1f ;  /* 0x0000001fff0b7424 */ /* 0x001fe400078e00ff */
[----:B------:R-:W-:Y:S01]  /*2b6e0*/  IMAD.MOV.U32 R15, RZ, RZ, -0x1 ;  /* 0xffffffffff0f7424 */ /* 0x000fe200078e00ff */
[----:B-1----:R-:W-:-:S04]  /*2b6f0*/  SHF.R.U32.HI R7, RZ, 0x5, R7 ;  /* 0x00000005ff077819 */ /* 0x002fc80000011607 */
[----:B------:R-:W-:-:S05]  /*2b700*/  LOP3.LUT R7, R7, 0x3, RZ, 0xc0, !PT ;  /* 0x0000000307077812 */ /* 0x000fca00078ec0ff */
[----:B------:R-:W-:-:S07]  /*2b710*/  IMAD.MOV.U32 R13, RZ, RZ, R7 ;  /* 0x000000ffff0d7224 */ /* 0x000fce00078e0007 */
[----:B------:R-:W-:Y:S05]  /*2b720*/  WARPSYNC.COLLECTIVE R15, `(.L_x_2148) ;  /* 0x000000000f087348 */ /* 0x000fea0003c00000 */
[----:B------:R0:W1:Y:S02]  /*2b730*/  SHFL.IDX P6, R14, R13, R12, R11 ;  /* 0x0000000c0d0e7389 */ /* 0x00006400000c000b */
[----:B01----:R-:W-:Y:S01]  /*2b740*/  ENDCOLLECTIVE ;  /* 0x000000000000791b */ /* 0x003fe20003800000 */
.L_x_2148:
[----:B------:R-:W-:Y:S05]  /*2b750*/  BSYNC B1 ;  /* 0x0000000000017941 */ /* 0x000fea0003800000 */
.L_x_2147:
[----:B------:R-:W-:Y:S05]  /*2b760*/  BRA `(.L_x_2149) ;  /* 0xffffff8800387947 */ /* 0x000fea000383ffff */
.L_x_1966:
[----:B------:R-:W-:Y:S01]  /*2b770*/  BSSY B1, `(.L_x_2150) ;  /* 0x0000006000017945 */ /* 0x000fe20003800000 */
[----:B------:R-:W-:-:S07]  /*2b780*/  IMAD.MOV.U32 R15, RZ, RZ, -0x1 ;  /* 0xffffffffff0f7424 */ /* 0x000fce00078e00ff */
[----:B01----:R-:W-:Y:S05]  /*2b790*/  WARPSYNC.COLLECTIVE R15, `(.L_x_2151) ;  /* 0x000000000f0c7348 */ /* 0x003fea0003c00000 */
[----:B------:R-:W-:Y:S02]  /*2b7a0*/  ELECT P6, UR62, PT ;  /* 0x00000000003e782f */ /* 0x000fe400038c0000 */
[----:B------:R-:W-:Y:S01]  /*2b7b0*/  MOV R14, UR62 ;  /* 0x0000003e000e7c02 */ /* 0x000fe20008000f00 */
[----:B01----:R-:W-:Y:S10]  /*2b7c0*/  ENDCOLLECTIVE ;  /* 0x000000000000791b */ /* 0x003ff40003800000 */
.L_x_2151:
[----:B------:R-:W-:Y:S05]  /*2b7d0*/  BSYNC B1 ;  /* 0x0000000000017941 */ /* 0x000fea0003800000 */
.L_x_2150:
[----:B------:R-:W-:Y:S05]  /*2b7e0*/  BRA `(.L_x_1965) ;  /* 0xffffff8800307947 */ /* 0x000fea000383ffff */
.L_x_1968:
[----:B-1----:R-:W2:Y:S02]  /*2b7f0*/  LDL R6, [R1] ;  /* 0x0000000001067983 */ /* 0x002ea40000100800 */
[----:B--2---:R1:W2:Y:S02]  /*2b800*/  SYNCS.PHASECHK.TRANS64.TRYWAIT P0, [R6+URZ+0x2a820], R5 ;  /* 0x02a82005060075a7 */ /* 0x0042a4000800017f */
[----:B--2---:R-:W-:Y:S05]  /*2b810*/  @!P0 NANOSLEEP.SYNCS 0x989680 ;  /* 0x009896800000895d */ /* 0x004fea0003900000 */
[----:B------:R-:W2:Y:S02]  /*2b820*/  @!P0 SYNCS.PHASECHK.TRANS64 P0, [R6+URZ+0x2a820], R5 ;  /* 0x02a82005060085a7 */ /* 0x000ea4000800007f */
[----:B--2---:R-:W-:Y:S05]  /*2b830*/  @!P0 BRA `(.L_x_1968) ;  /* 0xfffffffc00ec8947 */ /* 0x004fea000383ffff */
[----:B------:R-:W-:Y:S05]  /*2b840*/  BRA `(.L_x_2152) ;  /* 0xffffff8800407947 */ /* 0x000fea000383ffff */
.L_x_1972:
[----:B-1----:R1:W2:Y:S02]  /*2b850*/  SYNCS.PHASECHK.TRANS64.TRYWAIT P0, [R7+URZ+0x2a8a0], R10 ;  /* 0x02a8a00a070075a7 */ /* 0x0022a4000800017f */
[----:B--2---:R-:W-:Y:S05]  /*2b860*/  @!P0 NANOSLEEP.SYNCS 0x989680 ;  /* 0x009896800000895d */ /* 0x004fea0003900000 */
[----:B------:R-:W2:Y:S02]  /*2b870*/  @!P0 SYNCS.PHASECHK.TRANS64 P0, [R7+URZ+0x2a8a0], R10 ;  /* 0x02a8a00a070085a7 */ /* 0x000ea4000800007f */
[----:B--2---:R-:W-:Y:S05]  /*2b880*/  @!P0 BRA `(.L_x_1972) ;  /* 0xfffffffc00f08947 */ /* 0x004fea000383ffff */
[----:B------:R-:W-:Y:S05]  /*2b890*/  BRA `(.L_x_2153) ;  /* 0xffffff8800647947 */ /* 0x000fea000383ffff */
.L_x_1979:
[----:B--2---:R2:W3:Y:S02]  /*2b8a0*/  SYNCS.PHASECHK.TRANS64.TRYWAIT P0, [R7+URZ+0x2a8c0], R10 ;  /* 0x02a8c00a070075a7 */ /* 0x0044e4000800017f */
[----:B---3--:R-:W-:Y:S05]  /*2b8b0*/  @!P0 NANOSLEEP.SYNCS 0x989680 ;  /* 0x009896800000895d */ /* 0x008fea0003900000 */
[----:B------:R-:W3:Y:S02]  /*2b8c0*/  @!P0 SYNCS.PHASECHK.TRANS64 P0, [R7+URZ+0x2a8c0], R10 ;  /* 0x02a8c00a070085a7 */ /* 0x000ee4000800007f */
[----:B---3--:R-:W-:Y:S05]  /*2b8d0*/  @!P0 BRA `(.L_x_1979) ;  /* 0xfffffffc00f08947 */ /* 0x008fea000383ffff */
[----:B------:R-:W-:Y:S05]  /*2b8e0*/  BRA `(.L_x_2154) ;  /* 0xffffff8c00647947 */ /* 0x000fea000383ffff */
.L_x_1987:
[----:B-1----:R1:W2:Y:S02]  /*2b8f0*/  SYNCS.PHASECHK.TRANS64.TRYWAIT P1, [R8+URZ+0x2a8a0], R7 ;  /* 0x02a8a007080075a7 */ /* 0x0022a4000802017f */
[----:B--2---:R-:W-:Y:S05]  /*2b900*/  @!P1 NANOSLEEP.SYNCS 0x989680 ;  /* 0x009896800000995d */ /* 0x004fea0003900000 */
[----:B------:R-:W2:Y:S02]  /*2b910*/  @!P1 SYNCS.PHASECHK.TRANS64 P1, [R8+URZ+0x2a8a0], R7 ;  /* 0x02a8a007080095a7 */ /* 0x000ea4000802007f */
[----:B--2---:R-:W-:Y:S05]  /*2b920*/  @!P1 BRA `(.L_x_1987) ;  /* 0xfffffffc00f09947 */ /* 0x004fea000383ffff */
[----:B------:R-:W-:Y:S05]  /*2b930*/  BRA `(.L_x_2155) ;  /* 0xffffff9000847947 */ /* 0x000fea000383ffff */
.L_x_1994:
[----:B--2---:R2:W3:Y:S02]  /*2b940*/  SYNCS.PHASECHK.TRANS64.TRYWAIT P1, [R8+URZ+0x2a8c0], R7 ;  /* 0x02a8c007080075a7 */ /* 0x0044e4000802017f */
[----:B---3--:R-:W-:Y:S05]  /*2b950*/  @!P1 NANOSLEEP.SYNCS 0x989680 ;  /* 0x009896800000995d */ /* 0x008fea0003900000 */
[----:B------:R-:W3:Y:S02]  /*2b960*/  @!P1 SYNCS.PHASECHK.TRANS64 P1, [R8+URZ+0x2a8c0], R7 ;  /* 0x02a8c007080095a7 */ /* 0x000ee4000802007f */
[----:B---3--:R-:W-:Y:S05]  /*2b970*/  @!P1 BRA `(.L_x_1994) ;  /* 0xfffffffc00f09947 */ /* 0x008fea000383ffff */
[----:B------:R-:W-:Y:S05]  /*2b980*/  BRA `(.L_x_2156) ;  /* 0xffffff9400807947 */ /* 0x000fea000383ffff */
.L_x_2016:
[----:B------:R-:W2:Y:S01]  /*2b990*/  S2R R4, SR_TID.X ;  /* 0x0000000000047919 */ /* 0x000ea20000002100 */
[----:B------:R-:W-:Y:S01]  /*2b9a0*/  BSSY B0, `(.L_x_2157) ;  /* 0x000000a000007945 */ /* 0x000fe20003800000 */
[----:B------:R-:W-:Y:S02]  /*2b9b0*/  IMAD.MOV.U32 R12, RZ, RZ, RZ ;  /* 0x000000ffff0c7224 */ /* 0x000fe400078e00ff */
[----:B0-----:R-:W-:Y:S02]  /*2b9c0*/  IMAD.MOV.U32 R11, RZ, RZ, 0x1f ;  /* 0x0000001fff0b7424 */ /* 0x001fe400078e00ff */
[----:B------:R-:W-:Y:S01]  /*2b9d0*/  IMAD.MOV.U32 R15, RZ, RZ, -0x1 ;  /* 0xffffffffff0f7424 */ /* 0x000fe200078e00ff */
[----:B--2---:R-:W-:-:S04]  /*2b9e0*/  SHF.R.U32.HI R4, RZ, 0x5, R4 ;  /* 0x00000005ff047819 */ /* 0x004fc80000011604 */
[----:B------:R-:W-:-:S05]  /*2b9f0*/  LOP3.LUT R4, R4, 0x3, RZ, 0xc0, !PT ;  /* 0x0000000304047812 */ /* 0x000fca00078ec0ff */
[----:B------:R-:W-:-:S07]  /*2ba00*/  IMAD.MOV.U32 R13, RZ, RZ, R4 ;  /* 0x000000ffff0d7224 */ /* 0x000fce00078e0004 */
[----:B-1----:R-:W-:Y:S05]  /*2ba10*/  WARPSYNC.COLLECTIVE R15, `(.L_x_2158) ;  /* 0x000000000f087348 */ /* 0x002fea0003c00000 */
[----:B------:R0:W2:Y:S02]  /*2ba20*/  SHFL.IDX P6, R14, R13, R12, R11 ;  /* 0x0000000c0d0e7389 */ /* 0x0000a400000c000b */
[----:B012---:R-:W-:Y:S01]  /*2ba30*/  ENDCOLLECTIVE ;  /* 0x000000000000791b */ /* 0x007fe20003800000 */
.L_x_2158:
[----:B------:R-:W-:Y:S05]  /*2ba40*/  BSYNC B0 ;  /* 0x0000000000007941 */ /* 0x000fea0003800000 */
.L_x_2157:
[----:B------:R-:W-:Y:S05]  /*2ba50*/  BRA `(.L_x_2159) ;  /* 0xffffffa000fc7947 */ /* 0x000fea000383ffff */
.L_x_2018:
[----:B------:R-:W-:Y:S01]  /*2ba60*/  BSSY B0, `(.L_x_2160) ;  /* 0x0000006000007945 */ /* 0x000fe20003800000 */
[----:B------:R-:W-:-:S07]  /*2ba70*/  IMAD.MOV.U32 R15, RZ, RZ, -0x1 ;  /* 0xffffffffff0f7424 */ /* 0x000fce00078e00ff */
[----:B01-3--:R-:W-:Y:S05]  /*2ba80*/  WARPSYNC.COLLECTIVE R15, `(.L_x_2161) ;  /* 0x000000000f0c7348 */ /* 0x00bfea0003c00000 */
[----:B------:R-:W-:Y:S02]  /*2ba90*/  ELECT P6, UR62, PT ;  /* 0x00000000003e782f */ /* 0x000fe400038c0000 */
[----:B------:R-:W-:Y:S01]  /*2baa0*/  MOV R14, UR62 ;  /* 0x0000003e000e7c02 */ /* 0x000fe20008000f00 */
[----:B01-3--:R-:W-:Y:S10]  /*2bab0*/  ENDCOLLECTIVE ;  /* 0x000000000000791b */ /* 0x00bff40003800000 */
.L_x_2161:
[----:B------:R-:W-:Y:S05]  /*2bac0*/  BSYNC B0 ;  /* 0x0000000000007941 */ /* 0x000fea0003800000 */
.L_x_2160:
[----:B------:R-:W-:Y:S05]  /*2bad0*/  BRA `(.L_x_2162) ;  /* 0xffffffa400087947 */ /* 0x000fea000383ffff */
.L_x_2020:
[----:B-1----:R1:W2:Y:S02]  /*2bae0*/  SYNCS.PHASECHK.TRANS64.TRYWAIT P0, [R0+URZ+0x2a840], R2 ;  /* 0x02a84002000075a7 */ /* 0x0022a4000800017f */
[----:B--2---:R-:W-:Y:S05]  /*2baf0*/  @!P0 NANOSLEEP.SYNCS 0x989680 ;  /* 0x009896800000895d */ /* 0x004fea0003900000 */
[----:B------:R-:W2:Y:S02]  /*2bb00*/  @!P0 SYNCS.PHASECHK.TRANS64 P0, [R0+URZ+0x2a840], R2 ;  /* 0x02a84002000085a7 */ /* 0x000ea4000800007f */
[----:B--2---:R-:W-:Y:S05]  /*2bb10*/  @!P0 BRA `(.L_x_2020) ;  /* 0xfffffffc00f08947 */ /* 0x004fea000383ffff */
[----:B------:R-:W-:Y:S05]  /*2bb20*/  BRA `(.L_x_2163) ;  /* 0xffffffa400747947 */ /* 0x000fea000383ffff */
.L_x_2024:
[----:B------:R-:W2:Y:S01]  /*2bb30*/  LDL.LU R11, [R1+0x3c] ;  /* 0x00003c00010b7983 */ /* 0x000ea20000300800 */
[----:B------:R-:W-:Y:S02]  /*2bb40*/  IMAD.MOV.U32 R13, RZ, RZ, R3 ;  /* 0x000000ffff0d7224 */ /* 0x000fe400078e0003 */
[----:B------:R-:W-:Y:S01]  /*2bb50*/  IMAD.MOV.U32 R12, RZ, RZ, RZ ;  /* 0x000000ffff0c7224 */ /* 0x000fe200078e00ff */
[----:B------:R-:W0:Y:S01]  /*2bb60*/  S2R R5, SR_TID.X ;  /* 0x0000000000057919 */ /* 0x000e220000002100 */
[----:B------:R-:W-:Y:S01]  /*2bb70*/  IMAD.MOV.U32 R15, RZ, RZ, -0x1 ;  /* 0xffffffffff0f7424 */ /* 0x000fe200078e00ff */
[----:B0-----:R-:W-:-:S04]  /*2bb80*/  LOP3.LUT R5, R5, 0x7f, RZ, 0xc0, !PT ;  /* 0x0000007f05057812 */ /* 0x001fc800078ec0ff */
        /* <DEDUP_REMOVED lines=9> */
.L_x_2164:
[----:B------:R-:W-:Y:S02]  /*2bc20*/  IMAD.MOV.U32 R13, RZ, RZ, R4 ;  /* 0x000000ffff0d7224 */ /* 0x000fe400078e0004 */
[----:B------:R-:W-:-:S07]  /*2bc30*/  IMAD.MOV.U32 R6, RZ, RZ, R14 ;  /* 0x000000ffff067224 */ /* 0x000fce00078e000e */
[----:B------:R-:W-:Y:S05]  /*2bc40*/  WARPSYNC.COLLECTIVE R15, `(.L_x_2165) ;  /* 0x000000000f087348 */ /* 0x000fea0003c00000 */
[----:B------:R0:W1:Y:S02]  /*2bc50*/  SHFL.IDX P6, R14, R13, R12, R11 ;  /* 0x0000000c0d0e7389 */ /* 0x00006400000c000b */
[----:B01----:R-:W-:Y:S01]  /*2bc60*/  ENDCOLLECTIVE ;  /* 0x000000000000791b */ /* 0x003fe20003800000 */
.L_x_2165:
        /* <DEDUP_REMOVED lines=19> */
.L_x_2166:
[----:B------:R-:W-:Y:S02]  /*2bda0*/  IMAD.MOV.U32 R13, RZ, RZ, R4 ;  /* 0x000000ffff0d7224 */ /* 0x000fe400078e0004 */
[----:B------:R-:W-:-:S07]  /*2bdb0*/  IMAD.MOV.U32 R9, RZ, RZ, R14 ;  /* 0x000000ffff097224 */ /* 0x000fce00078e000e */
[----:B------:R-:W-:Y:S05]  /*2bdc0*/  WARPSYNC.COLLECTIVE R15, `(.L_x_2167) ;  /* 0x000000000f087348 */ /* 0x000fea0003c00000 */
[----:B------:R0:W1:Y:S02]  /*2bdd0*/  SHFL.IDX P6, R14, R13, R12, R11 ;  /* 0x0000000c0d0e7389 */ /* 0x00006400000c000b */
[----:B01----:R-:W-:Y:S01]  /*2bde0*/  ENDCOLLECTIVE ;  /* 0x000000000000791b */ /* 0x003fe20003800000 */
.L_x_2167:
        /* <DEDUP_REMOVED lines=20> */
.L_x_2168:
[----:B------:R-:W-:Y:S02]  /*2bf30*/  IMAD.MOV.U32 R13, RZ, RZ, R4 ;  /* 0x000000ffff0d7224 */ /* 0x000fe400078e0004 */
[----:B------:R-:W-:-:S05]  /*2bf40*/  IMAD.SHL.U32 R9, R9, 0x8, RZ ;  /* 0x0000000809097824 */ /* 0x000fca00078e00ff */
[----:B------:R-:W-:Y:S01]  /*2bf50*/  LOP3.LUT R9, R9, 0x38, RZ, 0xc0, !PT ;  /* 0x0000003809097812 */ /* 0x000fe200078ec0ff */
[----:B------:R-:W-:-:S07]  /*2bf60*/  IMAD.MOV.U32 R8, RZ, RZ, R14 ;  /* 0x000000ffff087224 */ /* 0x000fce00078e000e */
[----:B------:R-:W-:Y:S05]  /*2bf70*/  WARPSYNC.COLLECTIVE R15, `(.L_x_2169) ;  /* 0x000000000f087348 */ /* 0x000fea0003c00000 */
[----:B------:R0:W1:Y:S02]  /*2bf80*/  SHFL.IDX P6, R14, R13, R12, R11 ;  /* 0x0000000c0d0e7389 */ /* 0x00006400000c000b */
[----:B01----:R-:W-:Y:S01]  /*2bf90*/  ENDCOLLECTIVE ;  /* 0x000000000000791b */ /* 0x003fe20003800000 */
.L_x_2169:
        /* <DEDUP_REMOVED lines=19> */
.L_x_2170:
[----:B------:R-:W-:Y:S02]  /*2c0d0*/  IMAD.MOV.U32 R13, RZ, RZ, R4 ;  /* 0x000000ffff0d7224 */ /* 0x000fe400078e0004 */
[----:B------:R-:W-:-:S07]  /*2c0e0*/  IMAD.MOV.U32 R6, RZ, RZ, R14 ;  /* 0x000000ffff067224 */ /* 0x000fce00078e000e */
[----:B------:R-:W-:Y:S05]  /*2c0f0*/  WARPSYNC.COLLECTIVE R15, `(.L_x_2171) ;  /* 0x000000000f087348 */ /* 0x000fea0003c00000 */
[----:B------:R0:W1:Y:S02]  /*2c100*/  SHFL.IDX P6, R14, R13, R12, R11 ;  /* 0x0000000c0d0e7389 */ /* 0x00006400000c000b */
[----:B01----:R-:W-:Y:S01]  /*2c110*/  ENDCOLLECTIVE ;  /* 0x000000000000791b */ /* 0x003fe20003800000 */
.L_x_2171:
        /* <DEDUP_REMOVED lines=19> */
.L_x_2172:
[----:B------:R-:W-:Y:S02]  /*2c250*/  IMAD.MOV.U32 R13, RZ, RZ, R4 ;  /* 0x000000ffff0d7224 */ /* 0x000fe400078e0004 */
[----:B------:R-:W-:-:S07]  /*2c260*/  IMAD.MOV.U32 R6, RZ, RZ, R14 ;  /* 0x000000ffff067224 */ /* 0x000fce00078e000e */
[----:B------:R-:W-:Y:S05]  /*2c270*/  WARPSYNC.COLLECTIVE R15, `(.L_x_2173) ;  /* 0x000000000f087348 */ /* 0x000fea0003c00000 */
[----:B------:R0:W1:Y:S02]  /*2c280*/  SHFL.IDX P6, R14, R13, R12, R11 ;  /* 0x0000000c0d0e7389 */ /* 0x00006400000c000b */
[----:B01----:R-:W-:Y:S01]  /*2c290*/  ENDCOLLECTIVE ;  /* 0x000000000000791b */ /* 0x003fe20003800000 */
.L_x_2173:
        /* <DEDUP_REMOVED lines=19> */
.L_x_2174:
[----:B------:R-:W-:Y:S02]  /*2c3d0*/  IMAD.MOV.U32 R13, RZ, RZ, R4 ;  /* 0x000000ffff0d7224 */ /* 0x000fe400078e0004 */
[----:B------:R-:W-:-:S07]  /*2c3e0*/  IMAD.MOV.U32 R6, RZ, RZ, R14 ;  /* 0x000000ffff067224 */ /* 0x000fce00078e000e */
[----:B------:R-:W-:Y:S05]  /*2c3f0*/  WARPSYNC.COLLECTIVE R15, `(.L_x_2175) ;  /* 0x000000000f087348 */ /* 0x000fea0003c00000 */
[----:B------:R0:W1:Y:S02]  /*2c400*/  SHFL.IDX P6, R14, R13, R12, R11 ;  /* 0x0000000c0d0e7389 */ /* 0x00006400000c000b */
[----:B01----:R-:W-:Y:S01]  /*2c410*/  ENDCOLLECTIVE ;  /* 0x000000000000791b */ /* 0x003fe20003800000 */
.L_x_2175:
        /* <DEDUP_REMOVED lines=17> */
.L_x_2176:
[----:B------:R-:W-:-:S05]  /*2c530*/  VIADD R7, R0, 0x60 ;  /* 0x0000006000077836 */ /* 0x000fca0000000000 */
[----:B------:R-:W-:Y:S01]  /*2c540*/  ISETP.GE.AND P4, PT, R7, R2, PT ;  /* 0x000000020700720c */ /* 0x000fe20003f86270 */
[----:B------:R-:W-:Y:S02]  /*2c550*/  IMAD.MOV.U32 R13, RZ, RZ, R4 ;  /* 0x000000ffff0d7224 */ /* 0x000fe400078e0004 */
[----:B------:R-:W-:-:S10]  /*2c560*/  IMAD.MOV.U32 R6, RZ, RZ, R14 ;  /* 0x000000ffff067224 */ /* 0x000fd400078e000e */
[----:B------:R-:W-:Y:S05]  /*2c570*/  WARPSYNC.COLLECTIVE R15, `(.L_x_2177) ;  /* 0x000000000f087348 */ /* 0x000fea0003c00000 */
[----:B------:R0:W1:Y:S02]  /*2c580*/  SHFL.IDX P6, R14, R13, R12, R11 ;  /* 0x0000000c0d0e7389 */ /* 0x00006400000c000b */
[----:B01----:R-:W-:Y:S01]  /*2c590*/  ENDCOLLECTIVE ;  /* 0x000000000000791b */ /* 0x003fe20003800000 */
.L_x_2177:
        /* <DEDUP_REMOVED lines=17> */
.L_x_2178:
[----:B------:R-:W-:Y:S02]  /*2c6b0*/  IMAD.MOV.U32 R13, RZ, RZ, R4 ;  /* 0x000000ffff0d7224 */ /* 0x000fe400078e0004 */
[----:B------:R-:W-:-:S07]  /*2c6c0*/  IMAD.MOV.U32 R5, RZ, RZ, R14 ;  /* 0x000000ffff057224 */ /* 0x000fce00078e000e */
[----:B------:R-:W-:Y:S05]  /*2c6d0*/  WARPSYNC.COLLECTIVE R15, `(.L_x_2179) ;  /* 0x000000000f087348 */ /* 0x000fea0003c00000 */
[----:B------:R0:W1:Y:S02]  /*2c6e0*/  SHFL.IDX P6, R14, R13, R12, R11 ;  /* 0x0000000c0d0e7389 */ /* 0x00006400000c000b */
[----:B01----:R-:W-:Y:S01]  /*2c6f0*/  ENDCOLLECTIVE ;  /* 0x000000000000791b */ /* 0x003fe20003800000 */
.L_x_2179:
[----:B------:R-:W-:Y:S01]  /*2c700*/  IMAD.MOV.U32 R3, RZ, RZ, R14 ;  /* 0x000000ffff037224 */ /* 0x000fe200078e000e */
[----:B------:R-:W-:Y:S06]  /*2c710*/  BRA `(.L_x_2180) ;  /* 0xffffffa800307947 */ /* 0x000fec000383ffff */
.L_x_2029:
[----:B0-----:R-:W2:Y:S02]  /*2c720*/  LDL R2, [R1] ;  /* 0x0000000001027983 */ /* 0x001ea40000100800 */
[----:B--2---:R0:W2:Y:S02]  /*2c730*/  SYNCS.PHASECHK.TRANS64.TRYWAIT P0, [R2+URZ+0x2a820], R0 ;  /* 0x02a82000020075a7 */ /* 0x0040a4000800017f */
[----:B--2---:R-:W-:Y:S05]  /*2c740*/  @!P0 NANOSLEEP.SYNCS 0x989680 ;  /* 0x009896800000895d */ /* 0x004fea0003900000 */
[----:B------:R-:W2:Y:S02]  /*2c750*/  @!P0 SYNCS.PHASECHK.TRANS64 P0, [R2+URZ+0x2a820], R0 ;  /* 0x02a82000020085a7 */ /* 0x000ea4000800007f */
[----:B--2---:R-:W-:Y:S05]  /*2c760*/  @!P0 BRA `(.L_x_2029) ;  /* 0xfffffffc00ec8947 */ /* 0x004fea000383ffff */
[----:B------:R-:W-:Y:S05]  /*2c770*/  BRA `(.L_x_2181) ;  /* 0xffffffa800b87947 */ /* 0x000fea000383ffff */
.L_x_2038:
[----:B-1----:R1:W2:Y:S02]  /*2c780*/  SYNCS.PHASECHK.TRANS64.TRYWAIT P0, [R3+URZ+0x2a840], R2 ;  /* 0x02a84002030075a7 */ /* 0x0022a4000800017f */
[----:B--2---:R-:W-:Y:S05]  /*2c790*/  @!P0 NANOSLEEP.SYNCS 0x989680 ;  /* 0x009896800000895d */ /* 0x004fea0003900000 */
[----:B------:R-:W2:Y:S02]  /*2c7a0*/  @!P0 SYNCS.PHASECHK.TRANS64 P0, [R3+URZ+0x2a840], R2 ;  /* 0x02a84002030085a7 */ /* 0x000ea4000800007f */
[----:B--2---:R-:W-:Y:S05]  /*2c7b0*/  @!P0 BRA `(.L_x_2038) ;  /* 0xfffffffc00f08947 */ /* 0x004fea000383ffff */
[----:B------:R-:W-:Y:S05]  /*2c7c0*/  BRA `(.L_x_2182) ;  /* 0xffffffac00887947 */ /* 0x000fea000383ffff */
.L_x_2045:
[----:B0-----:R0:W1:Y:S02]  /*2c7d0*/  SYNCS.PHASECHK.TRANS64.TRYWAIT P0, [R3+URZ+0x60], R2 ;  /* 0x00006002030075a7 */ /* 0x001064000800017f */
[----:B-1----:R-:W-:Y:S05]  /*2c7e0*/  @!P0 NANOSLEEP.SYNCS 0x989680 ;  /* 0x009896800000895d */ /* 0x002fea0003900000 */
[----:B------:R-:W1:Y:S02]  /*2c7f0*/  @!P0 SYNCS.PHASECHK.TRANS64 P0, [R3+URZ+0x60], R2 ;  /* 0x00006002030085a7 */ /* 0x000e64000800007f */
[----:B-1----:R-:W-:Y:S05]  /*2c800*/  @!P0 BRA `(.L_x_2045) ;  /* 0xfffffffc00f08947 */ /* 0x002fea000383ffff */
[----:B------:R-:W-:Y:S05]  /*2c810*/  BRA `(.L_x_2183) ;  /* 0xffffffb000a07947 */ /* 0x000fea000383ffff */
.L_x_2054:
[----:B-1----:R1:W2:Y:S02]  /*2c820*/  SYNCS.PHASECHK.TRANS64.TRYWAIT P0, [R3+URZ+0x2a840], R2 ;  /* 0x02a84002030075a7 */ /* 0x0022a4000800017f */
[----:B--2---:R-:W-:Y:S05]  /*2c830*/  @!P0 NANOSLEEP.SYNCS 0x989680 ;  /* 0x009896800000895d */ /* 0x004fea0003900000 */
[----:B------:R-:W2:Y:S02]  /*2c840*/  @!P0 SYNCS.PHASECHK.TRANS64 P0, [R3+URZ+0x2a840], R2 ;  /* 0x02a84002030085a7 */ /* 0x000ea4000800007f */
[----:B--2---:R-:W-:Y:S05]  /*2c850*/  @!P0 BRA `(.L_x_2054) ;  /* 0xfffffffc00f08947 */ /* 0x004fea000383ffff */
[----:B------:R-:W-:Y:S05]  /*2c860*/  BRA `(.L_x_2184) ;  /* 0xffffffb800487947 */ /* 0x000fea000383ffff */
.L_x_2061:
[----:B0-----:R0:W1:Y:S02]  /*2c870*/  SYNCS.PHASECHK.TRANS64.TRYWAIT P0, [R2+URZ+0x60], R3 ;  /* 0x00006003020075a7 */ /* 0x001064000800017f */
[----:B-1----:R-:W-:Y:S05]  /*2c880*/  @!P0 NANOSLEEP.SYNCS 0x989680 ;  /* 0x009896800000895d */ /* 0x002fea0003900000 */
[----:B------:R-:W1:Y:S02]  /*2c890*/  @!P0 SYNCS.PHASECHK.TRANS64 P0, [R2+URZ+0x60], R3 ;  /* 0x00006003020085a7 */ /* 0x000e64000800007f */
[----:B-1----:R-:W-:Y:S05]  /*2c8a0*/  @!P0 BRA `(.L_x_2061) ;  /* 0xfffffffc00f08947 */ /* 0x002fea000383ffff */
[----:B------:R-:W-:Y:S05]  /*2c8b0*/  BRA `(.L_x_2185) ;  /* 0xffffffbc00607947 */ /* 0x000fea000383ffff */
.L_x_2070:
[----:B--2---:R2:W3:Y:S02]  /*2c8c0*/  SYNCS.PHASECHK.TRANS64.TRYWAIT P0, [R2+URZ+0x2a840], R3 ;  /* 0x02a84003020075a7 */ /* 0x0044e4000800017f */
[----:B---3--:R-:W-:Y:S05]  /*2c8d0*/  @!P0 NANOSLEEP.SYNCS 0x989680 ;  /* 0x009896800000895d */ /* 0x008fea0003900000 */
[----:B------:R-:W3:Y:S02]  /*2c8e0*/  @!P0 SYNCS.PHASECHK.TRANS64 P0, [R2+URZ+0x2a840], R3 ;  /* 0x02a84003020085a7 */ /* 0x000ee4000800007f */
[----:B---3--:R-:W-:Y:S05]  /*2c8f0*/  @!P0 BRA `(.L_x_2070) ;  /* 0xfffffffc00f08947 */ /* 0x008fea000383ffff */
[----:B------:R-:W-:Y:S05]  /*2c900*/  BRA `(.L_x_2186) ;  /* 0xffffffc000d47947 */ /* 0x000fea000383ffff */
.L_x_2077:
[----:B0-----:R0:W1:Y:S02]  /*2c910*/  SYNCS.PHASECHK.TRANS64.TRYWAIT P0, [R2+URZ+0x60], R5 ;  /* 0x00006005020075a7 */ /* 0x001064000800017f */
[----:B-1----:R-:W-:Y:S05]  /*2c920*/  @!P0 NANOSLEEP.SYNCS 0x989680 ;  /* 0x009896800000895d */ /* 0x002fea0003900000 */
[----:B------:R-:W1:Y:S02]  /*2c930*/  @!P0 SYNCS.PHASECHK.TRANS64 P0, [R2+URZ+0x60], R5 ;  /* 0x00006005020085a7 */ /* 0x000e64000800007f */
[----:B-1----:R-:W-:Y:S05]  /*2c940*/  @!P0 BRA `(.L_x_2077) ;  /* 0xfffffffc00f08947 */ /* 0x002fea000383ffff */
[----:B------:R-:W-:Y:S05]  /*2c950*/  BRA `(.L_x_2187) ;  /* 0xffffffc400ec7947 */ /* 0x000fea000383ffff */
.L_x_2088:
[----:B--2---:R2:W3:Y:S02]  /*2c960*/  SYNCS.PHASECHK.TRANS64.TRYWAIT P0, [R0+URZ+0x2a860], R2 ;  /* 0x02a86002000075a7 */ /* 0x0044e4000800017f */
[----:B---3--:R-:W-:Y:S05]  /*2c970*/  @!P0 NANOSLEEP.SYNCS 0x989680 ;  /* 0x009896800000895d */ /* 0x008fea0003900000 */
[----:B------:R-:W3:Y:S02]  /*2c980*/  @!P0 SYNCS.PHASECHK.TRANS64 P0, [R0+URZ+0x2a860], R2 ;  /* 0x02a86002000085a7 */ /* 0x000ee4000800007f */
[----:B---3--:R-:W-:Y:S05]  /*2c990*/  @!P0 BRA `(.L_x_2088) ;  /* 0xfffffffc00f08947 */ /* 0x008fea000383ffff */
[----:B------:R-:W-:Y:S05]  /*2c9a0*/  BRA `(.L_x_2188) ;  /* 0xffffffcc00447947 */ /* 0x000fea000383ffff */
.L_x_2095:
[----:B------:R-:W-:Y:S01]  /*2c9b0*/  BSSY B0, `(.L_x_2189) ;  /* 0x0000008000007945 */ /* 0x000fe20003800000 */
[----:B------:R-:W-:Y:S02]  /*2c9c0*/  IMAD.MOV.U32 R13, RZ, RZ, R16 ;  /* 0x000000ffff0d7224 */ /* 0x000fe400078e0010 */
[----:B0-----:R-:W-:Y:S02]  /*2c9d0*/  IMAD.MOV.U32 R12, RZ, RZ, RZ ;  /* 0x000000ffff0c7224 */ /* 0x001fe400078e00ff */
[----:B------:R-:W-:Y:S02]  /*2c9e0*/  IMAD.MOV.U32 R11, RZ, RZ, 0x1f ;  /* 0x0000001fff0b7424 */ /* 0x000fe400078e00ff */
[----:B------:R-:W-:-:S07]  /*2c9f0*/  IMAD.MOV.U32 R15, RZ, RZ, -0x1 ;  /* 0xffffffffff0f7424 */ /* 0x000fce00078e00ff */
[----:B------:R-:W-:Y:S05]  /*2ca00*/  WARPSYNC.COLLECTIVE R15, `(.L_x_2190) ;  /* 0x000000000f087348 */ /* 0x000fea0003c00000 */
[----:B------:R0:W1:Y:S02]  /*2ca10*/  SHFL.IDX P6, R14, R13, R12, R11 ;  /* 0x0000000c0d0e7389 */ /* 0x00006400000c000b */
[----:B01----:R-:W-:Y:S01]  /*2ca20*/  ENDCOLLECTIVE ;  /* 0x000000000000791b */ /* 0x003fe20003800000 */
.L_x_2190:
[----:B------:R-:W-:Y:S05]  /*2ca30*/  BSYNC B0 ;  /* 0x0000000000007941 */ /* 0x000fea0003800000 */
.L_x_2189:
        /* <DEDUP_REMOVED lines=9> */
.L_x_2191:
        /* <DEDUP_REMOVED lines=19> */
.L_x_2192:
        /* <DEDUP_REMOVED lines=8> */
.L_x_2193:
        /* <DEDUP_REMOVED lines=8> */
.L_x_2194:
        /* <DEDUP_REMOVED lines=8> */
.L_x_2195:
        /* <DEDUP_REMOVED lines=8> */
.L_x_2196:
        /* <DEDUP_REMOVED lines=9> */
.L_x_2197:
[----:B------:R-:W-:Y:S01]  /*2ce90*/  IMAD.MOV.U32 R16, RZ, RZ, R14 ;  /* 0x000000ffff107224 */ /* 0x000fe200078e000e */
[----:B------:R-:W-:Y:S06]  /*2cea0*/  BRA `(.L_x_2198) ;  /* 0xffffffcc00c07947 */ /* 0x000fec000383ffff */
.L_x_2100:
[----:B------:R-:W-:Y:S01]  /*2ceb0*/  BSSY B0, `(.L_x_2199) ;  /* 0x0000008000007945 */ /* 0x000fe20003800000 */
[----:B-----5:R-:W-:Y:S02]  /*2cec0*/  IMAD.MOV.U32 R13, RZ, RZ, R3 ;  /* 0x000000ffff0d7224 */ /* 0x020fe400078e0003 */
[----:B0-----:R-:W-:Y:S02]  /*2ced0*/  IMAD.MOV.U32 R12, RZ, RZ, 0x1 ;  /* 0x00000001ff0c7424 */ /* 0x001fe400078e00ff */
[----:B------:R-:W-:Y:S02]  /*2cee0*/  IMAD.MOV.U32 R11, RZ, RZ, RZ ;  /* 0x000000ffff0b7224 */ /* 0x000fe400078e00ff */
[----:B------:R-:W-:-:S07]  /*2cef0*/  IMAD.MOV.U32 R15, RZ, RZ, -0x1 ;  /* 0xffffffffff0f7424 */ /* 0x000fce00078e00ff */
[----:B-1----:R-:W-:Y:S05]  /*2cf00*/  WARPSYNC.COLLECTIVE R15, `(.L_x_2200) ;  /* 0x000000000f087348 */ /* 0x002fea0003c00000 */
[----:B------:R0:W2:Y:S02]  /*2cf10*/  SHFL.UP P6, R14, R13, R12, R11 ;  /* 0x0400000c0d0e7389 */ /* 0x0000a400000c000b */
[----:B012---:R-:W-:Y:S01]  /*2cf20*/  ENDCOLLECTIVE ;  /* 0x000000000000791b */ /* 0x007fe20003800000 */
.L_x_2200:
[----:B------:R-:W-:Y:S05]  /*2cf30*/  BSYNC B0 ;  /* 0x0000000000007941 */ /* 0x000fea0003800000 */
.L_x_2199:
        /* <DEDUP_REMOVED lines=9> */
.L_x_2201:
        /* <DEDUP_REMOVED lines=8> */
.L_x_2202:
        /* <DEDUP_REMOVED lines=8> */
.L_x_2203:
        /* <DEDUP_REMOVED lines=8> */
.L_x_2204:
        /* <DEDUP_REMOVED lines=9> */
.L_x_2205:
[----:B------:R-:W-:Y:S01]  /*2d1e0*/  IMAD.MOV.U32 R16, RZ, RZ, R14 ;  /* 0x000000ffff107224 */ /* 0x000fe200078e000e */
[----:B------:R-:W-:Y:S06]  /*2d1f0*/  BRA `(.L_x_2206) ;  /* 0xffffffcc008c7947 */ /* 0x000fec000383ffff */
.L_x_2102:
[----:B------:R-:W-:Y:S01]  /*2d200*/  BSSY B0, `(.L_x_2207) ;  /* 0x0000006000007945 */ /* 0x000fe20003800000 */
[----:B------:R-:W-:Y:S01]  /*2d210*/  PLOP3.LUT P6, PT, P6, PT, PT, 0x8, 0x0 ;  /* 0x000000000000781c */ /* 0x000fe200037ce170 */
[----:B------:R-:W-:-:S12]  /*2d220*/  IMAD.MOV.U32 R15, RZ, RZ, -0x1 ;  /* 0xffffffffff0f7424 */ /* 0x000fd800078e00ff */
[----:B01----:R-:W-:Y:S05]  /*2d230*/  WARPSYNC.COLLECTIVE R15, `(.L_x_2208) ;  /* 0x000000000f087348 */ /* 0x003fea0003c00000 */
[----:B------:R-:W-:Y:S01]  /*2d240*/  VOTE.ANY R14, PT, P6 ;  /* 0x00000000000e7806 */ /* 0x000fe200030e0100 */
[----:B01----:R-:W-:Y:S06]  /*2d250*/  ENDCOLLECTIVE ;  /* 0x000000000000791b */ /* 0x003fec0003800000 */
.L_x_2208:
[----:B------:R-:W-:Y:S05]  /*2d260*/  BSYNC B0 ;  /* 0x0000000000007941 */ /* 0x000fea0003800000 */
.L_x_2207:
        /* <DEDUP_REMOVED lines=9> */
.L_x_2209:
[----:B------:R-:W-:Y:S01]  /*2d300*/  IMAD.MOV.U32 R17, RZ, RZ, R14 ;  /* 0x000000ffff117224 */ /* 0x000fe200078e000e */
[----:B------:R-:W-:Y:S06]  /*2d310*/  BRA `(.L_x_2210) ;  /* 0xffffffcc007c7947 */ /* 0x000fec000383ffff */
.L_x_2104:
[----:B------:R-:W-:Y:S01]  /*2d320*/  BSSY B0, `(.L_x_2211) ;  /* 0x0000007000007945 */ /* 0x000fe20003800000 */
[----:B------:R-:W-:Y:S02]  /*2d330*/  IMAD.MOV.U32 R13, RZ, RZ, R2 ;  /* 0x000000ffff0d7224 */ /* 0x000fe400078e0002 */
[----:B------:R-:W-:Y:S02]  /*2d340*/  IMAD.MOV.U32 R11, RZ, RZ, 0x1f ;  /* 0x0000001fff0b7424 */ /* 0x000fe400078e00ff */
[----:B------:R-:W-:-:S07]  /*2d350*/  IMAD.MOV.U32 R15, RZ, RZ, -0x1 ;  /* 0xffffffffff0f7424 */ /* 0x000fce00078e00ff */
[----:B-123--:R-:W-:Y:S05]  /*2d360*/  WARPSYNC.COLLECTIVE R15, `(.L_x_2212) ;  /* 0x000000000f087348 */ /* 0x00efea0003c00000 */
[----:B------:R0:W4:Y:S02]  /*2d370*/  SHFL.IDX P6, R14, R13, R12, R11 ;  /* 0x0000000c0d0e7389 */ /* 0x00012400000c000b */
[----:B01234-:R-:W-:Y:S01]  /*2d380*/  ENDCOLLECTIVE ;  /* 0x000000000000791b */ /* 0x01ffe20003800000 */
.L_x_2212:
[----:B------:R-:W-:Y:S05]  /*2d390*/  BSYNC B0 ;  /* 0x0000000000007941 */ /* 0x000fea0003800000 */
.L_x_2211:
[----:B------:R-:W-:Y:S01]  /*2d3a0*/  IMAD.MOV.U32 R2, RZ, RZ, R14 ;  /* 0x000000ffff027224 */ /* 0x000fe200078e000e */
[----:B------:R-:W-:Y:S06]  /*2d3b0*/  BRA `(.L_x_2213) ;  /* 0xffffffcc00707947 */ /* 0x000fec000383ffff */
.L_x_2108:
[----:B0-----:R0:W1:Y:S02]  /*2d3c0*/  SYNCS.PHASECHK.TRANS64.TRYWAIT P0, [R0+URZ+0x2a820], R3 ;  /* 0x02a82003000075a7 */ /* 0x001064000800017f */
[----:B-1----:R-:W-:Y:S05]  /*2d3d0*/  @!P0 NANOSLEEP.SYNCS 0x989680 ;  /* 0x009896800000895d */ /* 0x002fea0003900000 */
[----:B------:R-:W1:Y:S02]  /*2d3e0*/  @!P0 SYNCS.PHASECHK.TRANS64 P0, [R0+URZ+0x2a820], R3 ;  /* 0x02a82003000085a7 */ /* 0x000e64000800007f */
[----:B-1----:R-:W-:Y:S05]  /*2d3f0*/  @!P0 BRA `(.L_x_2108) ;  /* 0xfffffffc00f08947 */ /* 0x002fea000383ffff */
[----:B------:R-:W-:Y:S05]  /*2d400*/  BRA `(.L_x_2214) ;  /* 0xffffffd000f87947 */ /* 0x000fea000383ffff */
.L_x_2109:
        /* <DEDUP_REMOVED lines=11> */
.L_x_2216:
[----:B------:R-:W-:Y:S05]  /*2d4c0*/  BSYNC B0 ;  /* 0x0000000000007941 */ /* 0x000fea0003800000 */
.L_x_2215:
[----:B------:R-:W-:Y:S05]  /*2d4d0*/  BRA `(.L_x_2217) ;  /* 0xffffffd000e07947 */ /* 0x000fea000383ffff */
.L_x_2110:
[----:B------:R-:W-:Y:S01]  /*2d4e0*/  BSSY B0, `(.L_x_2218) ;  /* 0x0000006000007945 */ /* 0x000fe20003800000 */
[----:B------:R-:W-:-:S07]  /*2d4f0*/  IMAD.MOV.U32 R15, RZ, RZ, -0x1 ;  /* 0xffffffffff0f7424 */ /* 0x000fce00078e00ff */
[----:B01----:R-:W-:Y:S05]  /*2d500*/  WARPSYNC.COLLECTIVE R15, `(.L_x_2219) ;  /* 0x000000000f0c7348 */ /* 0x003fea0003c00000 */
[----:B------:R-:W-:Y:S02]  /*2d510*/  ELECT P6, UR62, PT ;  /* 0x00000000003e782f */ /* 0x000fe400038c0000 */
[----:B------:R-:W-:Y:S01]  /*2d520*/  MOV R14, UR62 ;  /* 0x0000003e000e7c02 */ /* 0x000fe20008000f00 */
[----:B01----:R-:W-:Y:S10]  /*2d530*/  ENDCOLLECTIVE ;  /* 0x000000000000791b */ /* 0x003ff40003800000 */
.L_x_2219:
[----:B------:R-:W-:Y:S05]  /*2d540*/  BSYNC B0 ;  /* 0x0000000000007941 */ /* 0x000fea0003800000 */
.L_x_2218:
[----:B------:R-:W-:Y:S05]  /*2d550*/  BRA `(.L_x_2220) ;  /* 0xffffffd000d47947 */ /* 0x000fea000383ffff */
.L_x_2112:
[----:B0-----:R0:W1:Y:S02]  /*2d560*/  SYNCS.PHASECHK.TRANS64.TRYWAIT P0, [R6+URZ], R5 ;  /* 0x00000005060075a7 */ /* 0x001064000800017f */
[----:B-1----:R-:W-:Y:S05]  /*2d570*/  @!P0 NANOSLEEP.SYNCS 0x989680 ;  /* 0x009896800000895d */ /* 0x002fea0003900000 */
[----:B------:R-:W1:Y:S02]  /*2d580*/  @!P0 SYNCS.PHASECHK.TRANS64 P0, [R6+URZ], R5 ;  /* 0x00000005060085a7 */ /* 0x000e64000800007f */
[----:B-1----:R-:W-:Y:S05]  /*2d590*/  @!P0 BRA `(.L_x_2112) ;  /* 0xfffffffc00f08947 */ /* 0x002fea000383ffff */
[----:B------:R-:W-:Y:S05]  /*2d5a0*/  BRA `(.L_x_2221) ;  /* 0xffffffd400107947 */ /* 0x000fea000383ffff */
.L_x_2113:
[----:B-1----:R1:W2:Y:S02]  /*2d5b0*/  SYNCS.PHASECHK.TRANS64.TRYWAIT P0, [R7+URZ], R2 ;  /* 0x00000002070075a7 */ /* 0x0022a4000800017f */
[----:B--2---:R-:W-:Y:S05]  /*2d5c0*/  @!P0 NANOSLEEP.SYNCS 0x989680 ;  /* 0x009896800000895d */ /* 0x004fea0003900000 */
[----:B------:R-:W2:Y:S02]  /*2d5d0*/  @!P0 SYNCS.PHASECHK.TRANS64 P0, [R7+URZ], R2 ;  /* 0x00000002070085a7 */ /* 0x000ea4000800007f */
[----:B--2---:R-:W-:Y:S05]  /*2d5e0*/  @!P0 BRA `(.L_x_2113) ;  /* 0xfffffffc00f08947 */ /* 0x004fea000383ffff */
[----:B------:R-:W-:Y:S05]  /*2d5f0*/  BRA `(.L_x_2222) ;  /* 0xffffffd400047947 */ /* 0x000fea000383ffff */
.L_x_2115:
[----:B--2---:R2:W3:Y:S02]  /*2d600*/  SYNCS.PHASECHK.TRANS64.TRYWAIT P0, [R4+URZ], R5 ;  /* 0x00000005040075a7 */ /* 0x0044e4000800017f */
[----:B---3--:R-:W-:Y:S05]  /*2d610*/  @!P0 NANOSLEEP.SYNCS 0x989680 ;  /* 0x009896800000895d */ /* 0x008fea0003900000 */
[----:B------:R-:W3:Y:S02]  /*2d620*/  @!P0 SYNCS.PHASECHK.TRANS64 P0, [R4+URZ], R5 ;  /* 0x00000005040085a7 */ /* 0x000ee4000800007f */
[----:B---3--:R-:W-:Y:S05]  /*2d630*/  @!P0 BRA `(.L_x_2115) ;  /* 0xfffffffc00f08947 */ /* 0x008fea000383ffff */
[----:B------:R-:W-:Y:S05]  /*2d640*/  BRA `(.L_x_2223) ;  /* 0xffffffd4000c7947 */ /* 0x000fea000383ffff */
.L_x_2224:
        /* <DEDUP_REMOVED lines=11> */
.L_x_3199:


//--------------------- .text._ZN7cutlass13device_kernelIN5flash11enable_sm90INS1_16FlashAttnFwdSm90INS1_25CollectiveMainloopFwdSm90ILi2EN4cute5tupleIJNS5_1CILi1EEES8_S8_EEENS6_IJNS7_ILi128EEESA_NS7_ILi192EEEEEELi128ENS_10bfloat16_tEfNS_4arch4Sm90ELb1ELb0ELb1ELb0ELb0ELb0ELb0ELb1ELb1ELb1ELb0ELb0EEENS1_21CollectiveEpilogueFwdINS6_IJSA_SA_SA_EEES9_SD_SF_Li256ELb0ELb1ELb0ELb0EEENS1_30DynamicPersistentTileSchedulerILi256ELi128ELb0ELb1ELb1EEEEEEEEEvNT_6ParamsE --------------------------
	.section	.text._ZN7cutlass13device_kernelIN5flash11enable_sm90INS1_16FlashAttnFwdSm90INS1_25CollectiveMainloopFwdSm90ILi2EN4cute5tupleIJNS5_1CILi1EEES8_S8_EEENS6_IJNS7_ILi128EEESA_NS7_ILi192EEEEEELi128ENS_10bfloat16_tEfNS_4arch4Sm90ELb1ELb0ELb1ELb0ELb0ELb0ELb0ELb1ELb1ELb1ELb0ELb0EEENS1_21CollectiveEpilogueFwdINS6_IJSA_SA_SA_EEES9_SD_SF_Li256ELb0ELb1ELb0ELb0EEENS1_30DynamicPersistentTileSchedulerILi256ELi128ELb0ELb1ELb1EEEEEEEEEvNT_6ParamsE,"ax",@progbits
	.align	128
.text._ZN7cutlass13device_kernelIN5flash11enable_sm90INS1_16FlashAttnFwdSm90INS1_25CollectiveMainloopFwdSm90ILi2EN4cute5tupleIJNS5_1CILi1EEES8_S8_EEENS6_IJNS7_ILi128EEESA_NS7_ILi192EEEEEELi128ENS_10bfloat16_tEfNS_4arch4Sm90ELb1ELb0ELb1ELb0ELb0ELb0ELb0ELb1ELb1ELb1ELb0ELb0EEENS1_21CollectiveEpilogueFwdINS6_IJSA_SA_SA_EEES9_SD_SF_Li256ELb0ELb1ELb0ELb0EEENS1_30DynamicPersistentTileSchedulerILi256ELi128ELb0ELb1ELb1EEEEEEEEEvNT_6ParamsE:
        .type           _ZN7cutlass13device_kernelIN5flash11enable_sm90INS1_16FlashAttnFwdSm90INS1_25CollectiveMainloopFwdSm90ILi2EN4cute5tupleIJNS5_1CILi1EEES8_S8_EEENS6_IJNS7_ILi128EEESA_NS7_ILi192EEEEEELi128ENS_10bfloat16_tEfNS_4arch4Sm90ELb1ELb0ELb1ELb0ELb0ELb0ELb0ELb1ELb1ELb1ELb0ELb0EEENS1_21CollectiveEpilogueFwdINS6_IJSA_SA_SA_EEES9_SD_SF_Li256ELb0ELb1ELb0ELb0EEENS1_30DynamicPersistentTileSchedulerILi256ELi128ELb0ELb1ELb1EEEEEEEEEvNT_6ParamsE,@function
        .size           _ZN7cutlass13device_kernelIN5flash11enable_sm90INS1_16FlashAttnFwdSm90INS1_25CollectiveMainloopFwdSm90ILi2EN4cute5tupleIJNS5_1CILi1EEES8_S8_EEENS6_IJNS7_ILi128EEESA_NS7_ILi192EEEEEELi128ENS_10bfloat16_tEfNS_4arch4Sm90ELb1ELb0ELb1ELb0ELb0ELb0ELb0ELb1ELb1ELb1ELb0ELb0EEENS1_21CollectiveEpilogueFwdINS6_IJSA_SA_SA_EEES9_SD_SF_Li256ELb0ELb1ELb0ELb0EEENS1_30DynamicPersistentTileSchedulerILi256ELi128ELb0ELb1ELb1EEEEEEEEEvNT_6ParamsE,(.L_x_3200 - _ZN7cutlass13device_kernelIN5flash11enable_sm90INS1_16FlashAttnFwdSm90INS1_25CollectiveMainloopFwdSm90ILi2EN4cute5tupleIJNS5_1CILi1EEES8_S8_EEENS6_IJNS7_ILi128EEESA_NS7_ILi192EEEEEELi128ENS_10bfloat16_tEfNS_4arch4Sm90ELb1ELb0ELb1ELb0ELb0ELb0ELb0ELb1ELb1ELb1ELb0ELb0EEENS1_21CollectiveEpilogueFwdINS6_IJSA_SA_SA_EEES9_SD_SF_Li256ELb0ELb1ELb0ELb0EEENS1_30DynamicPersistentTileSchedulerILi256ELi128ELb0ELb1ELb1EEEEEEEEEvNT_6ParamsE)
        .other          _ZN7cutlass13device_kernelIN5flash11enable_sm90INS1_16FlashAttnFwdSm90INS1_25CollectiveMainloopFwdSm90ILi2EN4cute5tupleIJNS5_1CILi1EEES8_S8_EEENS6_IJNS7_ILi128EEESA_NS7_ILi192EEEEEELi128ENS_10bfloat16_tEfNS_4arch4Sm90ELb1ELb0ELb1ELb0ELb0ELb0ELb0ELb1ELb1ELb1ELb0ELb0EEENS1_21CollectiveEpilogueFwdINS6_IJSA_SA_SA_EEES9_SD_SF_Li256ELb0ELb1ELb0ELb0EEENS1_30DynamicPersistentTileSchedulerILi256ELi128ELb0ELb1ELb1EEEEEEEEEvNT_6ParamsE,@"STO_CUDA_ENTRY STV_DEFAULT"
_ZN7cutlass13device_kernelIN5flash11enable_sm90INS1_16FlashAttnFwdSm90INS1_25CollectiveMainloopFwdSm90ILi2EN4cute5tupleIJNS5_1CILi1EEES8_S8_EEENS6_IJNS7_ILi128EEESA_NS7_ILi192EEEEEELi128ENS_10bfloat16_tEfNS_4arch4Sm90ELb1ELb0ELb1ELb0ELb0ELb0ELb0ELb1ELb1ELb1ELb0ELb0EEENS1_21CollectiveEpilogueFwdINS6_IJSA_SA_SA_EEES9_SD_SF_Li256ELb0ELb1ELb0ELb0EEENS1_30DynamicPersistentTileSchedulerILi256ELi128ELb0ELb1ELb1EEEEEEEEEvNT_6ParamsE:
        /* <DEDUP_REMOVED lines=18> */
.L_x_2226:
[----:B------:R-:W-:Y:S05]  /*0120*/  BSYNC B0 ;  /* 0x0000000000007941 */ /* 0x000fea0003800000 */
.L_x_2225:
        /* <DEDUP_REMOVED lines=41> */
.L_x_2227:
        /* <DEDUP_REMOVED lines=22> */
.L_x_2228:
        /* <DEDUP_REMOVED lines=18> */
.L_x_2229:
        /* <DEDUP_REMOVED lines=22> */
.L_x_2230:
        /* <DEDUP_REMOVED lines=22> */
.L_x_2231:
        /* <DEDUP_REMOVED lines=8> */
.L_x_2233:
        /* <DEDUP_REMOVED lines=11> */
[----:B------:R-:W-:Y:S01]  /*0a30*/  UMOV UR37, URZ ;  /* 0x0000003f00257c82 */ /* 0x000fe20008000000 */
[----:B------:R-:W-:Y:S01]  /*0a40*/  UMOV UR36, URZ ;  /* 0x0000003f00247c82 */ /* 0x000fe20008000000 */
[----:B0-----:R-:W0:Y:S02]  /*0a50*/  S2R R2, SR_TID.X ;  /* 0x0000000000027919 */ /* 0x001e240000002100 */
[----:B0-----:R-:W-:-:S05]  /*0a60*/  VIADD R193, R2, 0xffffff80 ;  /* 0xffffff8002c17836 */ /* 0x001fca0000000000 */
[----:B------:R-:W-:-:S04]  /*0a70*/  SHF.R.S32.HI R0, RZ, 0x1f, R193 ;  /* 0x0000001fff007819 */ /* 0x000fc800000114c1 */
[CC--:B------:R-:W-:Y:S02]  /*0a80*/  LEA.HI R2, R0.reuse, R193.reuse, RZ, 0x7 ;  /* 0x000000c100027211 */ /* 0x0c0fe400078f38ff */
[----:B------:R-:W-:Y:S02]  /*0a90*/  LEA.HI R4, R0, R193, RZ, 0x5 ;  /* 0x000000c100047211 */ /* 0x000fe400078f28ff */
[----:B------:R-:W-:Y:S02]  /*0aa0*/  LOP3.LUT R186, R2, 0xffffff80, RZ, 0xc0, !PT ;  /* 0xffffff8002ba7812 */ /* 0x000fe400078ec0ff */
[----:B------:R-:W-:Y:S01]  /*0ab0*/  SHF.R.S32.HI R187, RZ, 0x7, R2 ;  /* 0x00000007ffbb7819 */ /* 0x000fe20000011402 */
[----:B------:R-:W-:Y:S02]  /*0ac0*/  IMAD.SHL.U32 R5, R4, 0x20, RZ ;  /* 0x0000002004057824 */ /* 0x000fe400078e00ff */
[----:B------:R-:W-:Y:S01]  /*0ad0*/  IMAD.IADD R186, R193, 0x1, -R186 ;  /* 0x00000001c1ba7824 */ /* 0x000fe200078e0aba */
[----:B------:R-:W-:-:S02]  /*0ae0*/  LEA.HI R2, R2, R187, RZ, 0x1 ;  /* 0x000000bb02027211 */ /* 0x000fc400078f08ff */
[----:B------:R-:W-:Y:S02]  /*0af0*/  LOP3.LUT R5, R5, 0xfffffc00, RZ, 0xc0, !PT ;  /* 0xfffffc0005057812 */ /* 0x000fe400078ec0ff */
[----:B------:R-:W-:Y:S02]  /*0b00*/  SHF.R.S32.HI R7, RZ, 0x1f, R186 ;  /* 0x0000001fff077819 */ /* 0x000fe400000114ba */
[----:B------:R-:W-:Y:S02]  /*0b10*/  LOP3.LUT R2, R2, 0x3fffffe, RZ, 0xc0, !PT ;  /* 0x03fffffe02027812 */ /* 0x000fe400078ec0ff */
[CC--:B------:R-:W-:Y:S02]  /*0b20*/  LEA.HI R8, R7.reuse, R186.reuse, RZ, 0x2 ;  /* 0x000000ba07087211 */ /* 0x0c0fe400078f10ff */
[----:B------:R-:W-:Y:S01]  /*0b30*/  LEA.HI R7, R7, R186, RZ, 0x5 ;  /* 0x000000ba07077211 */ /* 0x000fe200078f28ff */
[----:B------:R-:W-:Y:S01]  /*0b40*/  IMAD.IADD R2, R187, 0x1, -R2 ;  /* 0x00000001bb027824 */ /* 0x000fe200078e0a02 */
[----:B------:R-:W-:-:S02]  /*0b50*/  SHF.R.S32.HI R9, RZ, 0x2, R8 ;  /* 0x00000002ff097819 */ /* 0x000fc40000011408 */
[----:B------:R-:W-:Y:S02]  /*0b60*/  SHF.R.S32.HI R10, RZ, 0x1f, R8 ;  /* 0x0000001fff0a7819 */ /* 0x000fe40000011408 */
[----:B------:R-:W-:Y:S02]  /*0b70*/  SHF.R.S32.HI R7, RZ, 0x5, R7 ;  /* 0x00000005ff077819 */ /* 0x000fe40000011407 */
[----:B------:R-:W-:Y:S02]  /*0b80*/  LEA.HI R10, R10, R9, RZ, 0x3 ;  /* 0x000000090a0a7211 */ /* 0x000fe400078f18ff */
[----:B------:R-:W-:Y:S02]  /*0b90*/  LOP3.LUT R17, R8, 0x7ffffffc, RZ, 0xc0, !PT ;  /* 0x7ffffffc08117812 */ /* 0x000fe400078ec0ff */
[----:B------:R-:W-:-:S03]  /*0ba0*/  LOP3.LUT R10, R10, 0xfffffff8, RZ, 0xc0, !PT ;  /* 0xfffffff80a0a7812 */ /* 0x000fc600078ec0ff */
[----:B------:R-:W-:Y:S02]  /*0bb0*/  IMAD.IADD R17, R186, 0x1, -R17 ;  /* 0x00000001ba117824 */ /* 0x000fe400078e0a11 */
[----:B------:R-:W-:-:S04]  /*0bc0*/  IMAD.IADD R10, R9, 0x1, -R10 ;  /* 0x00000001090a7824 */ /* 0x000fc800078e0a0a */
[----:B------:R-:W-:-:S04]  /*0bd0*/  IMAD R7, R7, 0x10, R10 ;  /* 0x0000001007077824 */ /* 0x000fc800078e020a */
[----:B------:R-:W-:Y:S01]  /*0be0*/  IMAD R188, R2, 0x40, R7 ;  /* 0x0000004002bc7824 */ /* 0x000fe200078e0207 */
[----:B--2---:R-:W-:Y:S02]  /*0bf0*/  R2UR UR5, R3 ;  /* 0x00000000030572ca */ /* 0x004fe400000e0000 */
[----:B------:R-:W-:-:S04]  /*0c00*/  LEA.HI R3, R0, R193, RZ, 0x4 ;  /* 0x000000c100037211 */ /* 0x000fc800078f20ff */
[----:B------:R-:W-:Y:S02]  /*0c10*/  SHF.R.S32.HI R6, RZ, 0x4, R3 ;  /* 0x00000004ff067819 */ /* 0x000fe40000011403 */
[C---:B------:R-:W-:Y:S02]  /*0c20*/  LOP3.LUT R4, R3.reuse, 0x3fffff0, RZ, 0xc0, !PT ;  /* 0x03fffff003047812 */ /* 0x040fe400078ec0ff */
[----:B------:R-:W-:-:S03]  /*0c30*/  LEA.HI R3, R3, R6, RZ, 0x1 ;  /* 0x0000000603037211 */ /* 0x000fc600078f08ff */
[----:B------:R-:W-:Y:S01]  /*0c40*/  IMAD.IADD R4, R193, 0x1, -R4 ;  /* 0x00000001c1047824 */ /* 0x000fe200078e0a04 */
[----:B------:R-:W-:Y:S01]  /*0c50*/  LOP3.LUT R3, R3, 0x1ffffffe, RZ, 0xc0, !PT ;  /* 0x1ffffffe03037812 */ /* 0x000fe200078ec0ff */
[----:B------:R-:W-:Y:S02]  /*0c60*/  ULOP3.LUT UR6, UR5, 0x1, URZ, 0xfc, !UPT ;  /* 0x0000000105067892 */ /* 0x000fe4000f8efc3f */
[----:B------:R-:W-:Y:S01]  /*0c70*/  IMAD R4, R4, 0x40, R5 ;  /* 0x0000004004047824 */ /* 0x000fe200078e0205 */
[-C--:B------:R-:W-:Y:S01]  /*0c80*/  LEA.HI R5, R0, R193.reuse, RZ, 0x2 ;  /* 0x000000c100057211 */ /* 0x080fe200078f10ff */
[----:B------:R-:W-:Y:S01]  /*0c90*/  IMAD.IADD R3, R6, 0x1, -R3 ;  /* 0x0000000106037824 */ /* 0x000fe200078e0a03 */
[----:B------:R-:W-:Y:S01]  /*0ca0*/  LEA.HI R0, R0, R193, RZ, 0x3 ;  /* 0x000000c100007211 */ /* 0x000fe200078f18ff */
[----:B------:R-:W-:Y:S01]  /*0cb0*/  UMOV UR5, URZ ;  /* 0x0000003f00057c82 */ /* 0x000fe20008000000 */
[----:B------:R-:W-:Y:S01]  /*0cc0*/  LOP3.LUT R6, R5, 0xfffffffc, RZ, 0xc0, !PT ;  /* 0xfffffffc05067812 */ /* 0x000fe200078ec0ff */
[----:B------:R-:W-:Y:S01]  /*0cd0*/  IMAD R189, R3, 0x8, R4 ;  /* 0x0000000803bd7824 */ /* 0x000fe200078e0204 */
[----:B------:R-:W-:Y:S01]  /*0ce0*/  LOP3.LUT R22, R0, 0xfffffff8, RZ, 0xc0, !PT ;  /* 0xfffffff800167812 */ /* 0x000fe200078ec0ff */
[----:B------:R-:W-:Y:S01]  /*0cf0*/  IMAD.U32 R190, RZ, RZ, UR6 ;  /* 0x00000006ffbe7e24 */ /* 0x000fe2000f8e00ff */
[----:B------:R-:W-:Y:S01]  /*0d00*/  SHF.R.S32.HI R184, RZ, 0x3, R0 ;  /* 0x00000003ffb87819 */ /* 0x000fe20000011400 */
[----:B------:R-:W-:-:S02]  /*0d10*/  IMAD.IADD R6, R193, 0x1, -R6 ;  /* 0x00000001c1067824 */ /* 0x000fc400078e0a06 */
[----:B------:R-:W-:Y:S02]  /*0d20*/  IMAD.IADD R22, R193, 0x1, -R22 ;  /* 0x00000001c1167824 */ /* 0x000fe400078e0a16 */
[----:B------:R-:W-:Y:S01]  /*0d30*/  IMAD.U32 R185, RZ, RZ, UR5 ;  /* 0x00000005ffb97e24 */ /* 0x000fe2000f8e00ff */
[----:B------:R-:W-:Y:S01]  /*0d40*/  LEA.HI R3, R6, R6, RZ, 0x1 ;  /* 0x0000000606037211 */ /* 0x000fe200078f08ff */
[----:B------:R-:W-:-:S03]  /*0d50*/  IMAD.SHL.U32 R16, R22, 0x8, RZ ;  /* 0x0000000816107824 */ /* 0x000fc600078e00ff */
[----:B------:R-:W-:Y:S01]  /*0d60*/  LOP3.LUT R3, R3, 0x1ffffffe, RZ, 0xc0, !PT ;  /* 0x1ffffffe03037812 */ /* 0x000fe200078ec0ff */
[----:B------:R-:W-:Y:S01]  /*0d70*/  VIADD R19, R16, 0x40 ;  /* 0x0000004010137836 */ /* 0x000fe20000000000 */
[----:B------:R-:W-:Y:S02]  /*0d80*/  SHF.R.S32.HI R192, RZ, 0x1f, R16 ;  /* 0x0000001fffc07819 */ /* 0x000fe40000011410 */
[----:B------:R-:W-:Y:S02]  /*0d90*/  IADD3 R3, R6, -R3, RZ ;  /* 0x8000000306037210 */ /* 0x000fe40007ffe0ff */
[----:B------:R-:W-:-:S03]  /*0da0*/  SHF.R.S32.HI R191, RZ, 0x1f, R19 ;  /* 0x0000001fffbf7819 */ /* 0x000fc60000011413 */
[----:B------:R-:W-:-:S07]  /*0db0*/  IMAD R18, R3, 0x8, R188 ;  /* 0x0000000803127824 */ /* 0x000fce00078e02bc */
.L_x_2284:
[----:B------:R-:W-:Y:S01]  /*0dc0*/  ULDC UR5, c[0x0][0xc60] ;  /* 0x0003180000057ab9 */ /* 0x000fe20000000800 */
[----:B------:R-:W-:Y:S01]  /*0dd0*/  UMOV UR8, UR4 ;  /* 0x0000000400087c82 */ /* 0x000fe20008000000 */
[----:B------:R-:W-:-:S11]  /*0de0*/  UISETP.NE.AND UP0, UPT, UR5, 0x1, UPT ;  /* 0x000000010500788c */ /* 0x000fd6000bf05270 */
[----:B------:R-:W-:Y:S01]  /*0df0*/  @UP0 ULDC UR6, c[0x0][0xc64] ;  /* 0x0003190000060ab9 */ /* 0x000fe20000000800 */
[----:B------:R-:W-:Y:S01]  /*0e00*/  @UP0 ULDC UR9, c[0x0][0xc68] ;  /* 0x00031a0000090ab9 */ /* 0x000fe20000000800 */
[----:B------:R-:W-:-:S04]  /*0e10*/  UIMAD.WIDE.U32 UR6, UR4, UR6, URZ ;  /* 0x00000006040672a5 */ /* 0x000fc8000f8e003f */
[----:B------:R-:W-:-:S03]  /*0e20*/  @UP0 USHF.R.U32.HI UR8, URZ, UR9, UR7 ;  /* 0x000000093f080299 */ /* 0x000fc60008011607 */
[----:B------:R-:W-:Y:S02]  /*0e30*/  ULDC UR6, c[0x0][0xc78] ;  /* 0x00031e0000067ab9 */ /* 0x000fe40000000800 */
[----:B------:R-:W-:Y:S02]  /*0e40*/  UISETP.GE.AND UP0, UPT, UR8, UR6, UPT ;  /* 0x000000060800728c */ /* 0x000fe4000bf06270 */
[----:B------:R-:W-:-:S04]  /*0e50*/  UIADD3 UR6, -UR8, URZ, URZ ;  /* 0x0000003f08067290 */ /* 0x000fc8000fffe13f */
[----:B------:R-:W-:Y:S01]  /*0e60*/  PLOP3.LUT P0, PT, PT, PT, UP0, 0x80, 0x0 ;  /* 0x000000000000781c */ /* 0x000fe20003f0f008 */
[----:B------:R-:W-:-:S12]  /*0e70*/  UIMAD UR9, UR5, UR6, UR4 ;  /* 0x00000006050972a4 */ /* 0x000fd8000f8e0204 */
[----:B012345:R-:W-:Y:S05]  /*0e80*/  @!P0 BRA `(.L_x_2234) ;  /* 0x0000000000208947 */ /* 0x03ffea0003800000 */
        /* <DEDUP_REMOVED lines=8> */
.L_x_2234:
[----:B------:R-:W-:Y:S01]  /*0f10*/  ULDC UR7, c[0x0][0xc54] ;  /* 0x0003150000077ab9 */ /* 0x000fe20000000800 */
[----:B------:R-:W-:Y:S01]  /*0f20*/  UMOV UR6, UR9 ;  /* 0x0000000900067c82 */ /* 0x000fe20008000000 */
[----:B------:R-:W-:-:S11]  /*0f30*/  UISETP.NE.AND UP0, UPT, UR7, 0x1, UPT ;  /* 0x000000010700788c */ /* 0x000fd6000bf05270 */
[----:B------:R-:W-:Y:S02]  /*0f40*/  @UP0 ULDC.64 UR10, c[0x0][0xc58] ;  /* 0x00031600000a0ab9 */ /* 0x000fe40000000a00 */
[----:B------:R-:W-:-:S04]  /*0f50*/  UIMAD.WIDE.U32 UR4, UR9, UR10, URZ ;  /* 0x0000000a090472a5 */ /* 0x000fc8000f8e003f */
[----:B------:R-:W-:-:S04]  /*0f60*/  @UP0 USHF.R.U32.HI UR6, URZ, UR11, UR5 ;  /* 0x0000000b3f060299 */ /* 0x000fc80008011605 */
[----:B------:R-:W-:-:S12]  /*0f70*/  UIMAD UR4, UR6, UR7, URZ ;  /* 0x00000007060472a4 */ /* 0x000fd8000f8e023f */
.L_x_2235:
[----:B------:R-:W-:Y:S01]  /*0f80*/  ULDC.64 UR12, c[0x0][0x418] ;  /* 0x00010600000c7ab9 */ /* 0x000fe20000000a00 */
[----:B------:R-:W-:Y:S01]  /*0f90*/  ULOP3.LUT UR6, URZ, UR6, URZ, 0x33, !UPT ;  /* 0x000000063f067292 */ /* 0x000fe2000f8e333f */
[----:B------:R-:W-:Y:S01]  /*0fa0*/  PLOP3.LUT P0, PT, PT, PT, PT, 0x80, 0x0 ;  /* 0x000000000000781c */ /* 0x000fe20003f0f070 */
[----:B------:R-:W-:Y:S01]  /*0fb0*/  UISETP.NE.U32.AND UP0, UPT, UR12, URZ, UPT ;  /* 0x0000003f0c00728c */ /* 0x000fe2000bf05070 */
[----:B------:R-:W-:Y:S01]  /*0fc0*/  IMAD.MOV.U32 R0, RZ, RZ, RZ ;  /* 0x000000ffff007224 */ /* 0x000fe200078e00ff */
[----:B------:R-:W-:Y:S01]  /*0fd0*/  ULDC UR5, c[0x0][0xc3c] ;  /* 0x00030f0000057ab9 */ /* 0x000fe20000000800 */
[----:B------:R-:W-:Y:S01]  /*0fe0*/  ULDC UR12, c[0x0][0x448] ;  /* 0x00011200000c7ab9 */ /* 0x000fe20000000800 */
[----:B------:R-:W-:Y:S01]  /*0ff0*/  UIADD3 UR6, UR6, UR5, URZ ;  /* 0x0000000506067290 */ /* 0x000fe2000fffe03f */
[----:B------:R-:W-:Y:S01]  /*1000*/  CS2R R88, SRZ ;  /* 0x0000000000587805 */ /* 0x000fe2000001ff00 */
[----:B------:R-:W-:Y:S01]  /*1010*/  UISETP.NE.AND UP2, UPT, UR12, 0x1, UPT ;  /* 0x000000010c00788c */ /* 0x000fe2000bf45270 */
[----:B------:R-:W-:Y:S01]  /*1020*/  CS2R R86, SRZ ;  /* 0x0000000000567805 */ /* 0x000fe2000001ff00 */
[----:B------:R-:W-:Y:S01]  /*1030*/  UIADD3 UR4, UR9, -UR4, URZ ;  /* 0x8000000409047290 */ /* 0x000fe2000fffe03f */
[----:B------:R-:W-:Y:S01]  /*1040*/  CS2R R84, SRZ ;  /* 0x0000000000547805 */ /* 0x000fe2000001ff00 */
[----:B------:R-:W-:Y:S01]  /*1050*/  USHF.L.U32 UR39, UR6, 0x7, URZ ;  /* 0x0000000706277899 */ /* 0x000fe2000800063f */
[----:B------:R-:W-:Y:S01]  /*1060*/  CS2R R82, SRZ ;  /* 0x0000000000527805 */ /* 0x000fe2000001ff00 */
[----:B------:R-:W-:Y:S01]  /*1070*/  ULDC UR11, c[0x0][0xc54] ;  /* 0x00031500000b7ab9 */ /* 0x000fe20000000800 */
[----:B------:R-:W-:Y:S01]  /*1080*/  UISETP.NE.AND.EX UP0, UPT, UR13, URZ, UPT, UP0 ;  /* 0x0000003f0d00728c */ /* 0x000fe2000bf05300 */
[----:B------:R-:W-:Y:S01]  /*1090*/  CS2R R80, SRZ ;  /* 0x0000000000507805 */ /* 0x000fe2000001ff00 */
[----:B------:R-:W-:Y:S01]  /*10a0*/  UIADD3 UR6, UR39, 0x7f, URZ ;  /* 0x0000007f27067890 */ /* 0x000fe2000fffe03f */
[----:B------:R-:W-:Y:S01]  /*10b0*/  CS2R R78, SRZ ;  /* 0x00000000004e7805 */ /* 0x000fe2000001ff00 */
[----:B------:R-:W-:Y:S01]  /*10c0*/  UIMAD UR11, UR8, UR11, UR4 ;  /* 0x0000000b080b72a4 */ /* 0x000fe2000f8e0204 */
[----:B------:R-:W-:Y:S01]  /*10d0*/  CS2R R76, SRZ ;  /* 0x00000000004c7805 */ /* 0x000fe2000001ff00 */
[----:B------:R-:W-:Y:S01]  /*10e0*/  ULDC UR60, c[0x0][0x424] ;  /* 0x00010900003c7ab9 */ /* 0x000fe20000000800 */
[----:B------:R-:W-:Y:S01]  /*10f0*/  ULDC UR7, c[0x0][0x288] ;  /* 0x0000a20000077ab9 */ /* 0x000fe20000000800 */
[----:B------:R-:W-:Y:S01]  /*1100*/  @UP2 ULDC UR4, c[0x0][0x44c] ;  /* 0x0001130000042ab9 */ /* 0x000fe20000000800 */
[----:B------:R-:W-:Y:S01]  /*1110*/  UIADD3 UR7, -UR7, 0x80, URZ ;  /* 0x0000008007077890 */ /* 0x000fe2000fffe13f */
[----:B------:R-:W-:Y:S01]  /*1120*/  CS2R R74, SRZ ;  /* 0x00000000004a7805 */ /* 0x000fe2000001ff00 */
[----:B------:R-:W-:Y:S01]  /*1130*/  UIMAD.WIDE.U32 UR4, UR6, UR4, URZ ;  /* 0x00000004060472a5 */ /* 0x000fe2000f8e003f */
[----:B------:R-:W-:Y:S01]  /*1140*/  CS2R R72, SRZ ;  /* 0x0000000000487805 */ /* 0x000fe2000001ff00 */
[----:B------:R-:W-:Y:S01]  /*1150*/  USEL UR60, UR60, 0x1, UP0 ;  /* 0x000000013c3c7887 */ /* 0x000fe20008000000 */
[----:B------:R-:W-:Y:S01]  /*1160*/  CS2R R70, SRZ ;  /* 0x0000000000467805 */ /* 0x000fe2000001ff00 */
[----:B------:R-:W-:Y:S01]  /*1170*/  ULDC UR10, c[0x0][0x2f0] ;  /* 0x0000bc00000a7ab9 */ /* 0x000fe20000000800 */
[----:B------:R-:W-:Y:S01]  /*1180*/  @UP2 ULDC UR12, c[0x0][0x450] ;  /* 0x00011400000c2ab9 */ /* 0x000fe20000000800 */
[----:B------:R-:W-:Y:S01]  /*1190*/  UIMAD UR7, UR60, UR10, UR7 ;  /* 0x0000000a3c0772a4 */ /* 0x000fe2000f8e0207 */
[----:B------:R-:W-:Y:S01]  /*11a0*/  CS2R R68, SRZ ;  /* 0x0000000000447805 */ /* 0x000fe2000001ff00 */
[----:B------:R-:W-:Y:S01]  /*11b0*/  @UP2 USHF.R.U32.HI UR6, URZ, UR12, UR5 ;  /* 0x0000000c3f062299 */ /* 0x000fe20008011605 */
[----:B------:R-:W-:Y:S01]  /*11c0*/  CS2R R66, SRZ ;  /* 0x0000000000427805 */ /* 0x000fe2000001ff00 */
[----:B------:R-:W-:Y:S01]  /*11d0*/  UIMAD UR4, UR60, UR10, 0x7f ;  /* 0x0000007f3c0474a4 */ /* 0x000fe2000f8e020a */
[----:B------:R-:W-:Y:S01]  /*11e0*/  CS2R R64, SRZ ;  /* 0x0000000000407805 */ /* 0x000fe2000001ff00 */
[----:B------:R-:W-:Y:S01]  /*11f0*/  UIADD3 UR6, UR7, UR6, URZ ;  /* 0x0000000607067290 */ /* 0x000fe2000fffe03f */
[----:B------:R-:W-:Y:S01]  /*1200*/  CS2R R62, SRZ ;  /* 0x00000000003e7805 */ /* 0x000fe2000001ff00 */
[----:B------:R-:W-:Y:S01]  /*1210*/  USHF.R.S32.HI UR5, URZ, 0x1f, UR4 ;  /* 0x0000001f3f057899 */ /* 0x000fe20008011404 */
[----:B------:R-:W-:Y:S01]  /*1220*/  CS2R R60, SRZ ;  /* 0x00000000003c7805 */ /* 0x000fe2000001ff00 */
[----:B------:R-:W-:Y:S01]  /*1230*/  USHF.R.S32.HI UR7, URZ, 0x1f, UR6 ;  /* 0x0000001f3f077899 */ /* 0x000fe20008011406 */
[----:B------:R-:W-:Y:S01]  /*1240*/  CS2R R58, SRZ ;  /* 0x00000000003a7805 */ /* 0x000fe2000001ff00 */
[----:B------:R-:W-:Y:S01]  /*1250*/  ULEA.HI UR5, UR5, UR4, URZ, 0x7 ;  /* 0x0000000405057291 */ /* 0x000fe2000f8f383f */
[----:B------:R-:W-:Y:S01]  /*1260*/  CS2R R56, SRZ ;  /* 0x0000000000387805 */ /* 0x000fe2000001ff00 */
[----:B------:R-:W-:Y:S01]  /*1270*/  ULEA.HI UR7, UR7, UR6, URZ, 0x7 ;  /* 0x0000000607077291 */ /* 0x000fe2000f8f383f */
[----:B------:R-:W-:Y:S01]  /*1280*/  CS2R R54, SRZ ;  /* 0x0000000000367805 */ /* 0x000fe2000001ff00 */
[----:B------:R-:W-:Y:S01]  /*1290*/  ULDC UR9, c[0x0][0xc48] ;  /* 0x0003120000097ab9 */ /* 0x000fe20000000800 */
[----:B------:R-:W-:Y:S01]  /*12a0*/  USHF.R.S32.HI UR6, URZ, 0x7, UR5 ;  /* 0x000000073f067899 */ /* 0x000fe20008011405 */
[----:B------:R-:W-:Y:S01]  /*12b0*/  CS2R R52, SRZ ;  /* 0x0000000000347805 */ /* 0x000fe2000001ff00 */
[----:B------:R-:W-:Y:S01]  /*12c0*/  UISETP.NE.AND UP1, UPT, UR9, 0x1, UPT ;  /* 0x000000010900788c */ /* 0x000fe2000bf25270 */
[----:B------:R-:W-:Y:S01]  /*12d0*/  CS2R R50, SRZ ;  /* 0x0000000000327805 */ /* 0x000fe2000001ff00 */
[----:B------:R-:W-:Y:S01]  /*12e0*/  USHF.R.S32.HI UR7, URZ, 0x7, UR7 ;  /* 0x000000073f077899 */ /* 0x000fe20008011407 */
[----:B------:R-:W-:Y:S01]  /*12f0*/  CS2R R48, SRZ ;  /* 0x0000000000307805 */ /* 0x000fe2000001ff00 */
[----:B------:R-:W-:Y:S01]  /*1300*/  UMOV UR61, UR11 ;  /* 0x0000000b003d7c82 */ /* 0x000fe20008000000 */
[----:B------:R-:W-:Y:S01]  /*1310*/  CS2R R46, SRZ ;  /* 0x00000000002e7805 */ /* 0x000fe2000001ff00 */
[----:B------:R-:W-:Y:S01]  /*1320*/  UISETP.LT.AND UP0, UPT, UR6, UR7, UPT ;  /* 0x000000070600728c */ /* 0x000fe2000bf01270 */
[----:B------:R-:W-:-:S02]  /*1330*/  CS2R R44, SRZ ;  /* 0x00000000002c7805 */ /* 0x000fc4000001ff00 */
[----:B------:R-:W-:Y:S02]  /*1340*/  CS2R R94, SRZ ;  /* 0x00000000005e7805 */ /* 0x000fe4000001ff00 */
[----:B------:R-:W-:Y:S01]  /*1350*/  CS2R R98, SRZ ;  /* 0x0000000000627805 */ /* 0x000fe2000001ff00 */
[----:B------:R-:W-:Y:S01]  /*1360*/  USEL UR14, UR6, UR7, UP0 ;  /* 0x00000007060e7287 */ /* 0x000fe20008000000 */
[----:B------:R-:W-:Y:S01]  /*1370*/  CS2R R90, SRZ ;  /* 0x00000000005a7805 */ /* 0x000fe2000001ff00 */
[----:B------:R-:W-:Y:S01]  /*1380*/  @UP1 ULDC UR8, c[0x0][0xc4c] ;  /* 0x0003130000081ab9 */ /* 0x000fe20000000800 */
[----:B------:R-:W-:Y:S01]  /*1390*/  IMAD.MOV.U32 R37, RZ, RZ, RZ ;  /* 0x000000ffff257224 */ /* 0x000fe200078e00ff */
[----:B------:R-:W-:Y:S01]  /*13a0*/  UIMAD.WIDE.U32 UR4, UR11, UR8, URZ ;  /* 0x000000080b0472a5 */ /* 0x000fe2000f8e003f */
[----:B------:R-:W-:Y:S01]  /*13b0*/  CS2R R96, SRZ ;  /* 0x0000000000607805 */ /* 0x000fe2000001ff00 */
[----:B------:R-:W-:Y:S02]  /*13c0*/  UISETP.GE.AND UP0, UPT, UR14, 0x1, UPT ;  /* 0x000000010e00788c */ /* 0x000fe4000bf06270 */
[----:B------:R-:W-:Y:S01]  /*13d0*/  IMAD.U32 R105, RZ, RZ, UR14 ;  /* 0x0000000eff697e24 */ /* 0x000fe2000f8e00ff */
[----:B------:R-:W-:Y:S01]  /*13e0*/  @UP1 ULDC UR8, c[0x0][0xc50] ;  /* 0x0003140000081ab9 */ /* 0x000fe20000000800 */
[----:B------:R-:W-:Y:S01]  /*13f0*/  CS2R R100, SRZ ;  /* 0x0000000000647805 */ /* 0x000fe2000001ff00 */
[----:B------:R-:W-:Y:S01]  /*1400*/  @UP1 USHF.R.U32.HI UR61, URZ, UR8, UR5 ;  /* 0x000000083f3d1299 */ /* 0x000fe20008011605 */
[----:B------:R-:W-:-:S02]  /*1410*/  CS2R R102, SRZ ;  /* 0x0000000000667805 */ /* 0x000fc4000001ff00 */
[----:B------:R-:W-:Y:S02]  /*1420*/  PLOP3.LUT P1, PT, PT, PT, UP0, 0x80, 0x0 ;  /* 0x000000000000781c */ /* 0x000fe40003f2f008 */
[----:B------:R-:W-:Y:S01]  /*1430*/  CS2R R92, SRZ ;  /* 0x00000000005c7805 */ /* 0x000fe2000001ff00 */
[----:B------:R-:W-:Y:S01]  /*1440*/  UIADD3 UR4, -UR61, URZ, URZ ;  /* 0x0000003f3d047290 */ /* 0x000fe2000fffe13f */
[----:B------:R-:W-:Y:S01]  /*1450*/  IMAD.MOV.U32 R104, RZ, RZ, RZ ;  /* 0x000000ffff687224 */ /* 0x000fe200078e00ff */
[----:B------:R-:W-:Y:S01]  /*1460*/  CS2R R6, SRZ ;  /* 0x0000000000067805 */ /* 0x000fe2000001ff00 */
[----:B------:R-:W-:Y:S01]  /*1470*/  IMAD.MOV.U32 R106, RZ, RZ, RZ ;  /* 0x000000ffff6a7224 */ /* 0x000fe200078e00ff */
[----:B------:R-:W-:-:S06]  /*1480*/  UIMAD UR4, UR9, UR4, UR11 ;  /* 0x00000004090472a4 */ /* 0x000fcc000f8e020b */
[----:B------:R-:W-:Y:S01]  /*1490*/  IMAD.U32 R23, RZ, RZ, UR4 ;  /* 0x00000004ff177e24 */ /* 0x000fe2000f8e00ff */
        /* <DEDUP_REMOVED lines=21> */
[----:B------:R-:W-:Y:S01]  /*15f0*/  MOV R5, UR5 ;  /* 0x0000000500057c02 */ /* 0x000fe20008000f00 */
        /* <DEDUP_REMOVED lines=10> */
.L_x_2237:
[----:B------:R-:W-:Y:S02]  /*16a0*/  R2UR UR6, R185 ;  /* 0x00000000b90672ca */ /* 0x000fe400000e0000 */
[----:B------:R-:W-:-:S11]  /*16b0*/  R2UR UR5, R190 ;  /* 0x00000000be0572ca */ /* 0x000fd600000e0000 */
[----:B------:R-:W-:Y:S02]  /*16c0*/  ULEA.HI UR4, UR6, UR6, URZ, 0x1 ;  /* 0x0000000606047291 */ /* 0x000fe4000f8f083f */
[----:B------:R-:W-:Y:S02]  /*16d0*/  IMAD.U32 R2, RZ, RZ, UR5 ;  /* 0x00000005ff027e24 */ /* 0x000fe4000f8e00ff */
[----:B------:R-:W-:-:S03]  /*16e0*/  ULOP3.LUT UR4, UR4, 0xfffffffe, URZ, 0xc0, !UPT ;  /* 0xfffffffe04047892 */ /* 0x000fc6000f8ec03f */
[----:B------:R-:W-:Y:S01]  /*16f0*/  ISETP.NE.AND P0, PT, R2, 0x3, PT ;  /* 0x000000030200780c */ /* 0x000fe20003f05270 */
[----:B------:R-:W-:-:S06]  /*1700*/  UIADD3 UR4, UR6, -UR4, URZ ;  /* 0x8000000406047290 */ /* 0x000fcc000fffe03f */
[----:B------:R-:W-:-:S05]  /*1710*/  IMAD.U32 R0, RZ, RZ, UR4 ;  /* 0x00000004ff007e24 */ /* 0x000fca000f8e00ff */
[----:B------:R-:W-:-:S04]  /*1720*/  SHF.L.U32 R0, R0, 0x1f, RZ ;  /* 0x0000001f00007819 */ /* 0x000fc800000006ff */
[----:B------:R-:W0:Y:S02]  /*1730*/  SYNCS.PHASECHK.TRANS64.TRYWAIT P1, [UR38+0x34800], R0 ;  /* 0x03480000ff0075a7 */ /* 0x000e240008020166 */
[----:B0-----:R-:W-:Y:S05]  /*1740*/  @!P1 BRA `(.L_x_2238) ;  /* 0x0000010000709947 */ /* 0x001fea0003800000 */
.L_x_2388:
[----:B------:R-:W-:Y:S05]  /*1750*/  @!P0 BRA `(.L_x_2239) ;  /* 0x0000000000048947 */ /* 0x000fea0003800000 */
[----:B------:R-:W-:Y:S01]  /*1760*/  BPT.TRAP 0x1 ;  /* 0x000000040000795c */ /* 0x000fe20000300000 */
.L_x_2239:
[----:B0-----:R-:W-:Y:S02]  /*1770*/  IMAD.U32 R0, RZ, RZ, UR36 ;  /* 0x00000024ff007e24 */ /* 0x001fe4000f8e00ff */
[----:B------:R-:W-:-:S03]  /*1780*/  IMAD.U32 R3, RZ, RZ, UR37 ;  /* 0x00000025ff037e24 */ /* 0x000fc6000f8e00ff */
[----:B------:R-:W-:Y:S02]  /*1790*/  LEA R0, R0, UR38, 0x3 ;  /* 0x0000002600007c11 */ /* 0x000fe4000f8e18ff */
[----:B------:R-:W-:-:S04]  /*17a0*/  SHF.L.U32 R3, R3, 0x1f, RZ ;  /* 0x0000001f03037819 */ /* 0x000fc800000006ff */
[----:B------:R0:W1:Y:S01]  /*17b0*/  SYNCS.PHASECHK.TRANS64.TRYWAIT P2, [R0+URZ+0x34830], R3 ;  /* 0x03483003000075a7 */ /* 0x000062000804017f */
[----:B------:R-:W-:Y:S05]  /*17c0*/  @!P0 BRA `(.L_x_2240) ;  /* 0x0000000000048947 */ /* 0x000fea0003800000 */
[----:B------:R-:W-:Y:S01]  /*17d0*/  BPT.TRAP 0x1 ;  /* 0x000000040000795c */ /* 0x000fe20000300000 */
.L_x_2240:
[----:B------:R-:W2:Y:S02]  /*17e0*/  S2R R2, SR_TID.X ;  /* 0x0000000000027919 */ /* 0x000ea40000002100 */
[----:B--2---:R-:W-:Y:S01]  /*17f0*/  LOP3.LUT P1, RZ, R2, 0x7f, RZ, 0xc0, !PT ;  /* 0x0000007f02ff7812 */ /* 0x004fe2000782c0ff */
[----:B-1----:R-:W-:-:S12]  /*1800*/  @P2 BRA `(.L_x_2241) ;  /* 0x0000000000082947 */ /* 0x002fd80003800000 */
[----:B------:R-:W1:Y:S02]  /*1810*/  SYNCS.PHASECHK.TRANS64.TRYWAIT P2, [R0+URZ+0x34830], R3 ;  /* 0x03483003000075a7 */ /* 0x000e64000804017f */
[----:B-1----:R-:W-:Y:S05]  /*1820*/  @!P2 BRA `(.L_x_2242) ;  /* 0x000001000050a947 */ /* 0x002fea0003800000 */
.L_x_2241:
        /* <DEDUP_REMOVED lines=10> */
[----:B------:R-:W-:Y:S01]  /*18d0*/  VIADD R5, R18, UR39 ;  /* 0x0000002712057c36 */ /* 0x000fe20008000000 */
[----:B------:R-:W-:Y:S01]  /*18e0*/  UMOV UR53, 0x40000040 ;  /* 0x4000004000357882 */ /* 0x000fe20000000000 */
[----:B------:R-:W-:Y:S01]  /*18f0*/  UMOV UR55, 0x40000040 ;  /* 0x4000004000377882 */ /* 0x000fe20000000000 */
[----:B------:R-:W-:Y:S01]  /*1900*/  ULOP3.LUT UR11, UR4, 0x10000, URZ, 0xfc, !UPT ;  /* 0x00010000040b7892 */ /* 0x000fe2000f8efc3f */
[----:B01----:R-:W-:Y:S01]  /*1910*/  @!P1 VIADD R0, R0, 0x34840 ;  /* 0x0003484000009836 */ /* 0x003fe20000000000 */
[----:B------:R-:W-:Y:S01]  /*1920*/  ULOP3.LUT UR4, UR40, 0x10000, URZ, 0xfc, !UPT ;  /* 0x0001000028047892 */ /* 0x000fe2000f8efc3f */
[----:B------:R-:W-:Y:S01]  /*1930*/  CS2R R150, SRZ ;  /* 0x0000000000967805 */ /* 0x000fe2000001ff00 */
[----:B------:R-:W-:Y:S01]  /*1940*/  UIMAD UR5, UR36, 0xc00, UR11 ;  /* 0x00000c00240578a4 */ /* 0x000fe2000f8e020b */
[----:B------:R-:W-:Y:S01]  /*1950*/  CS2R R148, SRZ ;  /* 0x0000000000947805 */ /* 0x000fe2000001ff00 */
[----:B------:R-:W-:Y:S01]  /*1960*/  UIADD3 UR6, UR4, 0x2, URZ ;  /* 0x0000000204067890 */ /* 0x000fe2000fffe03f */
[----:B------:R-:W-:Y:S01]  /*1970*/  @!P1 PRMT R0, RZ, 0x654, R0 ;  /* 0x00000654ff009816 */ /* 0x000fe20000000000 */
[----:B------:R-:W-:Y:S01]  /*1980*/  UIADD3 UR7, UR5, 0x2, URZ ;  /* 0x0000000205077890 */ /* 0x000fe2000fffe03f */
[----:B------:R-:W-:Y:S01]  /*1990*/  CS2R R146, SRZ ;  /* 0x0000000000927805 */ /* 0x000fe2000001ff00 */
[----:B------:R-:W-:Y:S01]  /*19a0*/  UMOV UR12, UR4 ;  /* 0x00000004000c7c82 */ /* 0x000fe20008000000 */
[----:B------:R-:W-:Y:S01]  /*19b0*/  UMOV UR14, UR5 ;  /* 0x00000005000e7c82 */ /* 0x000fe20008000000 */
[----:B------:R-:W-:Y:S01]  /*19c0*/  IMAD.U32 R8, RZ, RZ, UR12 ;  /* 0x0000000cff087e24 */ /* 0x000fe2000f8e00ff */
[----:B------:R-:W-:Y:S01]  /*19d0*/  HGMMA.64x128x16.F32.BF16 R24, gdesc[UR12], RZ, !UPT, gsb0 ;  /* 0x01e000000c1879f0 */ /* 0x000fe2000c0018ff */
[----:B------:R-:W-:Y:S01]  /*19e0*/  UMOV UR12, UR6 ;  /* 0x00000006000c7c82 */ /* 0x000fe20008000000 */
[----:B------:R-:W-:Y:S01]  /*19f0*/  UMOV UR13, 0x40000040 ;  /* 0x40000040000d7882 */ /* 0x000fe20000000000 */
[----:B------:R-:W-:Y:S01]  /*1a00*/  UMOV UR14, UR7 ;  /* 0x00000007000e7c82 */ /* 0x000fe20008000000 */
[----:B------:R-:W-:Y:S01]  /*1a10*/  UMOV UR15, 0x40000040 ;  /* 0x40000040000f7882 */ /* 0x000fe20000000000 */
[----:B------:R-:W-:Y:S01]  /*1a20*/  UIADD3 UR56, UR4, 0x4, URZ ;  /* 0x0000000404387890 */ /* 0x000fe2000fffe03f */
[----:B------:R-:W-:Y:S01]  /*1a30*/  IMAD.U32 R6, RZ, RZ, UR12 ;  /* 0x0000000cff067e24 */ /* 0x000fe2000f8e00ff */
[----:B------:R-:W-:Y:S01]  /*1a40*/  UIADD3 UR58, UR5, 0x4, URZ ;  /* 0x00000004053a7890 */ /* 0x000fe2000fffe03f */
[----:B------:R-:W-:Y:S01]  /*1a50*/  MOV R7, UR13 ;  /* 0x0000000d00077c02 */ /* 0x000fe20008000f00 */
[----:B------:R-:W-:Y:S01]  /*1a60*/  UIADD3 UR52, UR4, 0x6, URZ ;  /* 0x0000000604347890 */ /* 0x000fe2000fffe03f */
[----:B------:R-:W-:Y:S01]  /*1a70*/  R2UR UR7, R105 ;  /* 0x00000000690772ca */ /* 0x000fe200000e0000 */
[----:B------:R-:W-:Y:S01]  /*1a80*/  UIADD3 UR54, UR5, 0x6, URZ ;  /* 0x0000000605367890 */ /* 0x000fe2000fffe03f */
[----:B------:R-:W-:Y:S01]  /*1a90*/  CS2R R144, SRZ ;  /* 0x0000000000907805 */ /* 0x000fe2000001ff00 */
[----:B------:R-:W-:Y:S01]  /*1aa0*/  UIADD3 UR48, UR4, 0x400, URZ ;  /* 0x0000040004307890 */ /* 0x000fe2000fffe03f */
[----:B------:R-:W-:Y:S01]  /*1ab0*/  CS2R R142, SRZ ;  /* 0x00000000008e7805 */ /* 0x000fe2000001ff00 */
[----:B------:R-:W-:Y:S01]  /*1ac0*/  UIADD3 UR50, UR5, 0x400, URZ ;  /* 0x0000040005327890 */ /* 0x000fe2000fffe03f */
[----:B------:R-:W-:Y:S01]  /*1ad0*/  CS2R R140, SRZ ;  /* 0x00000000008c7805 */ /* 0x000fe2000001ff00 */
[----:B------:R-:W-:Y:S01]  /*1ae0*/  UMOV UR49, 0x40000040 ;  /* 0x4000004000317882 */ /* 0x000fe20000000000 */
[----:B------:R-:W-:Y:S01]  /*1af0*/  UMOV UR51, 0x40000040 ;  /* 0x4000004000337882 */ /* 0x000fe20000000000 */
        /* <DEDUP_REMOVED lines=32> */
[----:B------:R-:W-:Y:S01]  /*1d00*/  ULDC UR6, c[0x0][0x9d8] ;  /* 0x0002760000067ab9 */ /* 0x000fe20000000800 */
[----:B------:R-:W-:Y:S01]  /*1d10*/  ULDC UR8, c[0x0][0x2f0] ;  /* 0x0000bc0000087ab9 */ /* 0x000fe20000000800 */
[----:B------:R-:W-:Y:S01]  /*1d20*/  ULDC UR9, c[0x0][0x288] ;  /* 0x0000a20000097ab9 */ /* 0x000fe20000000800 */
[----:B------:R-:W-:-:S02]  /*1d30*/  WARPGROUP.DEPBAR.LE gsb0, 0x0 ;  /* 0x00008000000079c5 */ /* 0x000fc40000010000 */
[----:B------:R-:W-:-:S06]  /*1d40*/  WARPGROUP.ARRIVE ;  /* 0x00000000000079c5 */ /* 0x000fcc0000000000 */
[----:B------:R-:W-:Y:S01]  /*1d50*/  HGMMA.64x128x16.F32.BF16 R24, gdesc[UR12], R24, gsb0 ;  /* 0x01e000000c1879f0 */ /* 0x000fe20008001818 */
[----:B------:R-:W-:Y:S02]  /*1d60*/  UIADD3 UR12, UR4, 0x404, URZ ;  /* 0x00000404040c7890 */ /* 0x000fe4000fffe03f */
[----:B------:R-:W-:Y:S01]  /*1d70*/  UIADD3 UR14, UR5, 0x404, URZ ;  /* 0x00000404050e7890 */ /* 0x000fe2000fffe03f */
[----:B------:R-:W-:Y:S01]  /*1d80*/  UMOV UR13, 0x40000040 ;  /* 0x40000040000d7882 */ /* 0x000fe20000000000 */
[----:B------:R-:W-:Y:S01]  /*1d90*/  UMOV UR15, 0x40000040 ;  /* 0x40000040000f7882 */ /* 0x000fe20000000000 */
[----:B------:R-:W-:Y:S02]  /*1da0*/  ULDC UR4, c[0x0][0x448] ;  /* 0x0001120000047ab9 */ /* 0x000fe40000000800 */
[----:B------:R-:W-:-:S06]  /*1db0*/  UISETP.NE.AND UP0, UPT, UR4, 0x1, UPT ;  /* 0x000000010400788c */ /* 0x000fcc000bf05270 */
[----:B------:R-:W-:-:S05]  /*1dc0*/  PLOP3.LUT P2, PT, PT, PT, UP0, 0x80, 0x0 ;  /* 0x000000000000781c */ /* 0x000fca0003f4f008 */
[----:B------:R-:W-:-:S08]  /*1dd0*/  @UP0 ULDC UR4, c[0x0][0x44c] ;  /* 0x0001130000040ab9 */ /* 0x000fd00000000800 */
[----:B------:R-:W-:Y:S01]  /*1de0*/  @P2 IMAD.HI.U32 R10, R5, UR4, RZ ;  /* 0x00000004050a2c27 */ /* 0x000fe2000f8e00ff */
[----:B------:R-:W-:Y:S01]  /*1df0*/  @UP0 ULDC UR4, c[0x0][0x450] ;  /* 0x0001140000040ab9 */ /* 0x000fe20000000800 */
        /* <DEDUP_REMOVED lines=35> */
[----:B------:R0:W1:Y:S01]  /*2030*/  MUFU.TANH R32, R26 ;  /* 0x0000001a00207308 */ /* 0x0000620000002400 */
[----:B------:R-:W-:Y:S01]  /*2040*/  FMUL.FTZ R25, R36, UR6 ;  /* 0x0000000624197c20 */ /* 0x000fe20008410000 */
[----:B------:R-:W-:Y:S01]  /*2050*/  FMUL.FTZ R38, R38, UR6 ;  /* 0x0000000626267c20 */ /* 0x000fe20008410000 */
[----:B------:R-:W-:Y:S01]  /*2060*/  FMUL.FTZ R31, R31, UR6 ;  /* 0x000000061f1f7c20 */ /* 0x000fe20008410000 */
[----:B------:R-:W-:Y:S01]  /*2070*/  FMUL.FTZ R27, R27, UR6 ;  /* 0x000000061b1b7c20 */ /* 0x000fe20008410000 */
[----:B------:R-:W-:Y:S01]  /*2080*/  FMUL.FTZ R90, R29, UR6 ;  /* 0x000000061d5a7c20 */ /* 0x000fe20008410000 */
[----:B------:R-:W-:Y:S01]  /*2090*/  FMUL.FTZ R30, R30, UR6 ;  /* 0x000000061e1e7c20 */ /* 0x000fe20008410000 */
[----:B------:R-:W-:Y:S01]  /*20a0*/  FMUL.FTZ R29, R33, UR6 ;  /* 0x00000006211d7c20 */ /* 0x000fe20008410000 */
[----:B------:R2:W-:Y:S01]  /*20b0*/  MUFU.TANH R110, R38 ;  /* 0x00000026006e7308 */ /* 0x0005e20000002400 */
[----:B0-----:R-:W-:Y:S01]  /*20c0*/  IMAD.MOV.U32 R26, RZ, RZ, R5 ;  /* 0x000000ffff1a7224 */ /* 0x001fe200078e0005 */
[----:B------:R-:W-:Y:S01]  /*20d0*/  @P2 SHF.R.U32.HI R26, RZ, UR4, R10 ;  /* 0x00000004ff1a2c19 */ /* 0x000fe2000801160a */
[----:B------:R-:W-:Y:S01]  /*20e0*/  UMOV UR4, 0xffffff80 ;  /* 0xffffff8000047882 */ /* 0x000fe20000000000 */
[----:B------:R-:W-:Y:S01]  /*20f0*/  FMUL.FTZ R34, R34, UR6 ;  /* 0x0000000622227c20 */ /* 0x000fe20008410000 */
[----:B------:R-:W-:Y:S01]  /*2100*/  UIMAD UR4, UR7, UR4, 0x80 ;  /* 0x00000080070474a4 */ /* 0x000fe2000f8e0204 */
[----:B------:R-:W-:Y:S01]  /*2110*/  FMUL.FTZ R35, R35, UR6 ;  /* 0x0000000623237c20 */ /* 0x000fe20008410000 */
[----:B------:R-:W0:Y:S01]  /*2120*/  SHFL.IDX PT, R10, R26, 0x1, 0x1c1f ;  /* 0x003c1f001a0a7f89 */ /* 0x000e2200000e0000 */
[----:B------:R3:W-:Y:S01]  /*2130*/  MUFU.TANH R104, R31 ;  /* 0x0000001f00687308 */ /* 0x0007e20000002400 */
[----:B------:R-:W-:Y:S01]  /*2140*/  UIADD3 UR5, UR4, 0x1, URZ ;  /* 0x0000000104057890 */ /* 0x000fe2000fffe03f */
[----:B--2---:R-:W-:Y:S01]  /*2150*/  IMAD.U32 R38, RZ, RZ, UR8 ;  /* 0x00000008ff267e24 */ /* 0x004fe2000f8e00ff */
[----:B------:R-:W-:Y:S01]  /*2160*/  UIMAD UR4, UR60, UR8, UR4 ;  /* 0x000000083c0472a4 */ /* 0x000fe2000f8e0204 */
[----:B------:R-:W-:Y:S01]  /*2170*/  FMUL.FTZ R39, R39, UR6 ;  /* 0x0000000627277c20 */ /* 0x000fe20008410000 */
[----:B------:R-:W-:Y:S01]  /*2180*/  FMUL.FTZ R42, R42, UR6 ;  /* 0x000000062a2a7c20 */ /* 0x000fe20008410000 */
[----:B------:R-:W-:Y:S01]  /*2190*/  FMUL.FTZ R43, R43, UR6 ;  /* 0x000000062b2b7c20 */ /* 0x000fe20008410000 */
[----:B------:R-:W-:Y:S01]  /*21a0*/  IMAD.U32 R36, RZ, RZ, UR5 ;  /* 0x00000005ff247e24 */ /* 0x000fe2000f8e00ff */
[----:B------:R2:W4:Y:S01]  /*21b0*/  MUFU.TANH R33, R27 ;  /* 0x0000001b00217308 */ /* 0x0005220000002400 */
[----:B------:R-:W-:Y:S01]  /*21c0*/  FMUL.FTZ R46, R46, UR6 ;  /* 0x000000062e2e7c20 */ /* 0x000fe20008410000 */
[----:B------:R-:W-:Y:S01]  /*21d0*/  FMUL.FTZ R47, R47, UR6 ;  /* 0x000000062f2f7c20 */ /* 0x000fe20008410000 */
[----:B------:R-:W-:-:S02]  /*21e0*/  IMAD R5, R17, -0x2, R36 ;  /* 0xfffffffe11057824 */ /* 0x000fc400078e0224 */
[----:B------:R-:W-:Y:S01]  /*21f0*/  FMUL.FTZ R50, R50, UR6 ;  /* 0x0000000632327c20 */ /* 0x000fe20008410000 */
[----:B------:R-:W-:Y:S02]  /*2200*/  IMAD.U32 R36, RZ, RZ, UR4 ;  /* 0x00000004ff247e24 */ /* 0x000fe4000f8e00ff */
[----:B------:R-:W-:Y:S01]  /*2210*/  FMUL.FTZ R51, R51, UR6 ;  /* 0x0000000633337c20 */ /* 0x000fe20008410000 */
[----:B---3--:R-:W-:Y:S01]  /*2220*/  IMAD R31, R38, UR60, R5 ;  /* 0x0000003c261f7c24 */ /* 0x008fe2000f8e0205 */
[----:B------:R-:W3:Y:S01]  /*2230*/  MUFU.TANH R30, R30 ;  /* 0x0000001e001e7308 */ /* 0x000ee20000002400 */
[----:B--2---:R-:W-:Y:S02]  /*2240*/  IMAD R27, R17, -0x2, R36 ;  /* 0xfffffffe111b7824 */ /* 0x004fe400078e0224 */
[----:B------:R-:W-:Y:S01]  /*2250*/  FMUL.FTZ R54, R54, UR6 ;  /* 0x0000000636367c20 */ /* 0x000fe20008410000 */
[----:B------:R-:W-:Y:S01]  /*2260*/  FMUL.FTZ R55, R55, UR6 ;  /* 0x0000000637377c20 */ /* 0x000fe20008410000 */
[----:B------:R-:W-:Y:S01]  /*2270*/  FMUL.FTZ R58, R58, UR6 ;  /* 0x000000063a3a7c20 */ /* 0x000fe20008410000 */
[----:B------:R-:W-:Y:S01]  /*2280*/  FMUL.FTZ R59, R59, UR6 ;  /* 0x000000063b3b7c20 */ /* 0x000fe20008410000 */
[----:B------:R-:W-:Y:S01]  /*2290*/  FMUL.FTZ R62, R62, UR6 ;  /* 0x000000063e3e7c20 */ /* 0x000fe20008410000 */
[----:B0-----:R-:W-:Y:S01]  /*22a0*/  IADD3 R10, R10, -UR9, R31 ;  /* 0x800000090a0a7c10 */ /* 0x001fe2000fffe01f */
[----:B------:R-:W0:Y:S01]  /*22b0*/  MUFU.TANH R34, R34 ;  /* 0x0000002200227308 */ /* 0x000e220000002400 */
[----:B------:R-:W-:Y:S01]  /*22c0*/  FMUL.FTZ R63, R63, UR6 ;  /* 0x000000063f3f7c20 */ /* 0x000fe20008410000 */
[----:B------:R-:W-:Y:S01]  /*22d0*/  FMUL.FTZ R70, R70, UR6 ;  /* 0x0000000646467c20 */ /* 0x000fe20008410000 */
[----:B------:R-:W-:Y:S01]  /*22e0*/  VIMNMX R10, R27, R10, PT ;  /* 0x0000000a1b0a7248 */ /* 0x000fe20003fe0100 */
[----:B------:R-:W-:Y:S01]  /*22f0*/  FMUL.FTZ R20, R40, UR6 ;  /* 0x0000000628147c20 */ /* 0x000fe20008410000 */
[----:B------:R-:W-:Y:S01]  /*2300*/  FMUL.FTZ R66, R66, UR6 ;  /* 0x0000000642427c20 */ /* 0x000fe20008410000 */
[----:B------:R-:W-:Y:S01]  /*2310*/  FMUL.FTZ R67, R67, UR6 ;  /* 0x0000000643437c20 */ /* 0x000fe20008410000 */
[C---:B------:R-:W-:Y:S01]  /*2320*/  ISETP.GT.AND P3, PT, R10.reuse, RZ, PT ;  /* 0x000000ff0a00720c */ /* 0x040fe20003f64270 */
[----:B------:R-:W2:Y:S01]  /*2330*/  MUFU.TANH R35, R35 ;  /* 0x0000002300237308 */ /* 0x000ea20000002400 */
[C---:B------:R-:W-:Y:S01]  /*2340*/  ISETP.GT.AND P4, PT, R10.reuse, 0x1, PT ;  /* 0x000000010a00780c */ /* 0x040fe20003f84270 */
[----:B------:R-:W-:Y:S01]  /*2350*/  FMUL.FTZ R71, R71, UR6 ;  /* 0x0000000647477c20 */ /* 0x000fe20008410000 */
[----:B------:R-:W-:Y:S01]  /*2360*/  ISETP.GT.AND P5, PT, R10, 0x8, PT ;  /* 0x000000080a00780c */ /* 0x000fe20003fa4270 */
[----:B------:R-:W-:Y:S01]  /*2370*/  FMUL.FTZ R75, R75, UR6 ;  /* 0x000000064b4b7c20 */ /* 0x000fe20008410000 */
[----:B-1----:R-:W-:Y:S01]  /*2380*/  FSEL R38, R32, -INF , P3 ;  /* 0xff80000020267808 */ /* 0x002fe20001800000 */
[----:B------:R-:W-:Y:S01]  /*2390*/  FMUL.FTZ R78, R78, UR6 ;  /* 0x000000064e4e7c20 */ /* 0x000fe20008410000 */
[----:B----4-:R-:W-:Y:S01]  /*23a0*/  FSEL R33, R33, -INF , P4 ;  /* 0xff80000021217808 */ /* 0x010fe20002000000 */
[----:B------:R-:W1:Y:S01]  /*23b0*/  MUFU.TANH R39, R39 ;  /* 0x0000002700277308 */ /* 0x000e620000002400 */
[----:B------:R-:W-:Y:S01]  /*23c0*/  ISETP.GT.AND P3, PT, R10, 0x9, PT ;  /* 0x000000090a00780c */ /* 0x000fe20003f64270 */
[----:B------:R-:W-:Y:S01]  /*23d0*/  FMUL.FTZ R12, R48, UR6 ;  /* 0x00000006300c7c20 */ /* 0x000fe20008410000 */
[----:B---3--:R-:W-:Y:S01]  /*23e0*/  FSEL R102, R30, -INF , P5 ;  /* 0xff8000001e667808 */ /* 0x008fe20002800000 */
[----:B------:R-:W-:Y:S01]  /*23f0*/  FMUL.FTZ R79, R79, UR6 ;  /* 0x000000064f4f7c20 */ /* 0x000fe20008410000 */
[----:B------:R-:W-:Y:S01]  /*2400*/  FMNMX.FTZ R5, R38, R33, !PT ;  /* 0x0000002126057209 */ /* 0x000fe20007810000 */
[----:B------:R-:W-:Y:S01]  /*2410*/  FMUL.FTZ R82, R82, UR6 ;  /* 0x0000000652527c20 */ /* 0x000fe20008410000 */
[----:B------:R-:W-:Y:S01]  /*2420*/  ISETP.GT.AND P4, PT, R10, 0x10, PT ;  /* 0x000000100a00780c */ /* 0x000fe20003f84270 */
[----:B------:R-:W3:Y:S01]  /*2430*/  MUFU.TANH R42, R42 ;  /* 0x0000002a002a7308 */ /* 0x000ee20000002400 */
[----:B------:R-:W-:Y:S01]  /*2440*/  FSEL R104, R104, -INF , P3 ;  /* 0xff80000068687808 */ /* 0x000fe20001800000 */
[----:B------:R-:W-:Y:S01]  /*2450*/  FMUL.FTZ R11, R52, UR6 ;  /* 0x00000006340b7c20 */ /* 0x000fe20008410000 */
[----:B------:R-:W-:Y:S01]  /*2460*/  FMNMX.FTZ R5, R102, R5, !PT ;  /* 0x0000000566057209 */ /* 0x000fe20007810000 */
[----:B------:R-:W-:Y:S01]  /*2470*/  FMUL.FTZ R15, R44, UR6 ;  /* 0x000000062c0f7c20 */ /* 0x000fe20008410000 */
[----:B------:R-:W-:Y:S01]  /*2480*/  ISETP.GT.AND P3, PT, R10, 0x11, PT ;  /* 0x000000110a00780c */ /* 0x000fe20003f64270 */
[----:B------:R-:W-:Y:S01]  /*2490*/  FMUL.FTZ R83, R83, UR6 ;  /* 0x0000000653537c20 */ /* 0x000fe20008410000 */
[----:B0-----:R-:W-:Y:S01]  /*24a0*/  FSEL R106, R34, -INF , P4 ;  /* 0xff800000226a7808 */ /* 0x001fe20002000000 */
[----:B------:R-:W0:Y:S01]  /*24b0*/  MUFU.TANH R43, R43 ;  /* 0x0000002b002b7308 */ /* 0x000e220000002400 */
[----:B------:R-:W-:Y:S01]  /*24c0*/  FMNMX.FTZ R5, R104, R5, !PT ;  /* 0x0000000568057209 */ /* 0x000fe20007810000 */
[----:B------:R-:W-:Y:S01]  /*24d0*/  FMUL.FTZ R86, R86, UR6 ;  /* 0x0000000656567c20 */ /* 0x000fe20008410000 */
[----:B------:R-:W-:Y:S01]  /*24e0*/  ISETP.GT.AND P4, PT, R10, 0x18, PT ;  /* 0x000000180a00780c */ /* 0x000fe20003f84270 */
[----:B------:R-:W-:Y:S01]  /*24f0*/  FMUL.FTZ R2, R56, UR6 ;  /* 0x0000000638027c20 */ /* 0x000fe20008410000 */
[----:B--2---:R-:W-:Y:S01]  /*2500*/  FSEL R108, R35, -INF , P3 ;  /* 0xff800000236c7808 */ /* 0x004fe20001800000 */
[----:B------:R-:W-:Y:S01]  /*2510*/  FMUL.FTZ R87, R87, UR6 ;  /* 0x0000000657577c20 */ /* 0x000fe20008410000 */
[----:B------:R-:W-:Y:S01]  /*2520*/  FMNMX.FTZ R5, R106, R5, !PT ;  /* 0x000000056a057209 */ /* 0x000fe20007810000 */
[----:B------:R-:W2:Y:S01]  /*2530*/  MUFU.TANH R46, R46 ;  /* 0x0000002e002e7308 */ /* 0x000ea20000002400 */
[----:B------:R-:W-:Y:S01]  /*2540*/  ISETP.GT.AND P3, PT, R10, 0x19, PT ;  /* 0x000000190a00780c */ /* 0x000fe20003f64270 */
[----:B------:R-:W-:Y:S01]  /*2550*/  SHFL.IDX PT, R26, R26, RZ, 0x1c1f ;  /* 0x001c1fff1a1a7589 */ /* 0x000fe200000e0000 */
[----:B------:R-:W-:Y:S01]  /*2560*/  FSEL R110, R110, -INF , P4 ;  /* 0xff8000006e6e7808 */ /* 0x000fe20002000000 */
[----:B------:R-:W-:Y:S01]  /*2570*/  ULDC UR4, c[0x0][0x988] ;  /* 0x0002620000047ab9 */ /* 0x000fe20000000800 */
[----:B------:R-:W-:Y:S01]  /*2580*/  FMNMX.FTZ R5, R108, R5, !PT ;  /* 0x000000056c057209 */ /* 0x000fe20007810000 */
[----:B------:R-:W-:Y:S01]  /*2590*/  FMUL.FTZ R88, R24, UR6 ;  /* 0x0000000618587c20 */ /* 0x000fe20008410000 */
[----:B------:R-:W-:Y:S01]  /*25a0*/  ISETP.GT.AND P4, PT, R10, 0x20, PT ;  /* 0x000000200a00780c */ /* 0x000fe20003f84270 */
[----:B------:R-:W4:Y:S01]  /*25b0*/  MUFU.TANH R47, R47 ;  /* 0x0000002f002f7308 */ /* 0x000f220000002400 */
[----:B-1----:R-:W-:Y:S01]  /*25c0*/  FSEL R112, R39, -INF , P3 ;  /* 0xff80000027707808 */ /* 0x002fe20001800000 */
[----:B------:R-:W-:Y:S01]  /*25d0*/  FMUL.FTZ R64, R64, UR6 ;  /* 0x0000000640407c20 */ /* 0x000fe20008410000 */
[----:B------:R-:W-:Y:S01]  /*25e0*/  FMNMX.FTZ R5, R110, R5, !PT ;  /* 0x000000056e057209 */ /* 0x000fe20007810000 */
[----:B------:R-:W-:Y:S01]  /*25f0*/  FMUL.FTZ R24, R37, UR6 ;  /* 0x0000000625187c20 */ /* 0x000fe20008410000 */
[----:B------:R-:W-:Y:S01]  /*2600*/  ISETP.GT.AND P3, PT, R10, 0x21, PT ;  /* 0x000000210a00780c */ /* 0x000fe20003f64270 */
[----:B------:R-:W-:Y:S01]  /*2610*/  FMUL.FTZ R68, R68, UR6 ;  /* 0x0000000644447c20 */ /* 0x000fe20008410000 */
[----:B---3--:R-:W-:Y:S01]  /*2620*/  FSEL R114, R42, -INF , P4 ;  /* 0xff8000002a727808 */ /* 0x008fe20002000000 */
[----:B------:R-:W1:Y:S01]  /*2630*/  MUFU.TANH R50, R50 ;  /* 0x0000003200327308 */ /* 0x000e620000002400 */
[----:B------:R-:W-:Y:S01]  /*2640*/  FMNMX.FTZ R5, R112, R5, !PT ;  /* 0x0000000570057209 */ /* 0x000fe20007810000 */
[----:B------:R-:W-:Y:S01]  /*2650*/  FMUL.FTZ R21, R41, UR6 ;  /* 0x0000000629157c20 */ /* 0x000fe20008410000 */
[----:B------:R-:W-:Y:S01]  /*2660*/  ISETP.GT.AND P4, PT, R10, 0x28, PT ;  /* 0x000000280a00780c */ /* 0x000fe20003f84270 */
[----:B------:R-:W-:Y:S01]  /*2670*/  FMUL.FTZ R72, R72, UR6 ;  /* 0x0000000648487c20 */ /* 0x000fe20008410000 */
[----:B0-----:R-:W-:Y:S01]  /*2680*/  FSEL R100, R43, -INF , P3 ;  /* 0xff8000002b647808 */ /* 0x001fe20001800000 */
[----:B------:R-:W-:Y:S01]  /*2690*/  FMUL.FTZ R76, R76, UR6 ;  /* 0x000000064c4c7c20 */ /* 0x000fe20008410000 */
[----:B------:R-:W-:Y:S01]  /*26a0*/  FMNMX.FTZ R5, R114, R5, !PT ;  /* 0x0000000572057209 */ /* 0x000fe20007810000 */
[----:B------:R-:W0:Y:S01]  /*26b0*/  MUFU.TANH R51, R51 ;  /* 0x0000003300337308 */ /* 0x000e220000002400 */
[----:B------:R-:W-:Y:S01]  /*26c0*/  ISETP.GT.AND P3, PT, R10, 0x29, PT ;  /* 0x000000290a00780c */ /* 0x000fe20003f64270 */
[----:B------:R-:W-:Y:S01]  /*26d0*/  FMUL.FTZ R14, R45, UR6 ;  /* 0x000000062d0e7c20 */ /* 0x000fe20008410000 */
[----:B--2---:R-:W-:Y:S01]  /*26e0*/  FSEL R98, R46, -INF , P4 ;  /* 0xff8000002e627808 */ /* 0x004fe20002000000 */
[----:B------:R-:W-:Y:S01]  /*26f0*/  FMUL.FTZ R80, R80, UR6 ;  /* 0x0000000650507c20 */ /* 0x000fe20008410000 */
[----:B------:R-:W-:Y:S01]  /*2700*/  FMNMX.FTZ R5, R100, R5, !PT ;  /* 0x0000000564057209 */ /* 0x000fe20007810000 */
[----:B------:R-:W-:Y:S01]  /*2710*/  FMUL.FTZ R13, R49, UR6 ;  /* 0x00000006310d7c20 */ /* 0x000fe20008410000 */
[----:B------:R-:W-:Y:S01]  /*2720*/  ISETP.GT.AND P4, PT, R10, 0x30, PT ;  /* 0x000000300a00780c */ /* 0x000fe20003f84270 */
[----:B------:R-:W2:Y:S01]  /*2730*/  MUFU.TANH R54, R54 ;  /* 0x0000003600367308 */ /* 0x000ea20000002400 */
[----:B----4-:R-:W-:Y:S01]  /*2740*/  FSEL R96, R47, -INF , P3 ;  /* 0xff8000002f607808 */ /* 0x010fe20001800000 */
[----:B------:R-:W-:Y:S01]  /*2750*/  FMUL.FTZ R84, R84, UR6 ;  /* 0x0000000654547c20 */ /* 0x000fe20008410000 */
[----:B------:R-:W-:Y:S01]  /*2760*/  FMNMX.FTZ R35, R98, R5, !PT ;  /* 0x0000000562237209 */ /* 0x000fe20007810000 */
[----:B------:R-:W-:Y:S01]  /*2770*/  FMUL.FTZ R5, R74, UR6 ;  /* 0x000000064a057c20 */ /* 0x000fe20008410000 */
[----:B------:R-:W-:Y:S01]  /*2780*/  ISETP.GT.AND P3, PT, R10, 0x31, PT ;  /* 0x000000310a00780c */ /* 0x000fe20003f64270 */
[----:B------:R-:W-:Y:S01]  /*2790*/  FMUL.FTZ R4, R53, UR6 ;  /* 0x0000000635047c20 */ /* 0x000fe20008410000 */
[----:B-1----:R-:W-:Y:S01]  /*27a0*/  FSEL R94, R50, -INF , P4 ;  /* 0xff800000325e7808 */ /* 0x002fe20002000000 */
        /* <DEDUP_REMOVED lines=8> */
[----:B------:R-:W-:Y:S01]  /*2830*/  MUFU.TANH R58, R58 ;  /* 0x0000003a003a7308 */ /* 0x000fe20000002400 */
[----:B------:R-:W-:Y:S01]  /*2840*/  ISETP.GT.AND P3, PT, R10, 0x39, PT ;  /* 0x000000390a00780c */ /* 0x000fe20003f64270 */
[----:B------:R-:W-:Y:S01]  /*2850*/  FMUL.FTZ R65, R65, UR6 ;  /* 0x0000000641417c20 */ /* 0x000fe20008410000 */
[----:B--2---:R-:W-:Y:S01]  /*2860*/  FSEL R74, R54, -INF , P4 ;  /* 0xff800000364a7808 */ /* 0x004fe20002000000 */
[----:B------:R-:W-:Y:S01]  /*2870*/  FMUL.FTZ R69, R69, UR6 ;  /* 0x0000000645457c20 */ /* 0x000fe20008410000 */
[----:B------:R-:W-:Y:S01]  /*2880*/  FMNMX.FTZ R35, R92, R35, !PT ;  /* 0x000000235c237209 */ /* 0x000fe20007810000 */
[----:B------:R-:W-:Y:S01]  /*2890*/  FMUL.FTZ R73, R73, UR6 ;  /* 0x0000000649497c20 */ /* 0x000fe20008410000 */
[----:B------:R-:W-:Y:S01]  /*28a0*/  ISETP.GT.AND P4, PT, R10, 0x40, PT ;  /* 0x000000400a00780c */ /* 0x000fe20003f84270 */
[----:B------:R-:W0:Y:S01]  /*28b0*/  MUFU.TANH R59, R59 ;  /* 0x0000003b003b7308 */ /* 0x000e220000002400 */
[----:B------:R-:W-:Y:S01]  /*28c0*/  FMNMX.FTZ R35, R74, R35, !PT ;  /* 0x000000234a237209 */ /* 0x000fe20007810000 */
[----:B------:R-:W-:Y:S01]  /*28d0*/  FMUL.FTZ R77, R77, UR6 ;  /* 0x000000064d4d7c20 */ /* 0x000fe20008410000 */
[----:B------:R-:W-:Y:S01]  /*28e0*/  FMUL.FTZ R81, R81, UR6 ;  /* 0x0000000651517c20 */ /* 0x000fe20008410000 */
[----:B------:R-:W-:Y:S01]  /*28f0*/  FMUL.FTZ R85, R85, UR6 ;  /* 0x0000000655557c20 */ /* 0x000fe20008410000 */
[----:B------:R2:W-:Y:S01]  /*2900*/  @!P1 SYNCS.ARRIVE.TRANS64.RED.A1T0 RZ, [R0+URZ], RZ ;  /* 0x000000ff00ff99a7 */ /* 0x0005e2000810043f */
[----:B------:R-:W-:Y:S01]  /*2910*/  @UP0 ULDC UR6, c[0x0][0x44c] ;  /* 0x0001130000060ab9 */ /* 0x000fe20000000800 */
[----:B------:R-:W-:Y:S01]  /*2920*/  UIMAD UR8, UR60, UR8, -UR9 ;  /* 0x000000083c0872a4 */ /* 0x000fe2000f8e0a09 */
[----:B------:R-:W3:Y:S01]  /*2930*/  MUFU.TANH R36, R62 ;  /* 0x0000003e00247308 */ /* 0x000ee20000002400 */
[----:B------:R-:W-:-:S07]  /*2940*/  UMOV UR5, UR39 ;  /* 0x0000002700057c82 */ /* 0x000fce0008000000 */
[----:B------:R-:W4:Y:S08]  /*2950*/  MUFU.TANH R63, R63 ;  /* 0x0000003f003f7308 */ /* 0x000f300000002400 */
[----:B------:R1:W-:Y:S08]  /*2960*/  MUFU.TANH R40, R70 ;  /* 0x0000004600287308 */ /* 0x0003f00000002400 */
[----:B------:R5:W2:Y:S01]  /*2970*/  MUFU.TANH R32, R66 ;  /* 0x0000004200207308 */ /* 0x000aa20000002400 */
[----:B-1----:R-:W-:-:S02]  /*2980*/  FSEL R70, R55, -INF , P3 ;  /* 0xff80000037467808 */ /* 0x002fc40001800000 */
[----:B------:R-:W-:Y:S02]  /*2990*/  ISETP.GT.AND P3, PT, R10, 0x41, PT ;  /* 0x000000410a00780c */ /* 0x000fe40003f64270 */
[----:B------:R-:W-:Y:S02]  /*29a0*/  FMNMX.FTZ R35, R70, R35, !PT ;  /* 0x0000002346237209 */ /* 0x000fe40007810000 */
[----:B0-----:R-:W-:Y:S01]  /*29b0*/  FSEL R62, R59, -INF , P3 ;  /* 0xff8000003b3e7808 */ /* 0x001fe20001800000 */
[----:B------:R-:W0:Y:S01]  /*29c0*/  MUFU.TANH R67, R67 ;  /* 0x0000004300437308 */ /* 0x000e220000002400 */
[----:B-----5:R-:W-:Y:S02]  /*29d0*/  FSEL R66, R58, -INF , P4 ;  /* 0xff8000003a427808 */ /* 0x020fe40002000000 */
[----:B------:R-:W-:Y:S02]  /*29e0*/  ISETP.GT.AND P4, PT, R10, 0x48, PT ;  /* 0x000000480a00780c */ /* 0x000fe40003f84270 */
[----:B------:R-:W-:-:S02]  /*29f0*/  FMNMX.FTZ R35, R66, R35, !PT ;  /* 0x0000002342237209 */ /* 0x000fc40007810000 */
[----:B------:R-:W-:Y:S01]  /*2a00*/  ISETP.GT.AND P3, PT, R10, 0x49, PT ;  /* 0x000000490a00780c */ /* 0x000fe20003f64270 */
[----:B------:R-:W1:Y:S01]  /*2a10*/  MUFU.TANH R42, R71 ;  /* 0x00000047002a7308 */ /* 0x000e620000002400 */
[----:B---3--:R-:W-:Y:S02]  /*2a20*/  FSEL R30, R36, -INF , P4 ;  /* 0xff800000241e7808 */ /* 0x008fe40002000000 */
[----:B------:R-:W-:Y:S02]  /*2a30*/  FMNMX.FTZ R35, R62, R35, !PT ;  /* 0x000000233e237209 */ /* 0x000fe40007810000 */
[----:B------:R-:W-:Y:S02]  /*2a40*/  ISETP.GT.AND P4, PT, R10, 0x50, PT ;  /* 0x000000500a00780c */ /* 0x000fe40003f84270 */
[----:B----4-:R-:W-:Y:S01]  /*2a50*/  FSEL R34, R63, -INF , P3 ;  /* 0xff8000003f227808 */ /* 0x010fe20001800000 */
[----:B------:R-:W3:Y:S01]  /*2a60*/  MUFU.TANH R5, R5 ;  /* 0x0000000500057308 */ /* 0x000ee20000002400 */
[----:B------:R-:W-:-:S02]  /*2a70*/  FMNMX.FTZ R35, R30, R35, !PT ;  /* 0x000000231e237209 */ /* 0x000fc40007810000 */
[----:B------:R-:W-:Y:S02]  /*2a80*/  ISETP.GT.AND P3, PT, R10, 0x51, PT ;  /* 0x000000510a00780c */ /* 0x000fe40003f64270 */
[----:B--2---:R-:W-:Y:S02]  /*2a90*/  FSEL R32, R32, -INF , P4 ;  /* 0xff80000020207808 */ /* 0x004fe40002000000 */
[----:B------:R-:W-:Y:S01]  /*2aa0*/  FMNMX.FTZ R35, R34, R35, !PT ;  /* 0x0000002322237209 */ /* 0x000fe20007810000 */
[----:B------:R-:W2:Y:S01]  /*2ab0*/  MUFU.TANH R46, R75 ;  /* 0x0000004b002e7308 */ /* 0x000ea20000002400 */
[----:B------:R-:W-:Y:S02]  /*2ac0*/  ISETP.GT.AND P4, PT, R10, 0x58, PT ;  /* 0x000000580a00780c */ /* 0x000fe40003f84270 */
[----:B0-----:R-:W-:Y:S02]  /*2ad0*/  FSEL R36, R67, -INF , P3 ;  /* 0xff80000043247808 */ /* 0x001fe40001800000 */
[----:B------:R-:W-:-:S02]  /*2ae0*/  FMNMX.FTZ R35, R32, R35, !PT ;  /* 0x0000002320237209 */ /* 0x000fc40007810000 */
[----:B------:R-:W-:Y:S01]  /*2af0*/  ISETP.GT.AND P3, PT, R10, 0x59, PT ;  /* 0x000000590a00780c */ /* 0x000fe20003f64270 */
[----:B------:R-:W0:Y:S01]  /*2b00*/  MUFU.TANH R48, R78 ;  /* 0x0000004e00307308 */ /* 0x000e220000002400 */
[----:B------:R-:W-:Y:S02]  /*2b10*/  FSEL R40, R40, -INF , P4 ;  /* 0xff80000028287808 */ /* 0x000fe40002000000 */
[----:B------:R-:W-:Y:S02]  /*2b20*/  FMNMX.FTZ R35, R36, R35, !PT ;  /* 0x0000002324237209 */ /* 0x000fe40007810000 */
[----:B------:R-:W-:Y:S02]  /*2b30*/  ISETP.GT.AND P4, PT, R10, 0x60, PT ;  /* 0x000000600a00780c */ /* 0x000fe40003f84270 */
[----:B-1----:R-:W-:Y:S01]  /*2b40*/  FSEL R42, R42, -INF , P3 ;  /* 0xff8000002a2a7808 */ /* 0x002fe20001800000 */
[----:B------:R-:W1:Y:S01]  /*2b50*/  MUFU.TANH R50, R79 ;  /* 0x0000004f00327308 */ /* 0x000e620000002400 */
[----:B------:R-:W-:-:S02]  /*2b60*/  FMNMX.FTZ R35, R40, R35, !PT ;  /* 0x0000002328237209 */ /* 0x000fc40007810000 */
[----:B------:R-:W-:Y:S02]  /*2b70*/  ISETP.GT.AND P3, PT, R10, 0x61, PT ;  /* 0x000000610a00780c */ /* 0x000fe40003f64270 */
[----:B---3--:R-:W-:Y:S02]  /*2b80*/  FSEL R44, R5, -INF , P4 ;  /* 0xff800000052c7808 */ /* 0x008fe40002000000 */
[----:B------:R-:W-:Y:S01]  /*2b90*/  FMNMX.FTZ R35, R42, R35, !PT ;  /* 0x000000232a237209 */ /* 0x000fe20007810000 */
[----:B------:R-:W3:Y:S01]  /*2ba0*/  MUFU.TANH R52, R82 ;  /* 0x0000005200347308 */ /* 0x000ee20000002400 */
[----:B------:R-:W-:Y:S02]  /*2bb0*/  ISETP.GT.AND P4, PT, R10, 0x68, PT ;  /* 0x000000680a00780c */ /* 0x000fe40003f84270 */
[----:B--2---:R-:W-:Y:S02]  /*2bc0*/  FSEL R46, R46, -INF , P3 ;  /* 0xff8000002e2e7808 */ /* 0x004fe40001800000 */
[----:B------:R-:W-:-:S02]  /*2bd0*/  FMNMX.FTZ R35, R44, R35, !PT ;  /* 0x000000232c237209 */ /* 0x000fc40007810000 */
[----:B------:R-:W-:Y:S01]  /*2be0*/  ISETP.GT.AND P3, PT, R10, 0x69, PT ;  /* 0x000000690a00780c */ /* 0x000fe20003f64270 */
[----:B------:R-:W2:Y:S01]  /*2bf0*/  MUFU.TANH R54, R83 ;  /* 0x0000005300367308 */ /* 0x000ea20000002400 */
[----:B0-----:R-:W-:Y:S02]  /*2c00*/  FSEL R48, R48, -INF , P4 ;  /* 0xff80000030307808 */ /* 0x001fe40002000000 */
[----:B------:R-:W-:Y:S02]  /*2c10*/  FMNMX.FTZ R35, R46, R35, !PT ;  /* 0x000000232e237209 */ /* 0x000fe40007810000 */
[----:B------:R-:W-:Y:S02]  /*2c20*/  ISETP.GT.AND P4, PT, R10, 0x70, PT ;  /* 0x000000700a00780c */ /* 0x000fe40003f84270 */
[----:B-1----:R-:W-:Y:S01]  /*2c30*/  FSEL R50, R50, -INF , P3 ;  /* 0xff80000032327808 */ /* 0x002fe20001800000 */
[----:B------:R-:W0:Y:S01]  /*2c40*/  MUFU.TANH R56, R86 ;  /* 0x0000005600387308 */ /* 0x000e220000002400 */
[----:B------:R-:W-:-:S02]  /*2c50*/  FMNMX.FTZ R35, R48, R35, !PT ;  /* 0x0000002330237209 */ /* 0x000fc40007810000 */
[----:B------:R-:W-:Y:S02]  /*2c60*/  ISETP.GT.AND P3, PT, R10, 0x71, PT ;  /* 0x000000710a00780c */ /* 0x000fe40003f64270 */
[----:B---3--:R-:W-:Y:S02]  /*2c70*/  FSEL R52, R52, -INF , P4 ;  /* 0xff80000034347808 */ /* 0x008fe40002000000 */
[----:B------:R-:W-:Y:S01]  /*2c80*/  FMNMX.FTZ R35, R50, R35, !PT ;  /* 0x0000002332237209 */ /* 0x000fe20007810000 */
[----:B------:R-:W1:Y:S01]  /*2c90*/  MUFU.TANH R58, R87 ;  /* 0x00000057003a7308 */ /* 0x000e620000002400 */
[----:B------:R-:W-:Y:S02]  /*2ca0*/  ISETP.GT.AND P4, PT, R10, 0x78, PT ;  /* 0x000000780a00780c */ /* 0x000fe40003f84270 */
[----:B--2---:R-:W-:Y:S02]  /*2cb0*/  FSEL R54, R54, -INF , P3 ;  /* 0xff80000036367808 */ /* 0x004fe40001800000 */
[----:B------:R-:W-:-:S02]  /*2cc0*/  FMNMX.FTZ R35, R52, R35, !PT ;  /* 0x0000002334237209 */ /* 0x000fc40007810000 */
[----:B------:R-:W-:Y:S01]  /*2cd0*/  ISETP.GT.AND P3, PT, R10, 0x79, PT ;  /* 0x000000790a00780c */ /* 0x000fe20003f64270 */
[----:B------:R-:W2:Y:S01]  /*2ce0*/  MUFU.TANH R88, R88 ;  /* 0x0000005800587308 */ /* 0x000ea20000002400 */
[----:B0-----:R-:W-:Y:S02]  /*2cf0*/  FSEL R56, R56, -INF , P4 ;  /* 0xff80000038387808 */ /* 0x001fe40002000000 */
[----:B------:R-:W-:-:S04]  /*2d00*/  FMNMX.FTZ R35, R54, R35, !PT ;  /* 0x0000002336237209 */ /* 0x000fc80007810000 */
[----:B------:R-:W-:Y:S01]  /*2d10*/  FMNMX.FTZ R35, R56, R35, !PT ;  /* 0x0000002338237209 */ /* 0x000fe20007810000 */
[----:B------:R-:W0:Y:S01]  /*2d20*/  MUFU.TANH R89, R89 ;  /* 0x0000005900597308 */ /* 0x000e220000002400 */
[----:B-1----:R-:W-:-:S04]  /*2d30*/  FSEL R58, R58, -INF , P3 ;  /* 0xff8000003a3a7808 */ /* 0x002fc80001800000 */
[----:B------:R-:W-:-:S03]  /*2d40*/  FMNMX.FTZ R35, R58, R35, !PT ;  /* 0x000000233a237209 */ /* 0x000fc60007810000 */
[----:B------:R-:W1:Y:S02]  /*2d50*/  MUFU.TANH R91, R91 ;  /* 0x0000005b005b7308 */ /* 0x000e640000002400 */
[----:B------:R-:W3:Y:S06]  /*2d60*/  SHFL.BFLY PT, R10, R35, 0x2, 0x1f ;  /* 0x0c401f00230a7f89 */ /* 0x000eec00000e0000 */
[----:B------:R-:W4:Y:S08]  /*2d70*/  MUFU.TANH R90, R90 ;  /* 0x0000005a005a7308 */ /* 0x000f300000002400 */
[----:B------:R-:W5:Y:S08]  /*2d80*/  MUFU.TANH R28, R28 ;  /* 0x0000001c001c7308 */ /* 0x000f700000002400 */
[----:B------:R-:W5:Y:S01]  /*2d90*/  MUFU.TANH R29, R29 ;  /* 0x0000001d001d7308 */ /* 0x000f620000002400 */
[----:B---3--:R-:W-:-:S05]  /*2da0*/  FMNMX.FTZ R5, R35, R10, !PT ;  /* 0x0000000a23057209 */ /* 0x008fca0007810000 */
[----:B------:R-:W3:Y:S02]  /*2db0*/  SHFL.BFLY PT, R10, R5, 0x1, 0x1f ;  /* 0x0c201f00050a7f89 */ /* 0x000ee400000e0000 */
[----:B------:R-:W5:Y:S08]  /*2dc0*/  MUFU.TANH R25, R25 ;  /* 0x0000001900197308 */ /* 0x000f700000002400 */
[----:B------:R1:W-:Y:S08]  /*2dd0*/  MUFU.TANH R37, R64 ;  /* 0x0000004000257308 */ /* 0x0003f00000002400 */
[----:B------:R-:W5:Y:S01]  /*2de0*/  MUFU.TANH R24, R24 ;  /* 0x0000001800187308 */ /* 0x000f620000002400 */
[----:B---3--:R-:W-:Y:S01]  /*2df0*/  FMNMX.FTZ R10, R5, R10, !PT ;  /* 0x0000000a050a7209 */ /* 0x008fe20007810000 */
[----:B------:R-:W-:-:S06]  /*2e00*/  IMAD.U32 R5, RZ, RZ, UR4 ;  /* 0x00000004ff057e24 */ /* 0x000fcc000f8e00ff */
[----:B------:R-:W-:Y:S01]  /*2e10*/  MUFU.TANH R20, R20 ;  /* 0x0000001400147308 */ /* 0x000fe20000002400 */
[----:B------:R-:W-:Y:S01]  /*2e20*/  UIADD3 UR4, UR7, -0x2, URZ ;  /* 0xfffffffe07047890 */ /* 0x000fe2000fffe03f */
[C---:B------:R-:W-:Y:S01]  /*2e30*/  FSETP.NEU.FTZ.AND P3, PT, R10.reuse, -INF , PT ;  /* 0xff8000000a00780b */ /* 0x040fe20003f7d000 */
[----:B------:R-:W-:Y:S01]  /*2e40*/  FMUL.FTZ R35, R10, R5 ;  /* 0x000000050a237220 */ /* 0x000fe20000410000 */
[----:B------:R-:W-:-:S04]  /*2e50*/  UIMAD.WIDE.U32 UR6, UR39, UR6, URZ ;  /* 0x00000006270672a5 */ /* 0x000fc8000f8e003f */
[----:B------:R-:W-:Y:S01]  /*2e60*/  FSEL R35, R35, RZ, P3 ;  /* 0x000000ff23237208 */ /* 0x000fe20001800000 */
[----:B------:R5:W-:Y:S04]  /*2e70*/  MUFU.TANH R39, R68 ;  /* 0x0000004400277308 */ /* 0x000be80000002400 */
[-CC-:B------:R-:W-:Y:S01]  /*2e80*/  FFMA.FTZ R181, R38, R5.reuse, -R35.reuse ;  /* 0x0000000526b57223 */ /* 0x180fe20000010823 */
[----:B------:R-:W-:Y:S02]  /*2e90*/  VIADD R38, R31, -UR9 ;  /* 0x800000091f267c36 */ /* 0x000fe40008000000 */
[-CC-:B------:R-:W-:Y:S01]  /*2ea0*/  FFMA.FTZ R183, R102, R5.reuse, -R35.reuse ;  /* 0x0000000566b77223 */ /* 0x180fe20000010823 */
[-CC-:B------:R-:W-:Y:S01]  /*2eb0*/  FFMA.FTZ R177, R106, R5.reuse, -R35.reuse ;  /* 0x000000056ab17223 */ /* 0x180fe20000010823 */
[----:B------:R-:W3:Y:S01]  /*2ec0*/  MUFU.TANH R21, R21 ;  /* 0x0000001500157308 */ /* 0x000ee20000002400 */
[-C--:B------:R-:W-:Y:S01]  /*2ed0*/  FFMA.FTZ R108, R108, R5.reuse, -R35 ;  /* 0x000000056c6c7223 */ /* 0x080fe20000010823 */
[----:B------:R-:W-:Y:S01]  /*2ee0*/  VIADDMNMX R27, R26, R38, R27, PT ;  /* 0x000000261a1b7246 */ /* 0x000fe2000380011b */
[-CC-:B------:R-:W-:Y:S01]  /*2ef0*/  FFMA.FTZ R38, R104, R5.reuse, -R35.reuse ;  /* 0x0000000568267223 */ /* 0x180fe20000010823 */
[-CC-:B------:R-:W-:Y:S01]  /*2f00*/  FFMA.FTZ R175, R98, R5.reuse, -R35.reuse ;  /* 0x0000000562af7223 */ /* 0x180fe20000010823 */
[-CC-:B------:R-:W-:Y:S01]  /*2f10*/  FFMA.FTZ R179, R110, R5.reuse, -R35.reuse ;  /* 0x000000056eb37223 */ /* 0x180fe20000010823 */
[C---:B------:R-:W-:Y:S01]  /*2f20*/  ISETP.GT.AND P3, PT, R27.reuse, RZ, PT ;  /* 0x000000ff1b00720c */ /* 0x040fe20003f64270 */
[-CC-:B------:R-:W-:Y:S01]  /*2f30*/  FFMA.FTZ R112, R112, R5.reuse, -R35.reuse ;  /* 0x0000000570707223 */ /* 0x180fe20000010823 */
[C---:B------:R-:W-:Y:S01]  /*2f40*/  ISETP.GT.AND P4, PT, R27.reuse, 0x1, PT ;  /* 0x000000011b00780c */ /* 0x040fe20003f84270 */
[----:B------:R3:W-:Y:S01]  /*2f50*/  MUFU.TANH R116, R72 ;  /* 0x0000004800747308 */ /* 0x0007e20000002400 */
[----:B------:R-:W-:Y:S01]  /*2f60*/  ISETP.GT.AND P5, PT, R27, 0x8, PT ;  /* 0x000000081b00780c */ /* 0x000fe20003fa4270 */
[-CC-:B------:R-:W-:Y:S01]  /*2f70*/  FFMA.FTZ R169, R94, R5.reuse, -R35.reuse ;  /* 0x000000055ea97223 */ /* 0x180fe20000010823 */
[----:B--2---:R-:W-:Y:S01]  /*2f80*/  FSEL R88, R88, -INF , P3 ;  /* 0xff80000058587808 */ /* 0x004fe20001800000 */
[-CC-:B------:R-:W-:Y:S01]  /*2f90*/  FFMA.FTZ R173, R114, R5.reuse, -R35.reuse ;  /* 0x0000000572ad7223 */ /* 0x180fe20000010823 */
[----:B0-----:R-:W-:Y:S01]  /*2fa0*/  FSEL R89, R89, -INF , P4 ;  /* 0xff80000059597808 */ /* 0x001fe20002000000 */
[-CC-:B------:R-:W-:Y:S01]  /*2fb0*/  FFMA.FTZ R171, R74, R5.reuse, -R35.reuse ;  /* 0x000000054aab7223 */ /* 0x180fe20000010823 */
[----:B------:R-:W-:Y:S01]  /*2fc0*/  ISETP.GT.AND P3, PT, R27, 0x9, PT ;  /* 0x000000091b00780c */ /* 0x000fe20003f64270 */
[----:B------:R-:W-:Y:S01]  /*2fd0*/  MUFU.TANH R15, R15 ;  /* 0x0000000f000f7308 */ /* 0x000fe20000002400 */
[----:B-1----:R-:W-:Y:S01]  /*2fe0*/  FSEL R64, R91, -INF , P5 ;  /* 0xff8000005b407808 */ /* 0x002fe20002800000 */
[--C-:B------:R-:W-:Y:S01]  /*2ff0*/  FFMA.FTZ R165, R66, R5, -R35.reuse ;  /* 0x0000000542a57223 */ /* 0x100fe20000010823 */
[----:B------:R-:W-:Y:S01]  /*3000*/  FMNMX.FTZ R31, R88, R89, !PT ;  /* 0x00000059581f7209 */ /* 0x000fe20007810000 */
[-CC-:B------:R-:W-:Y:S01]  /*3010*/  FFMA.FTZ R33, R33, R5.reuse, -R35.reuse ;  /* 0x0000000521217223 */ /* 0x180fe20000010823 */
[C---:B------:R-:W-:Y:S01]  /*3020*/  ISETP.GT.AND P4, PT, R27.reuse, 0x10, PT ;  /* 0x000000101b00780c */ /* 0x040fe20003f84270 */
[--C-:B------:R-:W-:Y:S01]  /*3030*/  FFMA.FTZ R167, R30, R5, -R35.reuse ;  /* 0x000000051ea77223 */ /* 0x100fe20000010823 */
[----:B----4-:R-:W-:Y:S01]  /*3040*/  FSEL R90, R90, -INF , P3 ;  /* 0xff8000005a5a7808 */ /* 0x010fe20001800000 */
[----:B------:R0:W-:Y:S01]  /*3050*/  MUFU.TANH R118, R76 ;  /* 0x0000004c00767308 */ /* 0x0001e20000002400 */
[----:B------:R-:W-:Y:S01]  /*3060*/  FMNMX.FTZ R31, R64, R31, !PT ;  /* 0x0000001f401f7209 */ /* 0x000fe20007810000 */
[-CC-:B------:R-:W-:Y:S01]  /*3070*/  FFMA.FTZ R30, R34, R5.reuse, -R35.reuse ;  /* 0x00000005221e7223 */ /* 0x180fe20000010823 */
[C---:B------:R-:W-:Y:S01]  /*3080*/  ISETP.GT.AND P3, PT, R27.reuse, 0x11, PT ;  /* 0x000000111b00780c */ /* 0x040fe20003f64270 */
[-CC-:B------:R-:W-:Y:S01]  /*3090*/  FFMA.FTZ R161, R32, R5.reuse, -R35.reuse ;  /* 0x0000000520a17223 */ /* 0x180fe20000010823 */
[----:B-----5:R-:W-:Y:S01]  /*30a0*/  FSEL R68, R28, -INF , P4 ;  /* 0xff8000001c447808 */ /* 0x020fe20002000000 */
[--C-:B------:R-:W-:Y:S01]  /*30b0*/  FFMA.FTZ R28, R70, R5, -R35.reuse ;  /* 0x00000005461c7223 */ /* 0x100fe20000010823 */
[----:B------:R-:W-:Y:S01]  /*30c0*/  FMNMX.FTZ R31, R90, R31, !PT ;  /* 0x0000001f5a1f7209 */ /* 0x000fe20007810000 */
[----:B------:R-:W1:Y:S01]  /*30d0*/  MUFU.TANH R14, R14 ;  /* 0x0000000e000e7308 */ /* 0x000e620000002400 */
[----:B------:R-:W-:Y:S01]  /*30e0*/  ISETP.GT.AND P4, PT, R27, 0x18, PT ;  /* 0x000000181b00780c */ /* 0x000fe20003f84270 */
[-CC-:B------:R-:W-:Y:S01]  /*30f0*/  FFMA.FTZ R32, R36, R5.reuse, -R35.reuse ;  /* 0x0000000524207223 */ /* 0x180fe20000010823 */
[----:B---3--:R-:W-:Y:S01]  /*3100*/  FSEL R72, R29, -INF , P3 ;  /* 0xff8000001d487808 */ /* 0x008fe20001800000 */
[--C-:B------:R-:W-:Y:S01]  /*3110*/  FFMA.FTZ R163, R40, R5, -R35.reuse ;  /* 0x0000000528a37223 */ /* 0x100fe20000010823 */
[----:B------:R-:W-:Y:S01]  /*3120*/  FMNMX.FTZ R31, R68, R31, !PT ;  /* 0x0000001f441f7209 */ /* 0x000fe20007810000 */
[-CC-:B------:R-:W-:Y:S01]  /*3130*/  FFMA.FTZ R42, R42, R5.reuse, -R35.reuse ;  /* 0x000000052a2a7223 */ /* 0x180fe20000010823 */
[----:B------:R-:W-:Y:S01]  /*3140*/  ISETP.GT.AND P3, PT, R27, 0x19, PT ;  /* 0x000000191b00780c */ /* 0x000fe20003f64270 */
[----:B------:R-:W-:Y:S01]  /*3150*/  MUFU.TANH R12, R12 ;  /* 0x0000000c000c7308 */ /* 0x000fe20000002400 */
[----:B0-----:R-:W-:Y:S01]  /*3160*/  FSEL R76, R25, -INF , P4 ;  /* 0xff800000194c7808 */ /* 0x001fe20002000000 */
[--C-:B------:R-:W-:Y:S01]  /*3170*/  FFMA.FTZ R44, R44, R5, -R35.reuse ;  /* 0x000000052c2c7223 */ /* 0x100fe20000010823 */
[----:B------:R-:W-:Y:S01]  /*3180*/  FMNMX.FTZ R31, R72, R31, !PT ;  /* 0x0000001f481f7209 */ /* 0x000fe20007810000 */
[-CC-:B------:R-:W-:Y:S01]  /*3190*/  FFMA.FTZ R46, R46, R5.reuse, -R35.reuse ;  /* 0x000000052e2e7223 */ /* 0x180fe20000010823 */
[C---:B------:R-:W-:Y:S01]  /*31a0*/  ISETP.GT.AND P4, PT, R27.reuse, 0x20, PT ;  /* 0x000000201b00780c */ /* 0x040fe20003f84270 */
[--C-:B------:R-:W-:Y:S01]  /*31b0*/  FFMA.FTZ R48, R48, R5, -R35.reuse ;  /* 0x0000000530307223 */ /* 0x100fe20000010823 */
[----:B------:R-:W-:Y:S01]  /*31c0*/  FSEL R78, R24, -INF , P3 ;  /* 0xff800000184e7808 */ /* 0x000fe20001800000 */
[----:B------:R0:W-:Y:S01]  /*31d0*/  MUFU.TANH R120, R80 ;  /* 0x0000005000787308 */ /* 0x0001e20000002400 */
[----:B------:R-:W-:Y:S01]  /*31e0*/  FMNMX.FTZ R31, R76, R31, !PT ;  /* 0x0000001f4c1f7209 */ /* 0x000fe20007810000 */
[-CC-:B------:R-:W-:Y:S01]  /*31f0*/  FFMA.FTZ R50, R50, R5.reuse, -R35.reuse ;  /* 0x0000000532327223 */ /* 0x180fe20000010823 */
[----:B------:R-:W-:Y:S01]  /*3200*/  ISETP.GT.AND P3, PT, R27, 0x21, PT ;  /* 0x000000211b00780c */ /* 0x000fe20003f64270 */
[--C-:B------:R-:W-:Y:S01]  /*3210*/  FFMA.FTZ R52, R52, R5, -R35.reuse ;  /* 0x0000000534347223 */ /* 0x100fe20000010823 */
[----:B------:R-:W-:Y:S01]  /*3220*/  FMNMX.FTZ R31, R78, R31, !PT ;  /* 0x0000001f4e1f7209 */ /* 0x000fe20007810000 */
[-CC-:B------:R-:W-:Y:S01]  /*3230*/  FFMA.FTZ R54, R54, R5.reuse, -R35.reuse ;  /* 0x0000000536367223 */ /* 0x180fe20000010823 */
[----:B------:R-:W-:Y:S01]  /*3240*/  FSEL R82, R21, -INF , P3 ;  /* 0xff80000015527808 */ /* 0x000fe20001800000 */
[----:B------:R-:W2:Y:S01]  /*3250*/  MUFU.TANH R13, R13 ;  /* 0x0000000d000d7308 */ /* 0x000ea20000002400 */
[----:B0-----:R-:W-:Y:S01]  /*3260*/  FSEL R80, R20, -INF , P4 ;  /* 0xff80000014507808 */ /* 0x001fe20002000000 */
[-CC-:B------:R-:W-:Y:S01]  /*3270*/  FFMA.FTZ R20, R92, R5.reuse, -R35.reuse ;  /* 0x000000055c147223 */ /* 0x180fe20000010823 */
[C---:B------:R-:W-:Y:S01]  /*3280*/  ISETP.GT.AND P4, PT, R27.reuse, 0x28, PT ;  /* 0x000000281b00780c */ /* 0x040fe20003f84270 */
[----:B------:R-:W-:Y:S01]  /*3290*/  FFMA.FTZ R56, R56, R5, -R35 ;  /* 0x0000000538387223 */ /* 0x000fe20000010823 */
[----:B------:R-:W-:Y:S01]  /*32a0*/  FMNMX.FTZ R31, R80, R31, !PT ;  /* 0x0000001f501f7209 */ /* 0x000fe20007810000 */
[----:B------:R-:W-:Y:S01]  /*32b0*/  @UP0 ULDC UR9, c[0x0][0x450] ;  /* 0x0001140000090ab9 */ /* 0x000fe20000000800 */
[----:B------:R-:W-:Y:S01]  /*32c0*/  ISETP.GT.AND P3, PT, R27, 0x29, PT ;  /* 0x000000291b00780c */ /* 0x000fe20003f64270 */
[----:B------:R-:W0:Y:S01]  /*32d0*/  MUFU.TANH R11, R11 ;  /* 0x0000000b000b7308 */ /* 0x000e220000002400 */
[----:B------:R-:W-:Y:S01]  /*32e0*/  FMNMX.FTZ R31, R82, R31, !PT ;  /* 0x0000001f521f7209 */ /* 0x000fe20007810000 */
[----:B------:R-:W-:Y:S01]  /*32f0*/  @UP0 USHF.R.U32.HI UR5, URZ, UR9, UR7 ;  /* 0x000000093f050299 */ /* 0x000fe20008011607 */
[----:B-1----:R-:W-:-:S02]  /*3300*/  FSEL R86, R14, -INF , P3 ;  /* 0xff8000000e567808 */ /* 0x002fc40001800000 */
[----:B------:R-:W-:Y:S01]  /*3310*/  ISETP.GT.AND P3, PT, R27, 0x31, PT ;  /* 0x000000311b00780c */ /* 0x000fe20003f64270 */
[----:B------:R-:W-:Y:S02]  /*3320*/  UIADD3 UR8, UR8, UR5, URZ ;  /* 0x0000000508087290 */ /* 0x000fe4000fffe03f */
[----:B------:R1:W-:Y:S01]  /*3330*/  MUFU.TANH R122, R84 ;  /* 0x00000054007a7308 */ /* 0x0003e20000002400 */
[----:B--2---:R-:W-:Y:S01]  /*3340*/  FSEL R104, R13, -INF , P3 ;  /* 0xff8000000d687808 */ /* 0x004fe20001800000 */
[----:B------:R-:W-:Y:S01]  /*3350*/  USHF.R.S32.HI UR5, URZ, 0x1f, UR8 ;  /* 0x0000001f3f057899 */ /* 0x000fe20008011408 */
[----:B------:R-:W-:-:S03]  /*3360*/  ISETP.GT.AND P3, PT, R27, 0x39, PT ;  /* 0x000000391b00780c */ /* 0x000fc60003f64270 */
[----:B------:R-:W-:Y:S02]  /*3370*/  ULEA.HI UR5, UR5, UR8, URZ, 0x7 ;  /* 0x0000000805057291 */ /* 0x000fe4000f8f383f */
[----:B------:R-:W2:Y:S01]  /*3380*/  MUFU.TANH R4, R4 ;  /* 0x0000000400047308 */ /* 0x000ea20000002400 */
[----:B-1----:R-:W-:Y:S01]  /*3390*/  FSEL R84, R15, -INF , P4 ;  /* 0xff8000000f547808 */ /* 0x002fe20002000000 */
[----:B------:R-:W-:Y:S01]  /*33a0*/  USHF.R.S32.HI UR5, URZ, 0x7, UR5 ;  /* 0x000000073f057899 */ /* 0x000fe20008011405 */
[C---:B------:R-:W-:Y:S02]  /*33b0*/  ISETP.GT.AND P4, PT, R27.reuse, 0x30, PT ;  /* 0x000000301b00780c */ /* 0x040fe40003f84270 */
[----:B------:R-:W-:Y:S01]  /*33c0*/  FMNMX.FTZ R31, R84, R31, !PT ;  /* 0x0000001f541f7209 */ /* 0x000fe20007810000 */
[----:B------:R-:W-:Y:S01]  /*33d0*/  UISETP.LT.AND UP1, UPT, URZ, UR5, UPT ;  /* 0x000000053f00728c */ /* 0x000fe2000bf21270 */
[----:B------:R-:W-:Y:S01]  /*33e0*/  FSEL R102, R12, -INF , P4 ;  /* 0xff8000000c667808 */ /* 0x000fe20002000000 */
[----:B------:R-:W-:Y:S01]  /*33f0*/  MUFU.TANH R2, R2 ;  /* 0x0000000200027308 */ /* 0x000fe20000002400 */
[----:B------:R-:W-:Y:S01]  /*3400*/  FMNMX.FTZ R31, R86, R31, !PT ;  /* 0x0000001f561f7209 */ /* 0x000fe20007810000 */
[----:B------:R-:W-:Y:S01]  /*3410*/  USEL UR10, URZ, UR5, !UP1 ;  /* 0x000000053f0a7287 */ /* 0x000fe2000c800000 */
[----:B------:R-:W-:-:S02]  /*3420*/  ISETP.GT.AND P4, PT, R27, 0x38, PT ;  /* 0x000000381b00780c */ /* 0x000fc40003f84270 */
[----:B------:R-:W-:Y:S01]  /*3430*/  FMNMX.FTZ R31, R102, R31, !PT ;  /* 0x0000001f661f7209 */ /* 0x000fe20007810000 */
[----:B------:R-:W-:Y:S01]  /*3440*/  UISETP.GE.AND UP1, UPT, UR4, UR10, UPT ;  /* 0x0000000a0400728c */ /* 0x000fe2000bf26270 */
[----:B0-----:R-:W-:Y:S01]  /*3450*/  FSEL R106, R11, -INF , P4 ;  /* 0xff8000000b6a7808 */ /* 0x001fe20002000000 */
[----:B------:R-:W0:Y:S01]  /*3460*/  MUFU.TANH R3, R3 ;  /* 0x0000000300037308 */ /* 0x000e220000002400 */
[----:B------:R-:W-:Y:S01]  /*3470*/  FMNMX.FTZ R31, R104, R31, !PT ;  /* 0x0000001f681f7209 */ /* 0x000fe20007810000 */
[----:B------:R-:W-:Y:S01]  /*3480*/  FFMA.FTZ R11, R100, R5, -R35 ;  /* 0x00000005640b7223 */ /* 0x000fe20000010823 */
[C---:B------:R-:W-:Y:S02]  /*3490*/  ISETP.GT.AND P4, PT, R27.reuse, 0x40, PT ;  /* 0x000000401b00780c */ /* 0x040fe40003f84270 */
[----:B--2---:R-:W-:Y:S02]  /*34a0*/  FSEL R100, R4, -INF , P3 ;  /* 0xff80000004647808 */ /* 0x004fe40001800000 */
[----:B------:R-:W-:Y:S01]  /*34b0*/  FMNMX.FTZ R31, R106, R31, !PT ;  /* 0x0000001f6a1f7209 */ /* 0x000fe20007810000 */
[----:B------:R-:W1:Y:S01]  /*34c0*/  MUFU.TANH R60, R60 ;  /* 0x0000003c003c7308 */ /* 0x000e620000002400 */
[----:B------:R-:W-:-:S02]  /*34d0*/  ISETP.GT.AND P3, PT, R27, 0x41, PT ;  /* 0x000000411b00780c */ /* 0x000fc40003f64270 */
[----:B------:R-:W-:-:S05]  /*34e0*/  FMNMX.FTZ R31, R100, R31, !PT ;  /* 0x0000001f641f7209 */ /* 0x000fca0007810000 */
[----:B------:R-:W2:Y:S01]  /*34f0*/  MUFU.TANH R61, R61 ;  /* 0x0000003d003d7308 */ /* 0x000ea20000002400 */
[----:B0-----:R-:W-:Y:S02]  /*3500*/  FSEL R98, R3, -INF , P3 ;  /* 0xff80000003627808 */ /* 0x001fe40001800000 */
[----:B------:R-:W-:-:S05]  /*3510*/  ISETP.GT.AND P3, PT, R27, 0x49, PT ;  /* 0x000000491b00780c */ /* 0x000fca0003f64270 */
[----:B------:R0:W-:Y:S08]  /*3520*/  MUFU.EX2 R24, R108 ;  /* 0x0000006c00187308 */ /* 0x0001f00000000800 */
[----:B------:R-:W3:Y:S01]  /*3530*/  MUFU.TANH R65, R65 ;  /* 0x0000004100417308 */ /* 0x000ee20000002400 */
[----:B0-----:R-:W-:Y:S01]  /*3540*/  FSEL R108, R2, -INF , P4 ;  /* 0xff800000026c7808 */ /* 0x001fe20002000000 */
[----:B------:R-:W-:Y:S01]  /*3550*/  FFMA.FTZ R2, R96, R5, -R35 ;  /* 0x0000000560027223 */ /* 0x000fe20000010823 */
[----:B------:R-:W-:-:S02]  /*3560*/  ISETP.GT.AND P4, PT, R27, 0x48, PT ;  /* 0x000000481b00780c */ /* 0x000fc40003f84270 */
[----:B------:R-:W-:Y:S02]  /*3570*/  FMNMX.FTZ R31, R108, R31, !PT ;  /* 0x0000001f6c1f7209 */ /* 0x000fe40007810000 */
[----:B-1----:R-:W-:Y:S01]  /*3580*/  FSEL R110, R60, -INF , P4 ;  /* 0xff8000003c6e7808 */ /* 0x002fe20002000000 */
[----:B------:R-:W0:Y:S01]  /*3590*/  MUFU.TANH R69, R69 ;  /* 0x0000004500457308 */ /* 0x000e220000002400 */
[----:B------:R-:W-:Y:S01]  /*35a0*/  FMNMX.FTZ R31, R98, R31, !PT ;  /* 0x0000001f621f7209 */ /* 0x000fe20007810000 */
[-CC-:B------:R-:W-:Y:S01]  /*35b0*/  FFMA.FTZ R60, R62, R5.reuse, -R35.reuse ;  /* 0x000000053e3c7223 */ /* 0x180fe20000010823 */
[----:B------:R-:W-:Y:S01]  /*35c0*/  ISETP.GT.AND P4, PT, R27, 0x50, PT ;  /* 0x000000501b00780c */ /* 0x000fe20003f84270 */
[----:B------:R-:W-:Y:S01]  /*35d0*/  FFMA.FTZ R35, R58, R5, -R35 ;  /* 0x000000053a237223 */ /* 0x000fe20000010823 */
[----:B--2---:R-:W-:Y:S02]  /*35e0*/  FSEL R96, R61, -INF , P3 ;  /* 0xff8000003d607808 */ /* 0x004fe40001800000 */
[----:B------:R-:W-:Y:S01]  /*35f0*/  FMNMX.FTZ R31, R110, R31, !PT ;  /* 0x0000001f6e1f7209 */ /* 0x000fe20007810000 */
[----:B------:R1:W-:Y:S01]  /*3600*/  MUFU.EX2 R14, R112 ;  /* 0x00000070000e7308 */ /* 0x0003e20000000800 */
[----:B------:R-:W-:-:S02]  /*3610*/  ISETP.GT.AND P3, PT, R27, 0x51, PT ;  /* 0x000000511b00780c */ /* 0x000fc40003f64270 */
[----:B------:R-:W-:Y:S02]  /*3620*/  FMNMX.FTZ R31, R96, R31, !PT ;  /* 0x0000001f601f7209 */ /* 0x000fe40007810000 */
[----:B---3--:R-:W-:Y:S02]  /*3630*/  FSEL R94, R65, -INF , P3 ;  /* 0xff800000415e7808 */ /* 0x008fe40001800000 */
[----:B------:R-:W-:Y:S01]  /*3640*/  ISETP.GT.AND P3, PT, R27, 0x59, PT ;  /* 0x000000591b00780c */ /* 0x000fe20003f64270 */
[----:B------:R-:W2:Y:S01]  /*3650*/  MUFU.TANH R73, R73 ;  /* 0x0000004900497308 */ /* 0x000ea20000002400 */
[----:B-1----:R-:W-:Y:S02]  /*3660*/  FSEL R112, R37, -INF , P4 ;  /* 0xff80000025707808 */ /* 0x002fe40002000000 */
[----:B------:R-:W-:Y:S02]  /*3670*/  ISETP.GT.AND P4, PT, R27, 0x58, PT ;  /* 0x000000581b00780c */ /* 0x000fe40003f84270 */
[----:B------:R-:W-:-:S02]  /*3680*/  FMNMX.FTZ R31, R112, R31, !PT ;  /* 0x0000001f701f7209 */ /* 0x000fc40007810000 */
[----:B------:R-:W-:Y:S01]  /*3690*/  FSEL R114, R39, -INF , P4 ;  /* 0xff80000027727808 */ /* 0x000fe20002000000 */
[----:B------:R-:W1:Y:S01]  /*36a0*/  MUFU.TANH R77, R77 ;  /* 0x0000004d004d7308 */ /* 0x000e620000002400 */
[----:B------:R-:W-:Y:S02]  /*36b0*/  FMNMX.FTZ R31, R94, R31, !PT ;  /* 0x0000001f5e1f7209 */ /* 0x000fe40007810000 */
[----:B------:R-:W-:Y:S02]  /*36c0*/  ISETP.GT.AND P4, PT, R27, 0x60, PT ;  /* 0x000000601b00780c */ /* 0x000fe40003f84270 */
[----:B0-----:R-:W-:Y:S02]  /*36d0*/  FSEL R92, R69, -INF , P3 ;  /* 0xff800000455c7808 */ /* 0x001fe40001800000 */
[----:B------:R-:W-:Y:S01]  /*36e0*/  FMNMX.FTZ R31, R114, R31, !PT ;  /* 0x0000001f721f7209 */ /* 0x000fe20007810000 */
[----:B------:R-:W0:Y:S01]  /*36f0*/  MUFU.TANH R81, R81 ;  /* 0x0000005100517308 */ /* 0x000e220000002400 */
[----:B------:R-:W-:-:S02]  /*3700*/  ISETP.GT.AND P3, PT, R27, 0x61, PT ;  /* 0x000000611b00780c */ /* 0x000fc40003f64270 */
[----:B------:R-:W-:Y:S02]  /*3710*/  FSEL R116, R116, -INF , P4 ;  /* 0xff80000074747808 */ /* 0x000fe40002000000 */
[----:B------:R-:W-:Y:S02]  /*3720*/  FMNMX.FTZ R31, R92, R31, !PT ;  /* 0x0000001f5c1f7209 */ /* 0x000fe40007810000 */
[----:B------:R-:W-:Y:S01]  /*3730*/  ISETP.GT.AND P4, PT, R27, 0x68, PT ;  /* 0x000000681b00780c */ /* 0x000fe20003f84270 */
[----:B------:R-:W-:Y:S01]  /*3740*/  MUFU.TANH R85, R85 ;  /* 0x0000005500557308 */ /* 0x000fe20000002400 */
[----:B--2---:R-:W-:Y:S02]  /*3750*/  FSEL R74, R73, -INF , P3 ;  /* 0xff800000494a7808 */ /* 0x004fe40001800000 */
[----:B------:R-:W-:Y:S02]  /*3760*/  FMNMX.FTZ R31, R116, R31, !PT ;  /* 0x0000001f741f7209 */ /* 0x000fe40007810000 */
[----:B------:R-:W-:-:S02]  /*3770*/  ISETP.GT.AND P3, PT, R27, 0x69, PT ;  /* 0x000000691b00780c */ /* 0x000fc40003f64270 */
[----:B------:R-:W-:Y:S01]  /*3780*/  FSEL R118, R118, -INF , P4 ;  /* 0xff80000076767808 */ /* 0x000fe20002000000 */
[----:B------:R-:W-:Y:S01]  /*3790*/  MUFU.EX2 R181, R181 ;  /* 0x000000b500b57308 */ /* 0x000fe20000000800 */
[----:B------:R-:W-:Y:S02]  /*37a0*/  FMNMX.FTZ R31, R74, R31, !PT ;  /* 0x0000001f4a1f7209 */ /* 0x000fe40007810000 */
[----:B------:R-:W-:Y:S02]  /*37b0*/  ISETP.GT.AND P4, PT, R27, 0x70, PT ;  /* 0x000000701b00780c */ /* 0x000fe40003f84270 */
[----:B-1----:R-:W-:Y:S02]  /*37c0*/  FSEL R70, R77, -INF , P3 ;  /* 0xff8000004d467808 */ /* 0x002fe40001800000 */
[----:B------:R-:W-:Y:S01]  /*37d0*/  FMNMX.FTZ R31, R118, R31, !PT ;  /* 0x0000001f761f7209 */ /* 0x000fe20007810000 */
[----:B------:R-:W1:Y:S01]  /*37e0*/  MUFU.EX2 R26, R33 ;  /* 0x00000021001a7308 */ /* 0x000e620000000800 */
[----:B------:R-:W-:-:S02]  /*37f0*/  ISETP.GT.AND P3, PT, R27, 0x71, PT ;  /* 0x000000711b00780c */ /* 0x000fc40003f64270 */
[----:B------:R-:W-:Y:S02]  /*3800*/  FSEL R120, R120, -INF , P4 ;  /* 0xff80000078787808 */ /* 0x000fe40002000000 */
[----:B------:R-:W-:Y:S02]  /*3810*/  FMNMX.FTZ R31, R70, R31, !PT ;  /* 0x0000001f461f7209 */ /* 0x000fe40007810000 */
[----:B------:R-:W-:Y:S01]  /*3820*/  ISETP.GT.AND P4, PT, R27, 0x78, PT ;  /* 0x000000781b00780c */ /* 0x000fe20003f84270 */
[----:B------:R-:W2:Y:S01]  /*3830*/  MUFU.EX2 R183, R183 ;  /* 0x000000b700b77308 */ /* 0x000ea20000000800 */
[----:B0-----:R-:W-:Y:S02]  /*3840*/  FSEL R66, R81, -INF , P3 ;  /* 0xff80000051427808 */ /* 0x001fe40001800000 */
[----:B------:R-:W-:Y:S02]  /*3850*/  FMNMX.FTZ R31, R120, R31, !PT ;  /* 0x0000001f781f7209 */ /* 0x000fe40007810000 */
[----:B------:R-:W-:-:S02]  /*3860*/  ISETP.GT.AND P3, PT, R27, 0x79, PT ;  /* 0x000000791b00780c */ /* 0x000fc40003f64270 */
[----:B------:R-:W-:Y:S01]  /*3870*/  FSEL R122, R122, -INF , P4 ;  /* 0xff8000007a7a7808 */ /* 0x000fe20002000000 */
[----:B------:R-:W0:Y:S01]  /*3880*/  MUFU.EX2 R38, R38 ;  /* 0x0000002600267308 */ /* 0x000e220000000800 */
[----:B------:R-:W-:Y:S01]  /*3890*/  FMNMX.FTZ R31, R66, R31, !PT ;  /* 0x0000001f421f7209 */ /* 0x000fe20007810000 */
[----:B-1----:R-:W-:Y:S01]  /*38a0*/  FADD.FTZ R34, R181, R26 ;  /* 0x0000001ab5227221 */ /* 0x002fe20000010000 */
[----:B------:R-:W-:Y:S02]  /*38b0*/  FSEL R62, R85, -INF , P3 ;  /* 0xff800000553e7808 */ /* 0x000fe40001800000 */
[----:B------:R-:W-:Y:S02]  /*38c0*/  FMNMX.FTZ R31, R122, R31, !PT ;  /* 0x0000001f7a1f7209 */ /* 0x000fe40007810000 */
[----:B------:R-:W-:Y:S01]  /*38d0*/  F2FP.BF16.F32.PACK_AB R181, R26, R181 ;  /* 0x000000b51ab5723e */ /* 0x000fe200000010ff */
[----:B------:R-:W1:Y:S01]  /*38e0*/  MUFU.EX2 R177, R177 ;  /* 0x000000b100b17308 */ /* 0x000e620000000800 */
[----:B------:R-:W-:-:S05]  /*38f0*/  FMNMX.FTZ R31, R62, R31, !PT ;  /* 0x0000001f3e1f7209 */ /* 0x000fca0007810000 */
[----:B------:R-:W3:Y:S02]  /*3900*/  SHFL.BFLY PT, R12, R31, 0x2, 0x1f ;  /* 0x0c401f001f0c7f89 */ /* 0x000ee400000e0000 */
[----:B------:R-:W4:Y:S08]  /*3910*/  MUFU.EX2 R179, R179 ;  /* 0x000000b300b37308 */ /* 0x000f300000000800 */
[----:B------:R-:W5:Y:S08]  /*3920*/  MUFU.EX2 R173, R173 ;  /* 0x000000ad00ad7308 */ /* 0x000f700000000800 */
[----:B------:R-:W5:Y:S01]  /*3930*/  MUFU.EX2 R4, R11 ;  /* 0x0000000b00047308 */ /* 0x000f620000000800 */
[----:B---3--:R-:W-:Y:S01]  /*3940*/  FMNMX.FTZ R3, R31, R12, !PT ;  /* 0x0000000c1f037209 */ /* 0x008fe20007810000 */
[----:B--2---:R-:W-:-:S06]  /*3950*/  FADD.FTZ R31, R183, R34 ;  /* 0x00000022b71f7221 */ /* 0x004fcc0000010000 */
[----:B------:R-:W2:Y:S01]  /*3960*/  MUFU.EX2 R175, R175 ;  /* 0x000000af00af7308 */ /* 0x000ea20000000800 */
[C---:B0-----:R-:W-:Y:S01]  /*3970*/  F2FP.BF16.F32.PACK_AB R183, R38.reuse, R183 ;  /* 0x000000b726b7723e */ /* 0x041fe200000010ff */
[----:B------:R-:W0:Y:S01]  /*3980*/  SHFL.BFLY PT, R12, R3, 0x1, 0x1f ;  /* 0x0c201f00030c7f89 */ /* 0x000e2200000e0000 */
[----:B------:R-:W-:-:S04]  /*3990*/  FADD.FTZ R34, R38, R31 ;  /* 0x0000001f26227221 */ /* 0x000fc80000010000 */
[----:B-1----:R-:W-:Y:S01]  /*39a0*/  FADD.FTZ R33, R177, R34 ;  /* 0x00000022b1217221 */ /* 0x002fe20000010000 */
[----:B------:R4:W-:Y:S01]  /*39b0*/  MUFU.EX2 R155, R35 ;  /* 0x00000023009b7308 */ /* 0x0009e20000000800 */
[C---:B------:R-:W-:Y:S02]  /*39c0*/  F2FP.BF16.F32.PACK_AB R177, R24.reuse, R177 ;  /* 0x000000b118b1723e */ /* 0x040fe400000010ff */
[----:B------:R-:W-:-:S05]  /*39d0*/  FADD.FTZ R34, R24, R33 ;  /* 0x0000002118227221 */ /* 0x000fca0000010000 */
[----:B------:R-:W1:Y:S01]  /*39e0*/  MUFU.EX2 R2, R2 ;  /* 0x0000000200027308 */ /* 0x000e620000000800 */
[----:B----4-:R-:W-:Y:S01]  /*39f0*/  FADD.FTZ R35, R179, R34 ;  /* 0x00000022b3237221 */ /* 0x010fe20000010000 */
[----:B------:R-:W-:-:S03]  /*3a00*/  F2FP.BF16.F32.PACK_AB R179, R14, R179 ;  /* 0x000000b30eb3723e */ /* 0x000fc600000010ff */
[----:B------:R-:W-:-:S03]  /*3a10*/  FADD.FTZ R36, R14, R35 ;  /* 0x000000230e247221 */ /* 0x000fc60000010000 */
[----:B------:R-:W3:Y:S01]  /*3a20*/  MUFU.EX2 R169, R169 ;  /* 0x000000a900a97308 */ /* 0x000ee20000000800 */
[----:B-----5:R-:W-:Y:S01]  /*3a30*/  FADD.FTZ R37, R173, R36 ;  /* 0x00000024ad257221 */ /* 0x020fe20000010000 */
[----:B0-----:R-:W-:Y:S02]  /*3a40*/  FMNMX.FTZ R12, R3, R12, !PT ;  /* 0x0000000c030c7209 */ /* 0x001fe40007810000 */
[C---:B------:R-:W-:Y:S01]  /*3a50*/  F2FP.BF16.F32.PACK_AB R173, R4.reuse, R173 ;  /* 0x000000ad04ad723e */ /* 0x040fe200000010ff */
[----:B------:R-:W-:Y:S01]  /*3a60*/  FADD.FTZ R36, R4, R37 ;  /* 0x0000002504247221 */ /* 0x000fe20000010000 */
[C---:B------:R-:W-:Y:S01]  /*3a70*/  FSETP.NEU.FTZ.AND P3, PT, R12.reuse, -INF , PT ;  /* 0xff8000000c00780b */ /* 0x040fe20003f7d000 */
[----:B------:R-:W-:Y:S01]  /*3a80*/  FMUL.FTZ R3, R12, R5 ;  /* 0x000000050c037220 */ /* 0x000fe20000410000 */
[----:B------:R-:W0:Y:S01]  /*3a90*/  MUFU.EX2 R20, R20 ;  /* 0x0000001400147308 */ /* 0x000e220000000800 */
[----:B--2---:R-:W-:Y:S01]  /*3aa0*/  FADD.FTZ R37, R175, R36 ;  /* 0x00000024af257221 */ /* 0x004fe20000010000 */
[----:B-1----:R-:W-:-:S02]  /*3ab0*/  F2FP.BF16.F32.PACK_AB R175, R2, R175 ;  /* 0x000000af02af723e */ /* 0x002fc400000010ff */
[----:B------:R-:W-:Y:S01]  /*3ac0*/  FSEL R3, R3, RZ, P3 ;  /* 0x000000ff03037208 */ /* 0x000fe20001800000 */
[----:B------:R-:W-:Y:S01]  /*3ad0*/  FADD.FTZ R36, R2, R37 ;  /* 0x0000002502247221 */ /* 0x000fe20000010000 */
[----:B------:R-:W-:Y:S02]  /*3ae0*/  PLOP3.LUT P3, PT, PT, PT, UP1, 0x80, 0x0 ;  /* 0x000000000000781c */ /* 0x000fe40003f6f018 */
[----:B------:R-:W1:Y:S01]  /*3af0*/  MUFU.EX2 R171, R171 ;  /* 0x000000ab00ab7308 */ /* 0x000e620000000800 */
        /* <DEDUP_REMOVED lines=14> */
[----:B---3--:R-:W-:Y:S01]  /*3be0*/  FADD.FTZ R39, R169, R36 ;  /* 0x00000024a9277221 */ /* 0x008fe20000010000 */
[----:B------:R-:W2:Y:S01]  /*3bf0*/  MUFU.EX2 R89, R89 ;  /* 0x0000005900597308 */ /* 0x000ea20000000800 */
[-CC-:B------:R-:W-:Y:S01]  /*3c00*/  FFMA.FTZ R104, R104, R5.reuse, -R3.reuse ;  /* 0x0000000568687223 */ /* 0x180fe20000010803 */
[-C--:B------:R-:W-:Y:S01]  /*3c10*/  FFMA.FTZ R106, R106, R5.reuse, -R3 ;  /* 0x000000056a6a7223 */ /* 0x080fe20000010803 */
[----:B0-----:R-:W-:Y:S01]  /*3c20*/  FADD.FTZ R36, R20, R39 ;  /* 0x0000002714247221 */ /* 0x001fe20000010000 */
[-CC-:B------:R-:W-:Y:S01]  /*3c30*/  FFMA.FTZ R100, R100, R5.reuse, -R3.reuse ;  /* 0x0000000564647223 */ /* 0x180fe20000010803 */
[-CC-:B------:R-:W-:Y:S01]  /*3c40*/  FFMA.FTZ R108, R108, R5.reuse, -R3.reuse ;  /* 0x000000056c6c7223 */ /* 0x180fe20000010803 */
[-CC-:B------:R-:W-:Y:S01]  /*3c50*/  FFMA.FTZ R98, R98, R5.reuse, -R3.reuse ;  /* 0x0000000562627223 */ /* 0x180fe20000010803 */
[----:B-1----:R-:W-:Y:S01]  /*3c60*/  FADD.FTZ R39, R171, R36 ;  /* 0x00000024ab277221 */ /* 0x002fe20000010000 */
[----:B------:R-:W0:Y:S01]  /*3c70*/  MUFU.EX2 R64, R64 ;  /* 0x0000004000407308 */ /* 0x000e220000000800 */
[-CC-:B------:R-:W-:Y:S01]  /*3c80*/  FFMA.FTZ R110, R110, R5.reuse, -R3.reuse ;  /* 0x000000056e6e7223 */ /* 0x180fe20000010803 */
[-CC-:B------:R-:W-:Y:S01]  /*3c90*/  FFMA.FTZ R96, R96, R5.reuse, -R3.reuse ;  /* 0x0000000560607223 */ /* 0x180fe20000010803 */
[-CC-:B------:R-:W-:Y:S01]  /*3ca0*/  FFMA.FTZ R112, R112, R5.reuse, -R3.reuse ;  /* 0x0000000570707223 */ /* 0x180fe20000010803 */
[-CC-:B------:R-:W-:Y:S01]  /*3cb0*/  FFMA.FTZ R94, R94, R5.reuse, -R3.reuse ;  /* 0x000000055e5e7223 */ /* 0x180fe20000010803 */
[-CC-:B------:R-:W-:Y:S01]  /*3cc0*/  FFMA.FTZ R114, R114, R5.reuse, -R3.reuse ;  /* 0x0000000572727223 */ /* 0x180fe20000010803 */
[-CC-:B------:R-:W-:Y:S01]  /*3cd0*/  FFMA.FTZ R92, R92, R5.reuse, -R3.reuse ;  /* 0x000000055c5c7223 */ /* 0x180fe20000010803 */
[-C--:B------:R-:W-:Y:S01]  /*3ce0*/  FFMA.FTZ R116, R116, R5.reuse, -R3 ;  /* 0x0000000574747223 */ /* 0x080fe20000010803 */
[----:B------:R1:W3:Y:S01]  /*3cf0*/  MUFU.EX2 R11, R90 ;  /* 0x0000005a000b7308 */ /* 0x0002e20000000800 */
[----:B--2---:R-:W-:Y:S01]  /*3d00*/  FADD.FTZ R33, R88, R89 ;  /* 0x0000005958217221 */ /* 0x004fe20000010000 */
[-CC-:B------:R-:W-:Y:S01]  /*3d10*/  FFMA.FTZ R74, R74, R5.reuse, -R3.reuse ;  /* 0x000000054a4a7223 */ /* 0x180fe20000010803 */
[-CC-:B------:R-:W-:Y:S01]  /*3d20*/  FFMA.FTZ R118, R118, R5.reuse, -R3.reuse ;  /* 0x0000000576767223 */ /* 0x180fe20000010803 */
[-CC-:B------:R-:W-:Y:S01]  /*3d30*/  FFMA.FTZ R70, R70, R5.reuse, -R3.reuse ;  /* 0x0000000546467223 */ /* 0x180fe20000010803 */
[-CC-:B------:R-:W-:Y:S01]  /*3d40*/  FFMA.FTZ R120, R120, R5.reuse, -R3.reuse ;  /* 0x0000000578787223 */ /* 0x180fe20000010803 */
[-CC-:B------:R-:W-:Y:S01]  /*3d50*/  FFMA.FTZ R66, R66, R5.reuse, -R3.reuse ;  /* 0x0000000542427223 */ /* 0x180fe20000010803 */
[-C--:B------:R-:W-:Y:S01]  /*3d60*/  FFMA.FTZ R122, R122, R5.reuse, -R3 ;  /* 0x000000057a7a7223 */ /* 0x080fe20000010803 */
[----:B------:R-:W2:Y:S01]  /*3d70*/  MUFU.EX2 R68, R68 ;  /* 0x0000004400447308 */ /* 0x000ea20000000800 */
[----:B0-----:R-:W-:Y:S01]  /*3d80*/  FADD.FTZ R34, R64, R33 ;  /* 0x0000002140227221 */ /* 0x001fe20000010000 */
[----:B------:R-:W-:Y:S01]  /*3d90*/  FFMA.FTZ R62, R62, R5, -R3 ;  /* 0x000000053e3e7223 */ /* 0x000fe20000010803 */
[----:B------:R-:W-:-:S02]  /*3da0*/  F2FP.BF16.F32.PACK_AB R180, R89, R88 ;  /* 0x0000005859b4723e */ /* 0x000fc400000010ff */
[----:B-1----:R-:W-:Y:S02]  /*3db0*/  CS2R R90, SRZ ;  /* 0x00000000005a7805 */ /* 0x002fe4000001ff00 */
[----:B------:R-:W-:Y:S02]  /*3dc0*/  F2FP.BF16.F32.PACK_AB R169, R20, R169 ;  /* 0x000000a914a9723e */ /* 0x000fe400000010ff */
[----:B------:R-:W-:Y:S01]  /*3dd0*/  CS2R R88, SRZ ;  /* 0x0000000000587805 */ /* 0x000fe2000001ff00 */
[----:B------:R-:W0:Y:S01]  /*3de0*/  MUFU.EX2 R13, R72 ;  /* 0x00000048000d7308 */ /* 0x000e220000000800 */
[C---:B---3--:R-:W-:Y:S01]  /*3df0*/  FADD.FTZ R35, R11.reuse, R34 ;  /* 0x000000220b237221 */ /* 0x048fe20000010000 */
        /* <DEDUP_REMOVED lines=29> */
[----:B------:R0:W3:Y:S01]  /*3fd0*/  MUFU.EX2 R27, R104 ;  /* 0x00000068001b7308 */ /* 0x0000e20000000800 */
[----:B-1----:R-:W-:-:S07]  /*3fe0*/  FADD.FTZ R0, R102, R39 ;  /* 0x0000002766007221 */ /* 0x002fce0000010000 */
[----:B------:R-:W1:Y:S01]  /*3ff0*/  MUFU.EX2 R30, R30 ;  /* 0x0000001e001e7308 */ /* 0x000e620000000800 */
[----:B--2---:R-:W-:Y:S01]  /*4000*/  FADD.FTZ R41, R167, R34 ;  /* 0x00000022a7297221 */ /* 0x004fe20000010000 */
[----:B0-----:R-:W-:-:S06]  /*4010*/  CS2R R104, SRZ ;  /* 0x0000000000687805 */ /* 0x001fcc000001ff00 */
[----:B------:R-:W0:Y:S01]  /*4020*/  MUFU.EX2 R106, R106 ;  /* 0x0000006a006a7308 */ /* 0x000e220000000800 */
[C---:B---3--:R-:W-:Y:S01]  /*4030*/  FADD.FTZ R39, R27.reuse, R0 ;  /* 0x000000001b277221 */ /* 0x048fe20000010000 */
[----:B------:R-:W-:Y:S02]  /*4040*/  F2FP.BF16.F32.PACK_AB R168, R27, R102 ;  /* 0x000000661ba8723e */ /* 0x000fe400000010ff */
[----:B------:R-:W-:-:S04]  /*4050*/  CS2R R102, SRZ ;  /* 0x0000000000667805 */ /* 0x000fc8000001ff00 */
[----:B------:R-:W2:Y:S01]  /*4060*/  MUFU.EX2 R161, R161 ;  /* 0x000000a100a17308 */ /* 0x000ea20000000800 */
[C---:B-1----:R-:W-:Y:S01]  /*4070*/  FADD.FTZ R34, R30.reuse, R41 ;  /* 0x000000291e227221 */ /* 0x042fe20000010000 */
[----:B------:R-:W-:-:S06]  /*4080*/  F2FP.BF16.F32.PACK_AB R167, R30, R167 ;  /* 0x000000a71ea7723e */ /* 0x000fcc00000010ff */
[----:B------:R1:W3:Y:S01]  /*4090*/  MUFU.EX2 R29, R100 ;  /* 0x00000064001d7308 */ /* 0x0002e20000000800 */
[----:B0-----:R-:W-:-:S07]  /*40a0*/  FADD.FTZ R0, R106, R39 ;  /* 0x000000276a007221 */ /* 0x001fce0000010000 */
[----:B------:R-:W0:Y:S01]  /*40b0*/  MUFU.EX2 R32, R32 ;  /* 0x0000002000207308 */ /* 0x000e220000000800 */
[----:B--2---:R-:W-:Y:S01]  /*40c0*/  FADD.FTZ R41, R161, R34 ;  /* 0x00000022a1297221 */ /* 0x004fe20000010000 */
[----:B-1----:R-:W-:-:S06]  /*40d0*/  CS2R R100, SRZ ;  /* 0x0000000000647805 */ /* 0x002fcc000001ff00 */
[----:B------:R-:W1:Y:S01]  /*40e0*/  MUFU.EX2 R108, R108 ;  /* 0x0000006c006c7308 */ /* 0x000e620000000800 */
[C---:B---3--:R-:W-:Y:S01]  /*40f0*/  FADD.FTZ R3, R29.reuse, R0 ;  /* 0x000000001d037221 */ /* 0x048fe20000010000 */
[----:B------:R-:W-:Y:S02]  /*4100*/  F2FP.BF16.F32.PACK_AB R170, R29, R106 ;  /* 0x0000006a1daa723e */ /* 0x000fe400000010ff */
[----:B------:R-:W-:-:S04]  /*4110*/  CS2R R106, SRZ ;  /* 0x00000000006a7805 */ /* 0x000fc8000001ff00 */
        /* <DEDUP_REMOVED lines=51> */
[----:B------:R-:W0:Y:S01]  /*4450*/  MUFU.EX2 R39, R74 ;  /* 0x0000004a00277308 */ /* 0x000e220000000800 */
[----:B-1----:R-:W-:-:S07]  /*4460*/  FADD.FTZ R0, R116, R3 ;  /* 0x0000000374007221 */ /* 0x002fce0000010000 */
[----:B------:R-:W1:Y:S01]  /*4470*/  MUFU.EX2 R118, R118 ;  /* 0x0000007600767308 */ /* 0x000e620000000800 */
[----:B--2---:R-:W-:-:S04]  /*4480*/  FADD.FTZ R2, R56, R45 ;  /* 0x0000002d38027221 */ /* 0x004fc80000010000 */
[C---:B------:R-:W-:Y:S01]  /*4490*/  FADD.FTZ R3, R155.reuse, R2 ;  /* 0x000000029b037221 */ /* 0x040fe20000010000 */
[----:B------:R-:W-:Y:S01]  /*44a0*/  F2FP.BF16.F32.PACK_AB R155, R155, R56 ;  /* 0x000000389b9b723e */ /* 0x000fe200000010ff */
[----:B------:R-:W-:Y:S01]  /*44b0*/  IMAD.MOV.U32 R2, RZ, RZ, 0x3f800000 ;  /* 0x3f800000ff027424 */ /* 0x000fe200078e00ff */
[----:B------:R-:W2:Y:S01]  /*44c0*/  MUFU.EX2 R41, R70 ;  /* 0x0000004600297308 */ /* 0x000ea20000000800 */
[C---:B0-----:R-:W-:Y:S01]  /*44d0*/  FADD.FTZ R45, R39.reuse, R0 ;  /* 0x00000000272d7221 */ /* 0x041fe20000010000 */
[----:B------:R-:W-:Y:S02]  /*44e0*/  F2FP.BF16.F32.PACK_AB R156, R39, R116 ;  /* 0x00000074279c723e */ /* 0x000fe400000010ff */
[----:B------:R-:W-:-:S04]  /*44f0*/  CS2R R116, SRZ ;  /* 0x0000000000747805 */ /* 0x000fc8000001ff00 */
[----:B------:R-:W0:Y:S01]  /*4500*/  MUFU.EX2 R120, R120 ;  /* 0x0000007800787308 */ /* 0x000e220000000800 */
[----:B-1----:R-:W-:-:S07]  /*4510*/  FADD.FTZ R0, R118, R45 ;  /* 0x0000002d76007221 */ /* 0x002fce0000010000 */
[----:B------:R-:W1:Y:S01]  /*4520*/  MUFU.EX2 R43, R66 ;  /* 0x00000042002b7308 */ /* 0x000e620000000800 */
[C---:B--2---:R-:W-:Y:S01]  /*4530*/  FADD.FTZ R13, R41.reuse, R0 ;  /* 0x00000000290d7221 */ /* 0x044fe20000010000 */
[----:B------:R-:W-:Y:S02]  /*4540*/  F2FP.BF16.F32.PACK_AB R158, R41, R118 ;  /* 0x00000076299e723e */ /* 0x000fe400000010ff */
[----:B------:R-:W-:-:S04]  /*4550*/  CS2R R118, SRZ ;  /* 0x0000000000767805 */ /* 0x000fc8000001ff00 */
[----:B------:R-:W2:Y:S01]  /*4560*/  MUFU.EX2 R122, R122 ;  /* 0x0000007a007a7308 */ /* 0x000ea20000000800 */
[----:B0-----:R-:W-:-:S07]  /*4570*/  FADD.FTZ R0, R120, R13 ;  /* 0x0000000d78007221 */ /* 0x001fce0000010000 */
[----:B------:R-:W0:Y:S01]  /*4580*/  MUFU.EX2 R11, R62 ;  /* 0x0000003e000b7308 */ /* 0x000e220000000800 */
[C---:B-1----:R-:W-:Y:S01]  /*4590*/  FADD.FTZ R13, R43.reuse, R0 ;  /* 0x000000002b0d7221 */ /* 0x042fe20000010000 */
[----:B------:R-:W-:Y:S01]  /*45a0*/  F2FP.BF16.F32.PACK_AB R152, R43, R120 ;  /* 0x000000782b98723e */ /* 0x000fe200000010ff */
[----:B------:R-:W-:Y:S01]  /*45b0*/  IMAD.MOV.U32 R0, RZ, RZ, 0x3f800000 ;  /* 0x3f800000ff007424 */ /* 0x000fe200078e00ff */
[----:B------:R-:W-:Y:S01]  /*45c0*/  CS2R R120, SRZ ;  /* 0x0000000000787805 */ /* 0x000fe2000001ff00 */
[----:B--2---:R-:W-:Y:S01]  /*45d0*/  FADD.FTZ R4, R122, R13 ;  /* 0x0000000d7a047221 */ /* 0x004fe20000010000 */
[----:B0-----:R-:W-:-:S03]  /*45e0*/  F2FP.BF16.F32.PACK_AB R154, R11, R122 ;  /* 0x0000007a0b9a723e */ /* 0x001fc600000010ff */
[----:B------:R-:W-:Y:S01]  /*45f0*/  FADD.FTZ R4, R11, R4 ;  /* 0x000000040b047221 */ /* 0x000fe20000010000 */
[----:B------:R-:W-:Y:S01]  /*4600*/  CS2R R122, SRZ ;  /* 0x00000000007a7805 */ /* 0x000fe2000001ff00 */
[----:B------:R-:W-:Y:S06]  /*4610*/  @!P3 BRA `(.L_x_2243) ;  /* 0x0000003000c4b947 */ /* 0x000fec0003800000 */
[----:B------:R-:W-:Y:S01]  /*4620*/  IMAD.MOV.U32 R11, RZ, RZ, R10 ;  /* 0x000000ffff0b7224 */ /* 0x000fe200078e000a */
[----:B------:R-:W-:Y:S01]  /*4630*/  UMOV UR5, UR37 ;  /* 0x0000002500057c82 */ /* 0x000fe20008000000 */
[----:B------:R-:W-:Y:S01]  /*4640*/  IMAD.MOV.U32 R13, RZ, RZ, R12 ;  /* 0x000000ffff0d7224 */ /* 0x000fe200078e000c */
[----:B------:R-:W-:Y:S01]  /*4650*/  UMOV UR6, UR36 ;  /* 0x0000002400067c82 */ /* 0x000fe20008000000 */
[----:B------:R-:W-:Y:S01]  /*4660*/  IMAD.MOV.U32 R0, RZ, RZ, 0x3f800000 ;  /* 0x3f800000ff007424 */ /* 0x000fe200078e00ff */
[----:B------:R-:W-:Y:S01]  /*4670*/  ULDC UR42, c[0x0][0x288] ;  /* 0x0000a200002a7ab9 */ /* 0x000fe20000000800 */
[----:B------:R-:W-:Y:S01]  /*4680*/  IMAD.MOV.U32 R151, RZ, RZ, RZ ;  /* 0x000000ffff977224 */ /* 0x000fe200078e00ff */
[----:B------:R-:W-:-:S06]  /*4690*/  ULDC UR7, c[0x0][0x9d8] ;  /* 0x0002760000077ab9 */ /* 0x000fcc0000000800 */
.L_x_2252:
[----:B------:R-:W-:-:S04]  /*46a0*/  UIADD3 UR8, UR6, 0x1, URZ ;  /* 0x0000000106087890 */ /* 0x000fc8000fffe03f */
[----:B------:R-:W-:-:S04]  /*46b0*/  UISETP.NE.AND UP1, UPT, UR8, 0x2, UPT ;  /* 0x000000020800788c */ /* 0x000fc8000bf25270 */
[----:B------:R-:W-:Y:S02]  /*46c0*/  USEL UR37, URZ, 0x1, UP1 ;  /* 0x000000013f257887 */ /* 0x000fe40008800000 */
[----:B------:R-:W-:Y:S02]  /*46d0*/  USEL UR36, UR8, URZ, UP1 ;  /* 0x0000003f08247287 */ /* 0x000fe40008800000 */
[----:B------:R-:W-:Y:S01]  /*46e0*/  ULOP3.LUT UR37, UR5, UR37, URZ, 0x3c, !UPT ;  /* 0x0000002505257292 */ /* 0x000fe2000f8e3c3f */
[----:B------:R-:W-:Y:S11]  /*46f0*/  @!P0 BRA `(.L_x_2244) ;  /* 0x0000000000048947 */ /* 0x000ff60003800000 */
[----:B------:R-:W-:Y:S01]  /*4700*/  BPT.TRAP 0x1 ;  /* 0x000000040000795c */ /* 0x000fe20000300000 */
.L_x_2244:
[----:B------:R-:W-:Y:S01]  /*4710*/  ULEA UR8, UR36, UR38, 0x3 ;  /* 0x0000002624087291 */ /* 0x000fe2000f8e183f */
[----:B------:R-:W-:-:S04]  /*4720*/  MOV R5, UR37 ;  /* 0x0000002500057c02 */ /* 0x000fc80008000f00 */
[----:B------:R-:W-:-:S04]  /*4730*/  SHF.L.U32 R5, R5, 0x1f, RZ ;  /* 0x0000001f05057819 */ /* 0x000fc800000006ff */
[----:B------:R0:W1:Y:S01]  /*4740*/  SYNCS.PHASECHK.TRANS64.TRYWAIT P3, [UR8+0x34830], R5 ;  /* 0x03483005ff0075a7 */ /* 0x0000620008060148 */
[----:B------:R-:W-:Y:S05]  /*4750*/  @!P0 BRA `(.L_x_2245) ;  /* 0x0000000000048947 */ /* 0x000fea0003800000 */
[----:B------:R-:W-:Y:S01]  /*4760*/  BPT.TRAP 0x1 ;  /* 0x000000040000795c */ /* 0x000fe20000300000 */
.L_x_2245:
[----:B-1----:R-:W-:Y:S05]  /*4770*/  @P3 BRA `(.L_x_2246) ;  /* 0x0000000000083947 */ /* 0x002fea0003800000 */
[----:B------:R-:W1:Y:S02]  /*4780*/  SYNCS.PHASECHK.TRANS64.TRYWAIT P3, [UR8+0x34830], R5 ;  /* 0x03483005ff0075a7 */ /* 0x000e640008060148 */
[----:B-1----:R-:W-:Y:S05]  /*4790*/  @!P3 BRA `(.L_x_2247) ;  /* 0x000000d00088b947 */ /* 0x002fea0003800000 */
.L_x_2246:
        /* <DEDUP_REMOVED lines=141> */
.L_x_2248:
[----:B------:R-:W-:Y:S01]  /*5070*/  ULEA UR9, UR6, UR38, 0x3 ;  /* 0x0000002606097291 */ /* 0x000fe2000f8e183f */
[----:B------:R-:W-:-:S05]  /*5080*/  IMAD.U32 R0, RZ, RZ, UR5 ;  /* 0x00000005ff007e24 */ /* 0x000fca000f8e00ff */
[----:B------:R-:W-:-:S04]  /*5090*/  SHF.L.U32 R0, R0, 0x1f, RZ ;  /* 0x0000001f00007819 */ /* 0x000fc800000006ff */
[----:B------:R2:W3:Y:S01]  /*50a0*/  SYNCS.PHASECHK.TRANS64.TRYWAIT P3, [UR9+0x34850], R0 ;  /* 0x03485000ff0075a7 */ /* 0x0004e20008060149 */
[----:B------:R-:W-:Y:S05]  /*50b0*/  @!P0 BRA `(.L_x_2249) ;  /* 0x0000000000048947 */ /* 0x000fea0003800000 */
[----:B------:R-:W-:Y:S01]  /*50c0*/  BPT.TRAP 0x1 ;  /* 0x000000040000795c */ /* 0x000fe20000300000 */
.L_x_2249:
[----:B---3--:R-:W-:Y:S05]  /*50d0*/  @P3 BRA `(.L_x_2250) ;  /* 0x0000000000083947 */ /* 0x008fea0003800000 */
[----:B------:R-:W3:Y:S02]  /*50e0*/  SYNCS.PHASECHK.TRANS64.TRYWAIT P3, [UR9+0x34850], R0 ;  /* 0x03485000ff0075a7 */ /* 0x000ee40008060149 */
[----:B---3--:R-:W-:Y:S05]  /*50f0*/  @!P3 BRA `(.L_x_2251) ;  /* 0x000000c80048b947 */ /* 0x008fea0003800000 */
.L_x_2250:
[----:B------:R-:W-:Y:S01]  /*5100*/  UIADD3 UR5, UR38, 0x400, URZ ;  /* 0x0000040026057890 */ /* 0x000fe2000fffe03f */
[----:B------:R-:W-:Y:S01]  /*5110*/  WARPGROUP.ARRIVE ;  /* 0x00000000000079c5 */ /* 0x000fe20000000000 */
[----:B------:R-:W-:Y:S01]  /*5120*/  UMOV UR15, 0x40000040 ;  /* 0x40000040000f7882 */ /* 0x000fe20000000000 */
[----:B------:R-:W-:Y:S01]  /*5130*/  FMUL.FTZ R194, R27, UR7 ;  /* 0x000000071bc27c20 */ /* 0x000fe20008410000 */
[----:B------:R-:W-:Y:S01]  /*5140*/  USHF.R.U32.HI UR5, URZ, 0x4, UR5 ;  /* 0x000000043f057899 */ /* 0x000fe20008011605 */
[----:B------:R-:W-:Y:S02]  /*5150*/  VIADD R27, R18, UR39 ;  /* 0x00000027121b7c36 */ /* 0x000fe40008000000 */
[----:B0-2---:R-:W-:Y:S01]  /*5160*/  FMUL.FTZ R0, R24, UR7 ;  /* 0x0000000718007c20 */ /* 0x005fe20008410000 */
[----:B------:R-:W-:Y:S01]  /*5170*/  FMUL.FTZ R196, R26, UR7 ;  /* 0x000000071ac47c20 */ /* 0x000fe20008410000 */
[----:B------:R-:W-:Y:S01]  /*5180*/  ULOP3.LUT UR5, UR5, 0x3fff, URZ, 0xc0, !UPT ;  /* 0x00003fff05057892 */ /* 0x000fe2000f8ec03f */
[----:B------:R-:W-:Y:S01]  /*5190*/  FMUL.FTZ R24, R36, UR7 ;  /* 0x0000000724187c20 */ /* 0x000fe20008410000 */
[----:B------:R-:W-:Y:S01]  /*51a0*/  FMUL.FTZ R12, R29, UR7 ;  /* 0x000000071d0c7c20 */ /* 0x000fe20008410000 */
[----:B------:R-:W-:Y:S01]  /*51b0*/  FMUL.FTZ R29, R45, UR7 ;  /* 0x000000072d1d7c20 */ /* 0x000fe20008410000 */
[----:B------:R-:W-:Y:S01]  /*51c0*/  ULOP3.LUT UR5, UR5, 0x4000000, URZ, 0xfc, !UPT ;  /* 0x0400000005057892 */ /* 0x000fe2000f8efc3f */
[----:B------:R-:W0:Y:S01]  /*51d0*/  MUFU.TANH R196, R196 ;  /* 0x000000c400c47308 */ /* 0x000e220000002400 */
[----:B------:R-:W-:Y:S01]  /*51e0*/  FMUL.FTZ R47, R47, UR7 ;  /* 0x000000072f2f7c20 */ /* 0x000fe20008410000 */
[----:B------:R-:W-:Y:S01]  /*51f0*/  FMUL.FTZ R21, R32, UR7 ;  /* 0x0000000720157c20 */ /* 0x000fe20008410000 */
[----:B------:R-:W-:Y:S01]  /*5200*/  ULEA UR5, UR6, UR5, 0xb ;  /* 0x0000000506057291 */ /* 0x000fe2000f8e583f */
[----:B------:R-:W-:Y:S01]  /*5210*/  FMUL.FTZ R14, R28, UR7 ;  /* 0x000000071c0e7c20 */ /* 0x000fe20008410000 */
[----:B------:R-:W-:Y:S01]  /*5220*/  FMUL.FTZ R28, R42, UR7 ;  /* 0x000000072a1c7c20 */ /* 0x000fe20008410000 */
[----:B------:R-:W-:Y:S01]  /*5230*/  @UP0 ULDC UR6, c[0x0][0x44c] ;  /* 0x0001130000060ab9 */ /* 0x000fe20000000800 */
[----:B-1----:R-:W-:Y:S01]  /*5240*/  FMUL.FTZ R10, R43, UR7 ;  /* 0x000000072b0a7c20 */ /* 0x002fe20008410000 */
[----:B------:R-:W-:Y:S01]  /*5250*/  @P2 IMAD.HI.U32 R5, R27, UR6, RZ ;  /* 0x000000061b052c27 */ /* 0x000fe2000f8e00ff */
[----:B------:R-:W-:Y:S01]  /*5260*/  @UP0 ULDC UR6, c[0x0][0x450] ;  /* 0x0001140000060ab9 */ /* 0x000fe20000000800 */
[----:B------:R-:W-:Y:S01]  /*5270*/  UMOV UR14, UR5 ;  /* 0x00000005000e7c82 */ /* 0x000fe20008000000 */
[----:B------:R-:W1:Y:S01]  /*5280*/  MUFU.TANH R194, R194 ;  /* 0x000000c200c27308 */ /* 0x000e620000002400 */
[----:B------:R-:W-:Y:S01]  /*5290*/  HGMMA.64x128x16.F32.BF16 R88, R180, gdesc[UR12].tnspB, R88, gsb0 ;  /* 0x41e0000cb4587df0 */ /* 0x000fe20008001858 */
[----:B------:R-:W-:Y:S01]  /*52a0*/  UIADD3 UR14, UR5, 0x80, URZ ;  /* 0x00000080050e7890 */ /* 0x000fe2000fffe03f */
[----:B------:R-:W-:Y:S01]  /*52b0*/  @P2 SHF.R.U32.HI R27, RZ, UR6, R5 ;  /* 0x00000006ff1b2c19 */ /* 0x000fe20008011605 */
[----:B------:R-:W-:Y:S01]  /*52c0*/  UMOV UR15, 0x40000040 ;  /* 0x40000040000f7882 */ /* 0x000fe20000000000 */
[----:B------:R-:W-:Y:S01]  /*52d0*/  UMOV UR6, 0xffffff80 ;  /* 0xffffff8000067882 */ /* 0x000fe20000000000 */
[----:B------:R-:W-:Y:S01]  /*52e0*/  FMUL.FTZ R46, R46, UR7 ;  /* 0x000000072e2e7c20 */ /* 0x000fe20008410000 */
[----:B------:R-:W-:Y:S01]  /*52f0*/  UIMAD UR6, UR4, UR6, 0x1 ;  /* 0x00000001040674a4 */ /* 0x000fe2000f8e0206 */
[----:B------:R-:W-:Y:S01]  /*5300*/  MUFU.TANH R32, R47 ;  /* 0x0000002f00207308 */ /* 0x000fe20000002400 */
[----:B------:R-:W-:Y:S01]  /*5310*/  FMUL.FTZ R50, R50, UR7 ;  /* 0x0000000732327c20 */ /* 0x000fe20008410000 */
[----:B------:R-:W-:Y:S01]  /*5320*/  FMUL.FTZ R51, R51, UR7 ;  /* 0x0000000733337c20 */ /* 0x000fe20008410000 */
[----:B------:R-:W-:Y:S01]  /*5330*/  FMUL.FTZ R54, R54, UR7 ;  /* 0x0000000736367c20 */ /* 0x000fe20008410000 */
[----:B------:R-:W-:Y:S01]  /*5340*/  FMUL.FTZ R55, R55, UR7 ;  /* 0x0000000737377c20 */ /* 0x000fe20008410000 */
[----:B------:R-:W-:-:S02]  /*5350*/  IMAD.U32 R36, RZ, RZ, UR6 ;  /* 0x00000006ff247e24 */ /* 0x000fc4000f8e00ff */
[----:B------:R-:W-:Y:S01]  /*5360*/  FMUL.FTZ R58, R58, UR7 ;  /* 0x000000073a3a7c20 */ /* 0x000fe20008410000 */
[----:B------:R-:W-:Y:S01]  /*5370*/  FMUL.FTZ R59, R59, UR7 ;  /* 0x000000073b3b7c20 */ /* 0x000fe20008410000 */
[----:B------:R-:W-:Y:S01]  /*5380*/  MUFU.TANH R28, R28 ;  /* 0x0000001c001c7308 */ /* 0x000fe20000002400 */
[----:B------:R-:W-:Y:S02]  /*5390*/  IMAD R45, R17, -0x2, R36 ;  /* 0xfffffffe112d7824 */ /* 0x000fe400078e0224 */
        /* <DEDUP_REMOVED lines=28> */
[----:B------:R-:W-:-:S02]  /*5560*/  UISETP.GT.AND UP1, UPT, UR4, UR10, UPT ;  /* 0x0000000a0400728c */ /* 0x000fc4000bf24270 */
[----:B------:R-:W-:Y:S01]  /*5570*/  MUFU.TANH R51, R51 ;  /* 0x0000003300337308 */ /* 0x000fe20000002400 */
[----:B------:R-:W-:Y:S01]  /*5580*/  UIADD3 UR4, UR4, -0x1, URZ ;  /* 0xffffffff04047890 */ /* 0x000fe2000fffe03f */
[----:B------:R-:W-:-:S06]  /*5590*/  UMOV UR6, UR36 ;  /* 0x0000002400067c82 */ /* 0x000fcc0008000000 */
[----:B------:R-:W-:Y:S08]  /*55a0*/  MUFU.TANH R54, R54 ;  /* 0x0000003600367308 */ /* 0x000ff00000002400 */
[----:B------:R-:W-:Y:S08]  /*55b0*/  MUFU.TANH R55, R55 ;  /* 0x0000003700377308 */ /* 0x000ff00000002400 */
[----:B------:R-:W-:Y:S08]  /*55c0*/  MUFU.TANH R58, R58 ;  /* 0x0000003a003a7308 */ /* 0x000ff00000002400 */
[----:B------:R2:W-:Y:S08]  /*55d0*/  MUFU.TANH R56, R59 ;  /* 0x0000003b00387308 */ /* 0x0005f00000002400 */
[----:B------:R-:W-:Y:S01]  /*55e0*/  MUFU.TANH R63, R63 ;  /* 0x0000003f003f7308 */ /* 0x000fe20000002400 */
[----:B--2---:R-:W-:-:S07]  /*55f0*/  FMUL.FTZ R59, R73, UR7 ;  /* 0x00000007493b7c20 */ /* 0x004fce0008410000 */
        /* <DEDUP_REMOVED lines=10> */
[----:B------:R-:W2:Y:S01]  /*56a0*/  SHFL.IDX PT, R30, R27, 0x1, 0x1c1f ;  /* 0x003c1f001b1e7f89 */ /* 0x000ea200000e0000 */
[----:B------:R-:W-:Y:S01]  /*56b0*/  FMUL.FTZ R31, R44, UR7 ;  /* 0x000000072c1f7c20 */ /* 0x000fe20008410000 */
[----:B------:R-:W-:Y:S01]  /*56c0*/  MUFU.TANH R2, R2 ;  /* 0x0000000200027308 */ /* 0x000fe20000002400 */
[----:B------:R-:W-:Y:S01]  /*56d0*/  HGMMA.64x128x16.F32.BF16 R88, R176, gdesc[UR12].tnspB, R88, gsb0 ;  /* 0x41e0000cb0587df0 */ /* 0x000fe20008001858 */
[----:B------:R-:W-:Y:S01]  /*56e0*/  UIADD3 UR14, UR5, 0x100, URZ ;  /* 0x00000100050e7890 */ /* 0x000fe2000fffe03f */
[----:B------:R-:W-:-:S05]  /*56f0*/  UMOV UR15, 0x40000040 ;  /* 0x40000040000f7882 */ /* 0x000fca0000000000 */
[----:B------:R-:W3:Y:S08]  /*5700*/  MUFU.TANH R182, R182 ;  /* 0x000000b600b67308 */ /* 0x000ef00000002400 */
[----:B------:R-:W4:Y:S08]  /*5710*/  MUFU.TANH R180, R180 ;  /* 0x000000b400b47308 */ /* 0x000f300000002400 */
        /* <DEDUP_REMOVED lines=19> */
[----:B------:R-:W5:Y:S01]  /*5850*/  LDC R34, c[0x0][0x2f0] ;  /* 0x0000bc00ff227b82 */ /* 0x000f620000000800 */
[----:B------:R-:W-:Y:S01]  /*5860*/  FMUL.FTZ R35, R48, UR7 ;  /* 0x0000000730237c20 */ /* 0x000fe20008410000 */
[----:B------:R-:W-:Y:S01]  /*5870*/  MUFU.TANH R53, R53 ;  /* 0x0000003500357308 */ /* 0x000fe20000002400 */
[----:B------:R-:W-:Y:S01]  /*5880*/  HGMMA.64x128x16.F32.BF16 R88, R172, gdesc[UR12].tnspB, R88, gsb0 ;  /* 0x41e0000cac587df0 */ /* 0x000fe20008001858 */
[----:B------:R-:W-:Y:S01]  /*5890*/  UIADD3 UR14, UR5, 0x180, URZ ;  /* 0x00000180050e7890 */ /* 0x000fe2000fffe03f */
[----:B------:R-:W-:-:S05]  /*58a0*/  UMOV UR15, 0x40000040 ;  /* 0x40000040000f7882 */ /* 0x000fca0000000000 */
[----:B------:R-:W4:Y:S08]  /*58b0*/  MUFU.TANH R178, R178 ;  /* 0x000000b200b27308 */ /* 0x000f300000002400 */
[----:B------:R-:W4:Y:S01]  /*58c0*/  MUFU.TANH R176, R176 ;  /* 0x000000b000b07308 */ /* 0x000f220000002400 */
[----:B-----5:R-:W-:-:S07]  /*58d0*/  IMAD R45, R34, UR60, R45 ;  /* 0x0000003c222d7c24 */ /* 0x020fce000f8e022d */
[----:B------:R-:W-:Y:S01]  /*58e0*/  MUFU.TANH R48, R66 ;  /* 0x0000004200307308 */ /* 0x000fe20000002400 */
[----:B--2---:R-:W-:-:S04]  /*58f0*/  IADD3 R5, R30, -UR42, R45 ;  /* 0x8000002a1e057c10 */ /* 0x004fc8000fffe02d */
[----:B------:R-:W-:-:S03]  /*5900*/  ISETP.GT.AND P3, PT, R5, RZ, PT ;  /* 0x000000ff0500720c */ /* 0x000fc60003f64270 */
[----:B------:R-:W-:Y:S01]  /*5910*/  MUFU.TANH R30, R62 ;  /* 0x0000003e001e7308 */ /* 0x000fe20000002400 */
[C---:B------:R-:W-:Y:S02]  /*5920*/  ISETP.GT.AND P4, PT, R5.reuse, 0x1, PT ;  /* 0x000000010500780c */ /* 0x040fe40003f84270 */
[----:B0-----:R-:W-:Y:S02]  /*5930*/  FSEL R196, R196, -INF , P3 ;  /* 0xff800000c4c47808 */ /* 0x001fe40001800000 */
[C---:B------:R-:W-:Y:S02]  /*5940*/  ISETP.GT.AND P3, PT, R5.reuse, 0x8, PT ;  /* 0x000000080500780c */ /* 0x040fe40003f64270 */
[----:B-1----:R-:W-:Y:S01]  /*5950*/  FSEL R194, R194, -INF , P4 ;  /* 0xff800000c2c27808 */ /* 0x002fe20002000000 */
[----:B------:R-:W-:Y:S01]  /*5960*/  MUFU.TANH R35, R35 ;  /* 0x0000002300237308 */ /* 0x000fe20000002400 */
[----:B------:R-:W-:Y:S02]  /*5970*/  FMNMX.FTZ R47, R196, R11, !PT ;  /* 0x0000000bc42f7209 */ /* 0x000fe40007810000 */
[----:B------:R-:W-:-:S02]  /*5980*/  ISETP.GT.AND P4, PT, R5, 0x9, PT ;  /* 0x000000090500780c */ /* 0x000fc40003f84270 */
[----:B---3--:R-:W-:Y:S02]  /*5990*/  FSEL R182, R182, -INF , P3 ;  /* 0xff800000b6b67808 */ /* 0x008fe40001800000 */
[----:B------:R-:W-:Y:S01]  /*59a0*/  FMNMX.FTZ R47, R194, R47, !PT ;  /* 0x0000002fc22f7209 */ /* 0x000fe20007810000 */
[----:B------:R-:W-:Y:S01]  /*59b0*/  MUFU.TANH R57, R57 ;  /* 0x0000003900397308 */ /* 0x000fe20000002400 */
[C---:B------:R-:W-:Y:S02]  /*59c0*/  ISETP.GT.AND P3, PT, R5.reuse, 0x10, PT ;  /* 0x000000100500780c */ /* 0x040fe40003f64270 */
[----:B----4-:R-:W-:Y:S02]  /*59d0*/  FSEL R180, R180, -INF , P4 ;  /* 0xff800000b4b47808 */ /* 0x010fe40002000000 */
[----:B------:R-:W-:Y:S02]  /*59e0*/  FMNMX.FTZ R47, R182, R47, !PT ;  /* 0x0000002fb62f7209 */ /* 0x000fe40007810000 */
[----:B------:R-:W-:Y:S01]  /*59f0*/  ISETP.GT.AND P4, PT, R5, 0x11, PT ;  /* 0x000000110500780c */ /* 0x000fe20003f84270 */
[----:B------:R-:W-:Y:S01]  /*5a00*/  MUFU.TANH R59, R59 ;  /* 0x0000003b003b7308 */ /* 0x000fe20000002400 */
[----:B------:R-:W-:-:S02]  /*5a10*/  FSEL R178, R178, -INF , P3 ;  /* 0xff800000b2b27808 */ /* 0x000fc40001800000 */
[----:B------:R-:W-:Y:S02]  /*5a20*/  FMNMX.FTZ R47, R180, R47, !PT ;  /* 0x0000002fb42f7209 */ /* 0x000fe40007810000 */
[C---:B------:R-:W-:Y:S02]  /*5a30*/  ISETP.GT.AND P3, PT, R5.reuse, 0x18, PT ;  /* 0x000000180500780c */ /* 0x040fe40003f64270 */
[----:B------:R-:W-:Y:S02]  /*5a40*/  FSEL R176, R176, -INF , P4 ;  /* 0xff800000b0b07808 */ /* 0x000fe40002000000 */
[----:B------:R-:W-:Y:S02]  /*5a50*/  FMNMX.FTZ R47, R178, R47, !PT ;  /* 0x0000002fb22f7209 */ /* 0x000fe40007810000 */
[----:B------:R-:W-:Y:S02]  /*5a60*/  ISETP.GT.AND P4, PT, R5, 0x19, PT ;  /* 0x000000190500780c */ /* 0x000fe40003f84270 */
[----:B------:R-:W-:Y:S01]  /*5a70*/  FMNMX.FTZ R47, R176, R47, !PT ;  /* 0x0000002fb02f7209 */ /* 0x000fe20007810000 */
[----:B------:R-:W-:-:S02]  /*5a80*/  WARPGROUP.DEPBAR.LE gsb0, 0x0 ;  /* 0x00008000000079c5 */ /* 0x000fc40000010000 */
[----:B------:R-:W-:Y:S01]  /*5a90*/  WARPGROUP.ARRIVE ;  /* 0x00000000000079c5 */ /* 0x000fe20000000000 */
[----:B------:R-:W-:Y:S01]  /*5aa0*/  FMUL.FTZ R174, R38, UR7 ;  /* 0x0000000726ae7c20 */ /* 0x000fe20008410000 */
[----:B------:R-:W-:Y:S01]  /*5ab0*/  FMUL.FTZ R172, R39, UR7 ;  /* 0x0000000727ac7c20 */ /* 0x000fe20008410000 */
[----:B------:R-:W-:Y:S01]  /*5ac0*/  MUFU.TANH R38, R82 ;  /* 0x0000005200267308 */ /* 0x000fe20000002400 */
[----:B------:R-:W-:Y:S02]  /*5ad0*/  FMUL.FTZ R39, R52, UR7 ;  /* 0x0000000734277c20 */ /* 0x000fe40008410000 */
[----:B------:R-:W-:Y:S01]  /*5ae0*/  HGMMA.64x128x16.F32.BF16 R88, R168, gdesc[UR12].tnspB, R88, gsb0 ;  /* 0x41e0000ca8587df0 */ /* 0x000fe20008001858 */
[----:B------:R-:W-:Y:S01]  /*5af0*/  UIADD3 UR14, UR5, 0x200, URZ ;  /* 0x00000200050e7890 */ /* 0x000fe2000fffe03f */
[----:B------:R-:W-:-:S03]  /*5b00*/  UMOV UR15, 0x40000040 ;  /* 0x40000040000f7882 */ /* 0x000fc60000000000 */
[----:B------:R-:W0:Y:S08]  /*5b10*/  MUFU.TANH R174, R174 ;  /* 0x000000ae00ae7308 */ /* 0x000e300000002400 */
[----:B------:R-:W1:Y:S08]  /*5b20*/  MUFU.TANH R172, R172 ;  /* 0x000000ac00ac7308 */ /* 0x000e700000002400 */
[----:B------:R-:W-:Y:S01]  /*5b30*/  MUFU.TANH R52, R86 ;  /* 0x0000005600347308 */ /* 0x000fe20000002400 */
[----:B0-----:R-:W-:-:S02]  /*5b40*/  FSEL R174, R174, -INF , P3 ;  /* 0xff800000aeae7808 */ /* 0x001fc40001800000 */
[----:B------:R-:W-:Y:S02]  /*5b50*/  ISETP.GT.AND P3, PT, R5, 0x20, PT ;  /* 0x000000200500780c */ /* 0x000fe40003f64270 */
[----:B------:R-:W-:-:S03]  /*5b60*/  FMNMX.FTZ R47, R174, R47, !PT ;  /* 0x0000002fae2f7209 */ /* 0x000fc60007810000 */
[----:B------:R-:W-:Y:S01]  /*5b70*/  MUFU.TANH R39, R39 ;  /* 0x0000002700277308 */ /* 0x000fe20000002400 */
[----:B-1----:R-:W-:Y:S02]  /*5b80*/  FSEL R172, R172, -INF , P4 ;  /* 0xff800000acac7808 */ /* 0x002fe40002000000 */
[C---:B------:R-:W-:Y:S02]  /*5b90*/  ISETP.GT.AND P4, PT, R5.reuse, 0x21, PT ;  /* 0x000000210500780c */ /* 0x040fe40003f84270 */
[----:B------:R-:W-:Y:S01]  /*5ba0*/  FMNMX.FTZ R47, R172, R47, !PT ;  /* 0x0000002fac2f7209 */ /* 0x000fe20007810000 */
[----:B------:R-:W-:Y:S02]  /*5bb0*/  WARPGROUP.DEPBAR.LE gsb0, 0x0 ;  /* 0x00008000000079c5 */ /* 0x000fe40000010000 */
[----:B------:R-:W-:Y:S01]  /*5bc0*/  WARPGROUP.ARRIVE ;  /* 0x00000000000079c5 */ /* 0x000fe20000000000 */
[----:B------:R-:W-:Y:S02]  /*5bd0*/  FSEL R170, R28, -INF , P3 ;  /* 0xff8000001caa7808 */ /* 0x000fe40001800000 */
[C---:B------:R-:W-:Y:S01]  /*5be0*/  ISETP.GT.AND P3, PT, R5.reuse, 0x28, PT ;  /* 0x000000280500780c */ /* 0x040fe20003f64270 */
[----:B------:R0:W1:Y:S01]  /*5bf0*/  MUFU.TANH R28, R70 ;  /* 0x00000046001c7308 */ /* 0x0000620000002400 */
[----:B------:R-:W-:Y:S01]  /*5c00*/  FSEL R168, R10, -INF , P4 ;  /* 0xff8000000aa87808 */ /* 0x000fe20002000000 */
[----:B------:R-:W-:Y:S01]  /*5c10*/  HGMMA.64x128x16.F32.BF16 R88, R164, gdesc[UR12].tnspB, R88, gsb0 ;  /* 0x41e0000ca4587df0 */ /* 0x000fe20008001858 */
[----:B------:R-:W-:Y:S01]  /*5c20*/  FMNMX.FTZ R47, R170, R47, !PT ;  /* 0x0000002faa2f7209 */ /* 0x000fe20007810000 */
[----:B------:R-:W-:Y:S01]  /*5c30*/  FMUL.FTZ R10, R74, UR7 ;  /* 0x000000074a0a7c20 */ /* 0x000fe20008410000 */
[----:B------:R-:W-:Y:S01]  /*5c40*/  ISETP.GT.AND P4, PT, R5, 0x29, PT ;  /* 0x000000290500780c */ /* 0x000fe20003f84270 */
[----:B------:R-:W-:Y:S01]  /*5c50*/  UIADD3 UR14, UR5, 0x280, URZ ;  /* 0x00000280050e7890 */ /* 0x000fe2000fffe03f */
[----:B------:R-:W-:Y:S01]  /*5c60*/  FMNMX.FTZ R47, R168, R47, !PT ;  /* 0x0000002fa82f7209 */ /* 0x000fe20007810000 */
[----:B------:R-:W-:-:S02]  /*5c70*/  UMOV UR15, 0x40000040 ;  /* 0x40000040000f7882 */ /* 0x000fc40000000000 */
[----:B------:R-:W2:Y:S01]  /*5c80*/  MUFU.TANH R10, R10 ;  /* 0x0000000a000a7308 */ /* 0x000ea20000002400 */
[----:B------:R-:W-:Y:S02]  /*5c90*/  WARPGROUP.DEPBAR.LE gsb0, 0x0 ;  /* 0x00008000000079c5 */ /* 0x000fe40000010000 */
[----:B------:R-:W-:Y:S01]  /*5ca0*/  FSEL R166, R46, -INF , P3 ;  /* 0xff8000002ea67808 */ /* 0x000fe20001800000 */
[----:B------:R-:W-:Y:S01]  /*5cb0*/  WARPGROUP.ARRIVE ;  /* 0x00000000000079c5 */ /* 0x000fe20000000000 */
[----:B------:R-:W-:-:S03]  /*5cc0*/  ISETP.GT.AND P3, PT, R5, 0x30, PT ;  /* 0x000000300500780c */ /* 0x000fc60003f64270 */
[----:B------:R-:W3:Y:S01]  /*5cd0*/  MUFU.TANH R46, R79 ;  /* 0x0000004f002e7308 */ /* 0x000ee20000002400 */
[----:B------:R-:W-:Y:S02]  /*5ce0*/  FSEL R164, R32, -INF , P4 ;  /* 0xff80000020a47808 */ /* 0x000fe40002000000 */
[----:B------:R-:W-:Y:S01]  /*5cf0*/  FMNMX.FTZ R47, R166, R47, !PT ;  /* 0x0000002fa62f7209 */ /* 0x000fe20007810000 */
[----:B------:R-:W-:Y:S01]  /*5d00*/  HGMMA.64x128x16.F32.BF16 R88, R160, gdesc[UR12].tnspB, R88, gsb0 ;  /* 0x41e0000ca0587df0 */ /* 0x000fe20008001858 */
[C---:B------:R-:W-:Y:S01]  /*5d10*/  ISETP.GT.AND P4, PT, R5.reuse, 0x31, PT ;  /* 0x000000310500780c */ /* 0x040fe20003f84270 */
[----:B------:R-:W-:Y:S01]  /*5d20*/  UIADD3 UR14, UR5, 0x300, URZ ;  /* 0x00000300050e7890 */ /* 0x000fe2000fffe03f */
[----:B------:R-:W-:Y:S01]  /*5d30*/  FSEL R74, R50, -INF , P3 ;  /* 0xff800000324a7808 */ /* 0x000fe20001800000 */
[----:B------:R-:W-:Y:S01]  /*5d40*/  UMOV UR15, 0x40000040 ;  /* 0x40000040000f7882 */ /* 0x000fe20000000000 */
[----:B------:R-:W-:Y:S02]  /*5d50*/  FMNMX.FTZ R47, R164, R47, !PT ;  /* 0x0000002fa42f7209 */ /* 0x000fe40007810000 */
[----:B------:R-:W-:-:S02]  /*5d60*/  ISETP.GT.AND P3, PT, R5, 0x38, PT ;  /* 0x000000380500780c */ /* 0x000fc40003f64270 */
[----:B0-----:R-:W-:Y:S02]  /*5d70*/  FSEL R70, R51, -INF , P4 ;  /* 0xff80000033467808 */ /* 0x001fe40002000000 */
[----:B------:R-:W-:Y:S02]  /*5d80*/  FMNMX.FTZ R47, R74, R47, !PT ;  /* 0x0000002f4a2f7209 */ /* 0x000fe40007810000 */
[C---:B------:R-:W-:Y:S02]  /*5d90*/  ISETP.GT.AND P4, PT, R5.reuse, 0x39, PT ;  /* 0x000000390500780c */ /* 0x040fe40003f84270 */
[----:B------:R-:W-:Y:S02]  /*5da0*/  FSEL R66, R54, -INF , P3 ;  /* 0xff80000036427808 */ /* 0x000fe40001800000 */
[----:B------:R-:W-:Y:S02]  /*5db0*/  FMNMX.FTZ R47, R70, R47, !PT ;  /* 0x0000002f462f7209 */ /* 0x000fe40007810000 */
[----:B------:R-:W-:-:S02]  /*5dc0*/  ISETP.GT.AND P3, PT, R5, 0x40, PT ;  /* 0x000000400500780c */ /* 0x000fc40003f64270 */
[----:B------:R-:W-:Y:S01]  /*5dd0*/  FSEL R62, R55, -INF , P4 ;  /* 0xff800000373e7808 */ /* 0x000fe20002000000 */
[----:B------:R-:W-:Y:S01]  /*5de0*/  FMUL.FTZ R55, R69, UR7 ;  /* 0x0000000745377c20 */ /* 0x000fe20008410000 */
[----:B------:R-:W-:Y:S01]  /*5df0*/  FMNMX.FTZ R47, R66, R47, !PT ;  /* 0x0000002f422f7209 */ /* 0x000fe20007810000 */
[----:B------:R-:W-:Y:S01]  /*5e00*/  FMUL.FTZ R69, R80, UR7 ;  /* 0x0000000750457c20 */ /* 0x000fe20008410000 */
[C---:B------:R-:W-:Y:S02]  /*5e10*/  ISETP.GT.AND P4, PT, R5.reuse, 0x41, PT ;  /* 0x000000410500780c */ /* 0x040fe40003f84270 */
[----:B------:R-:W-:Y:S01]  /*5e20*/  FSEL R58, R58, -INF , P3 ;  /* 0xff8000003a3a7808 */ /* 0x000fe20001800000 */
[----:B------:R-:W-:Y:S01]  /*5e30*/  MUFU.TANH R55, R55 ;  /* 0x0000003700377308 */ /* 0x000fe20000002400 */
[----:B------:R-:W-:Y:S02]  /*5e40*/  FMNMX.FTZ R47, R62, R47, !PT ;  /* 0x0000002f3e2f7209 */ /* 0x000fe40007810000 */
[----:B------:R-:W-:-:S02]  /*5e50*/  ISETP.GT.AND P3, PT, R5, 0x48, PT ;  /* 0x000000480500780c */ /* 0x000fc40003f64270 */
[----:B------:R-:W-:Y:S02]  /*5e60*/  FSEL R56, R56, -INF , P4 ;  /* 0xff80000038387808 */ /* 0x000fe40002000000 */
[----:B------:R-:W-:Y:S01]  /*5e70*/  FMNMX.FTZ R47, R58, R47, !PT ;  /* 0x0000002f3a2f7209 */ /* 0x000fe20007810000 */
[----:B------:R-:W-:Y:S01]  /*5e80*/  MUFU.TANH R69, R69 ;  /* 0x0000004500457308 */ /* 0x000fe20000002400 */
[C---:B------:R-:W-:Y:S02]  /*5e90*/  ISETP.GT.AND P4, PT, R5.reuse, 0x49, PT ;  /* 0x000000490500780c */ /* 0x040fe40003f84270 */
[----:B------:R-:W-:Y:S02]  /*5ea0*/  FSEL R54, R30, -INF , P3 ;  /* 0xff8000001e367808 */ /* 0x000fe40001800000 */
[----:B------:R-:W-:Y:S02]  /*5eb0*/  FMNMX.FTZ R47, R56, R47, !PT ;  /* 0x0000002f382f7209 */ /* 0x000fe40007810000 */
[----:B------:R-:W-:-:S02]  /*5ec0*/  ISETP.GT.AND P3, PT, R5, 0x50, PT ;  /* 0x000000500500780c */ /* 0x000fc40003f64270 */
[----:B------:R-:W-:Y:S01]  /*5ed0*/  FSEL R50, R63, -INF , P4 ;  /* 0xff8000003f327808 */ /* 0x000fe20002000000 */
[----:B------:R-:W-:Y:S01]  /*5ee0*/  FMUL.FTZ R63, R76, UR7 ;  /* 0x000000074c3f7c20 */ /* 0x000fe20008410000 */
[----:B------:R-:W-:Y:S02]  /*5ef0*/  FMNMX.FTZ R47, R54, R47, !PT ;  /* 0x0000002f362f7209 */ /* 0x000fe40007810000 */
[C---:B------:R-:W-:Y:S02]  /*5f00*/  ISETP.GT.AND P4, PT, R5.reuse, 0x51, PT ;  /* 0x000000510500780c */ /* 0x040fe40003f84270 */
[----:B------:R-:W-:Y:S01]  /*5f10*/  FSEL R48, R48, -INF , P3 ;  /* 0xff80000030307808 */ /* 0x000fe20001800000 */
[----:B------:R-:W-:Y:S01]  /*5f20*/  MUFU.TANH R63, R63 ;  /* 0x0000003f003f7308 */ /* 0x000fe20000002400 */
[----:B------:R-:W-:Y:S02]  /*5f30*/  FMNMX.FTZ R47, R50, R47, !PT ;  /* 0x0000002f322f7209 */ /* 0x000fe40007810000 */
[----:B------:R-:W-:-:S02]  /*5f40*/  ISETP.GT.AND P3, PT, R5, 0x58, PT ;  /* 0x000000580500780c */ /* 0x000fc40003f64270 */
[----:B------:R-:W-:Y:S01]  /*5f50*/  FSEL R30, R67, -INF , P4 ;  /* 0xff800000431e7808 */ /* 0x000fe20002000000 */
[----:B------:R-:W-:Y:S01]  /*5f60*/  FMUL.FTZ R67, R81, UR7 ;  /* 0x0000000751437c20 */ /* 0x000fe20008410000 */
[----:B------:R-:W-:Y:S02]  /*5f70*/  FMNMX.FTZ R47, R48, R47, !PT ;  /* 0x0000002f302f7209 */ /* 0x000fe40007810000 */
[C---:B------:R-:W-:Y:S02]  /*5f80*/  ISETP.GT.AND P4, PT, R5.reuse, 0x59, PT ;  /* 0x000000590500780c */ /* 0x040fe40003f84270 */
[----:B-1----:R-:W-:Y:S01]  /*5f90*/  FSEL R28, R28, -INF , P3 ;  /* 0xff8000001c1c7808 */ /* 0x002fe20001800000 */
[----:B------:R-:W-:Y:S01]  /*5fa0*/  MUFU.TANH R67, R67 ;  /* 0x0000004300437308 */ /* 0x000fe20000002400 */
[----:B------:R-:W-:Y:S02]  /*5fb0*/  FMNMX.FTZ R47, R30, R47, !PT ;  /* 0x0000002f1e2f7209 */ /* 0x000fe40007810000 */
[----:B------:R-:W-:-:S02]  /*5fc0*/  ISETP.GT.AND P3, PT, R5, 0x60, PT ;  /* 0x000000600500780c */ /* 0x000fc40003f64270 */
[----:B------:R-:W-:Y:S02]  /*5fd0*/  FSEL R32, R71, -INF , P4 ;  /* 0xff80000047207808 */ /* 0x000fe40002000000 */
[----:B------:R-:W-:Y:S02]  /*5fe0*/  FMNMX.FTZ R47, R28, R47, !PT ;  /* 0x0000002f1c2f7209 */ /* 0x000fe40007810000 */
[C---:B------:R-:W-:Y:S02]  /*5ff0*/  ISETP.GT.AND P4, PT, R5.reuse, 0x61, PT ;  /* 0x000000610500780c */ /* 0x040fe40003f84270 */
[----:B--2---:R-:W-:Y:S02]  /*6000*/  FSEL R34, R10, -INF , P3 ;  /* 0xff8000000a227808 */ /* 0x004fe40001800000 */
[----:B------:R-:W-:Y:S02]  /*6010*/  FMNMX.FTZ R47, R32, R47, !PT ;  /* 0x0000002f202f7209 */ /* 0x000fe40007810000 */
[----:B------:R-:W-:-:S02]  /*6020*/  ISETP.GT.AND P3, PT, R5, 0x68, PT ;  /* 0x000000680500780c */ /* 0x000fc40003f64270 */
[----:B------:R-:W-:Y:S02]  /*6030*/  FSEL R36, R36, -INF , P4 ;  /* 0xff80000024247808 */ /* 0x000fe40002000000 */
[----:B------:R-:W-:Y:S02]  /*6040*/  FMNMX.FTZ R47, R34, R47, !PT ;  /* 0x0000002f222f7209 */ /* 0x000fe40007810000 */
[C---:B------:R-:W-:Y:S02]  /*6050*/  ISETP.GT.AND P4, PT, R5.reuse, 0x69, PT ;  /* 0x000000690500780c */ /* 0x040fe40003f84270 */
[----:B------:R-:W-:Y:S02]  /*6060*/  FSEL R40, R40, -INF , P3 ;  /* 0xff80000028287808 */ /* 0x000fe40001800000 */
[----:B------:R-:W-:Y:S02]  /*6070*/  FMNMX.FTZ R47, R36, R47, !PT ;  /* 0x0000002f242f7209 */ /* 0x000fe40007810000 */
[----:B------:R-:W-:-:S02]  /*6080*/  ISETP.GT.AND P3, PT, R5, 0x70, PT ;  /* 0x000000700500780c */ /* 0x000fc40003f64270 */
[----:B---3--:R-:W-:Y:S02]  /*6090*/  FSEL R46, R46, -INF , P4 ;  /* 0xff8000002e2e7808 */ /* 0x008fe40002000000 */
[----:B------:R-:W-:Y:S01]  /*60a0*/  FMNMX.FTZ R49, R40, R47, !PT ;  /* 0x0000002f28317209 */ /* 0x000fe20007810000 */
[----:B------:R-:W-:Y:S01]  /*60b0*/  FMUL.FTZ R47, R60, UR7 ;  /* 0x000000073c2f7c20 */ /* 0x000fe20008410000 */
[C---:B------:R-:W-:Y:S01]  /*60c0*/  ISETP.GT.AND P4, PT, R5.reuse, 0x71, PT ;  /* 0x000000710500780c */ /* 0x040fe20003f84270 */
[----:B------:R-:W0:Y:S01]  /*60d0*/  SHFL.IDX PT, R60, R27, RZ, 0x1c1f ;  /* 0x001c1fff1b3c7589 */ /* 0x000e2200000e0000 */
[----:B------:R-:W-:Y:S02]  /*60e0*/  FSEL R38, R38, -INF , P3 ;  /* 0xff80000026267808 */ /* 0x000fe40001800000 */
[----:B------:R-:W-:Y:S01]  /*60f0*/  FMNMX.FTZ R49, R46, R49, !PT ;  /* 0x000000312e317209 */ /* 0x000fe20007810000 */
[----:B------:R-:W1:Y:S01]  /*6100*/  MUFU.TANH R47, R47 ;  /* 0x0000002f002f7308 */ /* 0x000e620000002400 */
[----:B------:R-:W-:-:S02]  /*6110*/  ISETP.GT.AND P3, PT, R5, 0x78, PT ;  /* 0x000000780500780c */ /* 0x000fc40003f64270 */
[----:B------:R-:W-:Y:S02]  /*6120*/  FSEL R42, R42, -INF , P4 ;  /* 0xff8000002a2a7808 */ /* 0x000fe40002000000 */
[----:B------:R-:W-:Y:S01]  /*6130*/  FMNMX.FTZ R51, R38, R49, !PT ;  /* 0x0000003126337209 */ /* 0x000fe20007810000 */
[----:B------:R-:W-:Y:S01]  /*6140*/  FMUL.FTZ R49, R61, UR7 ;  /* 0x000000073d317c20 */ /* 0x000fe20008410000 */
[----:B------:R-:W-:Y:S01]  /*6150*/  ISETP.GT.AND P4, PT, R5, 0x79, PT ;  /* 0x000000790500780c */ /* 0x000fe20003f84270 */
[----:B------:R-:W-:Y:S01]  /*6160*/  FMUL.FTZ R61, R72, UR7 ;  /* 0x00000007483d7c20 */ /* 0x000fe20008410000 */
[----:B------:R-:W-:Y:S02]  /*6170*/  FSEL R52, R52, -INF , P3 ;  /* 0xff80000034347808 */ /* 0x000fe40001800000 */
[----:B------:R-:W-:Y:S01]  /*6180*/  FMNMX.FTZ R51, R42, R51, !PT ;  /* 0x000000332a337209 */ /* 0x000fe20007810000 */
[----:B------:R-:W2:Y:S01]  /*6190*/  MUFU.TANH R49, R49 ;  /* 0x0000003100317308 */ /* 0x000ea20000002400 */
[----:B------:R-:W-:-:S02]  /*61a0*/  FSEL R44, R44, -INF , P4 ;  /* 0xff8000002c2c7808 */ /* 0x000fc40002000000 */
[----:B------:R-:W-:-:S04]  /*61b0*/  FMNMX.FTZ R51, R52, R51, !PT ;  /* 0x0000003334337209 */ /* 0x000fc80007810000 */
[----:B------:R-:W-:Y:S01]  /*61c0*/  FMNMX.FTZ R5, R44, R51, !PT ;  /* 0x000000332c057209 */ /* 0x000fe20007810000 */
[----:B------:R-:W-:Y:S01]  /*61d0*/  FMUL.FTZ R51, R65, UR7 ;  /* 0x0000000741337c20 */ /* 0x000fe20008410000 */
[----:B0-----:R-:W-:Y:S01]  /*61e0*/  IADD3 R73, R60, -UR42, R45 ;  /* 0x8000002a3c497c10 */ /* 0x001fe2000fffe02d */
[----:B------:R-:W-:Y:S01]  /*61f0*/  MUFU.TANH R61, R61 ;  /* 0x0000003d003d7308 */ /* 0x000fe20000002400 */
[----:B------:R-:W-:Y:S01]  /*6200*/  FMUL.FTZ R65, R77, UR7 ;  /* 0x000000074d417c20 */ /* 0x000fe20008410000 */
[----:B------:R-:W0:Y:S01]  /*6210*/  SHFL.BFLY PT, R10, R5, 0x2, 0x1f ;  /* 0x0c401f00050a7f89 */ /* 0x000e2200000e0000 */
[C---:B------:R-:W-:Y:S02]  /*6220*/  ISETP.GT.AND P4, PT, R73.reuse, RZ, PT ;  /* 0x000000ff4900720c */ /* 0x040fe40003f84270 */
[C---:B------:R-:W-:Y:S02]  /*6230*/  ISETP.GT.AND P5, PT, R73.reuse, 0x1, PT ;  /* 0x000000014900780c */ /* 0x040fe40003fa4270 */
[----:B------:R-:W-:Y:S01]  /*6240*/  FSEL R0, R0, -INF , P4 ;  /* 0xff80000000007808 */ /* 0x000fe20002000000 */
[----:B------:R-:W3:Y:S01]  /*6250*/  MUFU.TANH R51, R51 ;  /* 0x0000003300337308 */ /* 0x000ee20000002400 */
[----:B------:R-:W-:-:S02]  /*6260*/  ISETP.GT.AND P4, PT, R73, 0x8, PT ;  /* 0x000000084900780c */ /* 0x000fc40003f84270 */
[----:B------:R-:W-:Y:S02]  /*6270*/  FSEL R2, R2, -INF , P5 ;  /* 0xff80000002027808 */ /* 0x000fe40002800000 */
[----:B------:R-:W-:Y:S02]  /*6280*/  FMNMX.FTZ R75, R0, R13, !PT ;  /* 0x0000000d004b7209 */ /* 0x000fe40007810000 */
[C---:B------:R-:W-:Y:S01]  /*6290*/  ISETP.GT.AND P5, PT, R73.reuse, 0x9, PT ;  /* 0x000000094900780c */ /* 0x040fe20003fa4270 */
[----:B------:R-:W4:Y:S01]  /*62a0*/  MUFU.TANH R65, R65 ;  /* 0x0000004100417308 */ /* 0x000f220000002400 */
[----:B------:R-:W-:Y:S01]  /*62b0*/  FSEL R60, R14, -INF , P4 ;  /* 0xff8000000e3c7808 */ /* 0x000fe20002000000 */
[----:B------:R-:W-:Y:S02]  /*62c0*/  WARPGROUP.DEPBAR.LE gsb0, 0x0 ;  /* 0x00008000000079c5 */ /* 0x000fe40000010000 */
[----:B------:R-:W-:Y:S01]  /*62d0*/  FMNMX.FTZ R75, R2, R75, !PT ;  /* 0x0000004b024b7209 */ /* 0x000fe20007810000 */
[----:B------:R-:W-:Y:S01]  /*62e0*/  WARPGROUP.ARRIVE ;  /* 0x00000000000079c5 */ /* 0x000fe20000000000 */
[----:B------:R-:W-:-:S02]  /*62f0*/  ISETP.GT.AND P4, PT, R73, 0x10, PT ;  /* 0x000000104900780c */ /* 0x000fc40003f84270 */
[----:B------:R-:W-:Y:S01]  /*6300*/  FMNMX.FTZ R75, R60, R75, !PT ;  /* 0x0000004b3c4b7209 */ /* 0x000fe20007810000 */
[----:B------:R-:W-:Y:S01]  /*6310*/  MUFU.TANH R45, R85 ;  /* 0x00000055002d7308 */ /* 0x000fe20000002400 */
[----:B0-----:R-:W-:Y:S01]  /*6320*/  FMNMX.FTZ R10, R5, R10, !PT ;  /* 0x0000000a050a7209 */ /* 0x001fe20007810000 */
[----:B------:R-:W-:Y:S01]  /*6330*/  HGMMA.64x128x16.F32.BF16 R88, R156, gdesc[UR12].tnspB, R88, gsb0 ;  /* 0x41e0000c9c587df0 */ /* 0x000fe20008001858 */
[----:B------:R-:W0:Y:S01]  /*6340*/  LDC R5, c[0x0][0x988] ;  /* 0x00026200ff057b82 */ /* 0x000e220000000800 */
[----:B------:R-:W-:Y:S01]  /*6350*/  FSEL R68, R21, -INF , P4 ;  /* 0xff80000015447808 */ /* 0x000fe20002000000 */
[----:B------:R-:W-:Y:S01]  /*6360*/  UIADD3 UR14, UR5, 0x380, URZ ;  /* 0x00000380050e7890 */ /* 0x000fe2000fffe03f */
[----:B------:R-:W5:Y:S01]  /*6370*/  SHFL.BFLY PT, R71, R10, 0x1, 0x1f ;  /* 0x0c201f000a477f89 */ /* 0x000f6200000e0000 */
[----:B------:R-:W-:Y:S01]  /*6380*/  ISETP.GT.AND P4, PT, R73, 0x18, PT ;  /* 0x000000184900780c */ /* 0x000fe20003f84270 */
[----:B------:R-:W-:Y:S01]  /*6390*/  UMOV UR15, 0x40000040 ;  /* 0x40000040000f7882 */ /* 0x000fe20000000000 */
[----:B------:R-:W-:-:S02]  /*63a0*/  UMOV UR5, UR37 ;  /* 0x0000002500057c82 */ /* 0x000fc40008000000 */
[----:B------:R-:W-:Y:S02]  /*63b0*/  FSEL R76, R24, -INF , P4 ;  /* 0xff800000184c7808 */ /* 0x000fe40002000000 */
[----:B------:R-:W-:-:S04]  /*63c0*/  ISETP.GT.AND P4, PT, R73, 0x20, PT ;  /* 0x000000204900780c */ /* 0x000fc80003f84270 */
[----:B------:R-:W-:Y:S02]  /*63d0*/  FSEL R82, R26, -INF , P4 ;  /* 0xff8000001a527808 */ /* 0x000fe40002000000 */
[----:B------:R-:W-:-:S04]  /*63e0*/  ISETP.GT.AND P4, PT, R73, 0x28, PT ;  /* 0x000000284900780c */ /* 0x000fc80003f84270 */
[----:B------:R-:W-:Y:S02]  /*63f0*/  FSEL R86, R31, -INF , P4 ;  /* 0xff8000001f567808 */ /* 0x000fe40002000000 */
[----:B------:R-:W-:-:S04]  /*6400*/  ISETP.GT.AND P4, PT, R73, 0x30, PT ;  /* 0x000000304900780c */ /* 0x000fc80003f84270 */
[----:B------:R-:W-:Y:S02]  /*6410*/  FSEL R162, R35, -INF , P4 ;  /* 0xff80000023a27808 */ /* 0x000fe40002000000 */
[----:B-----5:R-:W-:Y:S01]  /*6420*/  FMNMX.FTZ R10, R10, R71, !PT ;  /* 0x000000470a0a7209 */ /* 0x020fe20007810000 */
[----:B------:R-:W-:Y:S01]  /*6430*/  FMUL.FTZ R71, R84, UR7 ;  /* 0x0000000754477c20 */ /* 0x000fe20008410000 */
[----:B------:R-:W-:Y:S02]  /*6440*/  ISETP.GT.AND P4, PT, R73, 0x38, PT ;  /* 0x000000384900780c */ /* 0x000fe40003f84270 */
[C---:B------:R-:W-:Y:S01]  /*6450*/  FSETP.NEU.FTZ.AND P3, PT, R10.reuse, -INF , PT ;  /* 0xff8000000a00780b */ /* 0x040fe20003f7d000 */
[----:B0-----:R-:W-:Y:S02]  /*6460*/  FMUL.FTZ R64, R10, R5 ;  /* 0x000000050a407220 */ /* 0x001fe40000410000 */
[----:B------:R-:W0:Y:S03]  /*6470*/  MUFU.TANH R71, R71 ;  /* 0x0000004700477308 */ /* 0x000e260000002400 */
[----:B------:R-:W-:-:S02]  /*6480*/  FSEL R27, R64, RZ, P3 ;  /* 0x000000ff401b7208 */ /* 0x000fc40001800000 */
[----:B------:R-:W-:Y:S02]  /*6490*/  FSEL R64, R12, -INF , P5 ;  /* 0xff8000000c407808 */ /* 0x000fe40002800000 */
[----:B------:R-:W-:Y:S01]  /*64a0*/  ISETP.GT.AND P5, PT, R73, 0x11, PT ;  /* 0x000000114900780c */ /* 0x000fe20003fa4270 */
[--C-:B------:R-:W-:Y:S01]  /*64b0*/  FFMA.FTZ R179, R174, R5, -R27.reuse ;  /* 0x00000005aeb37223 */ /* 0x100fe2000001081b */
[----:B------:R-:W-:Y:S01]  /*64c0*/  FMNMX.FTZ R75, R64, R75, !PT ;  /* 0x0000004b404b7209 */ /* 0x000fe20007810000 */
[-CC-:B------:R-:W-:Y:S01]  /*64d0*/  FFMA.FTZ R26, R172, R5.reuse, -R27.reuse ;  /* 0x00000005ac1a7223 */ /* 0x180fe2000001081b */
[----:B------:R-:W-:Y:S01]  /*64e0*/  FSEL R72, R15, -INF , P5 ;  /* 0xff8000000f487808 */ /* 0x000fe20002800000 */
[--C-:B------:R-:W-:Y:S01]  /*64f0*/  FFMA.FTZ R180, R180, R5, -R27.reuse ;  /* 0x00000005b4b47223 */ /* 0x100fe2000001081b */
[----:B------:R-:W-:Y:S01]  /*6500*/  FMNMX.FTZ R75, R68, R75, !PT ;  /* 0x0000004b444b7209 */ /* 0x000fe20007810000 */
[--C-:B------:R-:W-:Y:S01]  /*6510*/  FFMA.FTZ R173, R170, R5, -R27.reuse ;  /* 0x00000005aaad7223 */ /* 0x100fe2000001081b */
[C---:B------:R-:W-:Y:S01]  /*6520*/  ISETP.GT.AND P5, PT, R73.reuse, 0x19, PT ;  /* 0x000000194900780c */ /* 0x040fe20003fa4270 */
[----:B------:R5:W-:Y:S01]  /*6530*/  MUFU.EX2 R24, R180 ;  /* 0x000000b400187308 */ /* 0x000be20000000800 */
[----:B------:R-:W-:Y:S01]  /*6540*/  FMNMX.FTZ R75, R72, R75, !PT ;  /* 0x0000004b484b7209 */ /* 0x000fe20007810000 */
[-CC-:B------:R-:W-:Y:S01]  /*6550*/  FFMA.FTZ R80, R168, R5.reuse, -R27.reuse ;  /* 0x00000005a8507223 */ /* 0x180fe2000001081b */
[----:B------:R-:W-:Y:S01]  /*6560*/  FSEL R78, R20, -INF , P5 ;  /* 0xff800000144e7808 */ /* 0x000fe20002800000 */
[--C-:B------:R-:W-:Y:S01]  /*6570*/  FFMA.FTZ R20, R176, R5, -R27.reuse ;  /* 0x00000005b0147223 */ /* 0x100fe2000001081b */
[----:B------:R-:W-:Y:S01]  /*6580*/  FMNMX.FTZ R75, R76, R75, !PT ;  /* 0x0000004b4c4b7209 */ /* 0x000fe20007810000 */
[-CC-:B------:R-:W-:Y:S01]  /*6590*/  FFMA.FTZ R177, R178, R5.reuse, -R27.reuse ;  /* 0x00000005b2b17223 */ /* 0x180fe2000001081b */
[----:B------:R-:W-:Y:S01]  /*65a0*/  ISETP.GT.AND P5, PT, R73, 0x21, PT ;  /* 0x000000214900780c */ /* 0x000fe20003fa4270 */
[--C-:B------:R-:W-:Y:S01]  /*65b0*/  FFMA.FTZ R175, R166, R5, -R27.reuse ;  /* 0x00000005a6af7223 */ /* 0x100fe2000001081b */
[----:B------:R-:W-:Y:S01]  /*65c0*/  FMNMX.FTZ R75, R78, R75, !PT ;  /* 0x0000004b4e4b7209 */ /* 0x000fe20007810000 */
[-CC-:B------:R-:W-:Y:S01]  /*65d0*/  FFMA.FTZ R194, R194, R5.reuse, -R27.reuse ;  /* 0x00000005c2c27223 */ /* 0x180fe2000001081b */
[----:B------:R-:W-:Y:S01]  /*65e0*/  FSEL R84, R25, -INF , P5 ;  /* 0xff80000019547808 */ /* 0x000fe20002800000 */
[--C-:B------:R-:W-:Y:S01]  /*65f0*/  FFMA.FTZ R183, R182, R5, -R27.reuse ;  /* 0x00000005b6b77223 */ /* 0x100fe2000001081b */
[----:B------:R-:W-:Y:S01]  /*6600*/  FMNMX.FTZ R75, R82, R75, !PT ;  /* 0x0000004b524b7209 */ /* 0x000fe20007810000 */
[----:B------:R4:W-:Y:S01]  /*6610*/  MUFU.EX2 R14, R194 ;  /* 0x000000c2000e7308 */ /* 0x0009e20000000800 */
[----:B------:R-:W-:Y:S01]  /*6620*/  ISETP.GT.AND P5, PT, R73, 0x29, PT ;  /* 0x000000294900780c */ /* 0x000fe20003fa4270 */
[--C-:B------:R-:W-:Y:S01]  /*6630*/  FFMA.FTZ R181, R196, R5, -R27.reuse ;  /* 0x00000005c4b57223 */ /* 0x100fe2000001081b */
[----:B------:R-:W-:Y:S01]  /*6640*/  FMNMX.FTZ R75, R84, R75, !PT ;  /* 0x0000004b544b7209 */ /* 0x000fe20007810000 */
[-CC-:B------:R-:W-:Y:S01]  /*6650*/  FFMA.FTZ R169, R74, R5.reuse, -R27.reuse ;  /* 0x000000054aa97223 */ /* 0x180fe2000001081b */
[----:B------:R-:W-:Y:S01]  /*6660*/  FSEL R160, R29, -INF , P5 ;  /* 0xff8000001da07808 */ /* 0x000fe20002800000 */
[--C-:B------:R-:W-:Y:S01]  /*6670*/  FFMA.FTZ R171, R66, R5, -R27.reuse ;  /* 0x0000000542ab7223 */ /* 0x100fe2000001081b */
[----:B------:R-:W-:Y:S01]  /*6680*/  FMNMX.FTZ R75, R86, R75, !PT ;  /* 0x0000004b564b7209 */ /* 0x000fe20007810000 */
[----:B------:R-:W-:Y:S01]  /*6690*/  MUFU.EX2 R181, R181 ;  /* 0x000000b500b57308 */ /* 0x000fe20000000800 */
        /* <DEDUP_REMOVED lines=9> */
[-CC-:B------:R-:W-:Y:S01]  /*6730*/  FFMA.FTZ R32, R36, R5.reuse, -R27.reuse ;  /* 0x0000000524207223 */ /* 0x180fe2000001081b */
[----:B------:R-:W-:Y:S01]  /*6740*/  FSEL R172, R39, -INF , P4 ;  /* 0xff80000027ac7808 */ /* 0x000fe20002000000 */
[--C-:B------:R-:W-:Y:S01]  /*6750*/  FFMA.FTZ R36, R42, R5, -R27.reuse ;  /* 0x000000052a247223 */ /* 0x100fe2000001081b */
[----:B------:R-:W-:Y:S01]  /*6760*/  FMNMX.FTZ R75, R174, R75, !PT ;  /* 0x0000004bae4b7209 */ /* 0x000fe20007810000 */
[-CC-:B------:R-:W-:Y:S01]  /*6770*/  FFMA.FTZ R15, R34, R5.reuse, -R27.reuse ;  /* 0x00000005220f7223 */ /* 0x180fe2000001081b */
[----:B------:R-:W-:Y:S01]  /*6780*/  ISETP.GT.AND P4, PT, R73, 0x40, PT ;  /* 0x000000404900780c */ /* 0x000fe20003f84270 */
[----:B------:R-:W-:Y:S01]  /*6790*/  MUFU.EX2 R177, R177 ;  /* 0x000000b100b17308 */ /* 0x000fe20000000800 */
[----:B------:R-:W-:Y:S01]  /*67a0*/  FSEL R176, R37, -INF , P5 ;  /* 0xff80000025b07808 */ /* 0x000fe20002800000 */
[--C-:B------:R-:W-:Y:S01]  /*67b0*/  FFMA.FTZ R34, R46, R5, -R27.reuse ;  /* 0x000000052e227223 */ /* 0x100fe2000001081b */
[----:B------:R-:W-:Y:S01]  /*67c0*/  FMNMX.FTZ R75, R172, R75, !PT ;  /* 0x0000004bac4b7209 */ /* 0x000fe20007810000 */
[-CC-:B------:R-:W-:Y:S01]  /*67d0*/  FFMA.FTZ R164, R164, R5.reuse, -R27.reuse ;  /* 0x00000005a4a47223 */ /* 0x180fe2000001081b */
[----:B------:R-:W-:Y:S01]  /*67e0*/  ISETP.GT.AND P5, PT, R73, 0x41, PT ;  /* 0x000000414900780c */ /* 0x000fe20003fa4270 */
[--C-:B------:R-:W-:Y:S01]  /*67f0*/  FFMA.FTZ R70, R70, R5, -R27.reuse ;  /* 0x0000000546467223 */ /* 0x100fe2000001081b */
[----:B-----5:R-:W-:Y:S01]  /*6800*/  FSEL R180, R43, -INF , P4 ;  /* 0xff8000002bb47808 */ /* 0x020fe20002000000 */
[----:B------:R-:W-:Y:S01]  /*6810*/  MUFU.EX2 R20, R20 ;  /* 0x0000001400147308 */ /* 0x000fe20000000800 */
[----:B------:R-:W-:Y:S01]  /*6820*/  FMNMX.FTZ R75, R176, R75, !PT ;  /* 0x0000004bb04b7209 */ /* 0x000fe20007810000 */
[-CC-:B------:R-:W-:Y:S01]  /*6830*/  FFMA.FTZ R62, R62, R5.reuse, -R27.reuse ;  /* 0x000000053e3e7223 */ /* 0x180fe2000001081b */
[----:B------:R-:W-:Y:S01]  /*6840*/  ISETP.GT.AND P4, PT, R73, 0x48, PT ;  /* 0x000000484900780c */ /* 0x000fe20003f84270 */
[-CC-:B------:R-:W-:Y:S01]  /*6850*/  FFMA.FTZ R165, R58, R5.reuse, -R27.reuse ;  /* 0x000000053aa57223 */ /* 0x180fe2000001081b */
[----:B------:R-:W-:Y:S01]  /*6860*/  FSEL R170, R41, -INF , P5 ;  /* 0xff80000029aa7808 */ /* 0x000fe20002800000 */
[--C-:B------:R-:W-:Y:S01]  /*6870*/  FFMA.FTZ R56, R56, R5, -R27.reuse ;  /* 0x0000000538387223 */ /* 0x100fe2000001081b */
[----:B------:R-:W-:Y:S01]  /*6880*/  FMNMX.FTZ R75, R180, R75, !PT ;  /* 0x0000004bb44b7209 */ /* 0x000fe20007810000 */
[----:B------:R-:W-:Y:S01]  /*6890*/  MUFU.EX2 R179, R179 ;  /* 0x000000b300b37308 */ /* 0x000fe20000000800 */
[----:B------:R-:W-:Y:S01]  /*68a0*/  ISETP.GT.AND P5, PT, R73, 0x49, PT ;  /* 0x000000494900780c */ /* 0x000fe20003fa4270 */
[-CC-:B------:R-:W-:Y:S01]  /*68b0*/  FFMA.FTZ R167, R54, R5.reuse, -R27.reuse ;  /* 0x0000000536a77223 */ /* 0x180fe2000001081b */
[----:B-1----:R-:W-:Y:S01]  /*68c0*/  FSEL R168, R47, -INF , P4 ;  /* 0xff8000002fa87808 */ /* 0x002fe20002000000 */
[--C-:B------:R-:W-:Y:S01]  /*68d0*/  FFMA.FTZ R50, R50, R5, -R27.reuse ;  /* 0x0000000532327223 */ /* 0x100fe2000001081b */
[----:B------:R-:W-:Y:S01]  /*68e0*/  FMNMX.FTZ R75, R170, R75, !PT ;  /* 0x0000004baa4b7209 */ /* 0x000fe20007810000 */
[-CC-:B------:R-:W-:Y:S01]  /*68f0*/  FFMA.FTZ R161, R48, R5.reuse, -R27.reuse ;  /* 0x0000000530a17223 */ /* 0x180fe2000001081b */
[----:B------:R-:W-:Y:S01]  /*6900*/  ISETP.GT.AND P4, PT, R73, 0x50, PT ;  /* 0x000000504900780c */ /* 0x000fe20003f84270 */
[-CC-:B------:R-:W-:Y:S01]  /*6910*/  FFMA.FTZ R30, R30, R5.reuse, -R27.reuse ;  /* 0x000000051e1e7223 */ /* 0x180fe2000001081b */
[----:B--2---:R-:W-:Y:S01]  /*6920*/  FSEL R178, R49, -INF , P5 ;  /* 0xff80000031b27808 */ /* 0x004fe20002800000 */
[----:B------:R-:W-:Y:S01]  /*6930*/  FFMA.FTZ R29, R52, R5, -R27 ;  /* 0x00000005341d7223 */ /* 0x000fe2000001081b */
[----:B------:R-:W-:Y:S01]  /*6940*/  FMNMX.FTZ R75, R168, R75, !PT ;  /* 0x0000004ba84b7209 */ /* 0x000fe20007810000 */
[----:B------:R-:W-:Y:S01]  /*6950*/  MUFU.EX2 R26, R26 ;  /* 0x0000001a001a7308 */ /* 0x000fe20000000800 */
[----:B------:R-:W-:-:S02]  /*6960*/  ISETP.GT.AND P5, PT, R73, 0x51, PT ;  /* 0x000000514900780c */ /* 0x000fc40003fa4270 */
[----:B------:R-:W-:Y:S01]  /*6970*/  FSEL R166, R53, -INF , P4 ;  /* 0xff80000035a67808 */ /* 0x000fe20002000000 */
[----:B------:R-:W-:Y:S01]  /*6980*/  IMAD.U32 R53, RZ, RZ, UR9 ;  /* 0x00000009ff357e24 */ /* 0x000fe2000f8e00ff */
[----:B------:R-:W-:Y:S02]  /*6990*/  FMNMX.FTZ R75, R178, R75, !PT ;  /* 0x0000004bb24b7209 */ /* 0x000fe40007810000 */
[----:B------:R-:W-:Y:S01]  /*69a0*/  ISETP.GT.AND P4, PT, R73, 0x58, PT ;  /* 0x000000584900780c */ /* 0x000fe20003f84270 */
[----:B------:R-:W-:Y:S01]  /*69b0*/  MUFU.EX2 R173, R173 ;  /* 0x000000ad00ad7308 */ /* 0x000fe20000000800 */
[----:B---3--:R-:W-:Y:S02]  /*69c0*/  FSEL R182, R51, -INF , P5 ;  /* 0xff80000033b67808 */ /* 0x008fe40002800000 */
[----:B------:R-:W-:Y:S02]  /*69d0*/  FMNMX.FTZ R75, R166, R75, !PT ;  /* 0x0000004ba64b7209 */ /* 0x000fe40007810000 */
[----:B------:R-:W-:-:S02]  /*69e0*/  ISETP.GT.AND P5, PT, R73, 0x59, PT ;  /* 0x000000594900780c */ /* 0x000fc40003fa4270 */
[----:B----4-:R-:W-:Y:S01]  /*69f0*/  FSEL R194, R57, -INF , P4 ;  /* 0xff80000039c27808 */ /* 0x010fe20002000000 */
[----:B------:R-:W-:Y:S01]  /*6a00*/  MUFU.EX2 R80, R80 ;  /* 0x0000005000507308 */ /* 0x000fe20000000800 */
[----:B------:R-:W-:Y:S02]  /*6a10*/  FMNMX.FTZ R75, R182, R75, !PT ;  /* 0x0000004bb64b7209 */ /* 0x000fe40007810000 */
[----:B------:R-:W-:Y:S02]  /*6a20*/  ISETP.GT.AND P4, PT, R73, 0x60, PT ;  /* 0x000000604900780c */ /* 0x000fe40003f84270 */
[----:B------:R-:W-:Y:S02]  /*6a30*/  FSEL R196, R55, -INF , P5 ;  /* 0xff80000037c47808 */ /* 0x000fe40002800000 */
[----:B------:R-:W-:Y:S01]  /*6a40*/  FMNMX.FTZ R75, R194, R75, !PT ;  /* 0x0000004bc24b7209 */ /* 0x000fe20007810000 */
[----:B------:R-:W-:Y:S02]  /*6a50*/  WARPGROUP.DEPBAR.LE gsb0, 0x0 ;  /* 0x00008000000079c5 */ /* 0x000fe40000010000 */
[----:B------:R-:W-:Y:S01]  /*6a60*/  ISETP.GT.AND P5, PT, R73, 0x61, PT ;  /* 0x000000614900780c */ /* 0x000fe20003fa4270 */
[----:B------:R-:W-:Y:S01]  /*6a70*/  WARPGROUP.ARRIVE ;  /* 0x00000000000079c5 */ /* 0x000fe20000000000 */
[----:B------:R-:W-:Y:S01]  /*6a80*/  FSEL R74, R61, -INF , P4 ;  /* 0xff8000003d4a7808 */ /* 0x000fe20002000000 */
[----:B------:R-:W-:Y:S01]  /*6a90*/  MUFU.EX2 R175, R175 ;  /* 0x000000af00af7308 */ /* 0x000fe20000000800 */
[----:B------:R-:W-:-:S02]  /*6aa0*/  FMNMX.FTZ R75, R196, R75, !PT ;  /* 0x0000004bc44b7209 */ /* 0x000fc40007810000 */
[----:B------:R-:W-:Y:S01]  /*6ab0*/  ISETP.GT.AND P4, PT, R73, 0x68, PT ;  /* 0x000000684900780c */ /* 0x000fe20003f84270 */
[----:B------:R-:W-:Y:S01]  /*6ac0*/  HGMMA.64x128x16.F32.BF16 R88, R152, gdesc[UR12].tnspB, R88, gsb0 ;  /* 0x41e0000c98587df0 */ /* 0x000fe20008001858 */
[----:B------:R-:W-:Y:S02]  /*6ad0*/  FSEL R198, R59, -INF , P5 ;  /* 0xff8000003bc67808 */ /* 0x000fe40002800000 */
[----:B------:R-:W-:Y:S01]  /*6ae0*/  FMNMX.FTZ R75, R74, R75, !PT ;  /* 0x0000004b4a4b7209 */ /* 0x000fe20007810000 */
[----:B------:R-:W-:Y:S01]  /*6af0*/  MUFU.EX2 R164, R164 ;  /* 0x000000a400a47308 */ /* 0x000fe20000000800 */
[----:B------:R-:W-:Y:S02]  /*6b00*/  ISETP.GT.AND P5, PT, R73, 0x69, PT ;  /* 0x000000694900780c */ /* 0x000fe40003fa4270 */
[----:B------:R-:W-:Y:S02]  /*6b10*/  FSEL R200, R63, -INF , P4 ;  /* 0xff8000003fc87808 */ /* 0x000fe40002000000 */
[----:B------:R-:W-:-:S02]  /*6b20*/  FMNMX.FTZ R75, R198, R75, !PT ;  /* 0x0000004bc64b7209 */ /* 0x000fc40007810000 */
[----:B------:R-:W-:Y:S01]  /*6b30*/  ISETP.GT.AND P4, PT, R73, 0x70, PT ;  /* 0x000000704900780c */ /* 0x000fe20003f84270 */
[----:B------:R-:W-:Y:S01]  /*6b40*/  MUFU.EX2 R169, R169 ;  /* 0x000000a900a97308 */ /* 0x000fe20000000800 */
[----:B------:R-:W-:Y:S02]  /*6b50*/  FSEL R202, R65, -INF , P5 ;  /* 0xff80000041ca7808 */ /* 0x000fe40002800000 */
[----:B------:R-:W-:Y:S02]  /*6b60*/  FMNMX.FTZ R75, R200, R75, !PT ;  /* 0x0000004bc84b7209 */ /* 0x000fe40007810000 */
[----:B------:R-:W-:Y:S02]  /*6b70*/  ISETP.GT.AND P5, PT, R73, 0x71, PT ;  /* 0x000000714900780c */ /* 0x000fe40003fa4270 */
[----:B------:R-:W-:Y:S01]  /*6b80*/  FSEL R66, R69, -INF , P4 ;  /* 0xff80000045427808 */ /* 0x000fe20002000000 */
[----:B------:R-:W-:Y:S01]  /*6b90*/  MUFU.EX2 R70, R70 ;  /* 0x0000004600467308 */ /* 0x000fe20000000800 */
[----:B------:R-:W-:-:S02]  /*6ba0*/  FMNMX.FTZ R75, R202, R75, !PT ;  /* 0x0000004bca4b7209 */ /* 0x000fc40007810000 */
[----:B------:R-:W-:Y:S02]  /*6bb0*/  ISETP.GT.AND P4, PT, R73, 0x78, PT ;  /* 0x000000784900780c */ /* 0x000fe40003f84270 */
[----:B------:R-:W-:Y:S02]  /*6bc0*/  FSEL R204, R67, -INF , P5 ;  /* 0xff80000043cc7808 */ /* 0x000fe40002800000 */
[----:B------:R-:W-:Y:S01]  /*6bd0*/  FMNMX.FTZ R75, R66, R75, !PT ;  /* 0x0000004b424b7209 */ /* 0x000fe20007810000 */
[----:B------:R-:W-:Y:S01]  /*6be0*/  MUFU.EX2 R171, R171 ;  /* 0x000000ab00ab7308 */ /* 0x000fe20000000800 */
[----:B------:R-:W-:Y:S02]  /*6bf0*/  ISETP.GT.AND P5, PT, R73, 0x79, PT ;  /* 0x000000794900780c */ /* 0x000fe40003fa4270 */
[----:B0-----:R-:W-:Y:S02]  /*6c00*/  FSEL R206, R71, -INF , P4 ;  /* 0xff80000047ce7808 */ /* 0x001fe40002000000 */
[----:B------:R-:W-:-:S02]  /*6c10*/  FMNMX.FTZ R75, R204, R75, !PT ;  /* 0x0000004bcc4b7209 */ /* 0x000fc40007810000 */
[----:B------:R-:W-:Y:S01]  /*6c20*/  FSEL R208, R45, -INF , P5 ;  /* 0xff8000002dd07808 */ /* 0x000fe20002800000 */
[----:B------:R-:W-:Y:S01]  /*6c30*/  MUFU.EX2 R62, R62 ;  /* 0x0000003e003e7308 */ /* 0x000fe20000000800 */
[----:B------:R-:W-:-:S04]  /*6c40*/  FMNMX.FTZ R75, R206, R75, !PT ;  /* 0x0000004bce4b7209 */ /* 0x000fc80007810000 */
[----:B------:R-:W-:-:S03]  /*6c50*/  FMNMX.FTZ R75, R208, R75, !PT ;  /* 0x0000004bd04b7209 */ /* 0x000fc60007810000 */
        /* <DEDUP_REMOVED lines=11> */
[-CC-:B------:R-:W-:Y:S01]  /*6d10*/  FFMA.FTZ R25, R38, R5.reuse, -R27.reuse ;  /* 0x0000000526197223 */ /* 0x180fe2000001081b */
[----:B------:R-:W-:-:S05]  /*6d20*/  FFMA.FTZ R27, R44, R5, -R27 ;  /* 0x000000052c1b7223 */ /* 0x000fca000001081b */
[----:B------:R-:W-:Y:S01]  /*6d30*/  MUFU.EX2 R28, R28 ;  /* 0x0000001c001c7308 */ /* 0x000fe20000000800 */
[C---:B------:R-:W-:Y:S01]  /*6d40*/  FSETP.NEU.FTZ.AND P4, PT, R12.reuse, -INF , PT ;  /* 0xff8000000c00780b */ /* 0x040fe20003f9d000 */
[----:B------:R-:W-:-:S05]  /*6d50*/  FMUL.FTZ R31, R12, R5 ;  /* 0x000000050c1f7220 */ /* 0x000fca0000410000 */
[----:B------:R-:W-:Y:S01]  /*6d60*/  FSEL R31, R31, RZ, P4 ;  /* 0x000000ff1f1f7208 */ /* 0x000fe20002000000 */
[----:B------:R-:W-:Y:S04]  /*6d70*/  MUFU.EX2 R15, R15 ;  /* 0x0000000f000f7308 */ /* 0x000fe80000000800 */
[-CC-:B------:R-:W-:Y:S01]  /*6d80*/  FFMA.FTZ R33, R0, R5.reuse, -R31.reuse ;  /* 0x0000000500217223 */ /* 0x180fe2000001081f */
[----:B------:R-:W-:Y:S01]  /*6d90*/  FSEL R0, R10, RZ, P3 ;  /* 0x000000ff0a007208 */ /* 0x000fe20001800000 */
[-CC-:B------:R-:W-:Y:S01]  /*6da0*/  FFMA.FTZ R38, R2, R5.reuse, -R31.reuse ;  /* 0x0000000502267223 */ /* 0x180fe2000001081f */
[-CC-:B------:R-:W-:Y:S01]  /*6db0*/  FFMA.FTZ R35, R60, R5.reuse, -R31.reuse ;  /* 0x000000053c237223 */ /* 0x180fe2000001081f */
[-CC-:B------:R-:W-:Y:S01]  /*6dc0*/  FFMA.FTZ R40, R64, R5.reuse, -R31.reuse ;  /* 0x0000000540287223 */ /* 0x180fe2000001081f */
[-C--:B------:R-:W-:Y:S01]  /*6dd0*/  FFMA.FTZ R37, R68, R5.reuse, -R31 ;  /* 0x0000000544257223 */ /* 0x080fe2000001081f */
[----:B------:R-:W-:Y:S01]  /*6de0*/  FADD.FTZ R2, -R0, R11 ;  /* 0x0000000b00027221 */ /* 0x000fe20000010100 */
[----:B------:R-:W-:Y:S01]  /*6df0*/  FSEL R0, R12, RZ, P4 ;  /* 0x000000ff0c007208 */ /* 0x000fe20002000000 */
[----:B------:R-:W-:Y:S01]  /*6e00*/  MUFU.EX2 R33, R33 ;  /* 0x0000002100217308 */ /* 0x000fe20000000800 */
[-CC-:B------:R-:W-:Y:S01]  /*6e10*/  FFMA.FTZ R42, R72, R5.reuse, -R31.reuse ;  /* 0x00000005482a7223 */ /* 0x180fe2000001081f */
[-C--:B------:R-:W-:Y:S01]  /*6e20*/  FMUL.FTZ R51, R2, R5.reuse ;  /* 0x0000000502337220 */ /* 0x080fe20000410000 */
[----:B------:R-:W-:Y:S01]  /*6e30*/  FFMA.FTZ R39, R76, R5, -R31 ;  /* 0x000000054c277223 */ /* 0x000fe2000001081f */
[----:B------:R-:W-:Y:S01]  /*6e40*/  FADD.FTZ R2, -R0, R13 ;  /* 0x0000000d00027221 */ /* 0x000fe20000010100 */
[----:B------:R-:W-:-:S02]  /*6e50*/  IMAD.U32 R13, RZ, RZ, UR8 ;  /* 0x00000008ff0d7e24 */ /* 0x000fc4000f8e00ff */
[-CC-:B------:R-:W-:Y:S01]  /*6e60*/  FFMA.FTZ R46, R78, R5.reuse, -R31.reuse ;  /* 0x000000054e2e7223 */ /* 0x180fe2000001081f */
[-CC-:B------:R-:W-:Y:S01]  /*6e70*/  FFMA.FTZ R41, R82, R5.reuse, -R31.reuse ;  /* 0x0000000552297223 */ /* 0x180fe2000001081f */
[-C--:B------:R-:W-:Y:S01]  /*6e80*/  FMUL.FTZ R2, R2, R5.reuse ;  /* 0x0000000502027220 */ /* 0x080fe20000410000 */
[----:B------:R-:W0:Y:S01]  /*6e90*/  MUFU.EX2 R0, R51 ;  /* 0x0000003300007308 */ /* 0x000e220000000800 */
[----:B------:R-:W-:Y:S02]  /*6ea0*/  @!P1 VIADD R13, R13, 0x34840 ;  /* 0x000348400d0d9836 */ /* 0x000fe40000000000 */
[-CC-:B------:R-:W-:Y:S01]  /*6eb0*/  FFMA.FTZ R48, R84, R5.reuse, -R31.reuse ;  /* 0x0000000554307223 */ /* 0x180fe2000001081f */
[-CC-:B------:R-:W-:Y:S01]  /*6ec0*/  FFMA.FTZ R43, R86, R5.reuse, -R31.reuse ;  /* 0x00000005562b7223 */ /* 0x180fe2000001081f */
[-CC-:B------:R-:W-:Y:S01]  /*6ed0*/  FFMA.FTZ R52, R160, R5.reuse, -R31.reuse ;  /* 0x00000005a0347223 */ /* 0x180fe2000001081f */
[-C--:B------:R-:W-:Y:S01]  /*6ee0*/  FFMA.FTZ R45, R162, R5.reuse, -R31 ;  /* 0x00000005a22d7223 */ /* 0x080fe2000001081f */
[----:B------:R-:W-:Y:S01]  /*6ef0*/  @!P1 PRMT R49, RZ, 0x654, R13 ;  /* 0x00000654ff319816 */ /* 0x000fe2000000000d */
[-CC-:B------:R-:W-:Y:S01]  /*6f00*/  FFMA.FTZ R54, R174, R5.reuse, -R31.reuse ;  /* 0x00000005ae367223 */ /* 0x180fe2000001081f */
[----:B------:R-:W1:Y:S01]  /*6f10*/  MUFU.EX2 R2, R2 ;  /* 0x0000000200027308 */ /* 0x000e620000000800 */
[-CC-:B------:R-:W-:Y:S01]  /*6f20*/  FFMA.FTZ R47, R172, R5.reuse, -R31.reuse ;  /* 0x00000005ac2f7223 */ /* 0x180fe2000001081f */
[----:B------:R-:W-:Y:S01]  /*6f30*/  FFMA.FTZ R58, R176, R5, -R31 ;  /* 0x00000005b03a7223 */ /* 0x000fe2000001081f */
[----:B------:R-:W-:-:S02]  /*6f40*/  WARPGROUP.DEPBAR.LE gsb0, 0x0 ;  /* 0x00008000000079c5 */ /* 0x000fc40000010000 */
[----:B------:R1:W-:Y:S01]  /*6f50*/  @!P1 SYNCS.ARRIVE.TRANS64.RED.A1T0 RZ, [R49+URZ], RZ ;  /* 0x000000ff31ff99a7 */ /* 0x0003e2000810043f */
[-CC-:B------:R-:W-:Y:S01]  /*6f60*/  FFMA.FTZ R11, R180, R5.reuse, -R31.reuse ;  /* 0x00000005b40b7223 */ /* 0x180fe2000001081f */
[----:B------:R-:W-:Y:S01]  /*6f70*/  FFMA.FTZ R60, R170, R5, -R31 ;  /* 0x00000005aa3c7223 */ /* 0x000fe2000001081f */
[----:B------:R-:W2:Y:S01]  /*6f80*/  MUFU.EX2 R38, R38 ;  /* 0x0000002600267308 */ /* 0x000ea20000000800 */
[----:B0-----:R-:W-:Y:S01]  /*6f90*/  FFMA.FTZ R3, R0, R3, R181 ;  /* 0x0000000300037223 */ /* 0x001fe200000100b5 */
[----:B------:R-:W-:Y:S01]  /*6fa0*/  F2FP.BF16.F32.PACK_AB R181, R14, R181 ;  /* 0x000000b50eb5723e */ /* 0x000fe200000010ff */
[-C--:B------:R-:W-:Y:S01]  /*6fb0*/  FFMA.FTZ R13, R168, R5.reuse, -R31 ;  /* 0x00000005a80d7223 */ /* 0x080fe2000001081f */
[----:B------:R-:W-:Y:S02]  /*6fc0*/  @!P1 VIADD R51, R53, 0x34860 ;  /* 0x0003486035339836 */ /* 0x000fe40000000000 */
[----:B------:R-:W-:Y:S01]  /*6fd0*/  FADD.FTZ R68, R14, R3 ;  /* 0x000000030e447221 */ /* 0x000fe20000010000 */
[-CC-:B------:R-:W-:Y:S01]  /*6fe0*/  FFMA.FTZ R160, R166, R5.reuse, -R31.reuse ;  /* 0x00000005a6a07223 */ /* 0x180fe2000001081f */
[-C--:B------:R-:W-:Y:S01]  /*6ff0*/  FFMA.FTZ R182, R182, R5.reuse, -R31 ;  /* 0x00000005b6b67223 */ /* 0x080fe2000001081f */
[----:B------:R-:W0:Y:S01]  /*7000*/  MUFU.EX2 R35, R35 ;  /* 0x0000002300237308 */ /* 0x000e220000000800 */
[----:B-1----:R-:W-:Y:S01]  /*7010*/  FFMA.FTZ R49, R2, R4, R33 ;  /* 0x0000000402317223 */ /* 0x002fe20000010021 */
[-C--:B------:R-:W-:Y:S01]  /*7020*/  FFMA.FTZ R4, R178, R5.reuse, -R31 ;  /* 0x00000005b2047223 */ /* 0x080fe2000001081f */
[----:B------:R-:W-:Y:S01]  /*7030*/  @!P1 PRMT R51, RZ, 0x654, R51 ;  /* 0x00000654ff339816 */ /* 0x000fe20000000033 */
[-CC-:B------:R-:W-:Y:S01]  /*7040*/  FFMA.FTZ R194, R194, R5.reuse, -R31.reuse ;  /* 0x00000005c2c27223 */ /* 0x180fe2000001081f */
[-CC-:B------:R-:W-:Y:S01]  /*7050*/  FFMA.FTZ R196, R196, R5.reuse, -R31.reuse ;  /* 0x00000005c4c47223 */ /* 0x180fe2000001081f */
[----:B------:R-:W-:Y:S01]  /*7060*/  FFMA.FTZ R74, R74, R5, -R31 ;  /* 0x000000054a4a7223 */ /* 0x000fe2000001081f */
[----:B------:R1:W-:Y:S01]  /*7070*/  @!P1 SYNCS.ARRIVE.TRANS64.RED.A1T0 RZ, [R51+URZ], RZ ;  /* 0x000000ff33ff99a7 */ /* 0x0003e2000810043f */
[----:B------:R-:W3:Y:S01]  /*7080*/  MUFU.EX2 R40, R40 ;  /* 0x0000002800287308 */ /* 0x000ee20000000800 */
[----:B--2---:R-:W-:Y:S01]  /*7090*/  FADD.FTZ R64, R38, R49 ;  /* 0x0000003126407221 */ /* 0x004fe20000010000 */
[----:B------:R-:W-:Y:S01]  /*70a0*/  FADD.FTZ R49, R183, R68 ;  /* 0x00000044b7317221 */ /* 0x000fe20000010000 */
[----:B------:R-:W-:Y:S01]  /*70b0*/  F2FP.BF16.F32.PACK_AB R183, R24, R183 ;  /* 0x000000b718b7723e */ /* 0x000fe200000010ff */
[--C-:B------:R-:W-:Y:S01]  /*70c0*/  FFMA.FTZ R198, R198, R5, -R31.reuse ;  /* 0x00000005c6c67223 */ /* 0x100fe2000001081f */
[----:B------:R-:W-:Y:S01]  /*70d0*/  F2FP.BF16.F32.PACK_AB R180, R38, R33 ;  /* 0x0000002126b4723e */ /* 0x000fe200000010ff */
[-CC-:B------:R-:W-:Y:S01]  /*70e0*/  FFMA.FTZ R200, R200, R5.reuse, -R31.reuse ;  /* 0x00000005c8c87223 */ /* 0x180fe2000001081f */
[-C--:B------:R-:W-:Y:S01]  /*70f0*/  FFMA.FTZ R202, R202, R5.reuse, -R31 ;  /* 0x00000005caca7223 */ /* 0x080fe2000001081f */
[----:B------:R-:W2:Y:S01]  /*7100*/  MUFU.EX2 R37, R37 ;  /* 0x0000002500257308 */ /* 0x000ea20000000800 */
[----:B0-----:R-:W-:Y:S01]  /*7110*/  FADD.FTZ R3, R35, R64 ;  /* 0x0000004023037221 */ /* 0x001fe20000010000 */
[----:B------:R-:W-:Y:S01]  /*7120*/  FADD.FTZ R64, R24, R49 ;  /* 0x0000003118407221 */ /* 0x000fe20000010000 */
[-CC-:B------:R-:W-:Y:S01]  /*7130*/  FFMA.FTZ R66, R66, R5.reuse, -R31.reuse ;  /* 0x0000000542427223 */ /* 0x180fe2000001081f */
[-CC-:B------:R-:W-:Y:S01]  /*7140*/  FFMA.FTZ R204, R204, R5.reuse, -R31.reuse ;  /* 0x00000005cccc7223 */ /* 0x180fe2000001081f */
[----:B------:R-:W-:Y:S01]  /*7150*/  FFMA.FTZ R206, R206, R5, -R31 ;  /* 0x00000005cece7223 */ /* 0x000fe2000001081f */
[----:B------:R-:W-:Y:S01]  /*7160*/  FADD.FTZ R49, R177, R64 ;  /* 0x00000040b1317221 */ /* 0x000fe20000010000 */
[----:B------:R-:W-:Y:S01]  /*7170*/  F2FP.BF16.F32.PACK_AB R177, R20, R177 ;  /* 0x000000b114b1723e */ /* 0x000fe200000010ff */
[----:B------:R-:W0:Y:S01]  /*7180*/  MUFU.EX2 R42, R42 ;  /* 0x0000002a002a7308 */ /* 0x000e220000000800 */
[----:B---3--:R-:W-:Y:S01]  /*7190*/  FADD.FTZ R44, R40, R3 ;  /* 0x00000003282c7221 */ /* 0x008fe20000010000 */
[----:B------:R-:W-:Y:S01]  /*71a0*/  FADD.FTZ R64, R20, R49 ;  /* 0x0000003114407221 */ /* 0x000fe20000010000 */
[----:B------:R-:W-:Y:S01]  /*71b0*/  FFMA.FTZ R31, R208, R5, -R31 ;  /* 0x00000005d01f7223 */ /* 0x000fe2000001081f */
[----:B------:R-:W-:-:S02]  /*71c0*/  PLOP3.LUT P3, PT, PT, PT, UP1, 0x80, 0x0 ;  /* 0x000000000000781c */ /* 0x000fc40003f6f018 */
[----:B------:R-:W-:Y:S01]  /*71d0*/  FADD.FTZ R49, R179, R64 ;  /* 0x00000040b3317221 */ /* 0x000fe20000010000 */
[C---:B------:R-:W-:Y:S01]  /*71e0*/  F2FP.BF16.F32.PACK_AB R179, R26.reuse, R179 ;  /* 0x000000b31ab3723e */ /* 0x040fe200000010ff */
[----:B------:R-:W3:Y:S01]  /*71f0*/  MUFU.EX2 R39, R39 ;  /* 0x0000002700277308 */ /* 0x000ee20000000800 */
[----:B--2---:R-:W-:Y:S01]  /*7200*/  FADD.FTZ R3, R37, R44 ;  /* 0x0000002c25037221 */ /* 0x004fe20000010000 */
[----:B------:R-:W-:-:S04]  /*7210*/  FADD.FTZ R64, R26, R49 ;  /* 0x000000311a407221 */ /* 0x000fc80000010000 */
[----:B------:R-:W-:Y:S01]  /*7220*/  FADD.FTZ R49, R173, R64 ;  /* 0x00000040ad317221 */ /* 0x000fe20000010000 */
[----:B------:R-:W-:Y:S01]  /*7230*/  F2FP.BF16.F32.PACK_AB R173, R80, R173 ;  /* 0x000000ad50ad723e */ /* 0x000fe200000010ff */
[----:B------:R-:W2:Y:S01]  /*7240*/  MUFU.EX2 R46, R46 ;  /* 0x0000002e002e7308 */ /* 0x000ea20000000800 */
[----:B0-----:R-:W-:Y:S01]  /*7250*/  FADD.FTZ R44, R42, R3 ;  /* 0x000000032a2c7221 */ /* 0x001fe20000010000 */
[----:B------:R-:W-:Y:S01]  /*7260*/  FADD.FTZ R64, R80, R49 ;  /* 0x0000003150407221 */ /* 0x000fe20000010000 */
[----:B------:R-:W-:-:S03]  /*7270*/  F2FP.BF16.F32.PACK_AB R176, R42, R37 ;  /* 0x000000252ab0723e */ /* 0x000fc600000010ff */
[----:B------:R-:W-:Y:S01]  /*7280*/  FADD.FTZ R49, R175, R64 ;  /* 0x00000040af317221 */ /* 0x000fe20000010000 */
[C---:B------:R-:W-:Y:S01]  /*7290*/  F2FP.BF16.F32.PACK_AB R175, R164.reuse, R175 ;  /* 0x000000afa4af723e */ /* 0x040fe200000010ff */
[----:B------:R-:W0:Y:S01]  /*72a0*/  MUFU.EX2 R41, R41 ;  /* 0x0000002900297308 */ /* 0x000e220000000800 */
[----:B---3--:R-:W-:Y:S01]  /*72b0*/  FADD.FTZ R3, R39, R44 ;  /* 0x0000002c27037221 */ /* 0x008fe20000010000 */
[----:B------:R-:W-:-:S04]  /*72c0*/  FADD.FTZ R24, R164, R49 ;  /* 0x00000031a4187221 */ /* 0x000fc80000010000 */
[----:B------:R-:W-:Y:S01]  /*72d0*/  FADD.FTZ R33, R169, R24 ;  /* 0x00000018a9217221 */ /* 0x000fe20000010000 */
[----:B------:R-:W-:Y:S01]  /*72e0*/  F2FP.BF16.F32.PACK_AB R169, R70, R169 ;  /* 0x000000a946a9723e */ /* 0x000fe200000010ff */
[----:B------:R-:W3:Y:S01]  /*72f0*/  MUFU.EX2 R48, R48 ;  /* 0x0000003000307308 */ /* 0x000ee20000000800 */
[----:B--2---:R-:W-:Y:S01]  /*7300*/  FADD.FTZ R44, R46, R3 ;  /* 0x000000032e2c7221 */ /* 0x004fe20000010000 */
[----:B------:R-:W-:Y:S01]  /*7310*/  FADD.FTZ R20, R70, R33 ;  /* 0x0000002146147221 */ /* 0x000fe20000010000 */
[----:B------:R-:W-:-:S03]  /*7320*/  F2FP.BF16.F32.PACK_AB R178, R46, R39 ;  /* 0x000000272eb2723e */ /* 0x000fc600000010ff */
[----:B------:R-:W-:Y:S01]  /*7330*/  FADD.FTZ R33, R171, R20 ;  /* 0x00000014ab217221 */ /* 0x000fe20000010000 */
[C---:B------:R-:W-:Y:S01]  /*7340*/  F2FP.BF16.F32.PACK_AB R171, R62.reuse, R171 ;  /* 0x000000ab3eab723e */ /* 0x040fe200000010ff */
[----:B------:R-:W2:Y:S01]  /*7350*/  MUFU.EX2 R43, R43 ;  /* 0x0000002b002b7308 */ /* 0x000ea20000000800 */
[----:B0-----:R-:W-:Y:S01]  /*7360*/  FADD.FTZ R3, R41, R44 ;  /* 0x0000002c29037221 */ /* 0x001fe20000010000 */
[----:B------:R-:W-:-:S04]  /*7370*/  FADD.FTZ R20, R62, R33 ;  /* 0x000000213e147221 */ /* 0x000fc80000010000 */
[----:B------:R-:W-:Y:S01]  /*7380*/  FADD.FTZ R33, R165, R20 ;  /* 0x00000014a5217221 */ /* 0x000fe20000010000 */
[----:B------:R-:W-:Y:S01]  /*7390*/  F2FP.BF16.F32.PACK_AB R165, R56, R165 ;  /* 0x000000a538a5723e */ /* 0x000fe200000010ff */
[----:B------:R-:W0:Y:S01]  /*73a0*/  MUFU.EX2 R52, R52 ;  /* 0x0000003400347308 */ /* 0x000e220000000800 */
[----:B---3--:R-:W-:Y:S01]  /*73b0*/  FADD.FTZ R44, R48, R3 ;  /* 0x00000003302c7221 */ /* 0x008fe20000010000 */
[----:B------:R-:W-:Y:S01]  /*73c0*/  FADD.FTZ R20, R56, R33 ;  /* 0x0000002138147221 */ /* 0x000fe20000010000 */
[----:B------:R-:W-:-:S03]  /*73d0*/  F2FP.BF16.F32.PACK_AB R172, R48, R41 ;  /* 0x0000002930ac723e */ /* 0x000fc600000010ff */
[----:B------:R-:W-:Y:S01]  /*73e0*/  FADD.FTZ R33, R167, R20 ;  /* 0x00000014a7217221 */ /* 0x000fe20000010000 */
[----:B------:R-:W-:Y:S01]  /*73f0*/  F2FP.BF16.F32.PACK_AB R167, R50, R167 ;  /* 0x000000a732a7723e */ /* 0x000fe200000010ff */
[----:B------:R-:W3:Y:S01]  /*7400*/  MUFU.EX2 R45, R45 ;  /* 0x0000002d002d7308 */ /* 0x000ee20000000800 */
[----:B--2---:R-:W-:-:S07]  /*7410*/  FADD.FTZ R3, R43, R44 ;  /* 0x0000002c2b037221 */ /* 0x004fce0000010000 */
[----:B------:R-:W2:Y:S01]  /*7420*/  MUFU.EX2 R54, R54 ;  /* 0x0000003600367308 */ /* 0x000ea20000000800 */
[C---:B0-----:R-:W-:Y:S01]  /*7430*/  FADD.FTZ R14, R52.reuse, R3 ;  /* 0x00000003340e7221 */ /* 0x041fe20000010000 */
[----:B------:R-:W-:-:S06]  /*7440*/  F2FP.BF16.F32.PACK_AB R174, R52, R43 ;  /* 0x0000002b34ae723e */ /* 0x000fcc00000010ff */
[----:B------:R-:W0:Y:S01]  /*7450*/  MUFU.EX2 R47, R47 ;  /* 0x0000002f002f7308 */ /* 0x000e220000000800 */
[----:B---3--:R-:W-:-:S07]  /*7460*/  FADD.FTZ R3, R45, R14 ;  /* 0x0000000e2d037221 */ /* 0x008fce0000010000 */
[----:B------:R-:W3:Y:S01]  /*7470*/  MUFU.EX2 R58, R58 ;  /* 0x0000003a003a7308 */ /* 0x000ee20000000800 */
[C---:B--2---:R-:W-:Y:S01]  /*7480*/  FADD.FTZ R14, R54.reuse, R3 ;  /* 0x00000003360e7221 */ /* 0x044fe20000010000 */
[----:B------:R-:W-:-:S06]  /*7490*/  F2FP.BF16.F32.PACK_AB R168, R54, R45 ;  /* 0x0000002d36a8723e */ /* 0x000fcc00000010ff */
[----:B------:R-:W2:Y:S01]  /*74a0*/  MUFU.EX2 R11, R11 ;  /* 0x0000000b000b7308 */ /* 0x000ea20000000800 */
[----:B0-----:R-:W-:-:S07]  /*74b0*/  FADD.FTZ R3, R47, R14 ;  /* 0x0000000e2f037221 */ /* 0x001fce0000010000 */
[----:B------:R-:W0:Y:S01]  /*74c0*/  MUFU.EX2 R60, R60 ;  /* 0x0000003c003c7308 */ /* 0x000e220000000800 */
[C---:B---3--:R-:W-:Y:S01]  /*74d0*/  FADD.FTZ R14, R58.reuse, R3 ;  /* 0x000000033a0e7221 */ /* 0x048fe20000010000 */
[----:B------:R-:W-:-:S06]  /*74e0*/  F2FP.BF16.F32.PACK_AB R170, R58, R47 ;  /* 0x0000002f3aaa723e */ /* 0x000fcc00000010ff */
[----:B------:R-:W3:Y:S01]  /*74f0*/  MUFU.EX2 R13, R13 ;  /* 0x0000000d000d7308 */ /* 0x000ee20000000800 */
[----:B--2---:R-:W-:-:S07]  /*7500*/  FADD.FTZ R3, R11, R14 ;  /* 0x0000000e0b037221 */ /* 0x004fce0000010000 */
[----:B------:R-:W2:Y:S01]  /*7510*/  MUFU.EX2 R4, R4 ;  /* 0x0000000400047308 */ /* 0x000ea20000000800 */
[C---:B0-----:R-:W-:Y:S01]  /*7520*/  FADD.FTZ R14, R60.reuse, R3 ;  /* 0x000000033c0e7221 */ /* 0x041fe20000010000 */
[----:B------:R-:W-:-:S06]  /*7530*/  F2FP.BF16.F32.PACK_AB R164, R60, R11 ;  /* 0x0000000b3ca4723e */ /* 0x000fcc00000010ff */
[----:B------:R-:W0:Y:S01]  /*7540*/  MUFU.EX2 R160, R160 ;  /* 0x000000a000a07308 */ /* 0x000e220000000800 */
[----:B---3--:R-:W-:Y:S01]  /*7550*/  FADD.FTZ R3, R13, R14 ;  /* 0x0000000e0d037221 */ /* 0x008fe20000010000 */
[----:B------:R-:W-:-:S04]  /*7560*/  FADD.FTZ R14, R50, R33 ;  /* 0x00000021320e7221 */ /* 0x000fc80000010000 */
[----:B------:R-:W-:Y:S01]  /*7570*/  FADD.FTZ R33, R161, R14 ;  /* 0x0000000ea1217221 */ /* 0x000fe20000010000 */
[----:B------:R-:W-:Y:S01]  /*7580*/  F2FP.BF16.F32.PACK_AB R161, R30, R161 ;  /* 0x000000a11ea1723e */ /* 0x000fe200000010ff */
[----:B-1----:R1:W3:Y:S01]  /*7590*/  MUFU.EX2 R51, R182 ;  /* 0x000000b600337308 */ /* 0x0022e20000000800 */
[----:B--2---:R-:W-:Y:S01]  /*75a0*/  FADD.FTZ R3, R4, R3 ;  /* 0x0000000304037221 */ /* 0x004fe20000010000 */
[----:B------:R-:W-:Y:S01]  /*75b0*/  FADD.FTZ R14, R30, R33 ;  /* 0x000000211e0e7221 */ /* 0x000fe20000010000 */
[----:B------:R-:W-:Y:S01]  /*75c0*/  F2FP.BF16.F32.PACK_AB R166, R4, R13 ;  /* 0x0000000d04a6723e */ /* 0x000fe200000010ff */
[----:B------:R-:W-:Y:S02]  /*75d0*/  IMAD.MOV.U32 R13, RZ, RZ, R12 ;  /* 0x000000ffff0d7224 */ /* 0x000fe400078e000c */
[----:B------:R-:W-:Y:S01]  /*75e0*/  FADD.FTZ R11, R163, R14 ;  /* 0x0000000ea30b7221 */ /* 0x000fe20000010000 */
[----:B------:R-:W-:Y:S01]  /*75f0*/  F2FP.BF16.F32.PACK_AB R163, R28, R163 ;  /* 0x000000a31ca3723e */ /* 0x000fe200000010ff */
[----:B------:R-:W2:Y:S01]  /*7600*/  MUFU.EX2 R162, R194 ;  /* 0x000000c200a27308 */ /* 0x000ea20000000800 */
[----:B0-----:R-:W-:Y:S01]  /*7610*/  FADD.FTZ R3, R160, R3 ;  /* 0x00000003a0037221 */ /* 0x001fe20000010000 */
[----:B------:R-:W-:Y:S01]  /*7620*/  FADD.FTZ R4, R28, R11 ;  /* 0x0000000b1c047221 */ /* 0x000fe20000010000 */
[----:B-1----:R-:W-:-:S03]  /*7630*/  F2FP.BF16.F32.PACK_AB R182, R40, R35 ;  /* 0x0000002328b6723e */ /* 0x002fc600000010ff */
[----:B------:R-:W-:Y:S02]  /*7640*/  FADD.FTZ R11, R15, R4 ;  /* 0x000000040f0b7221 */ /* 0x000fe40000010000 */
        /* <DEDUP_REMOVED lines=44> */
[----:B------:R-:W-:Y:S01]  /*7910*/  IMAD.MOV.U32 R11, RZ, RZ, R10 ;  /* 0x000000ffff0b7224 */ /* 0x000fe200078e000a */
[----:B------:R-:W-:Y:S06]  /*7920*/  @P3 BRA `(.L_x_2252) ;  /* 0xffffffcc005c3947 */ /* 0x000fec000383ffff */
.L_x_2243:
[----:B------:R-:W-:-:S13]  /*7930*/  ISETP.LE.AND P2, PT, RZ, UR4, PT ;  /* 0x00000004ff007c0c */ /* 0x000fda000bf43270 */
[----:B------:R-:W-:Y:S05]  /*7940*/  @!P2 BRA `(.L_x_2253) ;  /* 0x000000280070a947 */ /* 0x000fea0003800000 */
[----:B------:R-:W-:Y:S01]  /*7950*/  IMAD.MOV.U32 R11, RZ, RZ, R10 ;  /* 0x000000ffff0b7224 */ /* 0x000fe200078e000a */
[----:B------:R-:W-:Y:S01]  /*7960*/  UMOV UR5, UR37 ;  /* 0x0000002500057c82 */ /* 0x000fe20008000000 */
[----:B------:R-:W-:Y:S01]  /*7970*/  IMAD.MOV.U32 R13, RZ, RZ, R12 ;  /* 0x000000ffff0d7224 */ /* 0x000fe200078e000c */
[----:B------:R-:W-:Y:S01]  /*7980*/  UMOV UR6, UR36 ;  /* 0x0000002400067c82 */ /* 0x000fe20008000000 */
[----:B------:R-:W-:-:S05]  /*7990*/  ULDC UR7, c[0x0][0x9d8] ;  /* 0x0002760000077ab9 */ /* 0x000fca0000000800 */
.L_x_2262:
[----:B------:R-:W-:-:S04]  /*79a0*/  UIADD3 UR9, UR6, 0x1, URZ ;  /* 0x0000000106097890 */ /* 0x000fc8000fffe03f */
[----:B------:R-:W-:-:S04]  /*79b0*/  UISETP.NE.AND UP0, UPT, UR9, 0x2, UPT ;  /* 0x000000020900788c */ /* 0x000fc8000bf05270 */
[----:B------:R-:W-:Y:S02]  /*79c0*/  USEL UR9, UR9, URZ, UP0 ;  /* 0x0000003f09097287 */ /* 0x000fe40008000000 */
[----:B------:R-:W-:-:S04]  /*79d0*/  USEL UR37, URZ, 0x1, UP0 ;  /* 0x000000013f257887 */ /* 0x000fc80008000000 */
[----:B------:R-:W-:Y:S01]  /*79e0*/  ULOP3.LUT UR37, UR5, UR37, URZ, 0x3c, !UPT ;  /* 0x0000002505257292 */ /* 0x000fe2000f8e3c3f */
[----:B------:R-:W-:Y:S01]  /*79f0*/  UMOV UR36, UR9 ;  /* 0x0000000900247c82 */ /* 0x000fe20008000000 */
[----:B------:R-:W-:Y:S10]  /*7a00*/  @!P0 BRA `(.L_x_2254) ;  /* 0x0000000000048947 */ /* 0x000ff40003800000 */
[----:B------:R-:W-:Y:S01]  /*7a10*/  BPT.TRAP 0x1 ;  /* 0x000000040000795c */ /* 0x000fe20000300000 */
.L_x_2254:
[----:B------:R-:W-:Y:S01]  /*7a20*/  ULEA UR8, UR36, UR38, 0x3 ;  /* 0x0000002624087291 */ /* 0x000fe2000f8e183f */
[----:B------:R-:W-:-:S05]  /*7a30*/  IMAD.U32 R5, RZ, RZ, UR37 ;  /* 0x00000025ff057e24 */ /* 0x000fca000f8e00ff */
[----:B------:R-:W-:-:S04]  /*7a40*/  SHF.L.U32 R5, R5, 0x1f, RZ ;  /* 0x0000001f05057819 */ /* 0x000fc800000006ff */
[----:B------:R0:W1:Y:S01]  /*7a50*/  SYNCS.PHASECHK.TRANS64.TRYWAIT P2, [UR8+0x34830], R5 ;  /* 0x03483005ff0075a7 */ /* 0x0000620008040148 */
[----:B------:R-:W-:Y:S05]  /*7a60*/  @!P0 BRA `(.L_x_2255) ;  /* 0x0000000000048947 */ /* 0x000fea0003800000 */
[----:B------:R-:W-:Y:S01]  /*7a70*/  BPT.TRAP 0x1 ;  /* 0x000000040000795c */ /* 0x000fe20000300000 */
.L_x_2255:
[----:B-1----:R-:W-:Y:S05]  /*7a80*/  @P2 BRA `(.L_x_2256) ;  /* 0x0000000000082947 */ /* 0x002fea0003800000 */
[----:B------:R-:W1:Y:S02]  /*7a90*/  SYNCS.PHASECHK.TRANS64.TRYWAIT P2, [UR8+0x34830], R5 ;  /* 0x03483005ff0075a7 */ /* 0x000e640008040148 */
[----:B-1----:R-:W-:Y:S05]  /*7aa0*/  @!P2 BRA `(.L_x_2257) ;  /* 0x0000009c00f4a947 */ /* 0x002fea0003800000 */
.L_x_2256:
        /* <DEDUP_REMOVED lines=141> */
.L_x_2258:
[----:B------:R-:W-:Y:S01]  /*8380*/  ULEA UR8, UR6, UR38, 0x3 ;  /* 0x0000002606087291 */ /* 0x000fe2000f8e183f */
[----:B------:R-:W-:-:S05]  /*8390*/  IMAD.U32 R0, RZ, RZ, UR5 ;  /* 0x00000005ff007e24 */ /* 0x000fca000f8e00ff */
[----:B------:R-:W-:-:S04]  /*83a0*/  SHF.L.U32 R0, R0, 0x1f, RZ ;  /* 0x0000001f00007819 */ /* 0x000fc800000006ff */
[----:B------:R2:W3:Y:S01]  /*83b0*/  SYNCS.PHASECHK.TRANS64.TRYWAIT P2, [UR8+0x34850], R0 ;  /* 0x03485000ff0075a7 */ /* 0x0004e20008040148 */
[----:B------:R-:W-:Y:S05]  /*83c0*/  @!P0 BRA `(.L_x_2259) ;  /* 0x0000000000048947 */ /* 0x000fea0003800000 */
[----:B------:R-:W-:Y:S01]  /*83d0*/  BPT.TRAP 0x1 ;  /* 0x000000040000795c */ /* 0x000fe20000300000 */
.L_x_2259:
[----:B---3--:R-:W-:Y:S05]  /*83e0*/  @P2 BRA `(.L_x_2260) ;  /* 0x0000000000082947 */ /* 0x008fea0003800000 */
[----:B------:R-:W3:Y:S02]  /*83f0*/  SYNCS.PHASECHK.TRANS64.TRYWAIT P2, [UR8+0x34850], R0 ;  /* 0x03485000ff0075a7 */ /* 0x000ee40008040148 */
[----:B---3--:R-:W-:Y:S05]  /*8400*/  @!P2 BRA `(.L_x_2261) ;  /* 0x0000009400b4a947 */ /* 0x008fea0003800000 */
.L_x_2260:
[----:B------:R-:W-:Y:S01]  /*8410*/  UIADD3 UR5, UR38, 0x400, URZ ;  /* 0x0000040026057890 */ /* 0x000fe2000fffe03f */
[----:B------:R-:W-:Y:S01]  /*8420*/  WARPGROUP.ARRIVE ;  /* 0x00000000000079c5 */ /* 0x000fe20000000000 */
[----:B------:R-:W-:Y:S01]  /*8430*/  UMOV UR15, 0x40000040 ;  /* 0x40000040000f7882 */ /* 0x000fe20000000000 */
[----:B0-2---:R-:W-:Y:S01]  /*8440*/  FMUL.FTZ R0, R24, UR7 ;  /* 0x0000000718007c20 */ /* 0x005fe20008410000 */
[----:B------:R-:W-:Y:S01]  /*8450*/  USHF.R.U32.HI UR5, URZ, 0x4, UR5 ;  /* 0x000000043f057899 */ /* 0x000fe20008011605 */
[----:B-1----:R-:W-:Y:S01]  /*8460*/  FMUL.FTZ R10, R25, UR7 ;  /* 0x00000007190a7c20 */ /* 0x002fe20008410000 */
        /* <DEDUP_REMOVED lines=10> */
[----:B------:R-:W-:Y:S01]  /*8510*/  ULEA UR5, UR6, UR5, 0xb ;  /* 0x0000000506057291 */ /* 0x000fe2000f8e583f */
[----:B------:R-:W1:Y:S01]  /*8520*/  MUFU.TANH R10, R10 ;  /* 0x0000000a000a7308 */ /* 0x000e620000002400 */
        /* <DEDUP_REMOVED lines=11> */
[----:B0-----:R-:W-:Y:S01]  /*85e0*/  FMNMX.FTZ R5, R0, R13, !PT ;  /* 0x0000000d00057209 */ /* 0x001fe20007810000 */
[----:B------:R-:W-:Y:S01]  /*85f0*/  FMUL.FTZ R214, R60, UR7 ;  /* 0x000000073cd67c20 */ /* 0x000fe20008410000 */
[----:B------:R-:W-:Y:S01]  /*8600*/  FMUL.FTZ R14, R26, UR7 ;  /* 0x000000071a0e7c20 */ /* 0x000fe20008410000 */
[----:B------:R-:W-:Y:S01]  /*8610*/  FMUL.FTZ R216, R61, UR7 ;  /* 0x000000073dd87c20 */ /* 0x000fe20008410000 */
[----:B------:R-:W-:Y:S01]  /*8620*/  FMUL.FTZ R20, R27, UR7 ;  /* 0x000000071b147c20 */ /* 0x000fe20008410000 */
[----:B-1----:R-:W-:Y:S01]  /*8630*/  FMNMX.FTZ R5, R10, R5, !PT ;  /* 0x000000050a057209 */ /* 0x002fe20007810000 */
        /* <DEDUP_REMOVED lines=41> */
[----:B------:R-:W-:Y:S01]  /*88d0*/  UIADD3 UR6, UR5, 0x380, URZ ;  /* 0x0000038005067890 */ /* 0x000fe2000fffe03f */
[----:B------:R-:W-:-:S06]  /*88e0*/  ISETP.LT.AND P2, PT, RZ, UR4, PT ;  /* 0x00000004ff007c0c */ /* 0x000fcc000bf41270 */
        /* <DEDUP_REMOVED lines=11> */
[----:B------:R-:W-:Y:S01]  /*89a0*/  MUFU.TANH R218, R218 ;  /* 0x000000da00da7308 */ /* 0x000fe20000002400 */
[----:B------:R-:W-:Y:S02]  /*89b0*/  WARPGROUP.DEPBAR.LE gsb0, 0x0 ;  /* 0x00008000000079c5 */ /* 0x000fe40000010000 */
[----:B------:R-:W-:Y:S01]  /*89c0*/  WARPGROUP.ARRIVE ;  /* 0x00000000000079c5 */ /* 0x000fe20000000000 */
[----:B------:R-:W-:Y:S01]  /*89d0*/  FMUL.FTZ R180, R29, UR7 ;  /* 0x000000071db47c20 */ /* 0x000fe20008410000 */
[----:B------:R-:W-:-:S03]  /*89e0*/  FMUL.FTZ R182, R33, UR7 ;  /* 0x0000000721b67c20 */ /* 0x000fc60008410000 */
[----:B------:R-:W0:Y:S01]  /*89f0*/  MUFU.TANH R26, R26 ;  /* 0x0000001a001a7308 */ /* 0x000e220000002400 */
[----:B-1----:R-:W-:Y:S01]  /*8a00*/  FMNMX.FTZ R25, R20, R25, !PT ;  /* 0x0000001914197209 */ /* 0x002fe20007810000 */
[----:B------:R-:W-:Y:S01]  /*8a10*/  HGMMA.64x128x16.F32.BF16 R88, R176, gdesc[UR12].tnspB, R88, gsb0 ;  /* 0x41e0000cb0587df0 */ /* 0x000fe20008001858 */
[----:B------:R-:W-:Y:S01]  /*8a20*/  UIADD3 UR14, UR5, 0x100, URZ ;  /* 0x00000100050e7890 */ /* 0x000fe2000fffe03f */
[----:B------:R-:W-:-:S04]  /*8a30*/  UMOV UR15, 0x40000040 ;  /* 0x40000040000f7882 */ /* 0x000fc80000000000 */
[----:B------:R-:W1:Y:S08]  /*8a40*/  MUFU.TANH R180, R180 ;  /* 0x000000b400b47308 */ /* 0x000e700000002400 */
[----:B------:R-:W2:Y:S01]  /*8a50*/  MUFU.TANH R182, R182 ;  /* 0x000000b600b67308 */ /* 0x000ea20000002400 */
[----:B0-----:R-:W-:-:S07]  /*8a60*/  FMNMX.FTZ R25, R26, R25, !PT ;  /* 0x000000191a197209 */ /* 0x001fce0007810000 */
[----:B------:R-:W0:Y:S01]  /*8a70*/  MUFU.TANH R28, R28 ;  /* 0x0000001c001c7308 */ /* 0x000e220000002400 */
[----:B-1----:R-:W-:-:S04]  /*8a80*/  FMNMX.FTZ R5, R180, R5, !PT ;  /* 0x00000005b4057209 */ /* 0x002fc80007810000 */
[----:B------:R-:W-:-:S03]  /*8a90*/  FMNMX.FTZ R5, R32, R5, !PT ;  /* 0x0000000520057209 */ /* 0x000fc60007810000 */
[----:B------:R-:W1:Y:S01]  /*8aa0*/  MUFU.TANH R30, R30 ;  /* 0x0000001e001e7308 */ /* 0x000e620000002400 */
[----:B--2---:R-:W-:-:S04]  /*8ab0*/  FMNMX.FTZ R5, R182, R5, !PT ;  /* 0x00000005b6057209 */ /* 0x004fc80007810000 */
[----:B------:R-:W-:-:S03]  /*8ac0*/  FMNMX.FTZ R5, R194, R5, !PT ;  /* 0x00000005c2057209 */ /* 0x000fc60007810000 */
[----:B------:R-:W-:Y:S01]  /*8ad0*/  MUFU.TANH R220, R220 ;  /* 0x000000dc00dc7308 */ /* 0x000fe20000002400 */
[----:B------:R-:W-:Y:S02]  /*8ae0*/  FMNMX.FTZ R5, R196, R5, !PT ;  /* 0x00000005c4057209 */ /* 0x000fe40007810000 */
[----:B0-----:R-:W-:Y:S02]  /*8af0*/  FMNMX.FTZ R25, R28, R25, !PT ;  /* 0x000000191c197209 */ /* 0x001fe40007810000 */
[----:B------:R-:W-:-:S03]  /*8b00*/  FMNMX.FTZ R5, R198, R5, !PT ;  /* 0x00000005c6057209 */ /* 0x000fc60007810000 */
[----:B------:R-:W0:Y:S01]  /*8b10*/  MUFU.TANH R34, R34 ;  /* 0x0000002200227308 */ /* 0x000e220000002400 */
[----:B------:R-:W-:Y:S02]  /*8b20*/  FMNMX.FTZ R5, R200, R5, !PT ;  /* 0x00000005c8057209 */ /* 0x000fe40007810000 */
[----:B-1----:R-:W-:Y:S02]  /*8b30*/  FMNMX.FTZ R27, R30, R25, !PT ;  /* 0x000000191e1b7209 */ /* 0x002fe40007810000 */
[----:B------:R-:W-:-:S03]  /*8b40*/  FMNMX.FTZ R5, R44, R5, !PT ;  /* 0x000000052c057209 */ /* 0x000fc60007810000 */
[----:B------:R-:W-:Y:S01]  /*8b50*/  MUFU.TANH R222, R222 ;  /* 0x000000de00de7308 */ /* 0x000fe20000002400 */
[----:B------:R-:W-:-:S07]  /*8b60*/  FMNMX.FTZ R5, R202, R5, !PT ;  /* 0x00000005ca057209 */ /* 0x000fce0007810000 */
        /* <DEDUP_REMOVED lines=25> */
[----:B-1----:R-:W-:Y:S01]  /*8d00*/  FMNMX.FTZ R29, R46, R29, !PT ;  /* 0x0000001d2e1d7209 */ /* 0x002fe20007810000 */
[----:B------:R-:W-:-:S04]  /*8d10*/  UMOV UR15, 0x40000040 ;  /* 0x40000040000f7882 */ /* 0x000fc80000000000 */
[----:B------:R-:W0:Y:S08]  /*8d20*/  MUFU.TANH R178, R178 ;  /* 0x000000b200b27308 */ /* 0x000e300000002400 */
[----:B------:R-:W1:Y:S08]  /*8d30*/  MUFU.TANH R176, R176 ;  /* 0x000000b000b07308 */ /* 0x000e700000002400 */
[----:B------:R-:W2:Y:S01]  /*8d40*/  MUFU.TANH R48, R48 ;  /* 0x0000003000307308 */ /* 0x000ea20000002400 */
[----:B0-----:R-:W-:-:S04]  /*8d50*/  FMNMX.FTZ R5, R178, R5, !PT ;  /* 0x00000005b2057209 */ /* 0x001fc80007810000 */
[----:B------:R-:W-:-:S03]  /*8d60*/  FMNMX.FTZ R5, R204, R5, !PT ;  /* 0x00000005cc057209 */ /* 0x000fc60007810000 */
[----:B------:R-:W0:Y:S01]  /*8d70*/  MUFU.TANH R50, R50 ;  /* 0x0000003200327308 */ /* 0x000e220000002400 */
[----:B------:R-:W-:Y:S02]  /*8d80*/  FMNMX.FTZ R5, R206, R5, !PT ;  /* 0x00000005ce057209 */ /* 0x000fe40007810000 */
[----:B-1----:R-:W-:Y:S02]  /*8d90*/  FMNMX.FTZ R29, R176, R29, !PT ;  /* 0x0000001db01d7209 */ /* 0x002fe40007810000 */
        /* <DEDUP_REMOVED lines=11> */
[----:B-1----:R-:W-:-:S05]  /*8e50*/  FMNMX.FTZ R31, R52, R31, !PT ;  /* 0x0000001f341f7209 */ /* 0x002fca0007810000 */
        /* <DEDUP_REMOVED lines=10> */
[----:B------:R-:W-:Y:S01]  /*8f00*/  MUFU.TANH R72, R72 ;  /* 0x0000004800487308 */ /* 0x000fe20000002400 */
[----:B-1----:R-:W-:-:S07]  /*8f10*/  FMNMX.FTZ R37, R64, R33, !PT ;  /* 0x0000002140257209 */ /* 0x002fce0007810000 */
[----:B------:R-:W-:Y:S01]  /*8f20*/  MUFU.TANH R74, R74 ;  /* 0x0000004a004a7308 */ /* 0x000fe20000002400 */
[----:B--2---:R-:W-:-:S07]  /*8f30*/  FMNMX.FTZ R37, R66, R37, !PT ;  /* 0x0000002542257209 */ /* 0x004fce0007810000 */
        /* <DEDUP_REMOVED lines=36> */
[----:B------:R-:W0:Y:S01]  /*9180*/  SHFL.BFLY PT, R2, R5, 0x2, 0x1f ;  /* 0x0c401f0005027f89 */ /* 0x000e2200000e0000 */
[----:B------:R-:W-:-:S04]  /*9190*/  FMNMX.FTZ R41, R82, R41, !PT ;  /* 0x0000002952297209 */ /* 0x000fc80007810000 */
[----:B-1----:R-:W-:Y:S02]  /*91a0*/  FMNMX.FTZ R41, R86, R41, !PT ;  /* 0x0000002956297209 */ /* 0x002fe40007810000 */
        /* <DEDUP_REMOVED lines=8> */
[-CC-:B------:R-:W-:Y:S01]  /*9230*/  FFMA.FTZ R194, R194, R5.reuse, -R35.reuse ;  /* 0x00000005c2c27223 */ /* 0x180fe20000010823 */
[-CC-:B------:R-:W-:Y:S01]  /*9240*/  FFMA.FTZ R198, R198, R5.reuse, -R35.reuse ;  /* 0x00000005c6c67223 */ /* 0x180fe20000010823 */
[-CC-:B------:R-:W-:Y:S01]  /*9250*/  FFMA.FTZ R206, R206, R5.reuse, -R35.reuse ;  /* 0x00000005cece7223 */ /* 0x180fe20000010823 */
[----:B------:R-:W-:Y:S01]  /*9260*/  MUFU.EX2 R29, R0 ;  /* 0x00000000001d7308 */ /* 0x000fe20000000800 */
[-C--:B------:R-:W-:Y:S01]  /*9270*/  FMUL.FTZ R2, R2, R5.reuse ;  /* 0x0000000502027220 */ /* 0x080fe20000410000 */
[----:B------:R-:W-:Y:S02]  /*9280*/  WARPGROUP.DEPBAR.LE gsb0, 0x0 ;  /* 0x00008000000079c5 */ /* 0x000fe40000010000 */
[----:B------:R-:W-:Y:S01]  /*9290*/  WARPGROUP.ARRIVE ;  /* 0x00000000000079c5 */ /* 0x000fe20000000000 */
[----:B------:R-:W-:Y:S01]  /*92a0*/  FMUL.FTZ R168, R87, UR7 ;  /* 0x0000000757a87c20 */ /* 0x000fe20008410000 */
[-CC-:B------:R-:W-:Y:S01]  /*92b0*/  FFMA.FTZ R170, R10, R5.reuse, -R35.reuse ;  /* 0x000000050aaa7223 */ /* 0x180fe20000010823 */
[-CC-:B------:R-:W-:Y:S01]  /*92c0*/  FFMA.FTZ R15, R24, R5.reuse, -R35.reuse ;  /* 0x00000005180f7223 */ /* 0x180fe20000010823 */
[----:B------:R0:W-:Y:S01]  /*92d0*/  MUFU.EX2 R25, R194 ;  /* 0x000000c200197308 */ /* 0x0001e20000000800 */
[-CC-:B------:R-:W-:Y:S01]  /*92e0*/  FFMA.FTZ R21, R32, R5.reuse, -R35.reuse ;  /* 0x0000000520157223 */ /* 0x180fe20000010823 */
[----:B------:R-:W-:Y:S01]  /*92f0*/  HGMMA.64x128x16.F32.BF16 R88, R164, gdesc[UR12].tnspB, R88, gsb0 ;  /* 0x41e0000ca4587df0 */ /* 0x000fe20008001858 */
[----:B------:R-:W-:Y:S01]  /*9300*/  UIADD3 UR14, UR5, 0x280, URZ ;  /* 0x00000280050e7890 */ /* 0x000fe2000fffe03f */
[-CC-:B------:R-:W-:Y:S01]  /*9310*/  FFMA.FTZ R44, R202, R5.reuse, -R35.reuse ;  /* 0x00000005ca2c7223 */ /* 0x180fe20000010823 */
[----:B------:R-:W-:Y:S01]  /*9320*/  UMOV UR15, 0x40000040 ;  /* 0x40000040000f7882 */ /* 0x000fe20000000000 */
[-CC-:B------:R-:W-:Y:S01]  /*9330*/  FFMA.FTZ R51, R84, R5.reuse, -R35.reuse ;  /* 0x0000000554337223 */ /* 0x180fe20000010823 */
        /* <DEDUP_REMOVED lines=13> */
[----:B------:R-:W-:-:S04]  /*9410*/  FFMA.FTZ R84, R234, R5, -R35 ;  /* 0x00000005ea547223 */ /* 0x000fc80000010823 */
[----:B------:R2:W-:Y:S01]  /*9420*/  MUFU.EX2 R33, R206 ;  /* 0x000000ce00217308 */ /* 0x0005e20000000800 */
[----:B-1----:R-:W-:Y:S01]  /*9430*/  FMNMX.FTZ R0, R168, R41, !PT ;  /* 0x00000029a8007209 */ /* 0x002fe20007810000 */
[-CC-:B------:R-:W-:Y:S01]  /*9440*/  FFMA.FTZ R41, R218, R5.reuse, -R35.reuse ;  /* 0x00000005da297223 */ /* 0x180fe20000010823 */
[----:B0-----:R-:W-:-:S03]  /*9450*/  FFMA.FTZ R198, R172, R5, -R35 ;  /* 0x00000005acc67223 */ /* 0x001fc60000010823 */
[----:B------:R-:W0:Y:S02]  /*9460*/  SHFL.BFLY PT, R47, R0, 0x2, 0x1f ;  /* 0x0c401f00002f7f89 */ /* 0x000e2400000e0000 */
[----:B------:R-:W-:Y:S01]  /*9470*/  MUFU.EX2 R2, R2 ;  /* 0x0000000200027308 */ /* 0x000fe20000000800 */
[----:B--2---:R-:W-:-:S07]  /*9480*/  FFMA.FTZ R206, R232, R5, -R35 ;  /* 0x00000005e8ce7223 */ /* 0x004fce0000010823 */
[----:B------:R-:W-:Y:S08]  /*9490*/  MUFU.EX2 R13, R13 ;  /* 0x0000000d000d7308 */ /* 0x000ff00000000800 */
[----:B------:R-:W1:Y:S01]  /*94a0*/  MUFU.EX2 R170, R170 ;  /* 0x000000aa00aa7308 */ /* 0x000e620000000800 */
[----:B0-----:R-:W-:Y:S01]  /*94b0*/  FMNMX.FTZ R53, R0, R47, !PT ;  /* 0x0000002f00357209 */ /* 0x001fe20007810000 */
[----:B------:R-:W-:-:S06]  /*94c0*/  FFMA.FTZ R47, R226, R5, -R35 ;  /* 0x00000005e22f7223 */ /* 0x000fcc0000010823 */
[----:B------:R-:W-:Y:S01]  /*94d0*/  MUFU.EX2 R15, R15 ;  /* 0x0000000f000f7308 */ /* 0x000fe20000000800 */
[----:B------:R-:W0:Y:S07]  /*94e0*/  SHFL.BFLY PT, R10, R53, 0x1, 0x1f ;  /* 0x0c201f00350a7f89 */ /* 0x000e2e00000e0000 */
[----:B------:R-:W2:Y:S01]  /*94f0*/  MUFU.EX2 R24, R24 ;  /* 0x0000001800187308 */ /* 0x000ea20000000800 */
[----:B-1----:R-:W-:-:S07]  /*9500*/  F2FP.BF16.F32.PACK_AB R180, R170, R13 ;  /* 0x0000000daab4723e */ /* 0x002fce00000010ff */
[----:B------:R-:W-:Y:S08]  /*9510*/  MUFU.EX2 R21, R21 ;  /* 0x0000001500157308 */ /* 0x000ff00000000800 */
[----:B------:R-:W-:Y:S01]  /*9520*/  MUFU.EX2 R32, R32 ;  /* 0x0000002000207308 */ /* 0x000fe20000000800 */
[----:B--2---:R-:W-:Y:S02]  /*9530*/  F2FP.BF16.F32.PACK_AB R182, R24, R15 ;  /* 0x0000000f18b6723e */ /* 0x004fe400000010ff */
[----:B0-----:R-:W-:-:S05]  /*9540*/  FMNMX.FTZ R10, R53, R10, !PT ;  /* 0x0000000a350a7209 */ /* 0x001fca0007810000 */
[C---:B------:R-:W-:Y:S01]  /*9550*/  FADD.FTZ R0, -R10.reuse, R11 ;  /* 0x0000000b0a007221 */ /* 0x040fe20000010100 */
[-C--:B------:R-:W-:Y:S01]  /*9560*/  FMUL.FTZ R11, R10, R5.reuse ;  /* 0x000000050a0b7220 */ /* 0x080fe20000410000 */
[----:B------:R-:W-:Y:S02]  /*9570*/  MUFU.EX2 R44, R44 ;  /* 0x0000002c002c7308 */ /* 0x000fe40000000800 */
[-C--:B------:R-:W-:Y:S01]  /*9580*/  FMUL.FTZ R0, R0, R5.reuse ;  /* 0x0000000500007220 */ /* 0x080fe20000410000 */
[-CC-:B------:R-:W-:Y:S01]  /*9590*/  FFMA.FTZ R181, R14, R5.reuse, -R11.reuse ;  /* 0x000000050eb57223 */ /* 0x180fe2000001080b */
[-CC-:B------:R-:W-:Y:S01]  /*95a0*/  FFMA.FTZ R14, R20, R5.reuse, -R11.reuse ;  /* 0x00000005140e7223 */ /* 0x180fe2000001080b */
[-CC-:B------:R-:W-:Y:S01]  /*95b0*/  FFMA.FTZ R183, R26, R5.reuse, -R11.reuse ;  /* 0x000000051ab77223 */ /* 0x180fe2000001080b */
[-CC-:B------:R-:W-:Y:S01]  /*95c0*/  FFMA.FTZ R20, R28, R5.reuse, -R11.reuse ;  /* 0x000000051c147223 */ /* 0x180fe2000001080b */
[-CC-:B------:R-:W-:Y:S01]  /*95d0*/  FFMA.FTZ R177, R30, R5.reuse, -R11.reuse ;  /* 0x000000051eb17223 */ /* 0x180fe2000001080b */
[----:B------:R-:W-:Y:S01]  /*95e0*/  MUFU.EX2 R0, R0 ;  /* 0x0000000000007308 */ /* 0x000fe20000000800 */
[----:B------:R-:W-:Y:S01]  /*95f0*/  FFMA.FTZ R30, R42, R5, -R11 ;  /* 0x000000052a1e7223 */ /* 0x000fe2000001080b */
[----:B------:R-:W-:-:S02]  /*9600*/  IMAD.U32 R42, RZ, RZ, UR8 ;  /* 0x00000008ff2a7e24 */ /* 0x000fc4000f8e00ff */
[-CC-:B------:R-:W-:Y:S01]  /*9610*/  FFMA.FTZ R26, R34, R5.reuse, -R11.reuse ;  /* 0x00000005221a7223 */ /* 0x180fe2000001080b */
[-CC-:B------:R-:W-:Y:S01]  /*9620*/  FFMA.FTZ R179, R36, R5.reuse, -R11.reuse ;  /* 0x0000000524b37223 */ /* 0x180fe2000001080b */
[-CC-:B------:R-:W-:Y:S01]  /*9630*/  FFMA.FTZ R175, R46, R5.reuse, -R11.reuse ;  /* 0x000000052eaf7223 */ /* 0x180fe2000001080b */
[----:B------:R-:W-:Y:S02]  /*9640*/  @!P1 VIADD R42, R42, 0x34860 ;  /* 0x000348602a2a9836 */ /* 0x000fe40000000000 */
[-CC-:B------:R-:W-:Y:S01]  /*9650*/  FFMA.FTZ R28, R38, R5.reuse, -R11.reuse ;  /* 0x00000005261c7223 */ /* 0x180fe2000001080b */
[----:B------:R-:W0:Y:S01]  /*9660*/  MUFU.EX2 R181, R181 ;  /* 0x000000b500b57308 */ /* 0x000e220000000800 */
[-CC-:B------:R-:W-:Y:S01]  /*9670*/  FFMA.FTZ R173, R40, R5.reuse, -R11.reuse ;  /* 0x0000000528ad7223 */ /* 0x180fe2000001080b */
[-CC-:B------:R-:W-:Y:S01]  /*9680*/  FFMA.FTZ R34, R176, R5.reuse, -R11.reuse ;  /* 0x00000005b0227223 */ /* 0x180fe2000001080b */
[----:B------:R-:W-:Y:S01]  /*9690*/  @!P1 PRMT R46, RZ, 0x654, R42 ;  /* 0x00000654ff2e9816 */ /* 0x000fe2000000002a */
[-CC-:B------:R-:W-:Y:S01]  /*96a0*/  FFMA.FTZ R169, R48, R5.reuse, -R11.reuse ;  /* 0x0000000530a97223 */ /* 0x180fe2000001080b */
[-CC-:B------:R-:W-:Y:S01]  /*96b0*/  FFMA.FTZ R36, R50, R5.reuse, -R11.reuse ;  /* 0x0000000532247223 */ /* 0x180fe2000001080b */
[-CC-:B------:R-:W-:Y:S01]  /*96c0*/  FFMA.FTZ R171, R52, R5.reuse, -R11.reuse ;  /* 0x0000000534ab7223 */ /* 0x180fe2000001080b */
[-CC-:B------:R-:W-:Y:S01]  /*96d0*/  FFMA.FTZ R38, R54, R5.reuse, -R11.reuse ;  /* 0x0000000536267223 */ /* 0x180fe2000001080b */
[----:B------:R-:W1:Y:S01]  /*96e0*/  MUFU.EX2 R14, R14 ;  /* 0x0000000e000e7308 */ /* 0x000e620000000800 */
[-CC-:B------:R-:W-:Y:S01]  /*96f0*/  FFMA.FTZ R40, R58, R5.reuse, -R11.reuse ;  /* 0x000000053a287223 */ /* 0x180fe2000001080b */
[-CC-:B------:R-:W-:Y:S01]  /*9700*/  FFMA.FTZ R64, R64, R5.reuse, -R11.reuse ;  /* 0x0000000540407223 */ /* 0x180fe2000001080b */
[-CC-:B------:R-:W-:Y:S01]  /*9710*/  FFMA.FTZ R66, R66, R5.reuse, -R11.reuse ;  /* 0x0000000542427223 */ /* 0x180fe2000001080b */
[-CC-:B------:R-:W-:Y:S01]  /*9720*/  FFMA.FTZ R68, R68, R5.reuse, -R11.reuse ;  /* 0x0000000544447223 */ /* 0x180fe2000001080b */
[-CC-:B------:R-:W-:Y:S01]  /*9730*/  FFMA.FTZ R70, R70, R5.reuse, -R11.reuse ;  /* 0x0000000546467223 */ /* 0x180fe2000001080b */
[-CC-:B------:R-:W-:Y:S01]  /*9740*/  FFMA.FTZ R72, R72, R5.reuse, -R11.reuse ;  /* 0x0000000548487223 */ /* 0x180fe2000001080b */
[----:B------:R-:W-:Y:S01]  /*9750*/  FFMA.FTZ R74, R74, R5, -R11 ;  /* 0x000000054a4a7223 */ /* 0x000fe2000001080b */
[----:B------:R-:W-:Y:S01]  /*9760*/  MUFU.EX2 R183, R183 ;  /* 0x000000b700b77308 */ /* 0x000fe20000000800 */
[----:B0-----:R-:W-:Y:S01]  /*9770*/  FFMA.FTZ R3, R0, R3, R181 ;  /* 0x0000000300037223 */ /* 0x001fe200000100b5 */
[-CC-:B------:R-:W-:Y:S01]  /*9780*/  FFMA.FTZ R76, R76, R5.reuse, -R11.reuse ;  /* 0x000000054c4c7223 */ /* 0x180fe2000001080b */
[-CC-:B------:R-:W-:Y:S01]  /*9790*/  FFMA.FTZ R78, R78, R5.reuse, -R11.reuse ;  /* 0x000000054e4e7223 */ /* 0x180fe2000001080b */
[-CC-:B------:R-:W-:Y:S01]  /*97a0*/  FFMA.FTZ R80, R80, R5.reuse, -R11.reuse ;  /* 0x0000000550507223 */ /* 0x180fe2000001080b */
[-CC-:B------:R-:W-:Y:S01]  /*97b0*/  FFMA.FTZ R82, R82, R5.reuse, -R11.reuse ;  /* 0x0000000552527223 */ /* 0x180fe2000001080b */
[----:B------:R-:W-:Y:S01]  /*97c0*/  FFMA.FTZ R86, R86, R5, -R11 ;  /* 0x0000000556567223 */ /* 0x000fe2000001080b */
[----:B------:R-:W-:Y:S01]  /*97d0*/  F2FP.BF16.F32.PACK_AB R176, R32, R21 ;  /* 0x0000001520b0723e */ /* 0x000fe200000010ff */
[----:B------:R-:W-:Y:S01]  /*97e0*/  MUFU.EX2 R20, R20 ;  /* 0x0000001400147308 */ /* 0x000fe20000000800 */
[C---:B-1----:R-:W-:Y:S01]  /*97f0*/  FADD.FTZ R42, R14.reuse, R3 ;  /* 0x000000030e2a7221 */ /* 0x042fe20000010000 */
[----:B------:R-:W-:-:S02]  /*9800*/  F2FP.BF16.F32.PACK_AB R181, R14, R181 ;  /* 0x000000b50eb5723e */ /* 0x000fc400000010ff */
[----:B------:R-:W-:-:S04]  /*9810*/  F2FP.BF16.F32.PACK_AB R174, R44, R29 ;  /* 0x0000001d2cae723e */ /* 0x000fc800000010ff */
        /* <DEDUP_REMOVED lines=12> */
[----:B------:R-:W-:Y:S01]  /*98e0*/  FFMA.FTZ R167, R60, R5, -R11 ;  /* 0x000000053ca77223 */ /* 0x000fe2000001080b */
[----:B------:R-:W-:-:S02]  /*98f0*/  UMOV UR5, UR37 ;  /* 0x0000002500057c82 */ /* 0x000fc40008000000 */
[----:B------:R-:W-:Y:S08]  /*9900*/  MUFU.EX2 R179, R179 ;  /* 0x000000b300b37308 */ /* 0x000ff00000000800 */
[----:B------:R-:W-:Y:S08]  /*9910*/  MUFU.EX2 R164, R164 ;  /* 0x000000a400a47308 */ /* 0x000ff00000000800 */
[----:B------:R-:W-:Y:S08]  /*9920*/  MUFU.EX2 R28, R28 ;  /* 0x0000001c001c7308 */ /* 0x000ff00000000800 */
[----:B------:R-:W-:Y:S08]  /*9930*/  MUFU.EX2 R173, R173 ;  /* 0x000000ad00ad7308 */ /* 0x000ff00000000800 */
[----:B------:R-:W0:Y:S08]  /*9940*/  MUFU.EX2 R166, R166 ;  /* 0x000000a600a67308 */ /* 0x000e300000000800 */
[----:B------:R-:W-:Y:S08]  /*9950*/  MUFU.EX2 R30, R30 ;  /* 0x0000001e001e7308 */ /* 0x000ff00000000800 */
[----:B------:R-:W-:Y:S01]  /*9960*/  MUFU.EX2 R175, R175 ;  /* 0x000000af00af7308 */ /* 0x000fe20000000800 */
[----:B0-----:R-:W-:-:S07]  /*9970*/  F2FP.BF16.F32.PACK_AB R172, R166, R27 ;  /* 0x0000001ba6ac723e */ /* 0x001fce00000010ff */
[----:B------:R-:W-:Y:S08]  /*9980*/  MUFU.EX2 R34, R34 ;  /* 0x0000002200227308 */ /* 0x000ff00000000800 */
[----:B------:R0:W-:Y:S08]  /*9990*/  MUFU.EX2 R31, R178 ;  /* 0x000000b2001f7308 */ /* 0x0001f00000000800 */
        /* <DEDUP_REMOVED lines=13> */
[----:B------:R-:W-:Y:S02]  /*9a70*/  IMAD.U32 R35, RZ, RZ, UR9 ;  /* 0x00000009ff237e24 */ /* 0x000fe4000f8e00ff */
[----:B------:R-:W-:Y:S01]  /*9a80*/  MUFU.EX2 R40, R40 ;  /* 0x0000002800287308 */ /* 0x000fe20000000800 */
[----:B------:R-:W-:Y:S01]  /*9a90*/  HGMMA.64x128x16.F32.BF16 R88, R156, gdesc[UR12].tnspB, R88, gsb0 ;  /* 0x41e0000c9c587df0 */ /* 0x000fe20008001858 */
[----:B------:R-:W-:Y:S01]  /*9aa0*/  UMOV UR14, UR6 ;  /* 0x00000006000e7c82 */ /* 0x000fe20008000000 */
[----:B------:R-:W-:Y:S01]  /*9ab0*/  UMOV UR15, 0x40000040 ;  /* 0x40000040000f7882 */ /* 0x000fe20000000000 */
[----:B------:R-:W-:Y:S01]  /*9ac0*/  @!P1 LEA R35, R35, UR38, 0x3 ;  /* 0x0000002623239c11 */ /* 0x000fe2000f8e18ff */
[----:B------:R-:W-:-:S03]  /*9ad0*/  UIADD3 UR6, UR4, -0x1, URZ ;  /* 0xffffffff04067890 */ /* 0x000fc6000fffe03f */
[----:B------:R-:W-:Y:S01]  /*9ae0*/  MUFU.EX2 R160, R160 ;  /* 0x000000a000a07308 */ /* 0x000fe20000000800 */
[----:B------:R-:W-:-:S04]  /*9af0*/  @!P1 IADD3 R35, R35, 0x34840, RZ ;  /* 0x0003484023239810 */ /* 0x000fc80007ffe0ff */
[----:B------:R-:W-:Y:S01]  /*9b00*/  @!P1 PRMT R35, RZ, 0x654, R35 ;  /* 0x00000654ff239816 */ /* 0x000fe20000000023 */
[----:B------:R-:W-:Y:S01]  /*9b10*/  UMOV UR4, UR6 ;  /* 0x0000000600047c82 */ /* 0x000fe20008000000 */
[----:B------:R-:W-:Y:S01]  /*9b20*/  UMOV UR6, UR36 ;  /* 0x0000002400067c82 */ /* 0x000fe20008000000 */
        /* <DEDUP_REMOVED lines=11> */
[----:B------:R-:W0:Y:S08]  /*9be0*/  MUFU.EX2 R70, R70 ;  /* 0x0000004600467308 */ /* 0x000e300000000800 */
[----:B------:R-:W-:Y:S08]  /*9bf0*/  MUFU.EX2 R45, R45 ;  /* 0x0000002d002d7308 */ /* 0x000ff00000000800 */
[----:B------:R-:W-:Y:S01]  /*9c00*/  MUFU.EX2 R72, R72 ;  /* 0x0000004800487308 */ /* 0x000fe20000000800 */
[----:B0-----:R-:W-:-:S07]  /*9c10*/  F2FP.BF16.F32.PACK_AB R163, R70, R68 ;  /* 0x0000004446a3723e */ /* 0x001fce00000010ff */
[----:B------:R-:W0:Y:S08]  /*9c20*/  MUFU.EX2 R202, R202 ;  /* 0x000000ca00ca7308 */ /* 0x000e300000000800 */
[----:B------:R-:W1:Y:S08]  /*9c30*/  MUFU.EX2 R74, R74 ;  /* 0x0000004a004a7308 */ /* 0x000e700000000800 */
[----:B------:R-:W-:Y:S01]  /*9c40*/  MUFU.EX2 R47, R47 ;  /* 0x0000002f002f7308 */ /* 0x000fe20000000800 */
[----:B------:R-:W-:-:S02]  /*9c50*/  WARPGROUP.DEPBAR.LE gsb0, 0x0 ;  /* 0x00008000000079c5 */ /* 0x000fc40000010000 */
[----:B------:R-:W-:-:S05]  /*9c60*/  WARPGROUP.ARRIVE ;  /* 0x00000000000079c5 */ /* 0x000fca0000000000 */
[----:B------:R-:W-:Y:S01]  /*9c70*/  MUFU.EX2 R76, R76 ;  /* 0x0000004c004c7308 */ /* 0x000fe20000000800 */
[----:B0-----:R-:W-:Y:S02]  /*9c80*/  F2FP.BF16.F32.PACK_AB R156, R202, R45 ;  /* 0x0000002dca9c723e */ /* 0x001fe400000010ff */
[----:B-1----:R-:W-:Y:S01]  /*9c90*/  F2FP.BF16.F32.PACK_AB R157, R74, R72 ;  /* 0x000000484a9d723e */ /* 0x002fe200000010ff */
[----:B------:R-:W-:Y:S04]  /*9ca0*/  HGMMA.64x128x16.F32.BF16 R88, R152, gdesc[UR12].tnspB, R88, gsb0 ;  /* 0x41e0000c98587df0 */ /* 0x000fe80008001858 */
[----:B------:R-:W0:Y:S08]  /*9cb0*/  MUFU.EX2 R204, R204 ;  /* 0x000000cc00cc7308 */ /* 0x000e300000000800 */
[----:B------:R-:W1:Y:S08]  /*9cc0*/  MUFU.EX2 R78, R78 ;  /* 0x0000004e004e7308 */ /* 0x000e700000000800 */
[----:B------:R-:W-:Y:S01]  /*9cd0*/  MUFU.EX2 R49, R49 ;  /* 0x0000003100317308 */ /* 0x000fe20000000800 */
[----:B0-----:R-:W-:-:S07]  /*9ce0*/  F2FP.BF16.F32.PACK_AB R158, R204, R47 ;  /* 0x0000002fcc9e723e */ /* 0x001fce00000010ff */
[----:B------:R-:W-:Y:S01]  /*9cf0*/  MUFU.EX2 R80, R80 ;  /* 0x0000005000507308 */ /* 0x000fe20000000800 */
[----:B-1----:R-:W-:-:S07]  /*9d00*/  F2FP.BF16.F32.PACK_AB R159, R78, R76 ;  /* 0x0000004c4e9f723e */ /* 0x002fce00000010ff */
[----:B------:R-:W0:Y:S08]  /*9d10*/  MUFU.EX2 R206, R206 ;  /* 0x000000ce00ce7308 */ /* 0x000e300000000800 */
[----:B------:R-:W1:Y:S08]  /*9d20*/  MUFU.EX2 R82, R82 ;  /* 0x0000005200527308 */ /* 0x000e700000000800 */
[----:B------:R-:W-:Y:S08]  /*9d30*/  MUFU.EX2 R51, R51 ;  /* 0x0000003300337308 */ /* 0x000ff00000000800 */
[----:B------:R-:W-:Y:S08]  /*9d40*/  MUFU.EX2 R86, R86 ;  /* 0x0000005600567308 */ /* 0x000ff00000000800 */
[----:B------:R-:W2:Y:S01]  /*9d50*/  MUFU.EX2 R84, R84 ;  /* 0x0000005400547308 */ /* 0x000ea20000000800 */
[----:B------:R-:W-:-:S02]  /*9d60*/  WARPGROUP.DEPBAR.LE gsb0, 0x0 ;  /* 0x00008000000079c5 */ /* 0x000fc40000010000 */
[----:B------:R3:W-:Y:S01]  /*9d70*/  @!P1 SYNCS.ARRIVE.TRANS64.RED.A1T0 RZ, [R35+URZ], RZ ;  /* 0x000000ff23ff99a7 */ /* 0x0007e2000810043f */
[----:B0-----:R-:W-:Y:S02]  /*9d80*/  F2FP.BF16.F32.PACK_AB R152, R206, R49 ;  /* 0x00000031ce98723e */ /* 0x001fe400000010ff */
[----:B-1----:R-:W-:Y:S02]  /*9d90*/  F2FP.BF16.F32.PACK_AB R153, R82, R80 ;  /* 0x000000505299723e */ /* 0x002fe400000010ff */
[----:B--2---:R-:W-:Y:S01]  /*9da0*/  F2FP.BF16.F32.PACK_AB R154, R84, R51 ;  /* 0x00000033549a723e */ /* 0x004fe200000010ff */
[----:B---3--:R-:W-:Y:S01]  /*9db0*/  FFMA.FTZ R35, R2, R4, R13 ;  /* 0x0000000402237223 */ /* 0x008fe2000001000d */
[----:B------:R0:W-:Y:S03]  /*9dc0*/  @!P1 SYNCS.ARRIVE.TRANS64.RED.A1T0 RZ, [R46+URZ], RZ ;  /* 0x000000ff2eff99a7 */ /* 0x0001e6000810043f */
[----:B------:R-:W-:Y:S01]  /*9dd0*/  FADD.FTZ R4, R170, R35 ;  /* 0x00000023aa047221 */ /* 0x000fe20000010000 */
[----:B------:R-:W-:Y:S01]  /*9de0*/  FADD.FTZ R35, R183, R42 ;  /* 0x0000002ab7237221 */ /* 0x000fe20000010000 */
[----:B------:R-:W-:-:S02]  /*9df0*/  F2FP.BF16.F32.PACK_AB R183, R20, R183 ;  /* 0x000000b714b7723e */ /* 0x000fc400000010ff */
[----:B------:R-:W-:Y:S01]  /*9e00*/  FADD.FTZ R3, R15, R4 ;  /* 0x000000040f037221 */ /* 0x000fe20000010000 */
[----:B0-----:R-:W-:Y:S01]  /*9e10*/  FADD.FTZ R46, R20, R35 ;  /* 0x00000023142e7221 */ /* 0x001fe20000010000 */
[-CC-:B------:R-:W-:Y:S01]  /*9e20*/  FFMA.FTZ R4, R62, R5.reuse, -R11.reuse ;  /* 0x000000053e047223 */ /* 0x180fe2000001080b */
[----:B------:R-:W-:Y:S01]  /*9e30*/  FFMA.FTZ R11, R168, R5, -R11 ;  /* 0x00000005a80b7223 */ /* 0x000fe2000001080b */
[----:B------:R-:W-:Y:S01]  /*9e40*/  FADD.FTZ R42, R24, R3 ;  /* 0x00000003182a7221 */ /* 0x000fe20000010000 */
[----:B------:R-:W-:Y:S01]  /*9e50*/  FADD.FTZ R35, R177, R46 ;  /* 0x0000002eb1237221 */ /* 0x000fe20000010000 */
[C---:B------:R-:W-:Y:S02]  /*9e60*/  F2FP.BF16.F32.PACK_AB R177, R26.reuse, R177 ;  /* 0x000000b11ab1723e */ /* 0x040fe400000010ff */
[----:B------:R-:W-:Y:S01]  /*9e70*/  FADD.FTZ R3, R21, R42 ;  /* 0x0000002a15037221 */ /* 0x000fe20000010000 */
[----:B------:R-:W-:Y:S01]  /*9e80*/  FADD.FTZ R46, R26, R35 ;  /* 0x000000231a2e7221 */ /* 0x000fe20000010000 */
[----:B------:R-:W-:Y:S01]  /*9e90*/  MUFU.EX2 R4, R4 ;  /* 0x0000000400047308 */ /* 0x000fe20000000800 */
[----:B------:R-:W-:Y:S01]  /*9ea0*/  F2FP.BF16.F32.PACK_AB R168, R194, R31 ;  /* 0x0000001fc2a8723e */ /* 0x000fe200000010ff */
[----:B------:R-:W-:Y:S01]  /*9eb0*/  FADD.FTZ R42, R32, R3 ;  /* 0x00000003202a7221 */ /* 0x000fe20000010000 */
[----:B------:R-:W-:Y:S01]  /*9ec0*/  FADD.FTZ R35, R179, R46 ;  /* 0x0000002eb3237221 */ /* 0x000fe20000010000 */
[----:B------:R-:W-:-:S02]  /*9ed0*/  F2FP.BF16.F32.PACK_AB R179, R28, R179 ;  /* 0x000000b31cb3723e */ /* 0x000fc400000010ff */
[----:B------:R-:W-:Y:S01]  /*9ee0*/  FADD.FTZ R3, R25, R42 ;  /* 0x0000002a19037221 */ /* 0x000fe20000010000 */
[----:B------:R-:W-:Y:S01]  /*9ef0*/  FADD.FTZ R46, R28, R35 ;  /* 0x000000231c2e7221 */ /* 0x000fe20000010000 */
[----:B------:R-:W0:Y:S01]  /*9f00*/  MUFU.EX2 R11, R11 ;  /* 0x0000000b000b7308 */ /* 0x000e220000000800 */
[----:B------:R-:W-:Y:S01]  /*9f10*/  F2FP.BF16.F32.PACK_AB R170, R196, R33 ;  /* 0x00000021c4aa723e */ /* 0x000fe200000010ff */
[----:B------:R-:W-:Y:S01]  /*9f20*/  FADD.FTZ R42, R164, R3 ;  /* 0x00000003a42a7221 */ /* 0x000fe20000010000 */
[----:B------:R-:W-:Y:S01]  /*9f30*/  FADD.FTZ R35, R173, R46 ;  /* 0x0000002ead237221 */ /* 0x000fe20000010000 */
[----:B------:R-:W-:Y:S02]  /*9f40*/  F2FP.BF16.F32.PACK_AB R164, R160, R37 ;  /* 0x00000025a0a4723e */ /* 0x000fe400000010ff */
[----:B------:R-:W-:Y:S01]  /*9f50*/  FADD.FTZ R3, R27, R42 ;  /* 0x0000002a1b037221 */ /* 0x000fe20000010000 */
[C---:B------:R-:W-:Y:S01]  /*9f60*/  FADD.FTZ R46, R30.reuse, R35 ;  /* 0x000000231e2e7221 */ /* 0x040fe20000010000 */
[----:B------:R-:W-:-:S02]  /*9f70*/  F2FP.BF16.F32.PACK_AB R173, R30, R173 ;  /* 0x000000ad1ead723e */ /* 0x000fc400000010ff */
[----:B------:R-:W-:Y:S01]  /*9f80*/  FADD.FTZ R42, R166, R3 ;  /* 0x00000003a62a7221 */ /* 0x000fe20000010000 */
[----:B------:R-:W-:Y:S01]  /*9f90*/  FADD.FTZ R35, R175, R46 ;  /* 0x0000002eaf237221 */ /* 0x000fe20000010000 */
[----:B------:R-:W-:Y:S02]  /*9fa0*/  F2FP.BF16.F32.PACK_AB R166, R162, R39 ;  /* 0x00000027a2a6723e */ /* 0x000fe400000010ff */
[----:B------:R-:W-:Y:S01]  /*9fb0*/  FADD.FTZ R3, R29, R42 ;  /* 0x0000002a1d037221 */ /* 0x000fe20000010000 */
[C---:B------:R-:W-:Y:S01]  /*9fc0*/  FADD.FTZ R46, R34.reuse, R35 ;  /* 0x00000023222e7221 */ /* 0x040fe20000010000 */
[----:B------:R-:W-:Y:S02]  /*9fd0*/  F2FP.BF16.F32.PACK_AB R175, R34, R175 ;  /* 0x000000af22af723e */ /* 0x000fe400000010ff */
[----:B------:R-:W-:Y:S01]  /*9fe0*/  FADD.FTZ R42, R44, R3 ;  /* 0x000000032c2a7221 */ /* 0x000fe20000010000 */
[----:B------:R-:W-:Y:S01]  /*9ff0*/  FADD.FTZ R13, R169, R46 ;  /* 0x0000002ea90d7221 */ /* 0x000fe20000010000 */
[----:B0-----:R-:W-:-:S02]  /*a000*/  F2FP.BF16.F32.PACK_AB R155, R11, R86 ;  /* 0x000000560b9b723e */ /* 0x001fc400000010ff */
[----:B------:R-:W-:Y:S01]  /*a010*/  FADD.FTZ R3, R31, R42 ;  /* 0x0000002a1f037221 */ /* 0x000fe20000010000 */
[C---:B------:R-:W-:Y:S01]  /*a020*/  FADD.FTZ R24, R36.reuse, R13 ;  /* 0x0000000d24187221 */ /* 0x040fe20000010000 */
        /* <DEDUP_REMOVED lines=15> */
[----:B------:R-:W-:Y:S01]  /*a120*/  FADD.FTZ R13, R4, R13 ;  /* 0x0000000d040d7221 */ /* 0x000fe20000010000 */
[----:B------:R-:W-:Y:S02]  /*a130*/  F2FP.BF16.F32.PACK_AB R160, R198, R41 ;  /* 0x00000029c6a0723e */ /* 0x000fe400000010ff */
[----:B------:R-:W-:Y:S01]  /*a140*/  FADD.FTZ R14, R162, R3 ;  /* 0x00000003a20e7221 */ /* 0x000fe20000010000 */
[----:B------:R-:W-:Y:S01]  /*a150*/  FADD.FTZ R13, R64, R13 ;  /* 0x0000000d400d7221 */ /* 0x000fe20000010000 */
[----:B------:R-:W-:-:S02]  /*a160*/  F2FP.BF16.F32.PACK_AB R162, R200, R43 ;  /* 0x0000002bc8a2723e */ /* 0x000fc400000010ff */
[----:B------:R-:W-:Y:S01]  /*a170*/  FADD.FTZ R3, R41, R14 ;  /* 0x0000000e29037221 */ /* 0x000fe20000010000 */
[----:B------:R-:W-:-:S03]  /*a180*/  FADD.FTZ R13, R66, R13 ;  /* 0x0000000d420d7221 */ /* 0x000fc60000010000 */
        /* <DEDUP_REMOVED lines=18> */
[----:B------:R-:W-:-:S04]  /*a2b0*/  FADD.FTZ R3, R51, R4 ;  /* 0x0000000433037221 */ /* 0x000fc80000010000 */
[----:B------:R-:W-:Y:S01]  /*a2c0*/  FADD.FTZ R4, R84, R3 ;  /* 0x0000000354047221 */ /* 0x000fe20000010000 */
[----:B------:R-:W-:Y:S01]  /*a2d0*/  FADD.FTZ R3, R11, R13 ;  /* 0x0000000d0b037221 */ /* 0x000fe20000010000 */
[----:B------:R-:W-:Y:S02]  /*a2e0*/  IMAD.MOV.U32 R11, RZ, RZ, R10 ;  /* 0x000000ffff0b7224 */ /* 0x000fe400078e000a */
[----:B------:R-:W-:Y:S01]  /*a2f0*/  IMAD.MOV.U32 R13, RZ, RZ, R12 ;  /* 0x000000ffff0d7224 */ /* 0x000fe200078e000c */
[----:B------:R-:W-:Y:S06]  /*a300*/  @P2 BRA `(.L_x_2262) ;  /* 0xffffffd400a42947 */ /* 0x000fec000383ffff */
.L_x_2253:
        /* <DEDUP_REMOVED lines=67> */
.L_x_2263:
[----:B------:R-:W-:Y:S01]  /*a740*/  ULEA UR5, UR36, UR38, 0x3 ;  /* 0x0000002624057291 */ /* 0x000fe2000f8e183f */
[----:B------:R-:W-:-:S05]  /*a750*/  IMAD.U32 R0, RZ, RZ, UR37 ;  /* 0x00000025ff007e24 */ /* 0x000fca000f8e00ff */
[----:B------:R-:W-:-:S04]  /*a760*/  SHF.L.U32 R0, R0, 0x1f, RZ ;  /* 0x0000001f00007819 */ /* 0x000fc800000006ff */
[----:B------:R0:W1:Y:S01]  /*a770*/  SYNCS.PHASECHK.TRANS64.TRYWAIT P2, [UR5+0x34850], R0 ;  /* 0x03485000ff0075a7 */ /* 0x0000620008040145 */
[----:B------:R-:W-:Y:S05]  /*a780*/  @!P0 BRA `(.L_x_2264) ;  /* 0x0000000000048947 */ /* 0x000fea0003800000 */
[----:B------:R-:W-:Y:S01]  /*a790*/  BPT.TRAP 0x1 ;  /* 0x000000040000795c */ /* 0x000fe20000300000 */
.L_x_2264:
[----:B-1----:R-:W-:Y:S05]  /*a7a0*/  @P2 BRA `(.L_x_2265) ;  /* 0x0000000000082947 */ /* 0x002fea0003800000 */
[----:B------:R-:W1:Y:S02]  /*a7b0*/  SYNCS.PHASECHK.TRANS64.TRYWAIT P0, [UR5+0x34850], R0 ;  /* 0x03485000ff0075a7 */ /* 0x000e640008000145 */
[----:B-1----:R-:W-:Y:S05]  /*a7c0*/  @!P0 BRA `(.L_x_2266) ;  /* 0x0000007000dc8947 */ /* 0x002fea0003800000 */
.L_x_2265:
[----:B------:R-:W-:Y:S01]  /*a7d0*/  UIADD3 UR38, UR38, 0x400, URZ ;  /* 0x0000040026267890 */ /* 0x000fe2000fffe03f */
[----:B------:R-:W-:Y:S01]  /*a7e0*/  WARPGROUP.ARRIVE ;  /* 0x00000000000079c5 */ /* 0x000fe20000000000 */
[----:B------:R-:W-:Y:S01]  /*a7f0*/  UMOV UR7, 0x40000040 ;  /* 0x4000004000077882 */ /* 0x000fe20000000000 */
[----:B-1----:R-:W1:Y:S01]  /*a800*/  SHFL.BFLY PT, R7, R4, 0x2, 0x1f ;  /* 0x0c401f0004077f89 */ /* 0x002e6200000e0000 */
[----:B------:R-:W-:Y:S01]  /*a810*/  USHF.R.U32.HI UR38, URZ, 0x4, UR38 ;  /* 0x000000043f267899 */ /* 0x000fe20008011626 */
[----:B------:R-:W-:Y:S01]  /*a820*/  R2UR UR8, R185 ;  /* 0x00000000b90872ca */ /* 0x000fe200000e0000 */
[----:B------:R-:W-:Y:S01]  /*a830*/  IMAD.MOV.U32 R88, RZ, RZ, -0x800000 ;  /* 0xff800000ff587424 */ /* 0x000fe200078e00ff */
[----:B0-----:R-:W0:Y:S01]  /*a840*/  SHFL.BFLY PT, R0, R3, 0x2, 0x1f ;  /* 0x0c401f0003007f89 */ /* 0x001e2200000e0000 */
[----:B------:R-:W-:-:S04]  /*a850*/  ULOP3.LUT UR38, UR38, 0x3fff, URZ, 0xc0, !UPT ;  /* 0x00003fff26267892 */ /* 0x000fc8000f8ec03f */
[----:B------:R-:W-:-:S04]  /*a860*/  ULOP3.LUT UR4, UR38, 0x4000000, URZ, 0xfc, !UPT ;  /* 0x0400000026047892 */ /* 0x000fc8000f8efc3f */
[----:B------:R-:W-:Y:S02]  /*a870*/  ULEA UR4, UR36, UR4, 0xb ;  /* 0x0000000424047291 */ /* 0x000fe4000f8e583f */
[----:B------:R-:W-:Y:S02]  /*a880*/  UIADD3 UR36, UR36, 0x1, URZ ;  /* 0x0000000124247890 */ /* 0x000fe4000fffe03f */
[----:B------:R-:W-:Y:S02]  /*a890*/  UIADD3 UR8, UR8, 0x1, URZ ;  /* 0x0000000108087890 */ /* 0x000fe4000fffe03f */
[----:B------:R-:W-:Y:S01]  /*a8a0*/  UISETP.NE.AND UP0, UPT, UR36, 0x2, UPT ;  /* 0x000000022400788c */ /* 0x000fe2000bf05270 */
[----:B------:R-:W-:Y:S02]  /*a8b0*/  UMOV UR6, UR4 ;  /* 0x0000000400067c82 */ /* 0x000fe40008000000 */
[----:B------:R-:W-:Y:S01]  /*a8c0*/  HGMMA.64x128x16.F32.BF16 R24, R180, gdesc[UR4].tnspB, R24, gsb0 ;  /* 0x41e00004b4187df0 */ /* 0x000fe20008001818 */
[----:B------:R-:W-:Y:S01]  /*a8d0*/  UIADD3 UR6, UR4, 0x80, URZ ;  /* 0x0000008004067890 */ /* 0x000fe2000fffe03f */
[----:B-1----:R-:W-:Y:S01]  /*a8e0*/  FADD.FTZ R7, R7, R4 ;  /* 0x0000000407077221 */ /* 0x002fe20000010000 */
[----:B------:R-:W-:Y:S01]  /*a8f0*/  UMOV UR7, 0x40000040 ;  /* 0x4000004000077882 */ /* 0x000fe20000000000 */
[----:B------:R-:W-:-:S02]  /*a900*/  IMAD.MOV.U32 R4, RZ, RZ, RZ ;  /* 0x000000ffff047224 */ /* 0x000fc400078e00ff */
[----:B0-----:R-:W-:Y:S01]  /*a910*/  FADD.FTZ R2, R0, R3 ;  /* 0x0000000300027221 */ /* 0x001fe20000010000 */
[----:B------:R-:W-:Y:S01]  /*a920*/  IMAD.MOV.U32 R3, RZ, RZ, RZ ;  /* 0x000000ffff037224 */ /* 0x000fe200078e00ff */
[----:B------:R-:W0:Y:S01]  /*a930*/  SHFL.BFLY PT, R0, R7, 0x1, 0x1f ;  /* 0x0c201f0007007f89 */ /* 0x000e2200000e0000 */
[----:B------:R-:W-:Y:S01]  /*a940*/  IMAD.U32 R185, RZ, RZ, UR8 ;  /* 0x00000008ffb97e24 */ /* 0x000fe2000f8e00ff */
[----:B------:R-:W-:Y:S02]  /*a950*/  USEL UR36, UR36, URZ, UP0 ;  /* 0x0000003f24247287 */ /* 0x000fe40008000000 */
[----:B------:R-:W1:Y:S01]  /*a960*/  SHFL.BFLY PT, R9, R2, 0x1, 0x1f ;  /* 0x0c201f0002097f89 */ /* 0x000e6200000e0000 */
[----:B0-----:R-:W-:Y:S01]  /*a970*/  FADD.FTZ R11, R7, R0 ;  /* 0x00000000070b7221 */ /* 0x001fe20000010000 */
[----:B------:R-:W-:Y:S02]  /*a980*/  IMAD.MOV.U32 R0, RZ, RZ, -0x800000 ;  /* 0xff800000ff007424 */ /* 0x000fe400078e00ff */
[----:B-1----:R-:W-:-:S02]  /*a990*/  FADD.FTZ R9, R2, R9 ;  /* 0x0000000902097221 */ /* 0x002fc40000010000 */
[----:B------:R-:W-:Y:S01]  /*a9a0*/  FSETP.NE.FTZ.AND P0, PT, R11, RZ, PT ;  /* 0x000000ff0b00720b */ /* 0x000fe20003f15000 */
[----:B------:R-:W-:Y:S02]  /*a9b0*/  IMAD.U32 R2, RZ, RZ, UR5 ;  /* 0x00000005ff027e24 */ /* 0x000fe4000f8e00ff */
[----:B------:R-:W-:Y:S02]  /*a9c0*/  FSETP.NE.FTZ.AND P2, PT, R9, RZ, PT ;  /* 0x000000ff0900720b */ /* 0x000fe40003f55000 */
[----:B------:R-:W-:-:S05]  /*a9d0*/  @!P1 VIADD R2, R2, 0x34860 ;  /* 0x0003486002029836 */ /* 0x000fca0000000000 */
[----:B------:R-:W-:-:S03]  /*a9e0*/  @!P1 PRMT R2, RZ, 0x654, R2 ;  /* 0x00000654ff029816 */ /* 0x000fc60000000002 */
[----:B------:R-:W0:Y:S01]  /*a9f0*/  @P0 MUFU.LG2 R6, R11 ;  /* 0x0000000b00060308 */ /* 0x000e220000000c00 */
[C---:B------:R-:W-:Y:S02]  /*aa00*/  @P0 FMUL.FTZ R7, R5.reuse, 0.69314718246459960938 ;  /* 0x3f31721805070820 */ /* 0x040fe40000410000 */
[----:B------:R-:W-:-:S05]  /*aa10*/  @P2 FMUL.FTZ R14, R5, 0.69314718246459960938 ;  /* 0x3f317218050e2820 */ /* 0x000fca0000410000 */
        /* <DEDUP_REMOVED lines=110> */
.L_x_2236:
[----:B------:R-:W0:Y:S01]  /*b100*/  S2R R3, SR_CgaCtaId ;  /* 0x0000000000037919 */ /* 0x000e220000008800 */
[----:B------:R-:W-:Y:S01]  /*b110*/  MOV R36, 0x400 ;  /* 0x0000040000247802 */ /* 0x000fe20000000f00 */
[----:B------:R-:W-:Y:S01]  /*b120*/  BSSY B0, `(.L_x_2267) ;  /* 0x00001d4000007945 */ /* 0x000fe20003800000 */
[----:B------:R-:W-:Y:S02]  /*b130*/  BAR.SYNC.DEFER_BLOCKING 0x5, 0x180 ;  /* 0x0146000000007b1d */ /* 0x000fe40000010000 */
[----:B0-----:R-:W-:-:S05]  /*b140*/  LEA R36, R3, R36, 0x18 ;  /* 0x0000002403247211 */ /* 0x001fca00078ec0ff */
[----:B------:R-:W0:Y:S02]  /*b150*/  LDS R2, [R36+0x348d0] ;  /* 0x0348d00024027984 */ /* 0x000e240000000800 */
[----:B0-----:R-:W-:Y:S01]  /*b160*/  R2UR UR4, R2 ;  /* 0x00000000020472ca */ /* 0x001fe200000e0000 */
[----:B------:R-:W-:Y:S06]  /*b170*/  BAR.ARV 0x4, 0x180 ;  /* 0x0106000000007b1d */ /* 0x000fec0000002000 */
[----:B------:R-:W-:Y:S08]  /*b180*/  @P0 BRA `(.L_x_2268) ;  /* 0x0000001000c00947 */ /* 0x000ff00003800000 */
[----:B------:R-:W0:Y:S01]  /*b190*/  S2R R3, SR_SWINHI ;  /* 0x0000000000037919 */ /* 0x000e220000002f00 */
[----:B------:R-:W-:Y:S01]  /*b1a0*/  R2UR UR14, R23 ;  /* 0x00000000170e72ca */ /* 0x000fe200000e0000 */
[----:B------:R-:W-:Y:S01]  /*b1b0*/  ULDC.64 UR8, c[0x0][0xb90] ;  /* 0x0002e40000087ab9 */ /* 0x000fe20000000a00 */
[----:B------:R-:W-:Y:S01]  /*b1c0*/  F2FP.BF16.F32.PACK_AB R6, R93, R6 ;  /* 0x000000065d06723e */ /* 0x000fe200000010ff */
[----:B------:R-:W-:Y:S01]  /*b1d0*/  USHF.R.S32.HI UR13, URZ, 0x1f, UR61 ;  /* 0x0000001f3f0d7899 */ /* 0x000fe2000801143d */
[----:B------:R-:W-:Y:S01]  /*b1e0*/  F2FP.BF16.F32.PACK_AB R72, R73, R72 ;  /* 0x000000484948723e */ /* 0x000fe200000010ff */
[----:B------:R-:W-:Y:S01]  /*b1f0*/  ULDC.64 UR10, c[0x0][0xb98] ;  /* 0x0002e600000a7ab9 */ /* 0x000fe20000000a00 */
[----:B------:R-:W-:Y:S01]  /*b200*/  F2FP.BF16.F32.PACK_AB R73, R75, R74 ;  /* 0x0000004a4b49723e */ /* 0x000fe200000010ff */
[----:B------:R-:W-:Y:S01]  /*b210*/  ULDC.64 UR16, c[0x0][0x208] ;  /* 0x0000820000107ab9 */ /* 0x000fe20000000a00 */
[----:B------:R-:W-:Y:S02]  /*b220*/  F2FP.BF16.F32.PACK_AB R80, R81, R80 ;  /* 0x000000505150723e */ /* 0x000fe400000010ff */
[----:B------:R-:W-:-:S02]  /*b230*/  F2FP.BF16.F32.PACK_AB R74, R77, R76 ;  /* 0x0000004c4d4a723e */ /* 0x000fc400000010ff */
[----:B------:R-:W-:Y:S01]  /*b240*/  F2FP.BF16.F32.PACK_AB R75, R79, R78 ;  /* 0x0000004e4f4b723e */ /* 0x000fe200000010ff */
[----:B------:R-:W-:Y:S01]  /*b250*/  USHF.R.S32.HI UR12, URZ, 0x1f, UR14 ;  /* 0x0000001f3f0c7899 */ /* 0x000fe2000801140e */
[----:B------:R-:W-:Y:S01]  /*b260*/  F2FP.BF16.F32.PACK_AB R81, R83, R82 ;  /* 0x000000525351723e */ /* 0x000fe200000010ff */
[----:B------:R-:W-:Y:S01]  /*b270*/  UIMAD.WIDE.U32 UR6, UR14, UR8, URZ ;  /* 0x000000080e0672a5 */ /* 0x000fe2000f8e003f */
[----:B------:R-:W-:Y:S01]  /*b280*/  F2FP.BF16.F32.PACK_AB R82, R85, R84 ;  /* 0x000000545552723e */ /* 0x000fe200000010ff */
[----:B------:R-:W-:Y:S01]  /*b290*/  UIMAD UR5, UR12, UR8, URZ ;  /* 0x000000080c0572a4 */ /* 0x000fe2000f8e023f */
[----:B------:R-:W-:Y:S01]  /*b2a0*/  F2FP.BF16.F32.PACK_AB R83, R87, R86 ;  /* 0x000000565753723e */ /* 0x000fe200000010ff */
[----:B------:R-:W-:Y:S02]  /*b2b0*/  UIMAD UR8, UR13, UR10, URZ ;  /* 0x0000000a0d0872a4 */ /* 0x000fe4000f8e023f */
[----:B------:R-:W-:Y:S02]  /*b2c0*/  UIMAD UR5, UR14, UR9, UR5 ;  /* 0x000000090e0572a4 */ /* 0x000fe4000f8e0205 */
[----:B------:R-:W-:-:S02]  /*b2d0*/  UIMAD UR8, UR61, UR11, UR8 ;  /* 0x0000000b3d0872a4 */ /* 0x000fc4000f8e0208 */
[----:B------:R-:W-:-:S03]  /*b2e0*/  UIADD3 UR7, UR7, UR5, URZ ;  /* 0x0000000507077290 */ /* 0x000fc6000fffe03f */
[----:B------:R-:W-:Y:S01]  /*b2f0*/  ULDC UR5, c[0x0][0xa88] ;  /* 0x0002a20000057ab9 */ /* 0x000fe20000000800 */
[----:B------:R-:W-:Y:S01]  /*b300*/  UIMAD.WIDE.U32 UR6, UR61, UR10, UR6 ;  /* 0x0000000a3d0672a5 */ /* 0x000fe2000f8e0006 */
[----:B------:R-:W-:Y:S02]  /*b310*/  MOV R34, R36 ;  /* 0x0000002400227202 */ /* 0x000fe40000000f00 */
[----:B0-----:R-:W-:Y:S01]  /*b320*/  MOV R35, R3 ;  /* 0x0000000300237202 */ /* 0x001fe20000000f00 */
[----:B------:R-:W-:Y:S01]  /*b330*/  IMAD R3, R184, 0x40, R16 ;  /* 0x00000040b8037824 */ /* 0x000fe200078e0210 */
[----:B------:R-:W-:Y:S01]  /*b340*/  ULDC.64 UR10, c[0x0][0xaf0] ;  /* 0x0002bc00000a7ab9 */ /* 0x000fe20000000a00 */
[----:B------:R-:W-:-:S04]  /*b350*/  IMAD.WIDE R4, R189, 0x2, R34 ;  /* 0x00000002bd047825 */ /* 0x000fc800078e0222 */
[----:B------:R-:W-:Y:S01]  /*b360*/  IMAD.WIDE R34, R3, 0x2, R34 ;  /* 0x0000000203227825 */ /* 0x000fe200078e0222 */
[C---:B------:R-:W-:Y:S02]  /*b370*/  IADD3 R23, P2, R4.reuse, 0x4020, RZ ;  /* 0x0000402004177810 */ /* 0x040fe40007f5e0ff */
[C---:B------:R-:W-:Y:S02]  /*b380*/  LOP3.LUT R3, R4.reuse, 0x380, RZ, 0xc0, !PT ;  /* 0x0000038004037812 */ /* 0x040fe400078ec0ff */
[----:B------:R-:W-:Y:S01]  /*b390*/  LOP3.LUT R12, R23, 0x380, RZ, 0xc0, !PT ;  /* 0x00000380170c7812 */ /* 0x000fe200078ec0ff */
[----:B------:R-:W-:Y:S01]  /*b3a0*/  IMAD.X R39, RZ, RZ, R5, P2 ;  /* 0x000000ffff277224 */ /* 0x000fe200010e0605 */
[----:B------:R-:W-:Y:S02]  /*b3b0*/  IADD3 R27, P1, R4, 0x4040, RZ ;  /* 0x00004040041b7810 */ /* 0x000fe40007f3e0ff */
[----:B------:R-:W-:Y:S02]  /*b3c0*/  SHF.R.U64 R12, R12, 0x3, RZ ;  /* 0x000000030c0c7819 */ /* 0x000fe400000012ff */
[----:B------:R-:W-:-:S02]  /*b3d0*/  IADD3 R21, P6, R4, 0x20, RZ ;  /* 0x0000002004157810 */ /* 0x000fc40007fde0ff */
[----:B------:R-:W-:Y:S02]  /*b3e0*/  LOP3.LUT R38, R12, R23, RZ, 0x3c, !PT ;  /* 0x000000170c267212 */ /* 0x000fe400078e3cff */
[----:B------:R-:W0:Y:S01]  /*b3f0*/  LDC R23, c[0x0][0xbe8] ;  /* 0x0002fa00ff177b82 */ /* 0x000e220000000800 */
[----:B------:R-:W-:Y:S01]  /*b400*/  SHF.R.U64 R3, R3, 0x3, RZ ;  /* 0x0000000303037819 */ /* 0x000fe200000012ff */
[--C-:B------:R-:W-:Y:S01]  /*b410*/  IMAD.X R13, RZ, RZ, R5.reuse, P6 ;  /* 0x000000ffff0d7224 */ /* 0x100fe200030e0605 */
[C---:B------:R-:W-:Y:S02]  /*b420*/  IADD3 R10, P3, R4.reuse, 0x4000, RZ ;  /* 0x00004000040a7810 */ /* 0x040fe40007f7e0ff */
[C---:B------:R-:W-:Y:S02]  /*b430*/  IADD3 R43, P0, R4.reuse, 0x4060, RZ ;  /* 0x00004060042b7810 */ /* 0x040fe40007f1e0ff */
[C---:B------:R-:W-:Y:S01]  /*b440*/  IADD3 R8, P4, R4.reuse, 0x60, RZ ;  /* 0x0000006004087810 */ /* 0x040fe20007f9e0ff */
[----:B------:R-:W-:Y:S01]  /*b450*/  IMAD.X R15, RZ, RZ, R5, P3 ;  /* 0x000000ffff0f7224 */ /* 0x000fe200018e0605 */
[----:B------:R-:W-:-:S02]  /*b460*/  IADD3 R25, P5, R4, 0x40, RZ ;  /* 0x0000004004197810 */ /* 0x000fc40007fbe0ff */
[----:B------:R-:W-:Y:S01]  /*b470*/  LOP3.LUT R4, R3, R4, RZ, 0x3c, !PT ;  /* 0x0000000403047212 */ /* 0x000fe200078e3cff */
[--C-:B------:R-:W-:Y:S01]  /*b480*/  IMAD.X R11, RZ, RZ, R5.reuse, P4 ;  /* 0x000000ffff0b7224 */ /* 0x100fe200020e0605 */
[----:B------:R-:W-:Y:S01]  /*b490*/  LOP3.LUT R14, R27, 0x380, RZ, 0xc0, !PT ;  /* 0x000003801b0e7812 */ /* 0x000fe200078ec0ff */
[----:B------:R-:W-:Y:S01]  /*b4a0*/  IMAD.X R9, RZ, RZ, R5, P5 ;  /* 0x000000ffff097224 */ /* 0x000fe200028e0605 */
[----:B------:R-:W-:Y:S02]  /*b4b0*/  LOP3.LUT R3, R10, 0x380, RZ, 0xc0, !PT ;  /* 0x000003800a037812 */ /* 0x000fe400078ec0ff */
[----:B------:R-:W-:Y:S02]  /*b4c0*/  LOP3.LUT R2, R21, 0x380, RZ, 0xc0, !PT ;  /* 0x0000038015027812 */ /* 0x000fe400078ec0ff */
[----:B------:R-:W-:Y:S02]  /*b4d0*/  IADD3 R33, P6, R34, 0x1000, RZ ;  /* 0x0000100022217810 */ /* 0x000fe40007fde0ff */
[----:B------:R-:W-:-:S02]  /*b4e0*/  SHF.R.U64 R14, R14, 0x3, RZ ;  /* 0x000000030e0e7819 */ /* 0x000fc400000012ff */
[----:B------:R-:W-:Y:S02]  /*b4f0*/  SHF.R.U64 R3, R3, 0x3, RZ ;  /* 0x0000000303037819 */ /* 0x000fe400000012ff */
[----:B------:R-:W-:Y:S02]  /*b500*/  SHF.R.U64 R2, R2, 0x3, RZ ;  /* 0x0000000302027819 */ /* 0x000fe400000012ff */
[----:B------:R-:W-:Y:S02]  /*b510*/  LOP3.LUT R32, R33, 0x380, RZ, 0xc0, !PT ;  /* 0x0000038021207812 */ /* 0x000fe400078ec0ff */
[----:B------:R-:W-:Y:S02]  /*b520*/  LOP3.LUT R40, R14, R27, RZ, 0x3c, !PT ;  /* 0x0000001b0e287212 */ /* 0x000fe400078e3cff */
[----:B------:R-:W-:Y:S02]  /*b530*/  LOP3.LUT R14, R3, R10, RZ, 0x3c, !PT ;  /* 0x0000000a030e7212 */ /* 0x000fe400078e3cff */
[----:B------:R-:W-:-:S02]  /*b540*/  LOP3.LUT R12, R2, R21, RZ, 0x3c, !PT ;  /* 0x00000015020c7212 */ /* 0x000fc400078e3cff */
[----:B------:R-:W-:Y:S02]  /*b550*/  LOP3.LUT R3, R8, 0x380, RZ, 0xc0, !PT ;  /* 0x0000038008037812 */ /* 0x000fe400078ec0ff */
[----:B------:R-:W-:Y:S02]  /*b560*/  SHF.R.U64 R32, R32, 0x3, RZ ;  /* 0x0000000320207819 */ /* 0x000fe400000012ff */
[----:B------:R-:W-:Y:S02]  /*b570*/  LOP3.LUT R2, R25, 0x380, RZ, 0xc0, !PT ;  /* 0x0000038019027812 */ /* 0x000fe400078ec0ff */
[----:B------:R-:W-:Y:S02]  /*b580*/  IADD3.X R41, RZ, R5, RZ, P1, !PT ;  /* 0x00000005ff297210 */ /* 0x000fe40000ffe4ff */
[----:B------:R-:W-:Y:S02]  /*b590*/  SHF.R.U64 R3, R3, 0x3, RZ ;  /* 0x0000000303037819 */ /* 0x000fe400000012ff */
[----:B------:R-:W-:Y:S01]  /*b5a0*/  LOP3.LUT R32, R32, R33, RZ, 0x3c, !PT ;  /* 0x0000002120207212 */ /* 0x000fe200078e3cff */
[----:B------:R-:W-:Y:S01]  /*b5b0*/  IMAD.X R33, RZ, RZ, R35, P6 ;  /* 0x000000ffff217224 */ /* 0x000fe200030e0623 */
[----:B0-----:R-:W-:-:S02]  /*b5c0*/  ISETP.NE.AND P1, PT, R23, 0x1, PT ;  /* 0x000000011700780c */ /* 0x001fc40003f25270 */
[----:B------:R-:W-:Y:S02]  /*b5d0*/  SHF.R.U64 R2, R2, 0x3, RZ ;  /* 0x0000000302027819 */ /* 0x000fe400000012ff */
[----:B------:R-:W-:Y:S02]  /*b5e0*/  IADD3 R105, P6, R34, 0x7000, RZ ;  /* 0x0000700022697810 */ /* 0x000fe40007fde0ff */
[----:B------:R-:W-:Y:S02]  /*b5f0*/  LOP3.LUT R10, R3, R8, RZ, 0x3c, !PT ;  /* 0x00000008030a7212 */ /* 0x000fe400078e3cff */
[----:B------:R-:W-:Y:S02]  /*b600*/  LOP3.LUT R8, R2, R25, RZ, 0x3c, !PT ;  /* 0x0000001902087212 */ /* 0x000fe400078e3cff */
[----:B------:R-:W-:Y:S02]  /*b610*/  LOP3.LUT R2, R105, 0x380, RZ, 0xc0, !PT ;  /* 0x0000038069027812 */ /* 0x000fe400078ec0ff */
[----:B------:R-:W-:Y:S01]  /*b620*/  LOP3.LUT R42, R43, 0x380, RZ, 0xc0, !PT ;  /* 0x000003802b2a7812 */ /* 0x000fe200078ec0ff */
[----:B------:R-:W0:Y:S01]  /*b630*/  @P1 LDC R107, c[0x0][0xbec] ;  /* 0x0002fb00ff6b1b82 */ /* 0x000e220000000800 */
[----:B------:R-:W-:-:S02]  /*b640*/  SHF.R.U64 R2, R2, 0x3, RZ ;  /* 0x0000000302027819 */ /* 0x000fc400000012ff */
[----:B------:R-:W-:Y:S02]  /*b650*/  SHF.R.U64 R42, R42, 0x3, RZ ;  /* 0x000000032a2a7819 */ /* 0x000fe400000012ff */
[----:B------:R-:W-:Y:S02]  /*b660*/  LOP3.LUT R2, R2, R105, RZ, 0x3c, !PT ;  /* 0x0000006902027212 */ /* 0x000fe400078e3cff */
[----:B------:R-:W-:Y:S02]  /*b670*/  MOV R105, R4 ;  /* 0x0000000400697202 */ /* 0x000fe40000000f00 */
[----:B------:R-:W-:Y:S02]  /*b680*/  F2FP.BF16.F32.PACK_AB R4, R96, R7 ;  /* 0x000000076004723e */ /* 0x000fe400000010ff */
[----:B------:R-:W-:Y:S02]  /*b690*/  F2FP.BF16.F32.PACK_AB R7, R101, R104 ;  /* 0x000000686507723e */ /* 0x000fe400000010ff */
[----:B------:R-:W1:Y:S01]  /*b6a0*/  @P1 LDC R104, c[0x0][0xbf0] ;  /* 0x0002fc00ff681b82 */ /* 0x000e620000000800 */
[----:B------:R-:W-:Y:S01]  /*b6b0*/  LOP3.LUT R42, R42, R43, RZ, 0x3c, !PT ;  /* 0x0000002b2a2a7212 */ /* 0x000fe200078e3cff */
[----:B------:R-:W-:Y:S01]  /*b6c0*/  IMAD.X R43, RZ, RZ, R5, P0 ;  /* 0x000000ffff2b7224 */ /* 0x000fe200000e0605 */
[----:B------:R-:W-:-:S05]  /*b6d0*/  F2FP.BF16.F32.PACK_AB R5, R103, R106 ;  /* 0x0000006a6705723e */ /* 0x000fca00000010ff */
[----:B------:R-:W-:Y:S01]  /*b6e0*/  BAR.SYNC.DEFER_BLOCKING 0x1, 0x100 ;  /* 0x0044000000007b1d */ /* 0x000fe20000010000 */
[----:B------:R-:W-:Y:S01]  /*b6f0*/  MOV R96, R40 ;  /* 0x0000002800607202 */ /* 0x000fe20000000f00 */
[----:B------:R-:W-:Y:S01]  /*b700*/  VIADD R40, R18, UR39 ;  /* 0x0000002712287c36 */ /* 0x000fe20008000000 */
[----:B------:R-:W-:Y:S02]  /*b710*/  IADD3 R21, P0, R34, 0x6000, RZ ;  /* 0x0000600022157810 */ /* 0x000fe40007f1e0ff */
[----:B------:R-:W-:Y:S02]  /*b720*/  MOV R103, R14 ;  /* 0x0000000e00677202 */ /* 0x000fe40000000f00 */
[----:B------:R-:W-:Y:S02]  /*b730*/  LOP3.LUT R20, R21, 0x380, RZ, 0xc0, !PT ;  /* 0x0000038015147812 */ /* 0x000fe400078ec0ff */
[----:B------:R-:W-:Y:S02]  /*b740*/  MOV R15, R12 ;  /* 0x0000000c000f7202 */ /* 0x000fe40000000f00 */
[----:B------:R-:W-:-:S02]  /*b750*/  SHF.R.U64 R20, R20, 0x3, RZ ;  /* 0x0000000314147819 */ /* 0x000fc400000012ff */
[----:B------:R-:W-:Y:S01]  /*b760*/  MOV R14, UR8 ;  /* 0x00000008000e7c02 */ /* 0x000fe20008000f00 */
[----:B------:R-:W-:Y:S01]  /*b770*/  ULDC.64 UR8, c[0x0][0xae8] ;  /* 0x0002ba0000087ab9 */ /* 0x000fe20000000a00 */
[----:B------:R-:W-:Y:S01]  /*b780*/  LOP3.LUT R20, R20, R21, RZ, 0x3c, !PT ;  /* 0x0000001514147212 */ /* 0x000fe200078e3cff */
[----:B------:R-:W-:Y:S01]  /*b790*/  IMAD.X R21, RZ, RZ, R35, P0 ;  /* 0x000000ffff157224 */ /* 0x000fe200000e0623 */
[C---:B------:R-:W-:Y:S02]  /*b7a0*/  IADD3 R27, P3, R34.reuse, 0x4000, RZ ;  /* 0x00004000221b7810 */ /* 0x040fe40007f7e0ff */
[----:B------:R-:W-:Y:S02]  /*b7b0*/  IADD3 R25, P2, R34, 0x5000, RZ ;  /* 0x0000500022197810 */ /* 0x000fe40007f5e0ff */
[----:B------:R-:W-:Y:S02]  /*b7c0*/  LOP3.LUT R26, R27, 0x380, RZ, 0xc0, !PT ;  /* 0x000003801b1a7812 */ /* 0x000fe400078ec0ff */
[----:B------:R-:W-:Y:S01]  /*b7d0*/  LOP3.LUT R24, R25, 0x380, RZ, 0xc0, !PT ;  /* 0x0000038019187812 */ /* 0x000fe200078ec0ff */
[----:B------:R0:W-:Y:S01]  /*b7e0*/  STSM.16.M88.4 [R105], R4 ;  /* 0x0000000469007844 */ /* 0x0001e20000000200 */
[----:B------:R-:W-:-:S02]  /*b7f0*/  SHF.R.U64 R26, R26, 0x3, RZ ;  /* 0x000000031a1a7819 */ /* 0x000fc400000012ff */
[----:B------:R-:W-:Y:S01]  /*b800*/  MOV R101, R38 ;  /* 0x0000002600657202 */ /* 0x000fe20000000f00 */
[----:B------:R-:W-:Y:S01]  /*b810*/  VIADD R38, R188, UR39 ;  /* 0x00000027bc267c36 */ /* 0x000fe20008000000 */
[----:B------:R-:W-:Y:S02]  /*b820*/  SHF.R.U64 R24, R24, 0x3, RZ ;  /* 0x0000000318187819 */ /* 0x000fe400000012ff */
[----:B------:R-:W-:Y:S01]  /*b830*/  LOP3.LUT R26, R26, R27, RZ, 0x3c, !PT ;  /* 0x0000001b1a1a7212 */ /* 0x000fe200078e3cff */
[--C-:B------:R-:W-:Y:S01]  /*b840*/  IMAD.X R27, RZ, RZ, R35.reuse, P3 ;  /* 0x000000ffff1b7224 */ /* 0x100fe200018e0623 */
[----:B------:R-:W-:Y:S01]  /*b850*/  LOP3.LUT R24, R24, R25, RZ, 0x3c, !PT ;  /* 0x0000001918187212 */ /* 0x000fe200078e3cff */
[----:B------:R-:W-:Y:S01]  /*b860*/  IMAD.X R25, RZ, RZ, R35, P2 ;  /* 0x000000ffff197224 */ /* 0x000fe200010e0623 */
[----:B------:R-:W-:Y:S02]  /*b870*/  MOV R93, R42 ;  /* 0x0000002a005d7202 */ /* 0x000fe40000000f00 */
[----:B------:R-:W-:-:S02]  /*b880*/  IADD3 R31, P5, R34, 0x2000, RZ ;  /* 0x00002000221f7810 */ /* 0x000fc40007fbe0ff */
[----:B------:R-:W-:Y:S01]  /*b890*/  IADD3 R29, P4, R34, 0x3000, RZ ;  /* 0x00003000221d7810 */ /* 0x000fe20007f9e0ff */
[----:B0-----:R-:W-:Y:S01]  /*b8a0*/  @P1 IMAD.HI.U32 R5, R40, R107, RZ ;  /* 0x0000006b28051227 */ /* 0x001fe200078e00ff */
[----:B------:R-:W-:Y:S02]  /*b8b0*/  F2FP.BF16.F32.PACK_AB R7, R97, R100 ;  /* 0x000000646107723e */ /* 0x000fe400000010ff */
[----:B------:R-:W-:Y:S01]  /*b8c0*/  LOP3.LUT R3, R34, 0x380, RZ, 0xc0, !PT ;  /* 0x0000038022037812 */ /* 0x000fe200078ec0ff */
[----:B------:R-:W-:Y:S01]  /*b8d0*/  IMAD.MOV.U32 R4, RZ, RZ, R40 ;  /* 0x000000ffff047224 */ /* 0x000fe200078e0028 */
[----:B-1----:R-:W-:Y:S02]  /*b8e0*/  @P1 SHF.R.U32.HI R4, RZ, R104, R5 ;  /* 0x00000068ff041219 */ /* 0x002fe40000011605 */
[----:B------:R-:W-:Y:S02]  /*b8f0*/  MOV R104, R10 ;  /* 0x0000000a00687202 */ /* 0x000fe40000000f00 */
[--C-:B------:R-:W-:Y:S01]  /*b900*/  SHF.R.S32.HI R5, RZ, 0x1f, R4.reuse ;  /* 0x0000001fff057819 */ /* 0x100fe20000011404 */
[----:B------:R-:W-:Y:S01]  /*b910*/  IMAD.MOV R6, RZ, RZ, -R4 ;  /* 0x000000ffff067224 */ /* 0x000fe200078e0a04 */
[----:B------:R-:W-:-:S02]  /*b920*/  IADD3 R12, P0, R4, UR6, RZ ;  /* 0x00000006040c7c10 */ /* 0x000fc4000ff1e0ff */
[----:B------:R-:W-:Y:S01]  /*b930*/  F2FP.BF16.F32.PACK_AB R4, R92, R91 ;  /* 0x0000005b5c04723e */ /* 0x000fe200000010ff */
[----:B------:R-:W-:Y:S01]  /*b940*/  IMAD R11, R23, R6, R40 ;  /* 0x00000006170b7224 */ /* 0x000fe200078e0228 */
[----:B------:R-:W-:Y:S01]  /*b950*/  IADD3.X R13, R5, UR7, R14, P0, !PT ;  /* 0x00000007050d7c10 */ /* 0x000fe200087fe40e */
[----:B------:R-:W-:Y:S01]  /*b960*/  ULDC.64 UR6, c[0x0][0xb88] ;  /* 0x0002e20000067ab9 */ /* 0x000fe20000000a00 */
[----:B------:R-:W-:Y:S02]  /*b970*/  F2FP.BF16.F32.PACK_AB R5, R99, R102 ;  /* 0x000000666305723e */ /* 0x000fe400000010ff */
[----:B------:R-:W-:Y:S01]  /*b980*/  SHF.R.S32.HI R10, RZ, 0x1f, R11 ;  /* 0x0000001fff0a7819 */ /* 0x000fe2000001140b */
[----:B------:R-:W-:Y:S01]  /*b990*/  IMAD.WIDE.U32 R12, R11, UR6, R12 ;  /* 0x000000060b0c7c25 */ /* 0x000fe2000f8e000c */
[----:B------:R-:W-:Y:S02]  /*b9a0*/  F2FP.BF16.F32.PACK_AB R6, R94, R89 ;  /* 0x000000595e06723e */ /* 0x000fe400000010ff */
[----:B------:R-:W-:Y:S01]  /*b9b0*/  MOV R14, R8 ;  /* 0x00000008000e7202 */ /* 0x000fe20000000f00 */
[----:B------:R-:W-:Y:S01]  /*b9c0*/  IMAD R10, R10, UR6, RZ ;  /* 0x000000060a0a7c24 */ /* 0x000fe2000f8e02ff */
[----:B------:R-:W-:Y:S01]  /*b9d0*/  F2FP.BF16.F32.PACK_AB R8, R90, R37 ;  /* 0x000000255a08723e */ /* 0x000fe200000010ff */
[----:B------:R0:W-:Y:S01]  /*b9e0*/  STSM.16.M88.4 [R15], R4 ;  /* 0x000000040f007844 */ /* 0x0001e20000000200 */
[----:B------:R-:W-:Y:S01]  /*b9f0*/  IMAD R37, R23, UR5, RZ ;  /* 0x0000000517257c24 */ /* 0x000fe2000f8e02ff */
[----:B------:R-:W-:Y:S01]  /*ba00*/  LOP3.LUT P0, RZ, R186, 0x3, RZ, 0xc0, !PT ;  /* 0x00000003baff7812 */ /* 0x000fe2000780c0ff */
[----:B------:R-:W-:Y:S01]  /*ba10*/  IMAD R39, R11, UR7, R10 ;  /* 0x000000070b277c24 */ /* 0x000fe2000f8e020a */
[----:B------:R-:W-:Y:S01]  /*ba20*/  ULDC.64 UR6, c[0x0][0xb50] ;  /* 0x0002d40000067ab9 */ /* 0x000fe20000000a00 */
[----:B------:R-:W-:-:S02]  /*ba30*/  F2FP.BF16.F32.PACK_AB R9, R95, R98 ;  /* 0x000000625f09723e */ /* 0x000fc400000010ff */
[----:B------:R-:W-:Y:S02]  /*ba40*/  F2FP.BF16.F32.PACK_AB R10, R45, R44 ;  /* 0x0000002c2d0a723e */ /* 0x000fe400000010ff */
[----:B------:R-:W-:Y:S02]  /*ba50*/  F2FP.BF16.F32.PACK_AB R11, R47, R46 ;  /* 0x0000002e2f0b723e */ /* 0x000fe400000010ff */
[----:B------:R-:W-:Y:S02]  /*ba60*/  LEA R40, P3, R12, UR6, 0x2 ;  /* 0x000000060c287c11 */ /* 0x000fe4000f8610ff */
[CC--:B------:R-:W-:Y:S01]  /*ba70*/  ISETP.GE.OR P2, PT, R38.reuse, R37.reuse, P0 ;  /* 0x000000252600720c */ /* 0x0c0fe20000746670 */
[----:B------:R1:W-:Y:S01]  /*ba80*/  STSM.16.M88.4 [R14], R8 ;  /* 0x000000080e007844 */ /* 0x0003e20000000200 */
[----:B------:R-:W-:Y:S01]  /*ba90*/  LOP3.LUT R30, R31, 0x380, RZ, 0xc0, !PT ;  /* 0x000003801f1e7812 */ /* 0x000fe200078ec0ff */
[----:B0-----:R-:W-:Y:S01]  /*baa0*/  VIADD R4, R38, 0x8 ;  /* 0x0000000826047836 */ /* 0x001fe20000000000 */
[----:B------:R-:W-:Y:S01]  /*bab0*/  F2FP.BF16.F32.PACK_AB R6, R53, R52 ;  /* 0x000000343506723e */ /* 0x000fe200000010ff */
[----:B------:R-:W-:Y:S01]  /*bac0*/  IMAD.IADD R5, R13, 0x1, R39 ;  /* 0x000000010d057824 */ /* 0x000fe200078e0227 */
[----:B------:R-:W-:Y:S01]  /*bad0*/  F2FP.BF16.F32.PACK_AB R7, R55, R54 ;  /* 0x000000363707723e */ /* 0x000fe200000010ff */
[----:B------:R-:W-:Y:S01]  /*bae0*/  SHFL.IDX PT, R38, R40, RZ, 0x1c1f ;  /* 0x001c1fff28267589 */ /* 0x000fe200000e0000 */
[----:B------:R-:W-:-:S02]  /*baf0*/  ISETP.GE.OR P0, PT, R4, R37, P0 ;  /* 0x000000250400720c */ /* 0x000fc40000706670 */
[----:B------:R-:W-:Y:S01]  /*bb00*/  LEA.HI.X R41, R12, UR7, R5, 0x2, P3 ;  /* 0x000000070c297c11 */ /* 0x000fe200098f1405 */
[----:B------:R-:W-:Y:S01]  /*bb10*/  SHFL.IDX PT, R90, R40, 0x1, 0x1c1f ;  /* 0x003c1f00285a7f89 */ /* 0x000fe200000e0000 */
[----:B------:R-:W-:Y:S02]  /*bb20*/  F2FP.BF16.F32.PACK_AB R4, R49, R48 ;  /* 0x000000303104723e */ /* 0x000fe400000010ff */
[----:B------:R-:W-:Y:S01]  /*bb30*/  F2FP.BF16.F32.PACK_AB R5, R51, R50 ;  /* 0x000000323305723e */ /* 0x000fe200000010ff */
[----:B------:R-:W0:Y:S01]  /*bb40*/  SHFL.IDX PT, R39, R41, RZ, 0x1c1f ;  /* 0x001c1fff29277589 */ /* 0x000e2200000e0000 */
[----:B------:R-:W-:Y:S02]  /*bb50*/  F2FP.BF16.F32.PACK_AB R12, R57, R56 ;  /* 0x00000038390c723e */ /* 0x000fe400000010ff */
[----:B------:R-:W-:Y:S01]  /*bb60*/  F2FP.BF16.F32.PACK_AB R13, R59, R58 ;  /* 0x0000003a3b0d723e */ /* 0x000fe200000010ff */
[----:B------:R-:W-:Y:S01]  /*bb70*/  STSM.16.M88.4 [R104], R4 ;  /* 0x0000000468007844 */ /* 0x000fe20000000200 */
[----:B-1----:R-:W-:-:S02]  /*bb80*/  F2FP.BF16.F32.PACK_AB R14, R61, R60 ;  /* 0x0000003c3d0e723e */ /* 0x002fc400000010ff */
[----:B------:R-:W-:Y:S01]  /*bb90*/  F2FP.BF16.F32.PACK_AB R15, R63, R62 ;  /* 0x0000003e3f0f723e */ /* 0x000fe200000010ff */
[----:B------:R-:W1:Y:S01]  /*bba0*/  SHFL.IDX PT, R91, R41, 0x1, 0x1c1f ;  /* 0x003c1f00295b7f89 */ /* 0x000e6200000e0000 */
[----:B------:R-:W-:Y:S01]  /*bbb0*/  F2FP.BF16.F32.PACK_AB R8, R65, R64 ;  /* 0x000000404108723e */ /* 0x000fe200000010ff */
[----:B------:R-:W2:Y:S01]  /*bbc0*/  @P1 LDC R61, c[0x0][0xbec] ;  /* 0x0002fb00ff3d1b82 */ /* 0x000ea20000000800 */
[----:B------:R-:W-:Y:S01]  /*bbd0*/  F2FP.BF16.F32.PACK_AB R9, R67, R66 ;  /* 0x000000424309723e */ /* 0x000fe200000010ff */
[----:B------:R-:W-:Y:S01]  /*bbe0*/  STSM.16.M88.4 [R103], R12 ;  /* 0x0000000c67007844 */ /* 0x000fe20000000200 */
[----:B------:R-:W-:Y:S02]  /*bbf0*/  F2FP.BF16.F32.PACK_AB R10, R69, R68 ;  /* 0x00000044450a723e */ /* 0x000fe400000010ff */
[----:B------:R-:W-:Y:S01]  /*bc00*/  F2FP.BF16.F32.PACK_AB R11, R71, R70 ;  /* 0x00000046470b723e */ /* 0x000fe200000010ff */
[----:B------:R-:W-:Y:S01]  /*bc10*/  UIMAD UR5, UR12, UR8, URZ ;  /* 0x000000080c0572a4 */ /* 0x000fe2000f8e023f */
[----:B------:R-:W-:-:S02]  /*bc20*/  LOP3.LUT R28, R29, 0x380, RZ, 0xc0, !PT ;  /* 0x000003801d1c7812 */ /* 0x000fc400078ec0ff */
[----:B------:R-:W-:Y:S01]  /*bc30*/  SHF.R.U64 R3, R3, 0x3, RZ ;  /* 0x0000000303037819 */ /* 0x000fe200000012ff */
[----:B------:R-:W-:Y:S01]  /*bc40*/  STSM.16.M88.4 [R101], R8 ;  /* 0x0000000865007844 */ /* 0x000fe20000000200 */
[----:B------:R-:W-:Y:S01]  /*bc50*/  UIMAD.WIDE.U32 UR6, UR14, UR8, URZ ;  /* 0x000000080e0672a5 */ /* 0x000fe2000f8e003f */
[----:B------:R-:W-:Y:S02]  /*bc60*/  SHF.R.U64 R30, R30, 0x3, RZ ;  /* 0x000000031e1e7819 */ /* 0x000fe400000012ff */
[----:B------:R-:W-:Y:S01]  /*bc70*/  STSM.16.M88.4 [R96], R72 ;  /* 0x0000004860007844 */ /* 0x000fe20000000200 */
[----:B------:R-:W-:Y:S01]  /*bc80*/  UIMAD UR5, UR14, UR9, UR5 ;  /* 0x000000090e0572a4 */ /* 0x000fe2000f8e0205 */
[----:B------:R-:W-:Y:S02]  /*bc90*/  SHF.R.U64 R28, R28, 0x3, RZ ;  /* 0x000000031c1c7819 */ /* 0x000fe400000012ff */
[----:B------:R-:W-:Y:S01]  /*bca0*/  STSM.16.M88.4 [R93], R80 ;  /* 0x000000505d007844 */ /* 0x000fe20000000200 */
[----:B------:R-:W-:Y:S01]  /*bcb0*/  UIMAD UR8, UR13, UR10, URZ ;  /* 0x0000000a0d0872a4 */ /* 0x000fe2000f8e023f */
[----:B------:R-:W-:Y:S01]  /*bcc0*/  LOP3.LUT R34, R3, R34, RZ, 0x3c, !PT ;  /* 0x0000002203227212 */ /* 0x000fe200078e3cff */
[----:B------:R-:W-:Y:S01]  /*bcd0*/  UIADD3 UR7, UR7, UR5, URZ ;  /* 0x0000000507077290 */ /* 0x000fe2000fffe03f */
[----:B------:R-:W-:Y:S01]  /*bce0*/  BAR.SYNC.DEFER_BLOCKING 0x1, 0x100 ;  /* 0x0044000000007b1d */ /* 0x000fe20000010000 */
[--C-:B------:R-:W-:Y:S01]  /*bcf0*/  IMAD.X R3, RZ, RZ, R35.reuse, P6 ;  /* 0x000000ffff037224 */ /* 0x100fe200030e0623 */
[----:B------:R-:W-:Y:S01]  /*bd00*/  LOP3.LUT R30, R30, R31, RZ, 0x3c, !PT ;  /* 0x0000001f1e1e7212 */ /* 0x000fe200078e3cff */
[----:B------:R-:W-:Y:S01]  /*bd10*/  UIMAD UR5, UR61, UR11, UR8 ;  /* 0x0000000b3d0572a4 */ /* 0x000fe2000f8e0208 */
[----:B------:R-:W-:Y:S01]  /*bd20*/  LOP3.LUT R28, R28, R29, RZ, 0x3c, !PT ;  /* 0x0000001d1c1c7212 */ /* 0x000fe200078e3cff */
[----:B------:R-:W-:Y:S01]  /*bd30*/  UIMAD.WIDE.U32 UR6, UR61, UR10, UR6 ;  /* 0x0000000a3d0672a5 */ /* 0x000fe2000f8e0006 */
[--C-:B------:R-:W-:Y:S01]  /*bd40*/  IMAD.X R31, RZ, RZ, R35.reuse, P5 ;  /* 0x000000ffff1f7224 */ /* 0x100fe200028e0623 */
[----:B------:R-:W-:Y:S01]  /*bd50*/  ULDC.64 UR8, c[0x0][0xae0] ;  /* 0x0002b80000087ab9 */ /* 0x000fe20000000a00 */
[----:B------:R-:W-:Y:S01]  /*bd60*/  IMAD.X R29, RZ, RZ, R35, P4 ;  /* 0x000000ffff1d7224 */ /* 0x000fe200020e0623 */
[----:B0-----:R0:W-:Y:S04]  /*bd70*/  @!P2 ST.E desc[UR16][R38.64], R88 ;  /* 0x000000582600a985 */ /* 0x0011e8000c101910 */
[----:B-1----:R1:W-:Y:S04]  /*bd80*/  @!P0 ST.E desc[UR16][R90.64], R0 ;  /* 0x000000005a008985 */ /* 0x0023e8000c101910 */
[----:B------:R3:W5:Y:S01]  /*bd90*/  LD.E.128 R52, desc[UR16][R24.64] ;  /* 0x0000001018347980 */ /* 0x000762000c101d00 */
[----:B0-----:R-:W0:Y:S03]  /*bda0*/  @P1 LDC R39, c[0x0][0xbf0] ;  /* 0x0002fc00ff271b82 */ /* 0x001e260000000800 */
[----:B------:R4:W5:Y:S01]  /*bdb0*/  LD.E.128 R12, desc[UR16][R20.64] ;  /* 0x00000010140c7980 */ /* 0x000962000c101d00 */
[----:B-1----:R-:W-:Y:S01]  /*bdc0*/  IMAD R0, R22, 0x20, R184 ;  /* 0x0000002016007824 */ /* 0x002fe200078e02b8 */
[----:B------:R-:W-:-:S02]  /*bdd0*/  UIADD3 UR5, UR7, UR5, URZ ;  /* 0x0000000507057290 */ /* 0x000fc4000fffe03f */
[----:B------:R1:W5:Y:S01]  /*bde0*/  LD.E.128 R8, desc[UR16][R2.64] ;  /* 0x0000001002087980 */ /* 0x000362000c101d00 */
[----:B---3--:R-:W-:-:S03]  /*bdf0*/  VIADD R24, R0, UR39 ;  /* 0x0000002700187c36 */ /* 0x008fc60008000000 */
[----:B------:R-:W5:Y:S01]  /*be00*/  LD.E.128 R48, desc[UR16][R34.64] ;  /* 0x0000001022307980 */ /* 0x000f62000c101d00 */
[----:B--2---:R-:W-:-:S03]  /*be10*/  @P1 IMAD.HI.U32 R0, R24, R61, RZ ;  /* 0x0000003d18001227 */ /* 0x004fc600078e00ff */
[----:B------:R-:W5:Y:S01]  /*be20*/  LD.E.128 R44, desc[UR16][R32.64] ;  /* 0x00000010202c7980 */ /* 0x000f62000c101d00 */
[----:B----4-:R-:W-:-:S03]  /*be30*/  IMAD.MOV.U32 R21, RZ, RZ, R24 ;  /* 0x000000ffff157224 */ /* 0x010fc600078e0018 */
[----:B------:R-:W5:Y:S04]  /*be40*/  LD.E.128 R40, desc[UR16][R30.64] ;  /* 0x000000101e287980 */ /* 0x000f68000c101d00 */
[----:B------:R-:W5:Y:S01]  /*be50*/  LD.E.128 R4, desc[UR16][R28.64] ;  /* 0x000000101c047980 */ /* 0x000f62000c101d00 */
[----:B0-----:R-:W-:-:S03]  /*be60*/  @P1 SHF.R.U32.HI R21, RZ, R39, R0 ;  /* 0x00000027ff151219 */ /* 0x001fc60000011600 */
        /* <DEDUP_REMOVED lines=8> */
[----:B--2---:R-:W2:Y:S01]  /*bef0*/  FENCE.VIEW.ASYNC.S ;  /* 0x00000000000073c6 */ /* 0x004ea20000000000 */
[----:B-1----:R-:W-:-:S02]  /*bf00*/  IMAD.U32 R3, RZ, RZ, UR7 ;  /* 0x00000007ff037e24 */ /* 0x002fc4000f8e00ff */
[----:B------:R-:W-:Y:S02]  /*bf10*/  IMAD R0, R0, UR8, RZ ;  /* 0x0000000800007c24 */ /* 0x000fe4000f8e02ff */
[----:B------:R-:W-:Y:S02]  /*bf20*/  IMAD R23, R23, R20, R24 ;  /* 0x0000001417177224 */ /* 0x000fe400078e0218 */
[----:B------:R-:W-:Y:S01]  /*bf30*/  IMAD.U32 R2, RZ, RZ, UR6 ;  /* 0x00000006ff027e24 */ /* 0x000fe2000f8e00ff */
[----:B------:R-:W-:Y:S01]  /*bf40*/  ULDC.64 UR6, c[0x0][0xad8] ;  /* 0x0002b60000067ab9 */ /* 0x000fe20000000a00 */
[----:B------:R-:W-:Y:S02]  /*bf50*/  IMAD.U32 R3, RZ, RZ, UR5 ;  /* 0x00000005ff037e24 */ /* 0x000fe4000f8e00ff */
[C---:B------:R-:W-:Y:S01]  /*bf60*/  IMAD R25, R21.reuse, UR9, R0 ;  /* 0x0000000915197c24 */ /* 0x040fe2000f8e0200 */
[----:B------:R-:W-:Y:S01]  /*bf70*/  SHF.R.S32.HI R0, RZ, 0x1f, R23 ;  /* 0x0000001fff007819 */ /* 0x000fe20000011417 */
[----:B------:R-:W-:-:S04]  /*bf80*/  IMAD.WIDE.U32 R2, R21, UR8, R2 ;  /* 0x0000000815027c25 */ /* 0x000fc8000f8e0002 */
[----:B------:R-:W-:Y:S02]  /*bf90*/  IMAD.IADD R3, R3, 0x1, R25 ;  /* 0x0000000103037824 */ /* 0x000fe400078e0219 */
[----:B------:R-:W-:Y:S02]  /*bfa0*/  IMAD R20, R0, UR6, RZ ;  /* 0x0000000600147c24 */ /* 0x000fe4000f8e02ff */
[----:B0-----:R-:W-:Y:S02]  /*bfb0*/  VIADD R26, R184, UR39 ;  /* 0x00000027b81a7c36 */ /* 0x001fe40008000000 */
[C---:B------:R-:W-:Y:S02]  /*bfc0*/  IMAD R21, R23.reuse, UR7, R20 ;  /* 0x0000000717157c24 */ /* 0x040fe4000f8e0214 */
[----:B------:R-:W-:Y:S01]  /*bfd0*/  IMAD.WIDE.U32 R2, R23, UR6, R2 ;  /* 0x0000000617027c25 */ /* 0x000fe2000f8e0002 */
[----:B------:R-:W-:Y:S01]  /*bfe0*/  ISETP.GE.AND P2, PT, R26, R37, PT ;  /* 0x000000251a00720c */ /* 0x000fe20003f46270 */
[----:B------:R-:W-:-:S02]  /*bff0*/  ULDC.64 UR6, c[0x0][0xa80] ;  /* 0x0002a00000067ab9 */ /* 0x000fc40000000a00 */
[----:B------:R-:W-:Y:S01]  /*c000*/  VIADD R0, R26, 0x20 ;  /* 0x000000201a007836 */ /* 0x000fe20000000000 */
[----:B------:R-:W-:Y:S01]  /*c010*/  LEA R23, P3, R2, UR6, 0x1 ;  /* 0x0000000602177c11 */ /* 0x000fe2000f8608ff */
[----:B------:R-:W-:Y:S01]  /*c020*/  IMAD.IADD R3, R3, 0x1, R21 ;  /* 0x0000000103037824 */ /* 0x000fe200078e0215 */
[----:B------:R-:W-:Y:S02]  /*c030*/  IADD3 R36, R36, 0x34820, RZ ;  /* 0x0003482024247810 */ /* 0x000fe40007ffe0ff */
[-C--:B------:R-:W-:Y:S01]  /*c040*/  ISETP.GE.AND P0, PT, R0, R37.reuse, PT ;  /* 0x000000250000720c */ /* 0x080fe20003f06270 */
[----:B------:R-:W-:Y:S01]  /*c050*/  VIADD R0, R26, 0x40 ;  /* 0x000000401a007836 */ /* 0x000fe20000000000 */
[----:B------:R-:W-:Y:S02]  /*c060*/  LEA.HI.X R24, R2, UR7, R3, 0x1, P3 ;  /* 0x0000000702187c11 */ /* 0x000fe400098f0c03 */
[----:B------:R-:W-:Y:S01]  /*c070*/  PRMT R36, RZ, 0x654, R36 ;  /* 0x00000654ff247816 */ /* 0x000fe20000000024 */
[----:B--2---:R0:W1:Y:S01]  /*c080*/  SHFL.IDX PT, R20, R23, RZ, 0x181f ;  /* 0x00181fff17147589 */ /* 0x00406200000e0000 */
        /* <DEDUP_REMOVED lines=13> */
[----:B-----5:R3:W-:Y:S04]  /*c160*/  @!P2 ST.E.128 desc[UR6][R2.64], R48 ;  /* 0x000000300200a985 */ /* 0x0207e8000c101d06 */
[----:B------:R3:W-:Y:S02]  /*c170*/  @!P3 ST.E.128 desc[UR6][R20.64], R56 ;  /* 0x000000381400b985 */ /* 0x0007e4000c101d06 */
.L_x_2270:
[----:B------:R-:W-:Y:S05]  /*c180*/  BSYNC B1 ;  /* 0x0000000000017941 */ /* 0x000fea0003800000 */
.L_x_2269:
        /* <DEDUP_REMOVED lines=12> */
[----:B-----5:R3:W-:Y:S04]  /*c250*/  @!P3 ST.E.128 desc[UR6][R2.64], R44 ;  /* 0x0000002c0200b985 */ /* 0x0207e8000c101d06 */
[----:B------:R3:W-:Y:S02]  /*c260*/  @!P4 ST.E.128 desc[UR6][R20.64], R52 ;  /* 0x000000341400c985 */ /* 0x0007e4000c101d06 */
.L_x_2272:
[----:B------:R-:W-:Y:S05]  /*c270*/  BSYNC B1 ;  /* 0x0000000000017941 */ /* 0x000fea0003800000 */
.L_x_2271:
        /* <DEDUP_REMOVED lines=12> */
[----:B-----5:R3:W-:Y:S04]  /*c340*/  @!P2 ST.E.128 desc[UR6][R2.64], R40 ;  /* 0x000000280200a985 */ /* 0x0207e8000c101d06 */
[----:B------:R3:W-:Y:S02]  /*c350*/  @!P3 ST.E.128 desc[UR6][R20.64], R12 ;  /* 0x0000000c1400b985 */ /* 0x0007e4000c101d06 */
.L_x_2274:
[----:B------:R-:W-:Y:S05]  /*c360*/  BSYNC B1 ;  /* 0x0000000000017941 */ /* 0x000fea0003800000 */
.L_x_2273:
[----:B0-----:R-:W-:Y:S01]  /*c370*/  VIADD R0, R26, 0x60 ;  /* 0x000000601a007836 */ /* 0x001fe20000000000 */
[----:B--2-4-:R-:W4:Y:S04]  /*c380*/  SHFL.IDX PT, R24, R24, 0x3, 0x181f ;  /* 0x00781f0018187f89 */ /* 0x014f2800000e0000 */
[----:B------:R-:W-:Y:S01]  /*c390*/  ISETP.GE.AND P0, PT, R0, R37, PT ;  /* 0x000000250000720c */ /* 0x000fe20003f06270 */
[----:B------:R-:W0:-:S12]  /*c3a0*/  SHFL.IDX PT, R23, R23, 0x3, 0x181f ;  /* 0x00781f0017177f89 */ /* 0x000e1800000e0000 */
[----:B------:R-:W-:Y:S05]  /*c3b0*/  @P0 BRA `(.L_x_2275) ;  /* 0x0000000800a80947 */ /* 0x000fea0003800000 */
[----:B------:R-:W-:Y:S01]  /*c3c0*/  ULDC UR5, c[0x0][0xac8] ;  /* 0x0002b20000057ab9 */ /* 0x000fe20000000800 */
[----:B------:R-:W-:Y:S01]  /*c3d0*/  ULDC.64 UR6, c[0x0][0x208] ;  /* 0x0000820000067ab9 */ /* 0x000fe20000000a00 */
[----:B------:R-:W-:-:S13]  /*c3e0*/  ISETP.GE.AND P1, PT, R16, UR5, PT ;  /* 0x0000000510007c0c */ /* 0x000fda000bf26270 */
[----:B0--3--:R-:W-:-:S04]  /*c3f0*/  @!P1 LEA R2, P0, R16, R23, 0x1 ;  /* 0x0000001710029211 */ /* 0x009fc800078008ff */
[----:B----4-:R-:W-:Y:S02]  /*c400*/  @!P1 LEA.HI.X R3, R16, R24, R192, 0x1, P0 ;  /* 0x0000001810039211 */ /* 0x010fe400000f0cc0 */
        /* <DEDUP_REMOVED lines=8> */
.L_x_2268:
[----:B------:R-:W0:Y:S01]  /*c490*/  LDC R8, c[0x0][0xbe8] ;  /* 0x0002fa00ff087b82 */ /* 0x000e220000000800 */
[----:B------:R-:W-:Y:S01]  /*c4a0*/  R2UR UR5, R23 ;  /* 0x00000000170572ca */ /* 0x000fe200000e0000 */
[----:B------:R-:W-:Y:S01]  /*c4b0*/  USHF.R.S32.HI UR9, URZ, 0x1f, UR61 ;  /* 0x0000001f3f097899 */ /* 0x000fe2000801143d */
[----:B------:R-:W-:Y:S01]  /*c4c0*/  ISETP.GE.AND P0, PT, R193, 0x80, PT ;  /* 0x00000080c100780c */ /* 0x000fe20003f06270 */
[----:B------:R-:W-:Y:S01]  /*c4d0*/  BSSY B1, `(.L_x_2276) ;  /* 0x0000031000017945 */ /* 0x000fe20003800000 */
[----:B------:R-:W-:-:S09]  /*c4e0*/  IMAD R6, R22, 0x20, R184 ;  /* 0x0000002016067824 */ /* 0x000fd200078e02b8 */
[----:B------:R-:W-:Y:S01]  /*c4f0*/  USHF.R.S32.HI UR8, URZ, 0x1f, UR5 ;  /* 0x0000001f3f087899 */ /* 0x000fe20008011405 */
[----:B0-----:R-:W-:-:S13]  /*c500*/  ISETP.NE.AND P1, PT, R8, 0x1, PT ;  /* 0x000000010800780c */ /* 0x001fda0003f25270 */
[----:B------:R-:W0:Y:S08]  /*c510*/  @P1 LDC R9, c[0x0][0xbec] ;  /* 0x0002fb00ff091b82 */ /* 0x000e300000000800 */
[----:B------:R-:W1:Y:S01]  /*c520*/  @P1 LDC R11, c[0x0][0xbf0] ;  /* 0x0002fc00ff0b1b82 */ /* 0x000e620000000800 */
[----:B------:R-:W-:Y:S05]  /*c530*/  @P0 BRA `(.L_x_2277) ;  /* 0x0000000000a80947 */ /* 0x000fea0003800000 */
[----:B------:R-:W2:Y:S01]  /*c540*/  S2R R0, SR_TID.X ;  /* 0x0000000000007919 */ /* 0x000ea20000002100 */
[----:B------:R-:W3:Y:S01]  /*c550*/  LDC R3, c[0x0][0xbe8] ;  /* 0x0002fa00ff037b82 */ /* 0x000ee20000000800 */
[----:B------:R-:W-:Y:S01]  /*c560*/  IMAD.U32 R4, RZ, RZ, UR39 ;  /* 0x00000027ff047e24 */ /* 0x000fe2000f8e00ff */
[----:B------:R-:W-:Y:S02]  /*c570*/  ULDC UR5, c[0x0][0xa88] ;  /* 0x0002a20000057ab9 */ /* 0x000fe40000000800 */
[----:B---3--:R-:W-:Y:S02]  /*c580*/  IMAD R5, R3, UR5, RZ ;  /* 0x0000000503057c24 */ /* 0x008fe4000f8e02ff */
[----:B--2---:R-:W-:-:S04]  /*c590*/  IADD3 R4, R4, -0x80, R0 ;  /* 0xffffff8004047810 */ /* 0x004fc80007ffe000 */
[----:B------:R-:W-:-:S13]  /*c5a0*/  ISETP.GE.AND P0, PT, R4, R5, PT ;  /* 0x000000050400720c */ /* 0x000fda0003f06270 */
[----:B------:R-:W-:Y:S05]  /*c5b0*/  @P0 BRA `(.L_x_2277) ;  /* 0x0000000000880947 */ /* 0x000fea0003800000 */
[----:B------:R-:W-:Y:S01]  /*c5c0*/  ISETP.NE.AND P0, PT, R3, 0x1, PT ;  /* 0x000000010300780c */ /* 0x000fe20003f05270 */
[----:B------:R-:W-:Y:S01]  /*c5d0*/  ULDC.64 UR10, c[0x0][0xb90] ;  /* 0x0002e400000a7ab9 */ /* 0x000fe20000000a00 */
[----:B------:R-:W-:Y:S01]  /*c5e0*/  R2UR UR12, R23 ;  /* 0x00000000170c72ca */ /* 0x000fe200000e0000 */
[----:B------:R-:W-:Y:S01]  /*c5f0*/  UIMAD UR5, UR8, UR10, URZ ;  /* 0x0000000a080572a4 */ /* 0x000fe2000f8e023f */
[----:B------:R-:W-:-:S09]  /*c600*/  IMAD.MOV.U32 R2, RZ, RZ, R4 ;  /* 0x000000ffff027224 */ /* 0x000fd200078e0004 */
[----:B------:R-:W2:Y:S02]  /*c610*/  @P0 LDC R5, c[0x0][0xbec] ;  /* 0x0002fb00ff050b82 */ /* 0x000ea40000000800 */
[----:B------:R-:W-:Y:S02]  /*c620*/  UIMAD.WIDE.U32 UR6, UR12, UR10, URZ ;  /* 0x0000000a0c0672a5 */ /* 0x000fe4000f8e003f */
[----:B------:R-:W-:-:S03]  /*c630*/  UIMAD UR5, UR12, UR11, UR5 ;  /* 0x0000000b0c0572a4 */ /* 0x000fc6000f8e0205 */
[----:B------:R-:W-:Y:S01]  /*c640*/  ULDC.64 UR10, c[0x0][0xb98] ;  /* 0x0002e600000a7ab9 */ /* 0x000fe20000000a00 */
[----:B------:R-:W3:Y:S01]  /*c650*/  @P0 LDC R7, c[0x0][0xbf0] ;  /* 0x0002fc00ff070b82 */ /* 0x000ee20000000800 */
[----:B------:R-:W-:Y:S02]  /*c660*/  UIADD3 UR7, UR7, UR5, URZ ;  /* 0x0000000507077290 */ /* 0x000fe4000fffe03f */
[----:B------:R-:W-:Y:S02]  /*c670*/  UIMAD UR5, UR9, UR10, URZ ;  /* 0x0000000a090572a4 */ /* 0x000fe4000f8e023f */
[----:B------:R-:W-:Y:S02]  /*c680*/  UIMAD.WIDE.U32 UR6, UR61, UR10, UR6 ;  /* 0x0000000a3d0672a5 */ /* 0x000fe4000f8e0006 */
[----:B------:R-:W-:Y:S01]  /*c690*/  UIMAD UR5, UR61, UR11, UR5 ;  /* 0x0000000b3d0572a4 */ /* 0x000fe2000f8e0205 */
[----:B------:R-:W-:Y:S02]  /*c6a0*/  ULDC.64 UR12, c[0x0][0x208] ;  /* 0x00008200000c7ab9 */ /* 0x000fe40000000a00 */
[----:B------:R-:W-:Y:S01]  /*c6b0*/  ULDC.64 UR10, c[0x0][0xb88] ;  /* 0x0002e200000a7ab9 */ /* 0x000fe20000000a00 */
[----:B--2---:R-:W-:-:S05]  /*c6c0*/  @P0 IMAD.HI.U32 R0, R4, R5, RZ ;  /* 0x0000000504000227 */ /* 0x004fca00078e00ff */
[----:B---3--:R-:W-:-:S05]  /*c6d0*/  @P0 SHF.R.U32.HI R2, RZ, R7, R0 ;  /* 0x00000007ff020219 */ /* 0x008fca0000011600 */
[----:B------:R-:W-:-:S04]  /*c6e0*/  IMAD.MOV R5, RZ, RZ, -R2 ;  /* 0x000000ffff057224 */ /* 0x000fc800078e0a02 */
[----:B------:R-:W-:Y:S01]  /*c6f0*/  IMAD R5, R3, R5, R4 ;  /* 0x0000000503057224 */ /* 0x000fe200078e0204 */
[----:B------:R-:W-:Y:S01]  /*c700*/  SHF.R.S32.HI R3, RZ, 0x1f, R2 ;  /* 0x0000001fff037819 */ /* 0x000fe20000011402 */
[----:B------:R-:W-:Y:S01]  /*c710*/  IMAD.U32 R4, RZ, RZ, UR5 ;  /* 0x00000005ff047e24 */ /* 0x000fe2000f8e00ff */
        /* <DEDUP_REMOVED lines=12> */
.L_x_2277:
[----:B------:R-:W-:Y:S05]  /*c7e0*/  BSYNC B1 ;  /* 0x0000000000017941 */ /* 0x000fea0003800000 */
.L_x_2276:
[----:B------:R-:W-:Y:S01]  /*c7f0*/  R2UR UR12, R23 ;  /* 0x00000000170c72ca */ /* 0x000fe200000e0000 */
[----:B------:R-:W-:Y:S01]  /*c800*/  ULDC.64 UR10, c[0x0][0xae8] ;  /* 0x0002ba00000a7ab9 */ /* 0x000fe20000000a00 */
[----:B------:R-:W-:Y:S01]  /*c810*/  VIADD R6, R6, UR39 ;  /* 0x0000002706067c36 */ /* 0x000fe20008000000 */
[----:B------:R-:W-:Y:S01]  /*c820*/  UIMAD UR5, UR8, UR10, URZ ;  /* 0x0000000a080572a4 */ /* 0x000fe2000f8e023f */
[----:B------:R-:W-:Y:S02]  /*c830*/  BSSY B1, `(.L_x_2278) ;  /* 0x0000035000017945 */ /* 0x000fe40003800000 */
[----:B0-----:R-:W-:-:S04]  /*c840*/  @P1 IMAD.HI.U32 R0, R6, R9, RZ ;  /* 0x0000000906001227 */ /* 0x001fc800078e00ff */
[----:B--2---:R-:W-:Y:S01]  /*c850*/  IMAD.MOV.U32 R5, RZ, RZ, R6 ;  /* 0x000000ffff057224 */ /* 0x004fe200078e0006 */
[----:B-1----:R-:W-:Y:S02]  /*c860*/  @P1 SHF.R.U32.HI R5, RZ, R11, R0 ;  /* 0x0000000bff051219 */ /* 0x002fe40000011600 */
[----:B------:R-:W-:Y:S02]  /*c870*/  UIMAD.WIDE.U32 UR6, UR12, UR10, URZ ;  /* 0x0000000a0c0672a5 */ /* 0x000fe4000f8e003f */
[----:B------:R-:W-:Y:S01]  /*c880*/  UIMAD UR5, UR12, UR11, UR5 ;  /* 0x0000000b0c0572a4 */ /* 0x000fe2000f8e0205 */
[--C-:B------:R-:W-:Y:S01]  /*c890*/  SHF.R.S32.HI R0, RZ, 0x1f, R5.reuse ;  /* 0x0000001fff007819 */ /* 0x100fe20000011405 */
[----:B------:R-:W-:Y:S01]  /*c8a0*/  IMAD.MOV R7, RZ, RZ, -R5 ;  /* 0x000000ffff077224 */ /* 0x000fe200078e0a05 */
[----:B------:R-:W-:Y:S01]  /*c8b0*/  ULDC.64 UR10, c[0x0][0xaf0] ;  /* 0x0002bc00000a7ab9 */ /* 0x000fe20000000a00 */
[----:B------:R-:W-:Y:S02]  /*c8c0*/  UIADD3 UR7, UR7, UR5, URZ ;  /* 0x0000000507077290 */ /* 0x000fe4000fffe03f */
[----:B------:R-:W-:Y:S01]  /*c8d0*/  UIMAD UR5, UR9, UR10, URZ ;  /* 0x0000000a090572a4 */ /* 0x000fe2000f8e023f */
[----:B------:R-:W-:Y:S01]  /*c8e0*/  IMAD R7, R8, R7, R6 ;  /* 0x0000000708077224 */ /* 0x000fe200078e0206 */
[----:B------:R-:W-:Y:S01]  /*c8f0*/  UIMAD.WIDE.U32 UR6, UR61, UR10, UR6 ;  /* 0x0000000a3d0672a5 */ /* 0x000fe2000f8e0006 */
[----:B------:R-:W-:Y:S01]  /*c900*/  VIADD R6, R184, UR39 ;  /* 0x00000027b8067c36 */ /* 0x000fe20008000000 */
[----:B------:R-:W-:Y:S01]  /*c910*/  UIMAD UR5, UR61, UR11, UR5 ;  /* 0x0000000b3d0572a4 */ /* 0x000fe2000f8e0205 */
[----:B------:R-:W-:-:S03]  /*c920*/  ULDC.64 UR8, c[0x0][0xae0] ;  /* 0x0002b80000087ab9 */ /* 0x000fc60000000a00 */
[----:B------:R-:W-:Y:S01]  /*c930*/  UIADD3 UR5, UR7, UR5, URZ ;  /* 0x0000000507057290 */ /* 0x000fe2000fffe03f */
[----:B------:R-:W-:Y:S01]  /*c940*/  IMAD R0, R0, UR8, RZ ;  /* 0x0000000800007c24 */ /* 0x000fe2000f8e02ff */
[----:B------:R-:W-:Y:S01]  /*c950*/  MOV R3, UR7 ;  /* 0x0000000700037c02 */ /* 0x000fe20008000f00 */
[----:B------:R-:W-:Y:S01]  /*c960*/  IMAD.U32 R2, RZ, RZ, UR6 ;  /* 0x00000006ff027e24 */ /* 0x000fe2000f8e00ff */
[----:B------:R-:W-:Y:S01]  /*c970*/  ULDC.64 UR6, c[0x0][0xad8] ;  /* 0x0002b60000067ab9 */ /* 0x000fe20000000a00 */
[C---:B------:R-:W-:Y:S01]  /*c980*/  IMAD R9, R5.reuse, UR9, R0 ;  /* 0x0000000905097c24 */ /* 0x040fe2000f8e0200 */
[----:B------:R-:W-:Y:S01]  /*c990*/  SHF.R.S32.HI R0, RZ, 0x1f, R7 ;  /* 0x0000001fff007819 */ /* 0x000fe20000011407 */
[----:B------:R-:W-:Y:S01]  /*c9a0*/  IMAD.U32 R3, RZ, RZ, UR5 ;  /* 0x00000005ff037e24 */ /* 0x000fe2000f8e00ff */
[----:B------:R-:W-:Y:S01]  /*c9b0*/  ULDC UR5, c[0x0][0xa88] ;  /* 0x0002a20000057ab9 */ /* 0x000fe20000000800 */
[----:B------:R-:W-:-:S04]  /*c9c0*/  IMAD.WIDE.U32 R2, R5, UR8, R2 ;  /* 0x0000000805027c25 */ /* 0x000fc8000f8e0002 */
[----:B------:R-:W-:Y:S02]  /*c9d0*/  IMAD.IADD R3, R3, 0x1, R9 ;  /* 0x0000000103037824 */ /* 0x000fe400078e0209 */
[----:B------:R-:W-:Y:S02]  /*c9e0*/  IMAD R4, R0, UR6, RZ ;  /* 0x0000000600047c24 */ /* 0x000fe4000f8e02ff */
[----:B------:R-:W-:Y:S02]  /*c9f0*/  IMAD R9, R8, UR5, RZ ;  /* 0x0000000508097c24 */ /* 0x000fe4000f8e02ff */
        /* <DEDUP_REMOVED lines=24> */
.L_x_2279:
[----:B------:R-:W-:Y:S05]  /*cb80*/  BSYNC B1 ;  /* 0x0000000000017941 */ /* 0x000fea0003800000 */
.L_x_2278:
        /* <DEDUP_REMOVED lines=14> */
.L_x_2281:
[----:B------:R-:W-:Y:S05]  /*cc70*/  BSYNC B1 ;  /* 0x0000000000017941 */ /* 0x000fea0003800000 */
.L_x_2280:
        /* <DEDUP_REMOVED lines=14> */
.L_x_2283:
[----:B------:R-:W-:Y:S05]  /*cd60*/  BSYNC B1 ;  /* 0x0000000000017941 */ /* 0x000fea0003800000 */
.L_x_2282:
        /* <DEDUP_REMOVED lines=15> */
.L_x_2275:
[----:B------:R-:W-:Y:S05]  /*ce60*/  BSYNC B0 ;  /* 0x0000000000007941 */ /* 0x000fea0003800000 */
.L_x_2267:
[----:B------:R-:W-:Y:S02]  /*ce70*/  ULDC UR5, c[0x0][0xc38] ;  /* 0x00030e0000057ab9 */ /* 0x000fe40000000800 */
[----:B------:R-:W-:-:S06]  /*ce80*/  UISETP.GE.AND UP0, UPT, UR4, UR5, UPT ;  /* 0x000000050400728c */ /* 0x000fcc000bf06270 */
[----:B------:R-:W-:-:S13]  /*ce90*/  PLOP3.LUT P0, PT, PT, PT, UP0, 0x80, 0x0 ;  /* 0x000000000000781c */ /* 0x000fda0003f0f008 */
[----:B------:R-:W-:Y:S05]  /*cea0*/  @!P0 BRA `(.L_x_2284) ;  /* 0xffffff3c00c48947 */ /* 0x000fea000383ffff */
[----:B------:R-:W-:Y:S05]  /*ceb0*/  EXIT ;  /* 0x000000000000794d */ /* 0x000fea0003800000 */
.L_x_2232:
[----:B------:R-:W-:-:S08]  /*cec0*/  NOP ;  /* 0x0000000000007918 */ /* 0x000fd00000000000 */
[----:B0-----:R-:W0:-:S00]  /*ced0*/  USETMAXREG.DEALLOC.CTAPOOL 0x18 ;  /* 0x00000018000079c8 */ /* 0x001e0000080e0500 */
[----:B0-----:R-:W-:-:S06]  /*cee0*/  LOP3.LUT R0, R0, 0x3, RZ, 0xc0, !PT ;  /* 0x0000000300007812 */ /* 0x001fcc00078ec0ff */
[----:B------:R-:W0:Y:S01]  /*cef0*/  S2UR UR6, SR_CTAID.X ;  /* 0x00000000000679c3 */ /* 0x000e220000002500 */
[----:B------:R-:W-:Y:S01]  /*cf00*/  IMAD.MOV.U32 R18, RZ, RZ, RZ ;  /* 0x000000ffff127224 */ /* 0x000fe200078e00ff */
[----:B------:R-:W1:Y:S02]  /*cf10*/  SHFL.IDX PT, R0, R0, RZ, 0x1f ;  /* 0x00001fff00007589 */ /* 0x000e6400000e0000 */
[----:B-1----:R-:W-:-:S04]  /*cf20*/  ISETP.NE.AND P0, PT, R0, RZ, PT ;  /* 0x000000ff0000720c */ /* 0x002fc80003f05270 */
[----:B------:R-:W0:Y:S01]  /*cf30*/  LDC R0, c[0x0][0xc38] ;  /* 0x00030e00ff007b82 */ /* 0x000e220000000800 */
[----:B------:R-:W-:-:S05]  /*cf40*/  P2R R2, PR, RZ, 0x1 ;  /* 0x00000001ff027803 */ /* 0x000fca0000000000 */
[----:B------:R1:W-:Y:S03]  /*cf50*/  STL [R1+0x20], R2 ;  /* 0x0000200201007387 */ /* 0x0003e60000100800 */
[----:B------:R-:W-:Y:S06]  /*cf60*/  @P0 BAR.ARV 0x4, 0x180 ;  /* 0x0106000000000b1d */ /* 0x000fec0000002000 */
[----:B------:R1:W-:Y:S01]  /*cf70*/  STL [R1+0x1c], RZ ;  /* 0x00001cff01007387 */ /* 0x0003e20000100800 */
[----:B0-----:R-:W-:Y:S01]  /*cf80*/  ISETP.LE.AND P0, PT, R0, UR6, PT ;  /* 0x0000000600007c0c */ /* 0x001fe2000bf03270 */
[----:B------:R-:W-:-:S05]  /*cf90*/  IMAD.MOV.U32 R0, RZ, RZ, 0x1 ;  /* 0x00000001ff007424 */ /* 0x000fca00078e00ff */
[----:B------:R1:W-:Y:S07]  /*cfa0*/  STL [R1+0x4], R0 ;  /* 0x0000040001007387 */ /* 0x0003ee0000100800 */
[----:B------:R-:W-:Y:S05]  /*cfb0*/  @P0 BRA `(.L_x_2285) ;  /* 0x0000004400600947 */ /* 0x000fea0003800000 */
[----:B------:R-:W0:Y:S01]  /*cfc0*/  S2R R6, SR_TID.X ;  /* 0x0000000000067919 */ /* 0x000e220000002100 */
[----:B------:R-:W2:Y:S01]  /*cfd0*/  S2UR UR5, SR_CgaCtaId ;  /* 0x00000000000579c3 */ /* 0x000ea20000008800 */
[----:B------:R-:W-:Y:S01]  /*cfe0*/  UMOV UR4, 0x400 ;  /* 0x0000040000047882 */ /* 0x000fe20000000000 */
[----:B------:R-:W-:Y:S01]  /*cff0*/  IMAD.MOV.U32 R18, RZ, RZ, RZ ;  /* 0x000000ffff127224 */ /* 0x000fe200078e00ff */
[----:B------:R-:W-:Y:S01]  /*d000*/  ULDC UR43, c[0x0][0xc] ;  /* 0x00000300002b7ab9 */ /* 0x000fe20000000800 */
[----:B------:R-:W-:Y:S01]  /*d010*/  ULDC.64 UR38, c[0x0][0x198] ;  /* 0x0000660000267ab9 */ /* 0x000fe20000000a00 */
[----:B--2---:R-:W-:-:S06]  /*d020*/  ULEA UR4, UR5, UR4, 0x18 ;  /* 0x0000000405047291 */ /* 0x004fcc000f8ec03f */
[----:B------:R-:W-:Y:S01]  /*d030*/  IMAD.U32 R17, RZ, RZ, UR4 ;  /* 0x00000004ff117e24 */ /* 0x000fe2000f8e00ff */
[C---:B0-----:R-:W-:Y:S01]  /*d040*/  LOP3.LUT R5, R6.reuse, 0x7f, RZ, 0xc0, !PT ;  /* 0x0000007f06057812 */ /* 0x041fe200078ec0ff */
[----:B-1----:R-:W-:-:S05]  /*d050*/  IMAD.SHL.U32 R0, R6, 0x8, RZ ;  /* 0x0000000806007824 */ /* 0x002fca00078e00ff */
        /* <DEDUP_REMOVED lines=9> */
[----:B------:R-:W-:Y:S01]  /*d0f0*/  IMAD.MOV.U32 R2, RZ, RZ, 0x1 ;  /* 0x00000001ff027424 */ /* 0x000fe200078e00ff */
[----:B------:R-:W-:Y:S02]  /*d100*/  MOV R3, UR6 ;  /* 0x0000000600037c02 */ /* 0x000fe40008000f00 */
[----:B------:R-:W-:Y:S04]  /*d110*/  STL [R1+0x14], R4 ;  /* 0x0000140401007387 */ /* 0x000fe80000100800 */
[----:B------:R-:W-:Y:S04]  /*d120*/  STL [R1+0x18], R3 ;  /* 0x0000180301007387 */ /* 0x000fe80000100800 */
[----:B------:R0:W-:Y:S04]  /*d130*/  STL [R1+0x4], R2 ;  /* 0x0000040201007387 */ /* 0x0001e80000100800 */
[----:B------:R1:W-:Y:S01]  /*d140*/  STL [R1+0x1c], RZ ;  /* 0x00001cff01007387 */ /* 0x0003e20000100800 */
[----:B0-----:R-:W-:-:S02]  /*d150*/  LOP3.LUT R2, R0, 0x40, RZ, 0xfc, !PT ;  /* 0x0000004000027812 */ /* 0x001fc400078efcff */
[----:B-1----:R-:W-:-:S07]  /*d160*/  LOP3.LUT R0, R0, 0x80, RZ, 0xfc, !PT ;  /* 0x0000008000007812 */ /* 0x002fce00078efcff */
.L_x_2375:
        /* <DEDUP_REMOVED lines=23> */
.L_x_2286:
[----:B------:R-:W-:Y:S01]  /*d2e0*/  ULDC UR8, c[0x0][0xc54] ;  /* 0x0003150000087ab9 */ /* 0x000fe20000000800 */
[----:B------:R-:W-:Y:S01]  /*d2f0*/  UMOV UR7, UR9 ;  /* 0x0000000900077c82 */ /* 0x000fe20008000000 */
[----:B------:R-:W-:-:S11]  /*d300*/  UISETP.NE.AND UP0, UPT, UR8, 0x1, UPT ;  /* 0x000000010800788c */ /* 0x000fd6000bf05270 */
[----:B------:R-:W-:Y:S02]  /*d310*/  @UP0 ULDC.64 UR10, c[0x0][0xc58] ;  /* 0x00031600000a0ab9 */ /* 0x000fe40000000a00 */
[----:B------:R-:W-:-:S04]  /*d320*/  UIMAD.WIDE.U32 UR4, UR9, UR10, URZ ;  /* 0x0000000a090472a5 */ /* 0x000fc8000f8e003f */
[----:B------:R-:W-:-:S04]  /*d330*/  @UP0 USHF.R.U32.HI UR7, URZ, UR11, UR5 ;  /* 0x0000000b3f070299 */ /* 0x000fc80008011605 */
[----:B------:R-:W-:-:S12]  /*d340*/  UIMAD UR8, UR7, UR8, URZ ;  /* 0x00000008070872a4 */ /* 0x000fd8000f8e023f */
.L_x_2287:
[----:B------:R-:W-:Y:S01]  /*d350*/  ULOP3.LUT UR42, URZ, UR7, URZ, 0x33, !UPT ;  /* 0x000000073f2a7292 */ /* 0x000fe2000f8e333f */
[----:B------:R-:W-:Y:S01]  /*d360*/  BSSY B7, `(.L_x_2288) ;  /* 0x0000400000077945 */ /* 0x000fe20003800000 */
[----:B------:R-:W-:Y:S01]  /*d370*/  ULDC UR5, c[0x0][0x448] ;  /* 0x0001120000057ab9 */ /* 0x000fe20000000800 */
[----:B------:R-:W-:Y:S01]  /*d380*/  ULDC UR4, c[0x0][0xc3c] ;  /* 0x00030f0000047ab9 */ /* 0x000fe20000000800 */
[----:B------:R-:W-:Y:S02]  /*d390*/  UISETP.NE.AND UP1, UPT, UR5, 0x1, UPT ;  /* 0x000000010500788c */ /* 0x000fe4000bf25270 */
[----:B------:R-:W-:Y:S01]  /*d3a0*/  UIADD3 UR42, UR42, UR4, URZ ;  /* 0x000000042a2a7290 */ /* 0x000fe2000fffe03f */
[----:B------:R-:W-:Y:S01]  /*d3b0*/  ULDC.64 UR10, c[0x0][0x418] ;  /* 0x00010600000a7ab9 */ /* 0x000fe20000000a00 */
[----:B------:R-:W-:Y:S01]  /*d3c0*/  ULDC UR5, c[0x0][0x288] ;  /* 0x0000a20000057ab9 */ /* 0x000fe20000000800 */
[----:B------:R-:W-:Y:S02]  /*d3d0*/  UISETP.NE.U32.AND UP0, UPT, UR10, URZ, UPT ;  /* 0x0000003f0a00728c */ /* 0x000fe4000bf05070 */
[----:B------:R-:W-:-:S02]  /*d3e0*/  USHF.L.U32 UR7, UR42, 0x7, URZ ;  /* 0x000000072a077899 */ /* 0x000fc4000800063f */
[----:B------:R-:W-:Y:S02]  /*d3f0*/  UISETP.NE.AND.EX UP0, UPT, UR11, URZ, UPT, UP0 ;  /* 0x0000003f0b00728c */ /* 0x000fe4000bf05300 */
[----:B------:R-:W-:Y:S01]  /*d400*/  UIADD3 UR7, UR7, 0x7f, URZ ;  /* 0x0000007f07077890 */ /* 0x000fe2000fffe03f */
[----:B------:R-:W-:Y:S01]  /*d410*/  ULDC UR4, c[0x0][0x424] ;  /* 0x0001090000047ab9 */ /* 0x000fe20000000800 */
[----:B------:R-:W-:Y:S02]  /*d420*/  UIADD3 UR13, -UR5, 0x80, URZ ;  /* 0x00000080050d7890 */ /* 0x000fe4000fffe13f */
[----:B------:R-:W-:Y:S01]  /*d430*/  USEL UR11, UR4, 0x1, UP0 ;  /* 0x00000001040b7887 */ /* 0x000fe20008000000 */
[----:B------:R-:W-:Y:S01]  /*d440*/  @UP1 ULDC UR5, c[0x0][0x44c] ;  /* 0x0001130000051ab9 */ /* 0x000fe20000000800 */
[----:B------:R-:W-:Y:S01]  /*d450*/  ULDC UR12, c[0x0][0x2f0] ;  /* 0x0000bc00000c7ab9 */ /* 0x000fe20000000800 */
[----:B------:R-:W-:Y:S01]  /*d460*/  UIMAD.WIDE.U32 UR4, UR7, UR5, URZ ;  /* 0x00000005070472a5 */ /* 0x000fe2000f8e003f */
[----:B------:R-:W-:Y:S01]  /*d470*/  @UP1 ULDC UR14, c[0x0][0x450] ;  /* 0x00011400000e1ab9 */ /* 0x000fe20000000800 */
[----:B------:R-:W-:-:S02]  /*d480*/  UIMAD UR13, UR11, UR12, UR13 ;  /* 0x0000000c0b0d72a4 */ /* 0x000fc4000f8e020d */
[----:B------:R-:W-:Y:S02]  /*d490*/  @UP1 USHF.R.U32.HI UR7, URZ, UR14, UR5 ;  /* 0x0000000e3f071299 */ /* 0x000fe40008011605 */
[----:B------:R-:W-:Y:S02]  /*d4a0*/  UIMAD UR11, UR11, UR12, 0x7f ;  /* 0x0000007f0b0b74a4 */ /* 0x000fe4000f8e020c */
[----:B------:R-:W-:Y:S02]  /*d4b0*/  UIADD3 UR7, UR13, UR7, URZ ;  /* 0x000000070d077290 */ /* 0x000fe4000fffe03f */
[----:B------:R-:W-:Y:S02]  /*d4c0*/  UIADD3 UR8, UR9, -UR8, URZ ;  /* 0x8000000809087290 */ /* 0x000fe4000fffe03f */
[----:B------:R-:W-:Y:S02]  /*d4d0*/  USHF.R.S32.HI UR9, URZ, 0x1f, UR11 ;  /* 0x0000001f3f097899 */ /* 0x000fe4000801140b */
[----:B------:R-:W-:-:S02]  /*d4e0*/  USHF.R.S32.HI UR4, URZ, 0x1f, UR7 ;  /* 0x0000001f3f047899 */ /* 0x000fc40008011407 */
[----:B------:R-:W-:Y:S02]  /*d4f0*/  ULEA.HI UR9, UR9, UR11, URZ, 0x7 ;  /* 0x0000000b09097291 */ /* 0x000fe4000f8f383f */
[----:B------:R-:W-:Y:S01]  /*d500*/  ULEA.HI UR7, UR4, UR7, URZ, 0x7 ;  /* 0x0000000704077291 */ /* 0x000fe2000f8f383f */
[----:B------:R-:W-:Y:S01]  /*d510*/  ULDC UR10, c[0x0][0xc48] ;  /* 0x00031200000a7ab9 */ /* 0x000fe20000000800 */
[----:B------:R-:W-:Y:S02]  /*d520*/  USHF.R.S32.HI UR9, URZ, 0x7, UR9 ;  /* 0x000000073f097899 */ /* 0x000fe40008011409 */
[----:B------:R-:W-:Y:S02]  /*d530*/  USHF.R.S32.HI UR7, URZ, 0x7, UR7 ;  /* 0x000000073f077899 */ /* 0x000fe40008011407 */
[----:B------:R-:W-:Y:S02]  /*d540*/  UISETP.NE.AND UP0, UPT, UR10, 0x1, UPT ;  /* 0x000000010a00788c */ /* 0x000fe4000bf05270 */
[----:B------:R-:W-:Y:S01]  /*d550*/  UISETP.LT.AND UP1, UPT, UR9, UR7, UPT ;  /* 0x000000070900728c */ /* 0x000fe2000bf21270 */
[----:B------:R-:W-:-:S03]  /*d560*/  ULDC UR5, c[0x0][0xc54] ;  /* 0x0003150000057ab9 */ /* 0x000fc60000000800 */
[----:B------:R-:W-:Y:S02]  /*d570*/  USEL UR41, UR9, UR7, UP1 ;  /* 0x0000000709297287 */ /* 0x000fe40008800000 */
[----:B------:R-:W-:-:S03]  /*d580*/  UIMAD UR8, UR6, UR5, UR8 ;  /* 0x00000005060872a4 */ /* 0x000fc6000f8e0208 */
[----:B------:R-:W-:Y:S01]  /*d590*/  @UP0 ULDC UR5, c[0x0][0xc4c] ;  /* 0x0003130000050ab9 */ /* 0x000fe20000000800 */
[----:B------:R-:W-:Y:S01]  /*d5a0*/  ISETP.LT.AND P0, PT, RZ, UR41, PT ;  /* 0x00000029ff007c0c */ /* 0x000fe2000bf01270 */
[----:B------:R-:W-:Y:S01]  /*d5b0*/  UIMAD.WIDE.U32 UR4, UR8, UR5, URZ ;  /* 0x00000005080472a5 */ /* 0x000fe2000f8e003f */
[----:B------:R-:W-:Y:S01]  /*d5c0*/  @UP0 ULDC UR6, c[0x0][0xc50] ;  /* 0x0003140000060ab9 */ /* 0x000fe20000000800 */
[----:B------:R-:W-:Y:S02]  /*d5d0*/  UMOV UR40, UR8 ;  /* 0x0000000800287c82 */ /* 0x000fe40008000000 */
[----:B------:R-:W-:-:S04]  /*d5e0*/  @UP0 USHF.R.U32.HI UR40, URZ, UR6, UR5 ;  /* 0x000000063f280299 */ /* 0x000fc80008011605 */
[----:B------:R-:W-:-:S04]  /*d5f0*/  UIADD3 UR36, -UR40, URZ, URZ ;  /* 0x0000003f28247290 */ /* 0x000fc8000fffe13f */
[----:B------:R-:W-:Y:S01]  /*d600*/  UIMAD UR36, UR10, UR36, UR8 ;  /* 0x000000240a2472a4 */ /* 0x000fe2000f8e0208 */
[----:B------:R-:W-:Y:S11]  /*d610*/  @P0 BRA `(.L_x_2289) ;  /* 0x00000000004c0947 */ /* 0x000ff60003800000 */
        /* <DEDUP_REMOVED lines=19> */
.L_x_2289:
        /* <DEDUP_REMOVED lines=20> */
.L_x_2292:
[----:B------:R-:W-:Y:S05]  /*d890*/  BSYNC B6 ;  /* 0x0000000000067941 */ /* 0x000fea0003800000 */
.L_x_2291:
        /* <DEDUP_REMOVED lines=20> */
.L_x_2295:
[----:B------:R0:W1:Y:S01]  /*d9e0*/  LDC.64 R2, c[0x4][R16] ;  /* 0x0100000010027b82 */ /* 0x0000620000000a00 */
[----:B------:R-:W-:Y:S01]  /*d9f0*/  ULDC.64 UR6, c[0x4][0xb8] ;  /* 0x01002e0000067ab9 */ /* 0x000fe20000000a00 */
[----:B------:R-:W-:Y:S01]  /*da00*/  ULDC.64 UR8, c[0x4][0xc0] ;  /* 0x0100300000087ab9 */ /* 0x000fe20000000a00 */
[----:B------:R-:W-:Y:S01]  /*da10*/  ULDC.64 UR4, c[0x4][0x18] ;  /* 0x0100060000047ab9 */ /* 0x000fe20000000a00 */
[----:B------:R-:W-:Y:S01]  /*da20*/  IMAD.U32 R4, RZ, RZ, UR6 ;  /* 0x00000006ff047e24 */ /* 0x000fe2000f8e00ff */
[----:B------:R-:W-:Y:S01]  /*da30*/  MOV R12, 0x1 ;  /* 0x00000001000c7802 */ /* 0x000fe20000000f00 */
[----:B------:R-:W-:Y:S02]  /*da40*/  IMAD.U32 R5, RZ, RZ, UR7 ;  /* 0x00000007ff057e24 */ /* 0x000fe4000f8e00ff */
[----:B------:R-:W-:Y:S02]  /*da50*/  IMAD.U32 R6, RZ, RZ, UR8 ;  /* 0x00000008ff067e24 */ /* 0x000fe4000f8e00ff */
[----:B------:R-:W-:-:S02]  /*da60*/  IMAD.U32 R7, RZ, RZ, UR9 ;  /* 0x00000009ff077e24 */ /* 0x000fc4000f8e00ff */
[----:B------:R-:W-:Y:S02]  /*da70*/  IMAD.U32 R10, RZ, RZ, UR4 ;  /* 0x00000004ff0a7e24 */ /* 0x000fe4000f8e00ff */
[----:B------:R-:W-:Y:S02]  /*da80*/  IMAD.U32 R11, RZ, RZ, UR5 ;  /* 0x00000005ff0b7e24 */ /* 0x000fe4000f8e00ff */
[----:B------:R-:W-:Y:S02]  /*da90*/  IMAD.MOV.U32 R8, RZ, RZ, 0x70 ;  /* 0x00000070ff087424 */ /* 0x000fe400078e00ff */
[----:B0-----:R-:W-:-:S07]  /*daa0*/  IMAD.MOV.U32 R13, RZ, RZ, RZ ;  /* 0x000000ffff0d7224 */ /* 0x001fce00078e00ff */
[----:B------:R-:W-:-:S07]  /*dab0*/  LEPC R20, `(.L_x_2294) ;  /* 0x000000001014794e */ /* 0x000fce0000000000 */
[----:B-1----:R-:W-:Y:S05]  /*dac0*/  CALL.ABS.NOINC R2 ;  /* 0x0000000002007343 */ /* 0x002fea0003c00000 */
.L_x_2294:
[----:B------:R-:W-:Y:S05]  /*dad0*/  BSYNC B6 ;  /* 0x0000000000067941 */ /* 0x000fea0003800000 */
.L_x_2293:
[----:B------:R-:W-:Y:S01]  /*dae0*/  ULDC.64 UR4, c[0x0][0x9f8] ;  /* 0x00027e0000047ab9 */ /* 0x000fe20000000a00 */
[----:B------:R-:W-:Y:S01]  /*daf0*/  IMAD.U32 R7, RZ, RZ, UR40 ;  /* 0x00000028ff077e24 */ /* 0x000fe2000f8e00ff */
[----:B------:R-:W-:Y:S01]  /*db00*/  UISETP.NE.U32.AND UP0, UPT, UR4, URZ, UPT ;  /* 0x0000003f0400728c */ /* 0x000fe2000bf05070 */
[----:B------:R-:W-:-:S03]  /*db10*/  ULDC.64 UR6, c[0x0][0x208] ;  /* 0x0000820000067ab9 */ /* 0x000fc60000000a00 */
[----:B------:R-:W-:-:S06]  /*db20*/  UISETP.NE.AND.EX UP0, UPT, UR5, URZ, UPT, UP0 ;  /* 0x0000003f0500728c */ /* 0x000fcc000bf05300 */
[----:B------:R-:W-:-:S05]  /*db30*/  PLOP3.LUT P0, PT, PT, PT, UP0, 0x80, 0x0 ;  /* 0x000000000000781c */ /* 0x000fca0003f0f008 */
[----:B------:R-:W-:Y:S02]  /*db40*/  @UP0 ULDC.64 UR4, c[0x0][0x9f8] ;  /* 0x00027e0000040ab9 */ /* 0x000fe40000000a00 */
[----:B------:R-:W-:-:S06]  /*db50*/  @UP0 UIMAD.WIDE UR4, UR40, 0x4, UR4 ;  /* 0x00000004280408a5 */ /* 0x000fcc000f8e0204 */
[----:B------:R-:W-:Y:S02]  /*db60*/  IMAD.U32 R2, RZ, RZ, UR4 ;  /* 0x00000004ff027e24 */ /* 0x000fe4000f8e00ff */
[----:B------:R-:W-:-:S05]  /*db70*/  IMAD.U32 R3, RZ, RZ, UR5 ;  /* 0x00000005ff037e24 */ /* 0x000fca000f8e00ff */
[----:B------:R0:W2:Y:S01]  /*db80*/  @P0 LDG.E R7, desc[UR6][R2.64] ;  /* 0x0000000602070981 */ /* 0x0000a2000c1e1900 */
        /* <DEDUP_REMOVED lines=9> */
[----:B------:R-:W-:Y:S02]  /*dc20*/  P2R R4, PR, RZ, 0x2 ;  /* 0x00000002ff047803 */ /* 0x000fe40000000000 */
[----:B--2---:R-:W-:Y:S01]  /*dc30*/  SHF.R.S32.HI R8, RZ, 0x1f, R7 ;  /* 0x0000001fff087819 */ /* 0x004fe20000011407 */
[----:B------:R0:W-:Y:S01]  /*dc40*/  STL [R1], R7 ;  /* 0x0000000701007387 */ /* 0x0001e20000100800 */
[----:B------:R-:W-:-:S03]  /*dc50*/  SEL R16, R7, RZ, !P1 ;  /* 0x000000ff07107207 */ /* 0x000fc60004800000 */
[----:B------:R0:W-:Y:S04]  /*dc60*/  STL [R1+0x10], R4 ;  /* 0x0000100401007387 */ /* 0x0001e80000100800 */
[----:B------:R0:W-:Y:S01]  /*dc70*/  STL [R1+0x8], R8 ;  /* 0x0000080801007387 */ /* 0x0001e20000100800 */
[----:B------:R-:W-:Y:S05]  /*dc80*/  BRA.DIV UR4, `(.L_x_2296) ;  /* 0x0000003e04c47947 */ /* 0x000fea000b800000 */
[----:B------:R1:W2:Y:S02]  /*dc90*/  SHFL.IDX PT, R14, R0, RZ, 0x1f ;  /* 0x00001fff000e7589 */ /* 0x0002a400000e0000 */
.L_x_2390:
[----:B------:R-:W-:Y:S02]  /*dca0*/  PLOP3.LUT P2, PT, PT, PT, PT, 0x8, 0x0 ;  /* 0x000000000000781c */ /* 0x000fe40003f4e170 */
[----:B--2---:R-:W-:Y:S02]  /*dcb0*/  ISETP.NE.AND P0, PT, R14, RZ, PT ;  /* 0x000000ff0e00720c */ /* 0x004fe40003f05270 */
[----:B-1----:R-:W-:-:S05]  /*dcc0*/  P2R R0, PR, RZ, 0x4 ;  /* 0x00000004ff007803 */ /* 0x002fca0000000000 */
[----:B------:R1:W-:Y:S06]  /*dcd0*/  STL [R1+0xc], R0 ;  /* 0x00000c0001007387 */ /* 0x0003ec0000100800 */
[----:B------:R-:W-:Y:S05]  /*dce0*/  @P0 BRA `(.L_x_2297) ;  /* 0x0000000400200947 */ /* 0x000fea0003800000 */
[----:B------:R-:W-:-:S03]  /*dcf0*/  UMOV UR4, 0xffffffff ;  /* 0xffffffff00047882 */ /* 0x000fc60000000000 */
[----:B------:R-:W-:Y:S05]  /*dd00*/  BRA.DIV UR4, `(.L_x_2298) ;  /* 0x0000003e04c47947 */ /* 0x000fea000b800000 */
[----:B------:R-:W-:-:S13]  /*dd10*/  ELECT P6, URZ, PT ;  /* 0x00000000003f782f */ /* 0x000fda00038c0000 */
.L_x_2393:
[----:B------:R-:W-:Y:S05]  /*dd20*/  @!P6 BRA `(.L_x_2297) ;  /* 0x000000040010e947 */ /* 0x000fea0003800000 */
[----:B------:R-:W-:Y:S01]  /*dd30*/  IMAD.MOV.U32 R16, RZ, RZ, R7 ;  /* 0x000000ffff107224 */ /* 0x000fe200078e0007 */
[----:B------:R-:W-:Y:S06]  /*dd40*/  @!P1 BRA `(.L_x_2299) ;  /* 0x0000000000489947 */ /* 0x000fec0003800000 */
[----:B------:R-:W2:Y:S01]  /*dd50*/  LDC R6, c[0x0][0x43c] ;  /* 0x00010f00ff067b82 */ /* 0x000ea20000000800 */
[----:B------:R-:W-:Y:S01]  /*dd60*/  ULDC.64 UR4, c[0x0][0x428] ;  /* 0x00010a0000047ab9 */ /* 0x000fe20000000a00 */
[----:B------:R-:W-:Y:S01]  /*dd70*/  ULDC.64 UR6, c[0x0][0x208] ;  /* 0x0000820000067ab9 */ /* 0x000fe20000000a00 */
[----:B--2---:R-:W-:-:S13]  /*dd80*/  ISETP.NE.AND P0, PT, R6, 0x1, PT ;  /* 0x000000010600780c */ /* 0x004fda0003f05270 */
[----:B0-----:R-:W1:Y:S02]  /*dd90*/  @P0 LDC.64 R4, c[0x0][0x440] ;  /* 0x00011000ff040b82 */ /* 0x001e640000000a00 */
[----:B-1----:R-:W-:-:S04]  /*dda0*/  @P0 IMAD.HI.U32 R0, R19, R4, RZ ;  /* 0x0000000413000227 */ /* 0x002fc800078e00ff */
        /* <DEDUP_REMOVED lines=12> */
.L_x_2299:
[----:B--2---:R-:W2:Y:S01]  /*de70*/  LDL R2, [R1+0x4] ;  /* 0x0000040001027983 */ /* 0x004ea20000100800 */
[----:B-1----:R-:W-:Y:S01]  /*de80*/  IMAD R0, R18, 0x8, R17 ;  /* 0x0000000812007824 */ /* 0x002fe200078e0211 */
[----:B--2---:R-:W-:-:S04]  /*de90*/  SHF.L.U32 R2, R2, 0x1f, RZ ;  /* 0x0000001f02027819 */ /* 0x004fc800000006ff */
[----:B------:R-:W1:Y:S02]  /*dea0*/  SYNCS.PHASECHK.TRANS64.TRYWAIT P0, [R0+URZ+0x34840], R2 ;  /* 0x03484002000075a7 */ /* 0x000e64000800017f */
[----:B-1----:R-:W-:Y:S05]  /*deb0*/  @!P0 BRA `(.L_x_2300) ;  /* 0x0000003c00788947 */ /* 0x002fea0003800000 */
.L_x_2394:
        /* <DEDUP_REMOVED lines=11> */
.L_x_2301:
[----:B------:R-:W-:Y:S01]  /*df70*/  R2UR UR33, R0 ;  /* 0x00000000002172ca */ /* 0x000fe200000e0000 */
[----:B-1----:R-:W-:Y:S01]  /*df80*/  IMAD R0, R18, 0xc000, R17 ;  /* 0x0000c00012007824 */ /* 0x002fe200078e0211 */
[----:B------:R-:W-:Y:S01]  /*df90*/  R2UR UR35, R19 ;  /* 0x00000000132372ca */ /* 0x000fe200000e0000 */
[----:B------:R-:W-:Y:S01]  /*dfa0*/  UIADD3 UR4, UP0, UR38, 0x370, URZ ;  /* 0x0000037026047890 */ /* 0x000fe2000ff1e03f */
[----:B-----5:R-:W-:Y:S01]  /*dfb0*/  R2UR UR37, R16 ;  /* 0x00000000102572ca */ /* 0x020fe200000e0000 */
[----:B------:R-:W-:Y:S01]  /*dfc0*/  UMOV UR6, 0x0 ;  /* 0x0000000000067882 */ /* 0x000fe20000000000 */
[----:B------:R-:W-:Y:S01]  /*dfd0*/  R2UR UR8, R0 ;  /* 0x00000000000872ca */ /* 0x000fe200000e0000 */
[----:B------:R-:W-:Y:S01]  /*dfe0*/  UIADD3.X UR5, URZ, UR39, URZ, UP0, !UPT ;  /* 0x000000273f057290 */ /* 0x000fe200087fe43f */
[----:B------:R-:W-:Y:S01]  /*dff0*/  PLOP3.LUT P0, PT, PT, PT, PT, 0x80, 0x0 ;  /* 0x000000000000781c */ /* 0x000fe20003f0f070 */
[----:B------:R-:W-:Y:S01]  /*e000*/  UMOV UR7, 0x14f00000 ;  /* 0x14f0000000077882 */ /* 0x000fe20000000000 */
[----:B------:R-:W-:Y:S01]  /*e010*/  UMOV UR34, URZ ;  /* 0x0000003f00227c82 */ /* 0x000fe20008000000 */
[----:B------:R-:W-:Y:S01]  /*e020*/  UMOV UR18, 0x40 ;  /* 0x0000004000127882 */ /* 0x000fe20000000000 */
[----:B------:R-:W-:Y:S01]  /*e030*/  P2R R0, PR, RZ, 0x1 ;  /* 0x00000001ff007803 */ /* 0x000fe20000000000 */
[----:B------:R-:W-:-:S02]  /*e040*/  UIADD3 UR33, UR33, 0x34830, URZ ;  /* 0x0003483021217890 */ /* 0x000fc4000fffe03f */
[----:B------:R-:W-:Y:S01]  /*e050*/  USHF.L.U32 UR35, UR35, 0x7, URZ ;  /* 0x0000000723237899 */ /* 0x000fe2000800063f */
[----:B------:R-:W-:Y:S01]  /*e060*/  UMOV UR20, UR36 ;  /* 0x0000002400147c82 */ /* 0x000fe20008000000 */
[----:B------:R-:W-:Y:S02]  /*e070*/  UMOV UR21, UR37 ;  /* 0x0000002500157c82 */ /* 0x000fe40008000000 */
[----:B------:R-:W-:Y:S01]  /*e080*/  UIADD3 UR32, UR8, 0x1c400, URZ ;  /* 0x0001c40008207890 */ /* 0x000fe2000fffe03f */
[----:B------:R2:W-:Y:S01]  /*e090*/  STL [R1+0xc], R0 ;  /* 0x00000c0001007387 */ /* 0x0005e20000100800 */
[----:B------:R-:W-:Y:S02]  /*e0a0*/  UIADD3 UR16, UR8, 0x20400, URZ ;  /* 0x0002040008107890 */ /* 0x000fe4000fffe03f */
[----:B------:R-:W-:Y:S01]  /*e0b0*/  UIADD3 UR8, UR8, 0x24400, URZ ;  /* 0x0002440008087890 */ /* 0x000fe2000fffe03f */
[----:B------:R-:W-:Y:S01]  /*e0c0*/  UMOV UR17, UR33 ;  /* 0x0000002100117c82 */ /* 0x000fe20008000000 */
[----:B------:R-:W-:Y:S01]  /*e0d0*/  UMOV UR19, UR35 ;  /* 0x0000002300137c82 */ /* 0x000fe20008000000 */
[----:B------:R-:W-:Y:S01]  /*e0e0*/  UMOV UR10, 0x80 ;  /* 0x00000080000a7882 */ /* 0x000fe20000000000 */
[----:B------:R-:W-:Y:S01]  /*e0f0*/  UMOV UR12, UR36 ;  /* 0x00000024000c7c82 */ /* 0x000fe20008000000 */
[----:B------:R-:W-:Y:S01]  /*e100*/  UMOV UR13, UR37 ;  /* 0x00000025000d7c82 */ /* 0x000fe20008000000 */
[----:B------:R-:W-:Y:S01]  /*e110*/  UMOV UR9, UR33 ;  /* 0x0000002100097c82 */ /* 0x000fe20008000000 */
[----:B------:R-:W-:Y:S01]  /*e120*/  UMOV UR11, UR35 ;  /* 0x00000023000b7c82 */ /* 0x000fe20008000000 */
[----:B------:R2:W-:Y:S01]  /*e130*/  UTMALDG.4D [UR32], [UR4], desc[UR6] ;  /* 0x00000620040075b4 */ /* 0x0005e20008019000 */
[----:B------:R2:W-:Y:S01]  /*e140*/  UTMALDG.4D [UR16], [UR4], desc[UR6] ;  /* 0x00000610040075b4 */ /* 0x0005e20008019000 */
[----:B------:R2:W-:Y:S02]  /*e150*/  UTMALDG.4D [UR8], [UR4], desc[UR6] ;  /* 0x00000608040075b4 */ /* 0x0005e40008019000 */
[----:B--2---:R-:W-:Y:S01]  /*e160*/  NOP ;  /* 0x0000000000007918 */ /* 0x004fe20000000000 */
.L_x_2297:
[----:B-1----:R-:W-:Y:S01]  /*e170*/  VIADD R0, R17, 0x10400 ;  /* 0x0001040011007836 */ /* 0x002fe20000000000 */
[----:B------:R-:W-:Y:S05]  /*e180*/  WARPSYNC.ALL ;  /* 0x0000000000007948 */ /* 0x000fea0003800000 */
[----:B------:R-:W-:Y:S01]  /*e190*/  BAR.SYNC.DEFER_BLOCKING 0x8, 0x180 ;  /* 0x0206000000007b1d */ /* 0x000fe20000010000 */
[----:B------:R-:W-:-:S05]  /*e1a0*/  LOP3.LUT P0, RZ, R0, 0x3ff, RZ, 0xc0, !PT ;  /* 0x000003ff00ff7812 */ /* 0x000fca000780c0ff */
[----:B------:R-:W-:Y:S08]  /*e1b0*/  BSSY B6, `(.L_x_2302) ;  /* 0x0000012000067945 */ /* 0x000ff00003800000 */
[----:B------:R-:W-:Y:S05]  /*e1c0*/  @!P0 BRA `(.L_x_2303) ;  /* 0x0000000000408947 */ /* 0x000fea0003800000 */
[----:B------:R-:W-:Y:S01]  /*e1d0*/  MOV R2, 0x0 ;  /* 0x0000000000027802 */ /* 0x000fe20000000f00 */
[----:B------:R-:W-:Y:S01]  /*e1e0*/  ULDC.64 UR6, c[0x4][0xb8] ;  /* 0x01002e0000067ab9 */ /* 0x000fe20000000a00 */
[----:B------:R-:W-:Y:S01]  /*e1f0*/  ULDC.64 UR8, c[0x4][0xc0] ;  /* 0x0100300000087ab9 */ /* 0x000fe20000000a00 */
[----:B------:R-:W-:Y:S01]  /*e200*/  ULDC.64 UR4, c[0x4][0x20] ;  /* 0x0100080000047ab9 */ /* 0x000fe20000000a00 */
[----:B0-----:R-:W-:Y:S01]  /*e210*/  MOV R4, UR6 ;  /* 0x0000000600047c02 */ /* 0x001fe20008000f00 */
[----:B------:R-:W-:Y:S01]  /*e220*/  IMAD.U32 R5, RZ, RZ, UR7 ;  /* 0x00000007ff057e24 */ /* 0x000fe2000f8e00ff */
        /* <DEDUP_REMOVED lines=10> */
.L_x_2303:
[----:B------:R-:W-:Y:S05]  /*e2d0*/  BSYNC B6 ;  /* 0x0000000000067941 */ /* 0x000fea0003800000 */
.L_x_2302:
[----:B0-----:R-:W0:Y:S01]  /*e2e0*/  LDC R7, c[0x0][0x448] ;  /* 0x00011200ff077b82 */ /* 0x001e220000000800 */
[----:B------:R-:W1:Y:S01]  /*e2f0*/  S2R R0, SR_TID.X ;  /* 0x0000000000007919 */ /* 0x000e620000002100 */
[----:B------:R-:W-:Y:S01]  /*e300*/  USHF.R.S32.HI UR4, URZ, 0x1f, UR36 ;  /* 0x0000001f3f047899 */ /* 0x000fe20008011424 */
[----:B------:R-:W-:Y:S01]  /*e310*/  ULDC.64 UR8, c[0x0][0x2d8] ;  /* 0x0000b60000087ab9 */ /* 0x000fe20000000a00 */
[----:B------:R-:W2:Y:S02]  /*e320*/  S2R R2, SR_TID.X ;  /* 0x0000000000027919 */ /* 0x000ea40000002100 */
[----:B------:R-:W-:Y:S02]  /*e330*/  UIMAD UR6, UR4, UR8, URZ ;  /* 0x00000008040672a4 */ /* 0x000fe4000f8e023f */
[----:B------:R-:W-:Y:S01]  /*e340*/  UIMAD.WIDE.U32 UR4, UR36, UR8, URZ ;  /* 0x00000008240472a5 */ /* 0x000fe2000f8e003f */
[----:B------:R-:W3:Y:S01]  /*e350*/  S2R R8, SR_TID.X ;  /* 0x0000000000087919 */ /* 0x000ee20000002100 */
[----:B------:R-:W-:-:S02]  /*e360*/  UIMAD UR6, UR36, UR9, UR6 ;  /* 0x00000009240672a4 */ /* 0x000fc4000f8e0206 */
[----:B------:R-:W-:Y:S01]  /*e370*/  USHF.R.S32.HI UR7, URZ, 0x1f, UR40 ;  /* 0x0000001f3f077899 */ /* 0x000fe20008011428 */
[----:B------:R-:W4:Y:S01]  /*e380*/  S2R R10, SR_TID.X ;  /* 0x00000000000a7919 */ /* 0x000f220000002100 */
[----:B------:R-:W-:Y:S01]  /*e390*/  UIADD3 UR5, UR5, UR6, URZ ;  /* 0x0000000605057290 */ /* 0x000fe2000fffe03f */
[----:B------:R-:W-:-:S03]  /*e3a0*/  ULDC.64 UR8, c[0x0][0x2e0] ;  /* 0x0000b80000087ab9 */ /* 0x000fc60000000a00 */
[----:B------:R-:W-:Y:S02]  /*e3b0*/  UIMAD.WIDE.U32 UR4, UR40, UR8, UR4 ;  /* 0x00000008280472a5 */ /* 0x000fe4000f8e0004 */
[----:B------:R-:W-:Y:S01]  /*e3c0*/  UIMAD UR6, UR7, UR8, URZ ;  /* 0x00000008070672a4 */ /* 0x000fe2000f8e023f */
[----:B0-----:R-:W-:-:S03]  /*e3d0*/  ISETP.NE.AND P0, PT, R7, 0x1, PT ;  /* 0x000000010700780c */ /* 0x001fc60003f05270 */
[----:B------:R-:W-:Y:S01]  /*e3e0*/  UIMAD UR6, UR40, UR9, UR6 ;  /* 0x00000009280672a4 */ /* 0x000fe2000f8e0206 */
[----:B------:R-:W-:-:S03]  /*e3f0*/  IMAD.U32 R5, RZ, RZ, UR5 ;  /* 0x00000005ff057e24 */ /* 0x000fc6000f8e00ff */
[----:B------:R-:W-:Y:S01]  /*e400*/  UIADD3 UR6, UR5, UR6, URZ ;  /* 0x0000000605067290 */ /* 0x000fe2000fffe03f */
[----:B-1----:R-:W-:-:S05]  /*e410*/  IMAD.SHL.U32 R4, R0, 0x10, RZ ;  /* 0x0000001000047824 */ /* 0x002fca00078e00ff */
[----:B------:R-:W0:Y:S01]  /*e420*/  @P0 LDC R3, c[0x0][0x44c] ;  /* 0x00011300ff030b82 */ /* 0x000e220000000800 */
[----:B--2---:R-:W-:Y:S01]  /*e430*/  LOP3.LUT R2, R2, 0x7f, RZ, 0xc0, !PT ;  /* 0x0000007f02027812 */ /* 0x004fe200078ec0ff */
[----:B---3--:R-:W-:-:S03]  /*e440*/  IMAD.SHL.U32 R8, R8, 0x8, RZ ;  /* 0x0000000808087824 */ /* 0x008fc600078e00ff */
[----:B------:R-:W-:-:S03]  /*e450*/  SHF.R.U32.HI R2, RZ, 0x3, R2 ;  /* 0x00000003ff027819 */ /* 0x000fc60000011602 */
[----:B------:R-:W1:Y:S01]  /*e460*/  @P0 LDC R0, c[0x0][0x450] ;  /* 0x00011400ff000b82 */ /* 0x000e620000000800 */
[----:B------:R-:W-:Y:S01]  /*e470*/  LOP3.LUT R4, R2, 0x70, R4, 0xf8, !PT ;  /* 0x0000007002047812 */ /* 0x000fe200078ef804 */
[----:B------:R-:W-:Y:S01]  /*e480*/  IMAD.U32 R2, RZ, RZ, UR42 ;  /* 0x0000002aff027e24 */ /* 0x000fe2000f8e00ff */
[----:B------:R-:W-:Y:S01]  /*e490*/  LOP3.LUT R8, R8, 0x38, RZ, 0xc0, !PT ;  /* 0x0000003808087812 */ /* 0x000fe200078ec0ff */
[----:B----4-:R-:W-:Y:S02]  /*e4a0*/  IMAD.SHL.U32 R9, R10, 0x8, RZ ;  /* 0x000000080a097824 */ /* 0x010fe400078e00ff */
[----:B------:R-:W-:Y:S01]  /*e4b0*/  IMAD R2, R2, 0x80, R4 ;  /* 0x0000008002027824 */ /* 0x000fe200078e0204 */
[C---:B------:R-:W-:Y:S01]  /*e4c0*/  LOP3.LUT R11, R8.reuse, 0x40, RZ, 0xfc, !PT ;  /* 0x00000040080b7812 */ /* 0x040fe200078efcff */
[----:B------:R-:W-:Y:S01]  /*e4d0*/  IMAD.U32 R4, RZ, RZ, UR4 ;  /* 0x00000004ff047e24 */ /* 0x000fe2000f8e00ff */
[----:B------:R-:W-:Y:S01]  /*e4e0*/  ULDC.64 UR4, c[0x0][0x2d0] ;  /* 0x0000b40000047ab9 */ /* 0x000fe20000000a00 */
[----:B------:R-:W-:Y:S01]  /*e4f0*/  IMAD.MOV.U32 R6, RZ, RZ, R2 ;  /* 0x000000ffff067224 */ /* 0x000fe200078e0002 */
[----:B------:R-:W-:-:S02]  /*e500*/  LOP3.LUT R8, R8, 0x80, RZ, 0xfc, !PT ;  /* 0x0000008008087812 */ /* 0x000fc400078efcff */
[----:B------:R-:W-:Y:S01]  /*e510*/  LOP3.LUT R9, R9, 0x38, RZ, 0xc0, !PT ;  /* 0x0000003809097812 */ /* 0x000fe200078ec0ff */
[----:B0-----:R-:W-:-:S05]  /*e520*/  @P0 IMAD.HI.U32 R3, R2, R3, RZ ;  /* 0x0000000302030227 */ /* 0x001fca00078e00ff */
[----:B-1----:R-:W-:Y:S02]  /*e530*/  @P0 SHF.R.U32.HI R6, RZ, R0, R3 ;  /* 0x00000000ff060219 */ /* 0x002fe40000011603 */
[----:B------:R-:W-:Y:S01]  /*e540*/  MOV R3, UR6 ;  /* 0x0000000600037c02 */ /* 0x000fe20008000f00 */
[----:B------:R-:W-:Y:S02]  /*e550*/  ULDC.64 UR6, c[0x0][0x280] ;  /* 0x0000a00000067ab9 */ /* 0x000fe40000000a00 */
        /* <DEDUP_REMOVED lines=21> */
[----:B------:R-:W-:-:S02]  /*e6b0*/  LOP3.LUT R10, R10, 0x7f, RZ, 0xc0, !PT ;  /* 0x0000007f0a0a7812 */ /* 0x000fc400078ec0ff */
[----:B------:R-:W-:Y:S02]  /*e6c0*/  LEA.HI.X R4, R2, UR7, R4, 0x1, P3 ;  /* 0x0000000702047c11 */ /* 0x000fe400098f0c04 */
[----:B------:R-:W-:Y:S01]  /*e6d0*/  SHF.R.U32.HI R10, RZ, 0x3, R10 ;  /* 0x00000003ff0a7819 */ /* 0x000fe2000001160a */
[----:B0-----:R-:W-:Y:S06]  /*e6e0*/  BRA.DIV UR4, `(.L_x_2304) ;  /* 0x0000003604807947 */ /* 0x001fec000b800000 */
[----:B------:R-:W0:Y:S01]  /*e6f0*/  SHFL.IDX PT, R6, R0, RZ, 0x181f ;  /* 0x00181fff00067589 */ /* 0x000e2200000e0000 */
[----:B------:R-:W-:Y:S01]  /*e700*/  IMAD.U32 R2, RZ, RZ, UR42 ;  /* 0x0000002aff027e24 */ /* 0x000fe2000f8e00ff */
[----:B------:R-:W-:Y:S01]  /*e710*/  ULDC UR4, c[0x0][0x288] ;  /* 0x0000a20000047ab9 */ /* 0x000fe20000000800 */
[----:B------:R-:W-:Y:S01]  /*e720*/  ULDC.64 UR6, c[0x0][0x208] ;  /* 0x0000820000067ab9 */ /* 0x000fe20000000a00 */
[----:B------:R-:W1:Y:S01]  /*e730*/  SHFL.IDX PT, R5, R4, RZ, 0x181f ;  /* 0x00181fff04057589 */ /* 0x000e6200000e0000 */
[----:B------:R-:W-:Y:S02]  /*e740*/  IMAD R3, R7, UR4, RZ ;  /* 0x0000000407037c24 */ /* 0x000fe4000f8e02ff */
[----:B------:R-:W-:-:S05]  /*e750*/  IMAD R2, R2, 0x80, R10 ;  /* 0x0000008002027824 */ /* 0x000fca00078e020a */
[----:B------:R-:W-:-:S13]  /*e760*/  ISETP.GE.AND P4, PT, R2, R3, PT ;  /* 0x000000030200720c */ /* 0x000fda0003f86270 */
[----:B0-----:R-:W-:-:S05]  /*e770*/  @!P4 LEA R6, P3, R9, R6, 0x1 ;  /* 0x000000060906c211 */ /* 0x001fca00078608ff */
[----:B-1----:R-:W-:-:S04]  /*e780*/  @!P4 IMAD.X R5, RZ, RZ, R5, P3 ;  /* 0x000000ffff05c224 */ /* 0x002fc800018e0605 */
[----:B------:R-:W-:Y:S02]  /*e790*/  @!P4 IMAD.MOV.U32 R7, RZ, RZ, R5 ;  /* 0x000000ffff07c224 */ /* 0x000fe400078e0005 */
[----:B------:R-:W-:-:S03]  /*e7a0*/  VIADD R5, R2, 0x10 ;  /* 0x0000001002057836 */ /* 0x000fc60000000000 */
[----:B------:R-:W-:Y:S01]  /*e7b0*/  @!PT LDS RZ, [RZ] ;  /* 0x00000000fffff984 */ /* 0x000fe20000000800 */
[----:B-----5:R-:W-:Y:S04]  /*e7c0*/  @!P4 LDGSTS.E.BYPASS.LTC128B.128 [R8+0x10400], desc[UR6][R6.64], !P0 ;  /* 0x104000000608cfae */ /* 0x020fe8000c101d46 */
[----:B------:R-:W-:Y:S04]  /*e7d0*/  @!P4 LDGSTS.E.BYPASS.LTC128B.128 [R8+0x14400], desc[UR6][R6.64+0x80], !P1 ;  /* 0x144000800608cfae */ /* 0x000fe8000c901d46 */
[----:B------:R0:W-:Y:S01]  /*e7e0*/  @!P4 LDGSTS.E.BYPASS.LTC128B.128 [R8+0x18400], desc[UR6][R6.64+0x100], !P2 ;  /* 0x184001000608cfae */ /* 0x0001e2000d101d46 */
[----:B------:R-:W-:-:S03]  /*e7f0*/  ISETP.GE.AND P4, PT, R5, R3, PT ;  /* 0x000000030500720c */ /* 0x000fc60003f86270 */
[----:B------:R-:W-:Y:S04]  /*e800*/  SHFL.IDX PT, R5, R4, 0x1, 0x181f ;  /* 0x00381f0004057f89 */ /* 0x000fe800000e0000 */
[----:B0-----:R-:W0:Y:S06]  /*e810*/  SHFL.IDX PT, R6, R0, 0x1, 0x181f ;  /* 0x00381f0000067f89 */ /* 0x001e2c00000e0000 */
[----:B0-----:R-:W-:-:S05]  /*e820*/  @!P4 LEA R6, P3, R9, R6, 0x1 ;  /* 0x000000060906c211 */ /* 0x001fca00078608ff */
[----:B------:R-:W-:-:S05]  /*e830*/  @!P4 IMAD.X R5, RZ, RZ, R5, P3 ;  /* 0x000000ffff05c224 */ /* 0x000fca00018e0605 */
[----:B------:R-:W-:Y:S01]  /*e840*/  @!P4 MOV R7, R5 ;  /* 0x000000050007c202 */ /* 0x000fe20000000f00 */
[----:B------:R-:W-:-:S04]  /*e850*/  VIADD R5, R2, 0x20 ;  /* 0x0000002002057836 */ /* 0x000fc80000000000 */
        /* <DEDUP_REMOVED lines=45> */
[----:B------:R-:W-:Y:S04]  /*eb30*/  SHFL.IDX PT, R4, R4, 0x7, 0x181f ;  /* 0x00f81f0004047f89 */ /* 0x000fe800000e0000 */
[----:B0-----:R-:W0:Y:S04]  /*eb40*/  SHFL.IDX PT, R6, R0, 0x6, 0x181f ;  /* 0x00d81f0000067f89 */ /* 0x001e2800000e0000 */
[----:B------:R-:W1:Y:S01]  /*eb50*/  SHFL.IDX PT, R0, R0, 0x7, 0x181f ;  /* 0x00f81f0000007f89 */ /* 0x000e6200000e0000 */
[----:B0-----:R-:W-:-:S04]  /*eb60*/  @!P4 LEA R6, P3, R9, R6, 0x1 ;  /* 0x000000060906c211 */ /* 0x001fc800078608ff */
[----:B------:R-:W-:-:S05]  /*eb70*/  @!P4 IADD3.X R5, RZ, R5, RZ, P3, !PT ;  /* 0x00000005ff05c210 */ /* 0x000fca0001ffe4ff */
[----:B------:R-:W-:-:S05]  /*eb80*/  @!P4 IMAD.MOV.U32 R7, RZ, RZ, R5 ;  /* 0x000000ffff07c224 */ /* 0x000fca00078e0005 */
[----:B------:R0:W-:Y:S04]  /*eb90*/  @!P4 LDGSTS.E.BYPASS.LTC128B.128 [R8+0x13400], desc[UR6][R6.64], !P0 ;  /* 0x134000000608cfae */ /* 0x0001e8000c101d46 */
[----:B------:R0:W-:Y:S04]  /*eba0*/  @!P4 LDGSTS.E.BYPASS.LTC128B.128 [R8+0x17400], desc[UR6][R6.64+0x80], !P1 ;  /* 0x174000800608cfae */ /* 0x0001e8000c901d46 */
[----:B-1----:R0:W-:Y:S02]  /*ebb0*/  @!P4 LDGSTS.E.BYPASS.LTC128B.128 [R8+0x1b400], desc[UR6][R6.64+0x100], !P2 ;  /* 0x1b4001000608cfae */ /* 0x0021e4000d101d46 */
.L_x_2411:
[----:B------:R-:W-:Y:S01]  /*ebc0*/  VIADD R2, R2, 0x70 ;  /* 0x0000007002027836 */ /* 0x000fe20000000000 */
[----:B------:R-:W-:Y:S04]  /*ebd0*/  BSSY B0, `(.L_x_2305) ;  /* 0x000000c000007945 */ /* 0x000fe80003800000 */
[----:B------:R-:W-:-:S13]  /*ebe0*/  ISETP.GE.AND P3, PT, R2, R3, PT ;  /* 0x000000030200720c */ /* 0x000fda0003f66270 */
[----:B------:R-:W-:Y:S05]  /*ebf0*/  @P3 BRA `(.L_x_2306) ;  /* 0x0000000000243947 */ /* 0x000fea0003800000 */
[----:B------:R-:W-:Y:S01]  /*ec00*/  LEA R2, P3, R9, R0, 0x1 ;  /* 0x0000000009027211 */ /* 0x000fe200078608ff */
        /* <DEDUP_REMOVED lines=8> */
.L_x_2306:
[----:B------:R-:W-:Y:S05]  /*ec90*/  BSYNC B0 ;  /* 0x0000000000007941 */ /* 0x000fea0003800000 */
.L_x_2305:
[----:B------:R-:W-:Y:S01]  /*eca0*/  NOP ;  /* 0x0000000000007918 */ /* 0x000fe20000000000 */
[----:B------:R-:W-:Y:S01]  /*ecb0*/  PLOP3.LUT P0, PT, PT, PT, PT, 0x80, 0x0 ;  /* 0x000000000000781c */ /* 0x000fe20003f0f070 */
[----:B0-----:R-:W-:-:S12]  /*ecc0*/  VIADD R6, R17, 0x34800 ;  /* 0x0003480011067836 */ /* 0x001fd80000000000 */
.L_x_2307:
[----:B------:R-:W-:Y:S02]  /*ecd0*/  PLOP3.LUT P1, PT, P1, P0, PT, 0xa2, 0x0 ;  /* 0x000000000000781c */ /* 0x000fe40000f21472 */
[----:B------:R-:W-:-:S08]  /*ece0*/  @P0 R2UR P1, UR4, R17 ;  /* 0x00000000110402ca */ /* 0x000fd00000020000 */
[----:B------:R-:W-:-:S05]  /*ecf0*/  @P0 PLOP3.LUT P0, PT, P1, PT, PT, 0x80, 0x0 ;  /* 0x000000000000081c */ /* 0x000fca0000f0f070 */
[----:B------:R-:W-:Y:S01]  /*ed00*/  @!P1 SYNCS.ARRIVE.TRANS64.RED.A0T1 RZ, [UR4+0x34800], RZ ;  /* 0x034800ffffff99a7 */ /* 0x000fe20008200404 */
[----:B------:R-:W-:Y:S07]  /*ed10*/  @!P1 ARRIVES.LDGSTSBAR.64.TRANSCNT [UR4+0x34800] ;  /* 0x03480000ff0099b0 */ /* 0x000fee0008000a84 */
[----:B------:R-:W-:Y:S05]  /*ed20*/  @P0 BRA.U.ANY `(.L_x_2307) ;  /* 0xfffffffd00e80947 */ /* 0x000fea000393ffff */
[----:B-1----:R-:W2:Y:S02]  /*ed30*/  LDL.LU R2, [R1+0x1c] ;  /* 0x00001c0001027983 */ /* 0x002ea40000300800 */
        /* <DEDUP_REMOVED lines=11> */
.L_x_2412:
[----:B------:R-:W-:Y:S05]  /*edf0*/  BSYNC B0 ;  /* 0x0000000000007941 */ /* 0x000fea0003800000 */
.L_x_2308:
[----:B------:R-:W-:-:S06]  /*ee00*/  UISETP.GE.AND UP0, UPT, UR41, 0x2, UPT ;  /* 0x000000022900788c */ /* 0x000fcc000bf06270 */
[----:B------:R-:W-:-:S13]  /*ee10*/  PLOP3.LUT P0, PT, PT, PT, UP0, 0x80, 0x0 ;  /* 0x000000000000781c */ /* 0x000fda0003f0f008 */
[----:B------:R-:W-:Y:S05]  /*ee20*/  @!P0 BRA `(.L_x_2310) ;  /* 0x0000001c00f88947 */ /* 0x000fea0003800000 */
[----:B------:R-:W-:Y:S02]  /*ee30*/  ULOP3.LUT UR4, UR41, 0x1, URZ, 0xc0, !UPT ;  /* 0x0000000129047892 */ /* 0x000fe4000f8ec03f */
[----:B------:R-:W-:Y:S02]  /*ee40*/  IMAD.U32 R7, RZ, RZ, UR41 ;  /* 0x00000029ff077e24 */ /* 0x000fe4000f8e00ff */
[----:B------:R-:W-:Y:S02]  /*ee50*/  UISETP.NE.U32.AND UP0, UPT, UR4, 0x1, UPT ;  /* 0x000000010400788c */ /* 0x000fe4000bf05070 */
[----:B------:R-:W-:-:S04]  /*ee60*/  VIADD R7, R7, 0xfffffffe ;  /* 0xfffffffe07077836 */ /* 0x000fc80000000000 */
[----:B0-----:R-:W-:Y:S01]  /*ee70*/  IMAD.MOV.U32 R0, RZ, RZ, R7 ;  /* 0x000000ffff007224 */ /* 0x001fe200078e0007 */
[----:B------:R-:W-:-:S13]  /*ee80*/  PLOP3.LUT P0, PT, PT, PT, UP0, 0x80, 0x0 ;  /* 0x000000000000781c */ /* 0x000fda0003f0f008 */
[----:B------:R-:W-:Y:S05]  /*ee90*/  @!P0 BRA `(.L_x_2311) ;  /* 0x0000000800a08947 */ /* 0x000fea0003800000 */
[----:B------:R-:W2:Y:S04]  /*eea0*/  LDL R3, [R1+0xc] ;  /* 0x00000c0001037983 */ /* 0x000ea80000100800 */
[----:B------:R-:W3:Y:S01]  /*eeb0*/  LDL R2, [R1+0x4] ;  /* 0x0000040001027983 */ /* 0x000ee20000100800 */
[----:B------:R-:W-:Y:S01]  /*eec0*/  VIADD R0, R18, 0x1 ;  /* 0x0000000112007836 */ /* 0x000fe20000000000 */
[----:B------:R-:W-:Y:S04]  /*eed0*/  BSSY B0, `(.L_x_2312) ;  /* 0x00000a0000007945 */ /* 0x000fe80003800000 */
[----:B------:R-:W-:-:S04]  /*eee0*/  ISETP.NE.AND P0, PT, R0, 0x2, PT ;  /* 0x000000020000780c */ /* 0x000fc80003f05270 */
[----:B------:R-:W-:Y:S02]  /*eef0*/  SEL R9, RZ, 0x1, P0 ;  /* 0x00000001ff097807 */ /* 0x000fe40000000000 */
[----:B------:R-:W-:Y:S02]  /*ef00*/  SEL R0, R0, RZ, P0 ;  /* 0x000000ff00007207 */ /* 0x000fe40000000000 */
[----:B--2---:R-:W-:Y:S02]  /*ef10*/  ISETP.NE.AND P1, PT, R3, RZ, PT ;  /* 0x000000ff0300720c */ /* 0x004fe40003f25270 */
[----:B---3--:R-:W-:-:S11]  /*ef20*/  LOP3.LUT R9, R2, R9, RZ, 0x3c, !PT ;  /* 0x0000000902097212 */ /* 0x008fd600078e3cff */
[----:B------:R-:W-:Y:S05]  /*ef30*/  @!P1 BRA `(.L_x_2313) ;  /* 0x0000000800649947 */ /* 0x000fea0003800000 */
[----:B------:R-:W2:Y:S01]  /*ef40*/  LDL R2, [R1+0x10] ;  /* 0x0000100001027983 */ /* 0x000ea20000100800 */
[----:B------:R-:W-:Y:S02]  /*ef50*/  IMAD.MOV.U32 R4, RZ, RZ, R16 ;  /* 0x000000ffff047224 */ /* 0x000fe400078e0010 */
[----:B------:R-:W-:Y:S01]  /*ef60*/  IMAD.MOV.U32 R8, RZ, RZ, R7 ;  /* 0x000000ffff087224 */ /* 0x000fe200078e0007 */
[----:B--2---:R-:W-:-:S13]  /*ef70*/  ISETP.NE.AND P1, PT, R2, RZ, PT ;  /* 0x000000ff0200720c */ /* 0x004fda0003f25270 */
        /* <DEDUP_REMOVED lines=10> */
[----:B------:R-:W-:Y:S02]  /*f020*/  @P0 SHF.R.U32.HI R4, RZ, R3, R2 ;  /* 0x00000003ff040219 */ /* 0x000fe40000011602 */
[----:B------:R-:W0:Y:S02]  /*f030*/  LDC.64 R2, c[0x0][0x418] ;  /* 0x00010600ff027b82 */ /* 0x000e240000000a00 */
[----:B------:R-:W-:-:S05]  /*f040*/  IADD3 R8, -R4, RZ, RZ ;  /* 0x000000ff04087210 */ /* 0x000fca0007ffe1ff */
[----:B------:R-:W-:Y:S01]  /*f050*/  IMAD R8, R5, R8, R7 ;  /* 0x0000000805087224 */ /* 0x000fe200078e0207 */
[----:B------:R-:W-:Y:S01]  /*f060*/  SHF.R.S32.HI R5, RZ, 0x1f, R4 ;  /* 0x0000001fff057819 */ /* 0x000fe20000011404 */
[----:B--2---:R-:W-:-:S04]  /*f070*/  IMAD R10, R10, UR4, RZ ;  /* 0x000000040a0a7c24 */ /* 0x004fc8000f8e02ff */
[C---:B---3--:R-:W-:Y:S02]  /*f080*/  IMAD R10, R11.reuse, UR5, R10 ;  /* 0x000000050b0a7c24 */ /* 0x048fe4000f8e020a */
[----:B------:R-:W-:-:S04]  /*f090*/  IMAD.WIDE.U32 R4, R11, UR4, R4 ;  /* 0x000000040b047c25 */ /* 0x000fc8000f8e0004 */
[----:B------:R-:W-:Y:S01]  /*f0a0*/  IMAD.IADD R5, R10, 0x1, R5 ;  /* 0x000000010a057824 */ /* 0x000fe200078e0205 */
[----:B0-----:R-:W-:-:S04]  /*f0b0*/  LEA R2, P0, R4, R2, 0x2 ;  /* 0x0000000204027211 */ /* 0x001fc800078010ff */
[----:B------:R-:W-:-:S05]  /*f0c0*/  LEA.HI.X R3, R4, R3, R5, 0x2, P0 ;  /* 0x0000000304037211 */ /* 0x000fca00000f1405 */
[----:B------:R0:W5:Y:S04]  /*f0d0*/  LDG.E R4, desc[UR6][R2.64] ;  /* 0x0000000602047981 */ /* 0x000168000c1e1900 */
.L_x_2314:
[----:B0-----:R-:W-:Y:S01]  /*f0e0*/  IMAD R2, R0, 0x8, R17 ;  /* 0x0000000800027824 */ /* 0x001fe200078e0211 */
[----:B------:R-:W-:Y:S01]  /*f0f0*/  SHF.L.U32 R3, R9, 0x1f, RZ ;  /* 0x0000001f09037819 */ /* 0x000fe200000006ff */
[----:B------:R-:W-:Y:S03]  /*f100*/  BSSY B1, `(.L_x_2315) ;  /* 0x0000003000017945 */ /* 0x000fe60003800000 */
[----:B------:R-:W0:Y:S02]  /*f110*/  SYNCS.PHASECHK.TRANS64.TRYWAIT P0, [R2+URZ+0x34840], R3 ;  /* 0x03484003020075a7 */ /* 0x000e24000800017f */
[----:B0-----:R-:W-:Y:S05]  /*f120*/  @!P0 BRA `(.L_x_2316) ;  /* 0x0000003400cc8947 */ /* 0x001fea0003800000 */
.L_x_2413:
[----:B------:R-:W-:Y:S05]  /*f130*/  BSYNC B1 ;  /* 0x0000000000017941 */ /* 0x000fea0003800000 */
.L_x_2315:
        /* <DEDUP_REMOVED lines=12> */
.L_x_2318:
[----:B------:R-:W-:Y:S05]  /*f200*/  BSYNC B1 ;  /* 0x0000000000017941 */ /* 0x000fea0003800000 */
.L_x_2317:
[----:B------:R-:W-:Y:S01]  /*f210*/  IMAD.MOV.U32 R10, RZ, RZ, RZ ;  /* 0x000000ffff0a7224 */ /* 0x000fe200078e00ff */
[----:B------:R-:W-:Y:S01]  /*f220*/  R2UR UR11, R8 ;  /* 0x00000000080b72ca */ /* 0x000fe200000e0000 */
[----:B0-----:R-:W-:Y:S01]  /*f230*/  IMAD R3, R0, 0xc000, R17 ;  /* 0x0000c00000037824 */ /* 0x001fe200078e0211 */
[----:B------:R-:W-:Y:S01]  /*f240*/  UIADD3 UR4, UP0, UR38, 0x370, URZ ;  /* 0x0000037026047890 */ /* 0x000fe2000ff1e03f */
[----:B------:R-:W-:Y:S01]  /*f250*/  PLOP3.LUT P0, PT, PT, PT, PT, 0x80, 0x0 ;  /* 0x000000000000781c */ /* 0x000fe20003f0f070 */
[----:B------:R-:W-:Y:S01]  /*f260*/  VIADD R2, R2, 0x34830 ;  /* 0x0003483002027836 */ /* 0x000fe20000000000 */
[----:B------:R-:W-:Y:S01]  /*f270*/  R2UR UR10, R10 ;  /* 0x000000000a0a72ca */ /* 0x000fe200000e0000 */
[----:B------:R-:W-:Y:S01]  /*f280*/  VIADD R5, R3, 0x1c400 ;  /* 0x0001c40003057836 */ /* 0x000fe20000000000 */
[----:B------:R-:W-:Y:S01]  /*f290*/  UIADD3.X UR5, URZ, UR39, URZ, UP0, !UPT ;  /* 0x000000273f057290 */ /* 0x000fe200087fe43f */
[----:B------:R-:W-:Y:S01]  /*f2a0*/  UMOV UR6, 0x0 ;  /* 0x0000000000067882 */ /* 0x000fe20000000000 */
[----:B------:R-:W-:-:S04]  /*f2b0*/  UMOV UR7, 0x14f00000 ;  /* 0x14f0000000077882 */ /* 0x000fc80000000000 */
[----:B------:R-:W-:-:S12]  /*f2c0*/  USHF.L.U32 UR11, UR11, 0x7, URZ ;  /* 0x000000070b0b7899 */ /* 0x000fd8000800063f */
.L_x_2319:
[----:B------:R-:W-:-:S13]  /*f2d0*/  @P0 ELECT P2, URZ, PT ;  /* 0x00000000003f082f */ /* 0x000fda0003840000 */
[----:B-----5:R-:W-:Y:S01]  /*f2e0*/  @P2 R2UR UR13, R4 ;  /* 0x00000000040d22ca */ /* 0x020fe200000e0000 */
[----:B------:R-:W-:Y:S01]  /*f2f0*/  UMOV UR12, UR36 ;  /* 0x00000024000c7c82 */ /* 0x000fe20008000000 */
        /* <DEDUP_REMOVED lines=12> */
.L_x_2320:
[----:B------:R-:W-:-:S13]  /*f3c0*/  @P0 ELECT P2, URZ, PT ;  /* 0x00000000003f082f */ /* 0x000fda0003840000 */
[----:B------:R-:W-:Y:S01]  /*f3d0*/  @P2 R2UR UR13, R4 ;  /* 0x00000000040d22ca */ /* 0x000fe200000e0000 */
[----:B------:R-:W-:Y:S01]  /*f3e0*/  UMOV UR12, UR36 ;  /* 0x00000024000c7c82 */ /* 0x000fe20008000000 */
        /* <DEDUP_REMOVED lines=11> */
.L_x_2321:
        /* <DEDUP_REMOVED lines=15> */
.L_x_2414:
[----:B------:R-:W-:Y:S05]  /*f590*/  BSYNC B1 ;  /* 0x0000000000017941 */ /* 0x000fea0003800000 */
.L_x_2322:
[----:B------:R-:W-:Y:S01]  /*f5a0*/  BSSY B1, `(.L_x_2324) ;  /* 0x000000c000017945 */ /* 0x000fe20003800000 */
[----:B------:R-:W-:Y:S02]  /*f5b0*/  IMAD.MOV.U32 R12, RZ, RZ, 0x0 ;  /* 0x00000000ff0c7424 */ /* 0x000fe400078e00ff */
[----:B------:R-:W-:Y:S01]  /*f5c0*/  IMAD.MOV.U32 R13, RZ, RZ, 0x14f00000 ;  /* 0x14f00000ff0d7424 */ /* 0x000fe200078e00ff */
[----:B------:R-:W-:Y:S06]  /*f5d0*/  @P1 BRA `(.L_x_2325) ;  /* 0x0000000000201947 */ /* 0x000fec0003800000 */
[----:B------:R-:W1:Y:S01]  /*f5e0*/  S2R R5, SR_TID.X ;  /* 0x0000000000057919 */ /* 0x000e620000002100 */
[----:B0-----:R-:W-:Y:S01]  /*f5f0*/  IMAD R2, R18, 0x8, R17 ;  /* 0x0000000812027824 */ /* 0x001fe200078e0211 */
[----:B------:R-:W-:-:S04]  /*f600*/  MOV R3, 0x8000 ;  /* 0x0000800000037802 */ /* 0x000fc80000000f00 */
[----:B------:R2:W-:Y:S01]  /*f610*/  SYNCS.ARRIVE.TRANS64 RZ, [R2+URZ+0x34850], R3 ;  /* 0x0348500302ff79a7 */ /* 0x0005e2000800003f */
[----:B-1----:R-:W-:-:S04]  /*f620*/  LOP3.LUT R5, R5, 0x1f, RZ, 0xc0, !PT ;  /* 0x0000001f05057812 */ /* 0x002fc800078ec0ff */
[----:B------:R-:W-:-:S13]  /*f630*/  ISETP.NE.AND P0, PT, R5, RZ, PT ;  /* 0x000000ff0500720c */ /* 0x000fda0003f05270 */
[----:B--2---:R-:W-:Y:S05]  /*f640*/  @!P0 BRA `(.L_x_2325) ;  /* 0x0000000000048947 */ /* 0x004fea0003800000 */
[----:B------:R-:W-:Y:S01]  /*f650*/  BPT.TRAP 0x1 ;  /* 0x000000040000795c */ /* 0x000fe20000300000 */
.L_x_2325:
[----:B------:R-:W-:Y:S05]  /*f660*/  BSYNC B1 ;  /* 0x0000000000017941 */ /* 0x000fea0003800000 */
.L_x_2324:
[----:B------:R-:W-:Y:S01]  /*f670*/  R2UR UR6, R12 ;  /* 0x000000000c0672ca */ /* 0x000fe200000e0000 */
[C-C-:B0-----:R-:W-:Y:S01]  /*f680*/  IMAD R2, R18.reuse, 0x8, R17.reuse ;  /* 0x0000000812027824 */ /* 0x141fe200078e0211 */
[----:B------:R-:W-:Y:S01]  /*f690*/  R2UR UR7, R13 ;  /* 0x000000000d0772ca */ /* 0x000fe200000e0000 */
[----:B------:R-:W-:Y:S01]  /*f6a0*/  IMAD R3, R18, 0x8000, R17 ;  /* 0x0000800012037824 */ /* 0x000fe200078e0211 */
[----:B------:R-:W-:Y:S01]  /*f6b0*/  R2UR UR10, R10 ;  /* 0x000000000a0a72ca */ /* 0x000fe200000e0000 */
[----:B------:R-:W-:Y:S01]  /*f6c0*/  UIADD3 UR4, UP0, UR38, 0x470, URZ ;  /* 0x0000047026047890 */ /* 0x000fe2000ff1e03f */
[----:B------:R-:W-:Y:S01]  /*f6d0*/  PLOP3.LUT P0, PT, PT, PT, PT, 0x80, 0x0 ;  /* 0x000000000000781c */ /* 0x000fe20003f0f070 */
[----:B------:R-:W-:Y:S02]  /*f6e0*/  IMAD.SHL.U32 R5, R19, 0x80, RZ ;  /* 0x0000008013057824 */ /* 0x000fe400078e00ff */
[----:B------:R-:W-:Y:S01]  /*f6f0*/  VIADD R2, R2, 0x34850 ;  /* 0x0003485002027836 */ /* 0x000fe20000000000 */
[----:B------:R-:W-:Y:S01]  /*f700*/  UIADD3.X UR5, URZ, UR39, URZ, UP0, !UPT ;  /* 0x000000273f057290 */ /* 0x000fe200087fe43f */
[----:B------:R-:W-:-:S11]  /*f710*/  VIADD R10, R3, 0x400 ;  /* 0x00000400030a7836 */ /* 0x000fd60000000000 */
.L_x_2326:
        /* <DEDUP_REMOVED lines=15> */
.L_x_2327:
        /* <DEDUP_REMOVED lines=12> */
.L_x_2313:
[----:B------:R-:W-:Y:S05]  /*f8d0*/  BSYNC B0 ;  /* 0x0000000000007941 */ /* 0x000fea0003800000 */
.L_x_2312:
[----:B------:R0:W-:Y:S01]  /*f8e0*/  STL [R1+0x4], R9 ;  /* 0x0000040901007387 */ /* 0x0001e20000100800 */
[----:B------:R-:W-:Y:S01]  /*f8f0*/  UIADD3 UR4, UR41, -0x3, URZ ;  /* 0xfffffffd29047890 */ /* 0x000fe2000fffe03f */
[----:B------:R-:W-:-:S05]  /*f900*/  IMAD.MOV.U32 R18, RZ, RZ, R0 ;  /* 0x000000ffff127224 */ /* 0x000fca00078e0000 */
[----:B------:R-:W-:-:S07]  /*f910*/  IMAD.U32 R0, RZ, RZ, UR4 ;  /* 0x00000004ff007e24 */ /* 0x000fce000f8e00ff */
.L_x_2311:
[----:B------:R-:W-:Y:S01]  /*f920*/  ISETP.NE.AND P0, PT, R7, RZ, PT ;  /* 0x000000ff0700720c */ /* 0x000fe20003f05270 */
[----:B------:R-:W-:-:S12]  /*f930*/  BSSY B0, `(.L_x_2310) ;  /* 0x000014d000007945 */ /* 0x000fd80003800000 */
[----:B------:R-:W-:Y:S05]  /*f940*/  @!P0 BRA `(.L_x_2328) ;  /* 0x00000014002c8947 */ /* 0x000fea0003800000 */
[----:B------:R-:W-:-:S07]  /*f950*/  IMAD.MOV.U32 R8, RZ, RZ, R16 ;  /* 0x000000ffff087224 */ /* 0x000fce00078e0010 */
.L_x_2361:
        /* <DEDUP_REMOVED lines=8> */
[----:B--2---:R-:W-:Y:S02]  /*f9e0*/  ISETP.NE.AND P1, PT, R3, RZ, PT ;  /* 0x000000ff0300720c */ /* 0x004fe40003f25270 */
[----:B---3--:R-:W-:-:S11]  /*f9f0*/  LOP3.LUT R5, R2, R5, RZ, 0x3c, !PT ;  /* 0x0000000502057212 */ /* 0x008fd600078e3cff */
[----:B-1----:R-:W-:Y:S05]  /*fa00*/  @!P1 BRA `(.L_x_2330) ;  /* 0x0000000800609947 */ /* 0x002fea0003800000 */
[----:B------:R-:W2:Y:S01]  /*fa10*/  LDL R2, [R1+0x10] ;  /* 0x0000100001027983 */ /* 0x000ea20000100800 */
[----:B------:R-:W-:Y:S01]  /*fa20*/  IMAD.MOV.U32 R7, RZ, RZ, R0 ;  /* 0x000000ffff077224 */ /* 0x000fe200078e0000 */
[----:B--2---:R-:W-:-:S13]  /*fa30*/  ISETP.NE.AND P1, PT, R2, RZ, PT ;  /* 0x000000ff0200720c */ /* 0x004fda0003f25270 */
[----:B------:R-:W-:Y:S05]  /*fa40*/  @!P1 BRA `(.L_x_2331) ;  /* 0x0000000000549947 */ /* 0x000fea0003800000 */
[----:B------:R-:W2:Y:S01]  /*fa50*/  LDL R10, [R1+0x8] ;  /* 0x00000800010a7983 */ /* 0x000ea20000100800 */
[----:B------:R-:W1:Y:S01]  /*fa60*/  LDC R8, c[0x0][0x43c] ;  /* 0x00010f00ff087b82 */ /* 0x000e620000000800 */
[----:B------:R-:W-:Y:S02]  /*fa70*/  ULDC.64 UR4, c[0x0][0x428] ;  /* 0x00010a0000047ab9 */ /* 0x000fe40000000a00 */
[----:B0-----:R-:W3:Y:S01]  /*fa80*/  LDL R9, [R1] ;  /* 0x0000000001097983 */ /* 0x001ee20000100800 */
[----:B------:R-:W-:Y:S01]  /*fa90*/  ULDC.64 UR6, c[0x0][0x208] ;  /* 0x0000820000067ab9 */ /* 0x000fe20000000a00 */
[----:B-1----:R-:W-:-:S13]  /*faa0*/  ISETP.NE.AND P0, PT, R8, 0x1, PT ;  /* 0x000000010800780c */ /* 0x002fda0003f05270 */
[----:B------:R-:W0:Y:S02]  /*fab0*/  @P0 LDC.64 R2, c[0x0][0x440] ;  /* 0x00011000ff020b82 */ /* 0x000e240000000a00 */
[----:B0-----:R-:W-:Y:S01]  /*fac0*/  @P0 IMAD.HI.U32 R7, R0, R2, RZ ;  /* 0x0000000200070227 */ /* 0x001fe200078e00ff */
[----:B------:R-:W-:-:S04]  /*fad0*/  MOV R2, R0 ;  /* 0x0000000000027202 */ /* 0x000fc80000000f00 */
        /* <DEDUP_REMOVED lines=12> */
.L_x_2331:
[----:B------:R-:W-:Y:S01]  /*fba0*/  IMAD R3, R4, 0x8, R17 ;  /* 0x0000000804037824 */ /* 0x000fe200078e0211 */
[----:B------:R-:W-:Y:S01]  /*fbb0*/  SHF.L.U32 R2, R5, 0x1f, RZ ;  /* 0x0000001f05027819 */ /* 0x000fe200000006ff */
[----:B------:R-:W-:Y:S03]  /*fbc0*/  BSSY B2, `(.L_x_2332) ;  /* 0x0000003000027945 */ /* 0x000fe60003800000 */
[----:B------:R-:W2:Y:S02]  /*fbd0*/  SYNCS.PHASECHK.TRANS64.TRYWAIT P0, [R3+URZ+0x34840], R2 ;  /* 0x03484002030075a7 */ /* 0x000ea4000800017f */
[----:B--2---:R-:W-:Y:S05]  /*fbe0*/  @!P0 BRA `(.L_x_2333) ;  /* 0x0000002c00448947 */ /* 0x004fea0003800000 */
.L_x_2415:
[----:B------:R-:W-:Y:S05]  /*fbf0*/  BSYNC B2 ;  /* 0x0000000000027941 */ /* 0x000fea0003800000 */
.L_x_2332:
[----:B01----:R-:W0:Y:S01]  /*fc00*/  S2R R9, SR_TID.X ;  /* 0x0000000000097919 */ /* 0x003e220000002100 */
        /* <DEDUP_REMOVED lines=9> */
[----:B-1----:R-:W-:Y:S05]  /*fca0*/  @!P0 BRA `(.L_x_2335) ;  /* 0x0000000000048947 */ /* 0x002fea0003800000 */
[----:B------:R-:W-:Y:S01]  /*fcb0*/  BPT.TRAP 0x1 ;  /* 0x000000040000795c */ /* 0x000fe20000300000 */
.L_x_2335:
[----:B------:R-:W-:Y:S05]  /*fcc0*/  BSYNC B2 ;  /* 0x0000000000027941 */ /* 0x000fea0003800000 */
.L_x_2334:
[----:B------:R-:W-:Y:S01]  /*fcd0*/  IMAD.MOV.U32 R12, RZ, RZ, RZ ;  /* 0x000000ffff0c7224 */ /* 0x000fe200078e00ff */
[----:B------:R-:W-:Y:S01]  /*fce0*/  UIADD3 UR4, UP0, UR38, 0x370, URZ ;  /* 0x0000037026047890 */ /* 0x000fe2000ff1e03f */
[----:B------:R-:W-:Y:S01]  /*fcf0*/  IMAD R9, R4, 0xc000, R17 ;  /* 0x0000c00004097824 */ /* 0x000fe200078e0211 */
[----:B------:R-:W-:Y:S01]  /*fd00*/  PLOP3.LUT P0, PT, PT, PT, PT, 0x80, 0x0 ;  /* 0x000000000000781c */ /* 0x000fe20003f0f070 */
[----:B--2---:R-:W-:Y:S01]  /*fd10*/  VIADD R3, R3, 0x34830 ;  /* 0x0003483003037836 */ /* 0x004fe20000000000 */
[----:B------:R-:W-:Y:S01]  /*fd20*/  R2UR UR10, R12 ;  /* 0x000000000c0a72ca */ /* 0x000fe200000e0000 */
[----:B------:R-:W-:Y:S01]  /*fd30*/  IMAD.SHL.U32 R2, R7, 0x80, RZ ;  /* 0x0000008007027824 */ /* 0x000fe200078e00ff */
[----:B------:R-:W-:Y:S01]  /*fd40*/  UIADD3.X UR5, URZ, UR39, URZ, UP0, !UPT ;  /* 0x000000273f057290 */ /* 0x000fe200087fe43f */
[----:B------:R-:W-:Y:S01]  /*fd50*/  VIADD R10, R9, 0x1c400 ;  /* 0x0001c400090a7836 */ /* 0x000fe20000000000 */
[----:B------:R-:W-:Y:S01]  /*fd60*/  UMOV UR6, 0x0 ;  /* 0x0000000000067882 */ /* 0x000fe20000000000 */
[----:B------:R-:W-:-:S10]  /*fd70*/  UMOV UR7, 0x14f00000 ;  /* 0x14f0000000077882 */ /* 0x000fd40000000000 */
.L_x_2336:
        /* <DEDUP_REMOVED lines=16> */
.L_x_2337:
        /* <DEDUP_REMOVED lines=15> */
.L_x_2338:
        /* <DEDUP_REMOVED lines=16> */
.L_x_2416:
[----:B------:R-:W-:Y:S05]  /*10070*/  BSYNC B2 ;  /* 0x0000000000027941 */ /* 0x000fea0003800000 */
.L_x_2339:
[----:B------:R-:W-:Y:S01]  /*10080*/  BSSY B2, `(.L_x_2341) ;  /* 0x000000b000027945 */ /* 0x000fe20003800000 */
[----:B------:R-:W-:Y:S01]  /*10090*/  IMAD.MOV.U32 R10, RZ, RZ, 0x0 ;  /* 0x00000000ff0a7424 */ /* 0x000fe200078e00ff */
[----:B------:R-:W-:Y:S02]  /*100a0*/  MOV R11, 0x14f00000 ;  /* 0x14f00000000b7802 */ /* 0x000fe40000000f00 */
        /* <DEDUP_REMOVED lines=8> */
.L_x_2342:
[----:B------:R-:W-:Y:S05]  /*10130*/  BSYNC B2 ;  /* 0x0000000000027941 */ /* 0x000fea0003800000 */
.L_x_2341:
[----:B------:R-:W-:Y:S01]  /*10140*/  R2UR UR10, R12 ;  /* 0x000000000c0a72ca */ /* 0x000fe200000e0000 */
[----:B------:R-:W-:Y:S01]  /*10150*/  IMAD R18, R18, 0x8000, R17 ;  /* 0x0000800012127824 */ /* 0x000fe200078e0211 */
[----:B------:R-:W-:Y:S01]  /*10160*/  R2UR UR6, R10 ;  /* 0x000000000a0672ca */ /* 0x000fe200000e0000 */
[----:B------:R-:W-:Y:S01]  /*10170*/  UIADD3 UR4, UP0, UR38, 0x470, URZ ;  /* 0x0000047026047890 */ /* 0x000fe2000ff1e03f */
[----:B------:R-:W-:Y:S01]  /*10180*/  R2UR UR7, R11 ;  /* 0x000000000b0772ca */ /* 0x000fe200000e0000 */
[----:B0-----:R-:W-:Y:S01]  /*10190*/  IMAD.SHL.U32 R3, R19, 0x80, RZ ;  /* 0x0000008013037824 */ /* 0x001fe200078e00ff */
[----:B------:R-:W-:Y:S01]  /*101a0*/  PLOP3.LUT P0, PT, PT, PT, PT, 0x80, 0x0 ;  /* 0x000000000000781c */ /* 0x000fe20003f0f070 */
[----:B------:R-:W-:Y:S01]  /*101b0*/  VIADD R2, R2, 0x50 ;  /* 0x0000005002027836 */ /* 0x000fe20000000000 */
[----:B------:R-:W-:Y:S01]  /*101c0*/  UIADD3.X UR5, URZ, UR39, URZ, UP0, !UPT ;  /* 0x000000273f057290 */ /* 0x000fe200087fe43f */
[----:B------:R-:W-:-:S11]  /*101d0*/  VIADD R9, R18, 0x400 ;  /* 0x0000040012097836 */ /* 0x000fd60000000000 */
.L_x_2343:
        /* <DEDUP_REMOVED lines=15> */
.L_x_2344:
        /* <DEDUP_REMOVED lines=12> */
.L_x_2330:
[----:B------:R-:W-:Y:S05]  /*10390*/  BSYNC B1 ;  /* 0x0000000000017941 */ /* 0x000fea0003800000 */
.L_x_2329:
        /* <DEDUP_REMOVED lines=8> */
[----:B------:R1:W-:Y:S02]  /*10420*/  STL [R1+0x4], R10 ;  /* 0x0000040a01007387 */ /* 0x0003e40000100800 */
[----:B------:R-:W-:Y:S05]  /*10430*/  @!P1 BRA `(.L_x_2346) ;  /* 0x0000000800609947 */ /* 0x000fea0003800000 */
[----:B------:R-:W2:Y:S01]  /*10440*/  LDL R3, [R1+0x10] ;  /* 0x0000100001037983 */ /* 0x000ea20000100800 */
[----:B------:R-:W-:Y:S01]  /*10450*/  VIADD R7, R0, 0xffffffff ;  /* 0xffffffff00077836 */ /* 0x000fe20000000000 */
[----:B--2---:R-:W-:-:S13]  /*10460*/  ISETP.NE.AND P1, PT, R3, RZ, PT ;  /* 0x000000ff0300720c */ /* 0x004fda0003f25270 */
[----:B------:R-:W-:Y:S05]  /*10470*/  @!P1 BRA `(.L_x_2347) ;  /* 0x0000000000549947 */ /* 0x000fea0003800000 */
[----:B------:R-:W2:Y:S01]  /*10480*/  LDL R12, [R1+0x8] ;  /* 0x00000800010c7983 */ /* 0x000ea20000100800 */
[----:B0-----:R-:W0:Y:S01]  /*10490*/  LDC R9, c[0x0][0x43c] ;  /* 0x00010f00ff097b82 */ /* 0x001e220000000800 */
[----:B------:R-:W-:Y:S02]  /*104a0*/  ULDC.64 UR4, c[0x0][0x428] ;  /* 0x00010a0000047ab9 */ /* 0x000fe40000000a00 */
[----:B------:R-:W3:Y:S01]  /*104b0*/  LDL R11, [R1] ;  /* 0x00000000010b7983 */ /* 0x000ee20000100800 */
        /* <DEDUP_REMOVED lines=17> */
.L_x_2347:
[----:B------:R-:W-:Y:S01]  /*105d0*/  LEA R2, R18, R17, 0x3 ;  /* 0x0000001112027211 */ /* 0x000fe200078e18ff */
[----:B------:R-:W-:Y:S01]  /*105e0*/  BSSY B2, `(.L_x_2348) ;  /* 0x0000004000027945 */ /* 0x000fe20003800000 */
[----:B------:R-:W-:-:S04]  /*105f0*/  SHF.L.U32 R3, R10, 0x1f, RZ ;  /* 0x0000001f0a037819 */ /* 0x000fc800000006ff */
[----:B------:R-:W3:Y:S02]  /*10600*/  SYNCS.PHASECHK.TRANS64.TRYWAIT P0, [R2+URZ+0x34840], R3 ;  /* 0x03484003020075a7 */ /* 0x000ee4000800017f */
[----:B---3--:R-:W-:Y:S05]  /*10610*/  @!P0 BRA `(.L_x_2349) ;  /* 0x0000002000e08947 */ /* 0x008fea0003800000 */
.L_x_2417:
[----:B------:R-:W-:Y:S05]  /*10620*/  BSYNC B2 ;  /* 0x0000000000027941 */ /* 0x000fea0003800000 */
.L_x_2348:
[----:B0-2---:R-:W0:Y:S01]  /*10630*/  S2R R9, SR_TID.X ;  /* 0x0000000000097919 */ /* 0x005e220000002100 */
[----:B------:R-:W-:Y:S01]  /*10640*/  BSSY B2, `(.L_x_2350) ;  /* 0x000000b000027945 */ /* 0x000fe20003800000 */
[----:B0-----:R-:W-:-:S04]  /*10650*/  LOP3.LUT R9, R9, 0x7f, RZ, 0xc0, !PT ;  /* 0x0000007f09097812 */ /* 0x001fc800078ec0ff */
[----:B------:R-:W-:-:S13]  /*10660*/  ISETP.NE.AND P1, PT, R9, RZ, PT ;  /* 0x000000ff0900720c */ /* 0x000fda0003f25270 */
[----:B------:R-:W-:Y:S05]  /*10670*/  @P1 BRA `(.L_x_2351) ;  /* 0x00000000001c1947 */ /* 0x000fea0003800000 */
[----:B------:R-:W0:Y:S01]  /*10680*/  S2R R9, SR_TID.X ;  /* 0x0000000000097919 */ /* 0x000e220000002100 */
[----:B---3--:R-:W-:-:S04]  /*10690*/  IMAD.MOV.U32 R3, RZ, RZ, 0xc000 ;  /* 0x0000c000ff037424 */ /* 0x008fc800078e00ff */
[----:B------:R2:W-:Y:S01]  /*106a0*/  SYNCS.ARRIVE.TRANS64 RZ, [R2+URZ+0x34830], R3 ;  /* 0x0348300302ff79a7 */ /* 0x0005e2000800003f */
[----:B0-----:R-:W-:-:S04]  /*106b0*/  LOP3.LUT R9, R9, 0x1f, RZ, 0xc0, !PT ;  /* 0x0000001f09097812 */ /* 0x001fc800078ec0ff */
[----:B------:R-:W-:-:S13]  /*106c0*/  ISETP.NE.AND P0, PT, R9, RZ, PT ;  /* 0x000000ff0900720c */ /* 0x000fda0003f05270 */
[----:B--2---:R-:W-:Y:S05]  /*106d0*/  @!P0 BRA `(.L_x_2351) ;  /* 0x0000000000048947 */ /* 0x004fea0003800000 */
[----:B------:R-:W-:Y:S01]  /*106e0*/  BPT.TRAP 0x1 ;  /* 0x000000040000795c */ /* 0x000fe20000300000 */
.L_x_2351:
[----:B------:R-:W-:Y:S05]  /*106f0*/  BSYNC B2 ;  /* 0x0000000000027941 */ /* 0x000fea0003800000 */
.L_x_2350:
[----:B------:R-:W-:Y:S01]  /*10700*/  IMAD.MOV.U32 R12, RZ, RZ, RZ ;  /* 0x000000ffff0c7224 */ /* 0x000fe200078e00ff */
[----:B------:R-:W-:Y:S01]  /*10710*/  UIADD3 UR4, UP0, UR38, 0x370, URZ ;  /* 0x0000037026047890 */ /* 0x000fe2000ff1e03f */
[C---:B---3--:R-:W-:Y:S01]  /*10720*/  IMAD R3, R18.reuse, 0x8, R6 ;  /* 0x0000000812037824 */ /* 0x048fe200078e0206 */
[----:B------:R-:W-:Y:S01]  /*10730*/  PLOP3.LUT P0, PT, PT, PT, PT, 0x80, 0x0 ;  /* 0x000000000000781c */ /* 0x000fe20003f0f070 */
[----:B------:R-:W-:Y:S01]  /*10740*/  IMAD R9, R18, 0xc000, R17 ;  /* 0x0000c00012097824 */ /* 0x000fe200078e0211 */
[----:B------:R-:W-:Y:S01]  /*10750*/  R2UR UR10, R12 ;  /* 0x000000000c0a72ca */ /* 0x000fe200000e0000 */
[----:B------:R-:W-:Y:S01]  /*10760*/  VIADD R3, R3, 0x30 ;  /* 0x0000003003037836 */ /* 0x000fe20000000000 */
[----:B------:R-:W-:Y:S01]  /*10770*/  UIADD3.X UR5, URZ, UR39, URZ, UP0, !UPT ;  /* 0x000000273f057290 */ /* 0x000fe200087fe43f */
[----:B------:R-:W-:Y:S01]  /*10780*/  IMAD.SHL.U32 R2, R7, 0x80, RZ ;  /* 0x0000008007027824 */ /* 0x000fe200078e00ff */
[----:B------:R-:W-:Y:S01]  /*10790*/  UMOV UR6, 0x0 ;  /* 0x0000000000067882 */ /* 0x000fe20000000000 */
[----:B-1----:R-:W-:Y:S01]  /*107a0*/  VIADD R10, R9, 0x1c400 ;  /* 0x0001c400090a7836 */ /* 0x002fe20000000000 */
[----:B------:R-:W-:-:S09]  /*107b0*/  UMOV UR7, 0x14f00000 ;  /* 0x14f0000000077882 */ /* 0x000fd20000000000 */
.L_x_2352:
        /* <DEDUP_REMOVED lines=16> */
.L_x_2353:
        /* <DEDUP_REMOVED lines=15> */
.L_x_2354:
        /* <DEDUP_REMOVED lines=15> */
.L_x_2418:
[----:B------:R-:W-:Y:S05]  /*10aa0*/  BSYNC B2 ;  /* 0x0000000000027941 */ /* 0x000fea0003800000 */
.L_x_2355:
        /* <DEDUP_REMOVED lines=11> */
.L_x_2358:
[----:B------:R-:W-:Y:S05]  /*10b60*/  BSYNC B2 ;  /* 0x0000000000027941 */ /* 0x000fea0003800000 */
.L_x_2357:
[----:B------:R-:W-:Y:S01]  /*10b70*/  R2UR UR10, R12 ;  /* 0x000000000c0a72ca */ /* 0x000fe200000e0000 */
[----:B------:R-:W-:Y:S01]  /*10b80*/  UIADD3 UR4, UP0, UR38, 0x470, URZ ;  /* 0x0000047026047890 */ /* 0x000fe2000ff1e03f */
[----:B------:R-:W-:Y:S01]  /*10b90*/  R2UR UR6, R10 ;  /* 0x000000000a0672ca */ /* 0x000fe200000e0000 */
[----:B------:R-:W-:Y:S01]  /*10ba0*/  IMAD.SHL.U32 R3, R19, 0x80, RZ ;  /* 0x0000008013037824 */ /* 0x000fe200078e00ff */
[----:B------:R-:W-:Y:S01]  /*10bb0*/  R2UR UR7, R11 ;  /* 0x000000000b0772ca */ /* 0x000fe200000e0000 */
[----:B0-----:R-:W-:Y:S01]  /*10bc0*/  VIADD R2, R2, 0x50 ;  /* 0x0000005002027836 */ /* 0x001fe20000000000 */
[----:B------:R-:W-:Y:S01]  /*10bd0*/  LEA R4, R4, R17, 0xf ;  /* 0x0000001104047211 */ /* 0x000fe200078e78ff */
[----:B------:R-:W-:Y:S01]  /*10be0*/  UIADD3.X UR5, URZ, UR39, URZ, UP0, !UPT ;  /* 0x000000273f057290 */ /* 0x000fe200087fe43f */
[----:B------:R-:W-:-:S03]  /*10bf0*/  PLOP3.LUT P0, PT, PT, PT, PT, 0x80, 0x0 ;  /* 0x000000000000781c */ /* 0x000fc60003f0f070 */
[----:B------:R-:W-:-:S10]  /*10c00*/  VIADD R5, R4, 0x400 ;  /* 0x0000040004057836 */ /* 0x000fd40000000000 */
.L_x_2359:
        /* <DEDUP_REMOVED lines=15> */
.L_x_2360:
        /* <DEDUP_REMOVED lines=12> */
.L_x_2346:
[----:B------:R-:W-:Y:S05]  /*10dc0*/  BSYNC B1 ;  /* 0x0000000000017941 */ /* 0x000fea0003800000 */
.L_x_2345:
[C---:B------:R-:W-:Y:S01]  /*10dd0*/  ISETP.GT.AND P0, PT, R0.reuse, 0x1, PT ;  /* 0x000000010000780c */ /* 0x040fe20003f04270 */
[----:B------:R-:W-:-:S12]  /*10de0*/  VIADD R0, R0, 0xfffffffe ;  /* 0xfffffffe00007836 */ /* 0x000fd80000000000 */
[----:B------:R-:W-:Y:S05]  /*10df0*/  @P0 BRA `(.L_x_2361) ;  /* 0xffffffe800d80947 */ /* 0x000fea000383ffff */
.L_x_2328:
[----:B------:R-:W-:Y:S05]  /*10e00*/  BSYNC B0 ;  /* 0x0000000000007941 */ /* 0x000fea0003800000 */
.L_x_2310:
[----:B0-----:R-:W0:Y:S01]  /*10e10*/  S2R R0, SR_TID.X ;  /* 0x0000000000007919 */ /* 0x001e220000002100 */
[----:B------:R-:W-:Y:S01]  /*10e20*/  BSSY B0, `(.L_x_2362) ;  /* 0x0000012000007945 */ /* 0x000fe20003800000 */
[----:B0-----:R-:W-:-:S04]  /*10e30*/  LOP3.LUT R6, R0, 0x7f, RZ, 0xc0, !PT ;  /* 0x0000007f00067812 */ /* 0x001fc800078ec0ff */
[----:B------:R-:W-:-:S13]  /*10e40*/  ISETP.NE.AND P1, PT, R6, RZ, PT ;  /* 0x000000ff0600720c */ /* 0x000fda0003f25270 */
[----:B------:R-:W-:Y:S05]  /*10e50*/  @P1 BRA `(.L_x_2363) ;  /* 0x0000000000381947 */ /* 0x000fea0003800000 */
[----:B------:R-:W0:Y:S01]  /*10e60*/  S2R R3, SR_LANEID ;  /* 0x0000000000037919 */ /* 0x000e220000000000 */
[----:B------:R-:W-:Y:S01]  /*10e70*/  VOTEU.ANY UR4, UPT, PT ;  /* 0x0000000000047886 */ /* 0x000fe200038e0100 */
[----:B------:R-:W2:Y:S01]  /*10e80*/  LDC.64 R4, c[0x0][0xc80] ;  /* 0x00032000ff047b82 */ /* 0x000ea20000000a00 */
[----:B------:R-:W0:Y:S01]  /*10e90*/  FLO.U32 R0, UR4 ;  /* 0x0000000400007d00 */ /* 0x000e2200080e0000 */
[----:B------:R-:W-:-:S07]  /*10ea0*/  ULDC.64 UR6, c[0x0][0x208] ;  /* 0x0000820000067ab9 */ /* 0x000fce0000000a00 */
[----:B------:R-:W2:Y:S01]  /*10eb0*/  POPC R2, UR4 ;  /* 0x0000000400027d09 */ /* 0x000ea20008000000 */
[----:B0-----:R-:W-:-:S13]  /*10ec0*/  ISETP.EQ.U32.AND P0, PT, R0, R3, PT ;  /* 0x000000030000720c */ /* 0x001fda0003f02070 */
[----:B--2---:R-:W2:Y:S01]  /*10ed0*/  @P0 ATOMG.E.ADD.STRONG.GPU PT, R5, desc[UR6][R4.64], R2 ;  /* 0x00000002040509a8 */ /* 0x004ea200081ee1c6 */
[----:B------:R-:W0:Y:S02]  /*10ee0*/  S2R R3, SR_LTMASK ;  /* 0x0000000000037919 */ /* 0x000e240000003900 */
[----:B0-----:R-:W-:-:S06]  /*10ef0*/  LOP3.LUT R3, R3, UR4, RZ, 0xc0, !PT ;  /* 0x0000000403037c12 */ /* 0x001fcc000f8ec0ff */
[----:B------:R-:W0:Y:S01]  /*10f00*/  POPC R3, R3 ;  /* 0x0000000300037309 */ /* 0x000e220000000000 */
[----:B--2---:R-:W0:Y:S02]  /*10f10*/  SHFL.IDX PT, R0, R5, R0, 0x1f ;  /* 0x00001f0005007589 */ /* 0x004e2400000e0000 */
[----:B0-----:R-:W-:-:S05]  /*10f20*/  IADD3 R0, R0, UR43, R3 ;  /* 0x0000002b00007c10 */ /* 0x001fca000fffe003 */
[----:B------:R0:W-:Y:S02]  /*10f30*/  STL [R1+0x18], R0 ;  /* 0x0000180001007387 */ /* 0x0001e40000100800 */
.L_x_2363:
[----:B------:R-:W-:Y:S05]  /*10f40*/  BSYNC B0 ;  /* 0x0000000000007941 */ /* 0x000fea0003800000 */
.L_x_2362:
[----:B0-----:R-:W2:Y:S01]  /*10f50*/  LDL.LU R0, [R1+0xc] ;  /* 0x00000c0001007983 */ /* 0x001ea20000300800 */
[----:B------:R-:W-:Y:S01]  /*10f60*/  BSSY B0, `(.L_x_2364) ;  /* 0x0000038000007945 */ /* 0x000fe20003800000 */
[----:B--2---:R-:W-:-:S13]  /*10f70*/  ISETP.NE.AND P0, PT, R0, RZ, PT ;  /* 0x000000ff0000720c */ /* 0x004fda0003f05270 */
        /* <DEDUP_REMOVED lines=8> */
.L_x_2419:
[----:B------:R-:W-:Y:S05]  /*11000*/  BSYNC B1 ;  /* 0x0000000000017941 */ /* 0x000fea0003800000 */
.L_x_2366:
        /* <DEDUP_REMOVED lines=9> */
.L_x_2369:
[----:B------:R-:W-:Y:S05]  /*110a0*/  BSYNC B1 ;  /* 0x0000000000017941 */ /* 0x000fea0003800000 */
.L_x_2368:
[----:B------:R-:W-:Y:S01]  /*110b0*/  IMAD R2, R18, 0x8000, R17 ;  /* 0x0000800012027824 */ /* 0x000fe200078e0211 */
[----:B------:R-:W-:Y:S01]  /*110c0*/  UIADD3 UR4, UP0, UR38, 0x470, URZ ;  /* 0x0000047026047890 */ /* 0x000fe2000ff1e03f */
[----:B------:R-:W-:Y:S01]  /*110d0*/  IMAD.SHL.U32 R19, R19, 0x80, RZ ;  /* 0x0000008013137824 */ /* 0x000fe200078e00ff */
[----:B------:R-:W-:Y:S01]  /*110e0*/  PLOP3.LUT P0, PT, PT, PT, PT, 0x80, 0x0 ;  /* 0x000000000000781c */ /* 0x000fe20003f0f070 */
[----:B0-----:R-:W-:Y:S01]  /*110f0*/  VIADD R0, R0, 0x34850 ;  /* 0x0003485000007836 */ /* 0x001fe20000000000 */
[----:B------:R-:W-:Y:S01]  /*11100*/  UIADD3.X UR5, URZ, UR39, URZ, UP0, !UPT ;  /* 0x000000273f057290 */ /* 0x000fe200087fe43f */
[----:B------:R-:W-:Y:S01]  /*11110*/  VIADD R3, R2, 0x400 ;  /* 0x0000040002037836 */ /* 0x000fe20000000000 */
[----:B------:R-:W-:Y:S01]  /*11120*/  UMOV UR6, 0x0 ;  /* 0x0000000000067882 */ /* 0x000fe20000000000 */
[----:B------:R-:W-:Y:S01]  /*11130*/  UMOV UR7, 0x14f00000 ;  /* 0x14f0000000077882 */ /* 0x000fe20000000000 */
[----:B------:R-:W-:-:S08]  /*11140*/  UMOV UR10, URZ ;  /* 0x0000003f000a7c82 */ /* 0x000fd00008000000 */
.L_x_2370:
        /* <DEDUP_REMOVED lines=15> */
.L_x_2371:
        /* <DEDUP_REMOVED lines=10> */
.L_x_2365:
[----:B------:R-:W-:Y:S05]  /*112e0*/  BSYNC B0 ;  /* 0x0000000000007941 */ /* 0x000fea0003800000 */
.L_x_2364:
[----:B------:R-:W2:Y:S01]  /*112f0*/  LDL.LU R3, [R1+0x4] ;  /* 0x0000040001037983 */ /* 0x000ea20000300800 */
[----:B------:R-:W-:-:S05]  /*11300*/  VIADD R18, R18, 0x1 ;  /* 0x0000000112127836 */ /* 0x000fca0000000000 */
[----:B------:R-:W-:-:S04]  /*11310*/  ISETP.NE.AND P0, PT, R18, 0x2, PT ;  /* 0x000000021200780c */ /* 0x000fc80003f05270 */
[----:B------:R-:W-:Y:S02]  /*11320*/  SEL R0, RZ, 0x1, P0 ;  /* 0x00000001ff007807 */ /* 0x000fe40000000000 */
[----:B------:R-:W-:Y:S02]  /*11330*/  SEL R18, R18, RZ, P0 ;  /* 0x000000ff12127207 */ /* 0x000fe40000000000 */
[----:B--2---:R-:W-:-:S05]  /*11340*/  LOP3.LUT R3, R3, R0, RZ, 0x3c, !PT ;  /* 0x0000000003037212 */ /* 0x004fca00078e3cff */
[----:B------:R2:W-:Y:S02]  /*11350*/  STL [R1+0x4], R3 ;  /* 0x0000040301007387 */ /* 0x0005e40000100800 */
.L_x_2290:
[----:B------:R-:W-:Y:S05]  /*11360*/  BSYNC B7 ;  /* 0x0000000000077941 */ /* 0x000fea0003800000 */
.L_x_2288:
[----:B0-----:R-:W3:Y:S04]  /*11370*/  LDL R0, [R1+0x20] ;  /* 0x0000200001007983 */ /* 0x001ee80000100800 */
[----:B------:R0:W5:Y:S01]  /*11380*/  LDL R2, [R1+0x18] ;  /* 0x0000180001027983 */ /* 0x0001620000100800 */
[----:B---3--:R-:W-:-:S13]  /*11390*/  ISETP.NE.AND P0, PT, R0, RZ, PT ;  /* 0x000000ff0000720c */ /* 0x008fda0003f05270 */
[----:B0-----:R-:W-:Y:S05]  /*113a0*/  @!P0 BRA `(.L_x_2372) ;  /* 0x0000000000288947 */ /* 0x001fea0003800000 */
[----:B------:R-:W-:Y:S05]  /*113b0*/  WARPSYNC.ALL ;  /* 0x0000000000007948 */ /* 0x000fea0003800000 */
[----:B------:R-:W0:Y:S08]  /*113c0*/  S2UR UR5, SR_CgaCtaId ;  /* 0x00000000000579c3 */ /* 0x000e300000008800 */
[----:B------:R-:W-:Y:S06]  /*113d0*/  BAR.SYNC.DEFER_BLOCKING 0x5, 0x180 ;  /* 0x0146000000007b1d */ /* 0x000fec0000010000 */
[----:B------:R-:W-:-:S02]  /*113e0*/  UMOV UR4, 0x400 ;  /* 0x0000040000047882 */ /* 0x000fc40000000000 */
[----:B0-----:R-:W-:-:S06]  /*113f0*/  ULEA UR4, UR5, UR4, 0x18 ;  /* 0x0000000405047291 */ /* 0x001fcc000f8ec03f */
[----:B------:R-:W-:-:S05]  /*11400*/  IMAD.U32 R17, RZ, RZ, UR4 ;  /* 0x00000004ff117e24 */ /* 0x000fca000f8e00ff */
[----:B-----5:R-:W0:Y:S04]  /*11410*/  LDS R2, [R17+0x348d0] ;  /* 0x0348d00011027984 */ /* 0x020e280000000800 */
[----:B0-----:R0:W-:Y:S01]  /*11420*/  STL [R1+0x18], R2 ;  /* 0x0000180201007387 */ /* 0x0011e20000100800 */
[----:B------:R-:W-:Y:S06]  /*11430*/  BAR.ARV 0x4, 0x180 ;  /* 0x0106000000007b1d */ /* 0x000fec0000002000 */
[----:B------:R-:W-:Y:S05]  /*11440*/  BRA `(.L_x_2373) ;  /* 0x00000000002c7947 */ /* 0x000fea0003800000 */
.L_x_2372:
[----:B------:R-:W-:-:S03]  /*11450*/  UMOV UR4, 0xffffffff ;  /* 0xffffffff00047882 */ /* 0x000fc60000000000 */
[----:B------:R-:W-:Y:S05]  /*11460*/  BRA.DIV UR4, `(.L_x_2374) ;  /* 0x0000001604887947 */ /* 0x000fea000b800000 */
[----:B-----5:R0:W3:Y:S02]  /*11470*/  SHFL.IDX PT, R14, R2, RZ, 0x1f ;  /* 0x00001fff020e7589 */ /* 0x0200e400000e0000 */
.L_x_2422:
[----:B--2---:R-:W2:Y:S01]  /*11480*/  @!P1 S2R R3, SR_CgaCtaId ;  /* 0x0000000000039919 */ /* 0x004ea20000008800 */
[----:B------:R-:W-:Y:S05]  /*11490*/  WARPSYNC.ALL ;  /* 0x0000000000007948 */ /* 0x000fea0003800000 */
[----:B------:R-:W-:Y:S01]  /*114a0*/  BAR.SYNC.DEFER_BLOCKING 0x4, 0x180 ;  /* 0x0106000000007b1d */ /* 0x000fe20000010000 */
[----:B------:R-:W-:-:S05]  /*114b0*/  @!P1 MOV R0, 0x400 ;  /* 0x0000040000009802 */ /* 0x000fca0000000f00 */
[----:B---3--:R3:W-:Y:S01]  /*114c0*/  STL [R1+0x18], R14 ;  /* 0x0000180e01007387 */ /* 0x0087e20000100800 */
[----:B--2---:R-:W-:-:S05]  /*114d0*/  @!P1 LEA R17, R3, R0, 0x18 ;  /* 0x0000000003119211 */ /* 0x004fca00078ec0ff */
[----:B------:R3:W-:Y:S01]  /*114e0*/  @!P1 STS [R17+0x348d0], R2 ;  /* 0x0348d00211009388 */ /* 0x0007e20000000800 */
[----:B------:R-:W-:Y:S06]  /*114f0*/  BAR.ARV 0x5, 0x180 ;  /* 0x0146000000007b1d */ /* 0x000fec0000002000 */
.L_x_2373:
[----:B------:R-:W4:Y:S01]  /*11500*/  LDL R0, [R1+0x18] ;  /* 0x0000180001007983 */ /* 0x000f220000100800 */
[----:B------:R-:W-:Y:S02]  /*11510*/  ULDC UR4, c[0x0][0xc38] ;  /* 0x00030e0000047ab9 */ /* 0x000fe40000000800 */
[----:B----4-:R-:W-:-:S13]  /*11520*/  ISETP.GE.AND P0, PT, R0, UR4, PT ;  /* 0x0000000400007c0c */ /* 0x010fda000bf06270 */
[----:B------:R-:W-:Y:S05]  /*11530*/  @!P0 BRA `(.L_x_2375) ;  /* 0xffffffbc000c8947 */ /* 0x000fea000383ffff */
.L_x_2285:
[----:B-1----:R-:W4:Y:S01]  /*11540*/  LDL.LU R0, [R1+0x1c] ;  /* 0x00001c0001007983 */ /* 0x002f220000300800 */
[----:B------:R-:W-:Y:S01]  /*11550*/  BSSY B0, `(.L_x_2376) ;  /* 0x000000b000007945 */ /* 0x000fe20003800000 */
[----:B------:R-:W1:Y:S01]  /*11560*/  S2R R5, SR_CgaCtaId ;  /* 0x0000000000057919 */ /* 0x000e620000008800 */
[----:B----4-:R-:W-:-:S05]  /*11570*/  VIADD R0, R0, 0x1 ;  /* 0x0000000100007836 */ /* 0x010fca0000000000 */
[----:B0--3--:R-:W-:-:S04]  /*11580*/  LEA.HI R2, R0, R0, RZ, 0x1 ;  /* 0x0000000000027211 */ /* 0x009fc800078f08ff */
[----:B--2---:R-:W-:-:S05]  /*11590*/  LOP3.LUT R3, R2, 0xfffffffe, RZ, 0xc0, !PT ;  /* 0xfffffffe02037812 */ /* 0x004fca00078ec0ff */
[----:B------:R-:W-:Y:S01]  /*115a0*/  IMAD.IADD R3, R0, 0x1, -R3 ;  /* 0x0000000100037824 */ /* 0x000fe200078e0a03 */
[----:B------:R-:W-:-:S04]  /*115b0*/  MOV R0, 0x400 ;  /* 0x0000040000007802 */ /* 0x000fc80000000f00 */
[----:B-1----:R-:W-:Y:S02]  /*115c0*/  LEA R0, R5, R0, 0x18 ;  /* 0x0000000005007211 */ /* 0x002fe400078ec0ff */
[----:B------:R-:W-:-:S04]  /*115d0*/  SHF.L.U32 R3, R3, 0x1f, RZ ;  /* 0x0000001f03037819 */ /* 0x000fc800000006ff */
[----:B------:R-:W0:Y:S02]  /*115e0*/  SYNCS.PHASECHK.TRANS64.TRYWAIT P0, [R0+URZ+0x34820], R3 ;  /* 0x03482003000075a7 */ /* 0x000e24000800017f */
[----:B0-----:R-:W-:Y:S05]  /*115f0*/  @!P0 BRA `(.L_x_2377) ;  /* 0x00000014004c8947 */ /* 0x001fea0003800000 */
.L_x_2423:
[----:B------:R-:W-:Y:S05]  /*11600*/  BSYNC B0 ;  /* 0x0000000000007941 */ /* 0x000fea0003800000 */
.L_x_2376:
[----:B------:R-:W-:-:S03]  /*11610*/  UMOV UR4, 0xffffffff ;  /* 0xffffffff00047882 */ /* 0x000fc60000000000 */
[----:B------:R-:W-:Y:S05]  /*11620*/  BRA.DIV UR4, `(.L_x_2378) ;  /* 0x0000001604547947 */ /* 0x000fea000b800000 */
[----:B------:R-:W1:Y:S02]  /*11630*/  S2R R2, SR_TID.X ;  /* 0x0000000000027919 */ /* 0x000e640000002100 */
[----:B-1----:R-:W-:-:S04]  /*11640*/  SHF.R.U32.HI R2, RZ, 0x5, R2 ;  /* 0x00000005ff027819 */ /* 0x002fc80000011602 */
[----:B------:R-:W-:-:S05]  /*11650*/  LOP3.LUT R2, R2, 0x3, RZ, 0xc0, !PT ;  /* 0x0000000302027812 */ /* 0x000fca00078ec0ff */
[----:B------:R1:W2:Y:S02]  /*11660*/  SHFL.IDX PT, R14, R2, RZ, 0x1f ;  /* 0x00001fff020e7589 */ /* 0x0002a400000e0000 */
.L_x_2426:
[----:B--2---:R-:W-:Y:S01]  /*11670*/  ISETP.NE.AND P0, PT, R14, RZ, PT ;  /* 0x000000ff0e00720c */ /* 0x004fe20003f05270 */
[----:B------:R-:W-:-:S12]  /*11680*/  BSSY B0, `(.L_x_2379) ;  /* 0x0000027000007945 */ /* 0x000fd80003800000 */
[----:B------:R-:W-:Y:S05]  /*11690*/  @P0 BRA `(.L_x_2380) ;  /* 0x0000000000940947 */ /* 0x000fea0003800000 */
[----:B------:R-:W-:-:S03]  /*116a0*/  UMOV UR4, 0xffffffff ;  /* 0xffffffff00047882 */ /* 0x000fc60000000000 */
[----:B------:R-:W-:Y:S05]  /*116b0*/  BRA.DIV UR4, `(.L_x_2381) ;  /* 0x0000001604647947 */ /* 0x000fea000b800000 */
[----:B------:R-:W-:-:S13]  /*116c0*/  ELECT P6, URZ, PT ;  /* 0x00000000003f782f */ /* 0x000fda00038c0000 */
.L_x_2429:
        /* <DEDUP_REMOVED lines=8> */
.L_x_2382:
        /* <DEDUP_REMOVED lines=13> */
.L_x_2430:
[----:B------:R-:W1:Y:S02]  /*11820*/  SYNCS.PHASECHK.TRANS64.TRYWAIT P0, [R3+URZ], R2 ;  /* 0x00000002030075a7 */ /* 0x000e64000800017f */
[----:B-1----:R-:W-:Y:S05]  /*11830*/  @!P0 BRA `(.L_x_2384) ;  /* 0x0000001400388947 */ /* 0x002fea0003800000 */
.L_x_2431:
[----:B------:R-:W-:Y:S05]  /*11840*/  @!P2 BRA `(.L_x_2385) ;  /* 0x000000000004a947 */ /* 0x000fea0003800000 */
[----:B------:R-:W-:Y:S01]  /*11850*/  BPT.TRAP 0x1 ;  /* 0x000000040000795c */ /* 0x000fe20000300000 */
.L_x_2385:
[----:B-1----:R-:W-:-:S04]  /*11860*/  VIADD R3, R0, 0x34860 ;  /* 0x0003486000037836 */ /* 0x002fc80000000000 */
[----:B------:R-:W-:-:S04]  /*11870*/  IMAD R18, R18, 0x8, R3 ;  /* 0x0000000812127824 */ /* 0x000fc800078e0203 */
[----:B------:R-:W1:Y:S02]  /*11880*/  SYNCS.PHASECHK.TRANS64.TRYWAIT P0, [R18+URZ], R5 ;  /* 0x00000005120075a7 */ /* 0x000e64000800017f */
[----:B-1----:R-:W-:Y:S05]  /*11890*/  @!P0 BRA `(.L_x_2386) ;  /* 0x0000001400348947 */ /* 0x002fea0003800000 */
.L_x_2432:
[----:B------:R-:W-:-:S07]  /*118a0*/  IMAD R3, R4, 0x8, R3 ;  /* 0x0000000804037824 */ /* 0x000fce00078e0203 */
.L_x_2387:
[----:B--2---:R2:W3:Y:S02]  /*118b0*/  SYNCS.PHASECHK.TRANS64.TRYWAIT P0, [R3+URZ], R2 ;  /* 0x00000002030075a7 */ /* 0x0044e4000800017f */
[----:B---3--:R-:W-:Y:S05]  /*118c0*/  @!P0 NANOSLEEP.SYNCS 0x989680 ;  /* 0x009896800000895d */ /* 0x008fea0003900000 */
[----:B------:R-:W3:Y:S02]  /*118d0*/  @!P0 SYNCS.PHASECHK.TRANS64 P0, [R3+URZ], R2 ;  /* 0x00000002030085a7 */ /* 0x000ee4000800007f */
[----:B---3--:R-:W-:Y:S05]  /*118e0*/  @!P0 BRA `(.L_x_2387) ;  /* 0xfffffffc00f08947 */ /* 0x008fea000383ffff */
.L_x_2380:
[----:B------:R-:W-:Y:S05]  /*118f0*/  BSYNC B0 ;  /* 0x0000000000007941 */ /* 0x000fea0003800000 */
.L_x_2379:
[----:B------:R-:W-:Y:S05]  /*11900*/  EXIT ;  /* 0x000000000000794d */ /* 0x000fea0003800000 */
.L_x_2238:
[----:B0-----:R-:W-:-:S04]  /*11910*/  IMAD.U32 R3, RZ, RZ, UR38 ;  /* 0x00000026ff037e24 */ /* 0x001fc8000f8e00ff */
[----:B------:R0:W1:Y:S03]  /*11920*/  SYNCS.PHASECHK.TRANS64.TRYWAIT P1, [R3+URZ+0x34800], R0 ;  /* 0x03480000030075a7 */ /* 0x000066000802017f */
[----:B-1----:R-:W-:Y:S05]  /*11930*/  @!P1 NANOSLEEP.SYNCS 0x989680 ;  /* 0x009896800000995d */ /* 0x002fea0003900000 */
[----:B------:R-:W1:Y:S02]  /*11940*/  @!P1 SYNCS.PHASECHK.TRANS64 P1, [R3+URZ+0x34800], R0 ;  /* 0x03480000030095a7 */ /* 0x000e64000802007f */
[----:B-1----:R-:W-:Y:S05]  /*11950*/  @!P1 BRA `(.L_x_2238) ;  /* 0xfffffffc00ec9947 */ /* 0x002fea000383ffff */
[----:B------:R-:W-:Y:S05]  /*11960*/  BRA `(.L_x_2388) ;  /* 0xfffffefc00787947 */ /* 0x000fea000383ffff */
.L_x_2242:
[----:B-1----:R1:W2:Y:S02]  /*11970*/  SYNCS.PHASECHK.TRANS64.TRYWAIT P2, [R0+URZ+0x34830], R3 ;  /* 0x03483003000075a7 */ /* 0x0022a4000804017f */
[----:B--2---:R-:W-:Y:S05]  /*11980*/  @!P2 NANOSLEEP.SYNCS 0x989680 ;  /* 0x009896800000a95d */ /* 0x004fea0003900000 */
[----:B------:R-:W2:Y:S02]  /*11990*/  @!P2 SYNCS.PHASECHK.TRANS64 P2, [R0+URZ+0x34830], R3 ;  /* 0x034830030000a5a7 */ /* 0x000ea4000804007f */
[----:B--2---:R-:W-:Y:S05]  /*119a0*/  @!P2 BRA `(.L_x_2242) ;  /* 0xfffffffc00f0a947 */ /* 0x004fea000383ffff */
[----:B------:R-:W-:Y:S05]  /*119b0*/  BRA `(.L_x_2241) ;  /* 0xfffffefc009c7947 */ /* 0x000fea000383ffff */
.L_x_2247:
[----:B-1----:R-:W-:-:S04]  /*119c0*/  MOV R10, UR8 ;  /* 0x00000008000a7c02 */ /* 0x002fc80008000f00 */
[----:B------:R1:W2:Y:S03]  /*119d0*/  SYNCS.PHASECHK.TRANS64.TRYWAIT P3, [R10+URZ+0x34830], R5 ;  /* 0x034830050a0075a7 */ /* 0x0002a6000806017f */
[----:B--2---:R-:W-:Y:S05]  /*119e0*/  @!P3 NANOSLEEP.SYNCS 0x989680 ;  /* 0x009896800000b95d */ /* 0x004fea0003900000 */
[----:B------:R-:W2:Y:S02]  /*119f0*/  @!P3 SYNCS.PHASECHK.TRANS64 P3, [R10+URZ+0x34830], R5 ;  /* 0x034830050a00b5a7 */ /* 0x000ea4000806007f */
[----:B--2---:R-:W-:Y:S05]  /*11a00*/  @!P3 BRA `(.L_x_2247) ;  /* 0xfffffffc00ecb947 */ /* 0x004fea000383ffff */
[----:B------:R-:W-:Y:S05]  /*11a10*/  BRA `(.L_x_2246) ;  /* 0xffffff2c00607947 */ /* 0x000fea000383ffff */
.L_x_2251:
[----:B01----:R-:W-:-:S04]  /*11a20*/  IMAD.U32 R5, RZ, RZ, UR9 ;  /* 0x00000009ff057e24 */ /* 0x003fc8000f8e00ff */
[----:B------:R0:W1:Y:S03]  /*11a30*/  SYNCS.PHASECHK.TRANS64.TRYWAIT P3, [R5+URZ+0x34850], R0 ;  /* 0x03485000050075a7 */ /* 0x000066000806017f */
[----:B-1----:R-:W-:Y:S05]  /*11a40*/  @!P3 NANOSLEEP.SYNCS 0x989680 ;  /* 0x009896800000b95d */ /* 0x002fea0003900000 */
[----:B------:R-:W1:Y:S02]  /*11a50*/  @!P3 SYNCS.PHASECHK.TRANS64 P3, [R5+URZ+0x34850], R0 ;  /* 0x034850000500b5a7 */ /* 0x000e64000806007f */
[----:B-1----:R-:W-:Y:S05]  /*11a60*/  @!P3 BRA `(.L_x_2251) ;  /* 0xfffffffc00ecb947 */ /* 0x002fea000383ffff */
[----:B------:R-:W-:Y:S05]  /*11a70*/  BRA `(.L_x_2250) ;  /* 0xffffff3400a07947 */ /* 0x000fea000383ffff */
.L_x_2257:
[----:B-1----:R-:W-:-:S04]  /*11a80*/  IMAD.U32 R10, RZ, RZ, UR8 ;  /* 0x00000008ff0a7e24 */ /* 0x002fc8000f8e00ff */
[----:B------:R1:W2:Y:S03]  /*11a90*/  SYNCS.PHASECHK.TRANS64.TRYWAIT P2, [R10+URZ+0x34830], R5 ;  /* 0x034830050a0075a7 */ /* 0x0002a6000804017f */
[----:B--2---:R-:W-:Y:S05]  /*11aa0*/  @!P2 NANOSLEEP.SYNCS 0x989680 ;  /* 0x009896800000a95d */ /* 0x004fea0003900000 */
[----:B------:R-:W2:Y:S02]  /*11ab0*/  @!P2 SYNCS.PHASECHK.TRANS64 P2, [R10+URZ+0x34830], R5 ;  /* 0x034830050a00a5a7 */ /* 0x000ea4000804007f */
[----:B--2---:R-:W-:Y:S05]  /*11ac0*/  @!P2 BRA `(.L_x_2257) ;  /* 0xfffffffc00eca947 */ /* 0x004fea000383ffff */
[----:B------:R-:W-:Y:S05]  /*11ad0*/  BRA `(.L_x_2256) ;  /* 0xffffff5c00f47947 */ /* 0x000fea000383ffff */
.L_x_2261:
[----:B01----:R-:W-:-:S04]  /*11ae0*/  IMAD.U32 R5, RZ, RZ, UR8 ;  /* 0x00000008ff057e24 */ /* 0x003fc8000f8e00ff */
[----:B------:R0:W1:Y:S03]  /*11af0*/  SYNCS.PHASECHK.TRANS64.TRYWAIT P2, [R5+URZ+0x34850], R0 ;  /* 0x03485000050075a7 */ /* 0x000066000804017f */
[----:B-1----:R-:W-:Y:S05]  /*11b00*/  @!P2 NANOSLEEP.SYNCS 0x989680 ;  /* 0x009896800000a95d */ /* 0x002fea0003900000 */
[----:B------:R-:W1:Y:S02]  /*11b10*/  @!P2 SYNCS.PHASECHK.TRANS64 P2, [R5+URZ+0x34850], R0 ;  /* 0x034850000500a5a7 */ /* 0x000e64000804007f */
[----:B-1----:R-:W-:Y:S05]  /*11b20*/  @!P2 BRA `(.L_x_2261) ;  /* 0xfffffffc00eca947 */ /* 0x002fea000383ffff */
[----:B------:R-:W-:Y:S05]  /*11b30*/  BRA `(.L_x_2260) ;  /* 0xffffff6800347947 */ /* 0x000fea000383ffff */
.L_x_2266:
[----:B-1----:R-:W-:-:S04]  /*11b40*/  IMAD.U32 R7, RZ, RZ, UR5 ;  /* 0x00000005ff077e24 */ /* 0x002fc8000f8e00ff */
[----:B------:R1:W2:Y:S03]  /*11b50*/  SYNCS.PHASECHK.TRANS64.TRYWAIT P0, [R7+URZ+0x34850], R0 ;  /* 0x03485000070075a7 */ /* 0x0002a6000800017f */
[----:B--2---:R-:W-:Y:S05]  /*11b60*/  @!P0 NANOSLEEP.SYNCS 0x989680 ;  /* 0x009896800000895d */ /* 0x004fea0003900000 */
[----:B------:R-:W2:Y:S02]  /*11b70*/  @!P0 SYNCS.PHASECHK.TRANS64 P0, [R7+URZ+0x34850], R0 ;  /* 0x03485000070085a7 */ /* 0x000ea4000800007f */
[----:B--2---:R-:W-:Y:S05]  /*11b80*/  @!P0 BRA `(.L_x_2266) ;  /* 0xfffffffc00ec8947 */ /* 0x004fea000383ffff */
[----:B------:R-:W-:Y:S05]  /*11b90*/  BRA `(.L_x_2265) ;  /* 0xffffff8c000c7947 */ /* 0x000fea000383ffff */
.L_x_2296:
[----:B------:R-:W-:Y:S02]  /*11ba0*/  IMAD.MOV.U32 R13, RZ, RZ, R0 ;  /* 0x000000ffff0d7224 */ /* 0x000fe400078e0000 */
[----:B------:R-:W-:Y:S02]  /*11bb0*/  IMAD.MOV.U32 R12, RZ, RZ, RZ ;  /* 0x000000ffff0c7224 */ /* 0x000fe400078e00ff */
[----:B------:R-:W-:Y:S02]  /*11bc0*/  IMAD.MOV.U32 R11, RZ, RZ, 0x1f ;  /* 0x0000001fff0b7424 */ /* 0x000fe400078e00ff */
[----:B------:R-:W-:-:S07]  /*11bd0*/  IMAD.MOV.U32 R15, RZ, RZ, -0x1 ;  /* 0xffffffffff0f7424 */ /* 0x000fce00078e00ff */
[----:B0-----:R-:W-:Y:S05]  /*11be0*/  WARPSYNC.COLLECTIVE R15, `(.L_x_2389) ;  /* 0x000000000f087348 */ /* 0x001fea0003c00000 */
[----:B------:R1:W2:Y:S02]  /*11bf0*/  SHFL.IDX P6, R14, R13, R12, R11 ;  /* 0x0000000c0d0e7389 */ /* 0x0002a400000c000b */
[----:B012---:R-:W-:Y:S01]  /*11c00*/  ENDCOLLECTIVE ;  /* 0x000000000000791b */ /* 0x007fe20003800000 */
.L_x_2389:
[----:B------:R-:W-:Y:S05]  /*11c10*/  BRA `(.L_x_2390) ;  /* 0xffffffc000207947 */ /* 0x000fea000383ffff */
.L_x_2298:
[----:B------:R-:W-:Y:S01]  /*11c20*/  BSSY B0, `(.L_x_2391) ;  /* 0x0000006000007945 */ /* 0x000fe20003800000 */
[----:B------:R-:W-:-:S07]  /*11c30*/  IMAD.MOV.U32 R15, RZ, RZ, -0x1 ;  /* 0xffffffffff0f7424 */ /* 0x000fce00078e00ff */
[----:B01----:R-:W-:Y:S05]  /*11c40*/  WARPSYNC.COLLECTIVE R15, `(.L_x_2392) ;  /* 0x000000000f0c7348 */ /* 0x003fea0003c00000 */
[----:B------:R-:W-:Y:S02]  /*11c50*/  ELECT P6, UR62, PT ;  /* 0x00000000003e782f */ /* 0x000fe400038c0000 */
[----:B------:R-:W-:Y:S01]  /*11c60*/  MOV R14, UR62 ;  /* 0x0000003e000e7c02 */ /* 0x000fe20008000f00 */
[----:B01----:R-:W-:Y:S10]  /*11c70*/  ENDCOLLECTIVE ;  /* 0x000000000000791b */ /* 0x003ff40003800000 */
.L_x_2392:
[----:B------:R-:W-:Y:S05]  /*11c80*/  BSYNC B0 ;  /* 0x0000000000007941 */ /* 0x000fea0003800000 */
.L_x_2391:
[----:B------:R-:W-:Y:S05]  /*11c90*/  BRA `(.L_x_2393) ;  /* 0xffffffc000207947 */ /* 0x000fea000383ffff */
.L_x_2300:
[----:B-1----:R1:W2:Y:S02]  /*11ca0*/  SYNCS.PHASECHK.TRANS64.TRYWAIT P0, [R0+URZ+0x34840], R2 ;  /* 0x03484002000075a7 */ /* 0x0022a4000800017f */
[----:B--2---:R-:W-:Y:S05]  /*11cb0*/  @!P0 NANOSLEEP.SYNCS 0x989680 ;  /* 0x009896800000895d */ /* 0x004fea0003900000 */
[----:B------:R-:W2:Y:S02]  /*11cc0*/  @!P0 SYNCS.PHASECHK.TRANS64 P0, [R0+URZ+0x34840], R2 ;  /* 0x03484002000085a7 */ /* 0x000ea4000800007f */
[----:B--2---:R-:W-:Y:S05]  /*11cd0*/  @!P0 BRA `(.L_x_2300) ;  /* 0xfffffffc00f08947 */ /* 0x004fea000383ffff */
[----:B------:R-:W-:Y:S05]  /*11ce0*/  BRA `(.L_x_2394) ;  /* 0xffffffc000747947 */ /* 0x000fea000383ffff */
.L_x_2304:
[----:B------:R-:W-:Y:S02]  /*11cf0*/  IMAD.MOV.U32 R13, RZ, RZ, R4 ;  /* 0x000000ffff0d7224 */ /* 0x000fe400078e0004 */
[----:B------:R-:W-:Y:S02]  /*11d00*/  IMAD.MOV.U32 R12, RZ, RZ, RZ ;  /* 0x000000ffff0c7224 */ /* 0x000fe400078e00ff */
[----:B------:R-:W-:Y:S02]  /*11d10*/  IMAD.MOV.U32 R11, RZ, RZ, 0x181f ;  /* 0x0000181fff0b7424 */ /* 0x000fe400078e00ff */
[----:B------:R-:W-:Y:S02]  /*11d20*/  IMAD.MOV.U32 R15, RZ, RZ, -0x1 ;  /* 0xffffffffff0f7424 */ /* 0x000fe400078e00ff */
[----:B------:R-:W-:-:S07]  /*11d30*/  IMAD.U32 R2, RZ, RZ, UR42 ;  /* 0x0000002aff027e24 */ /* 0x000fce000f8e00ff */
[----:B-----5:R-:W-:Y:S05]  /*11d40*/  WARPSYNC.COLLECTIVE R15, `(.L_x_2395) ;  /* 0x000000000f087348 */ /* 0x020fea0003c00000 */
[----:B------:R0:W1:Y:S02]  /*11d50*/  SHFL.IDX P6, R14, R13, R12, R11 ;  /* 0x0000000c0d0e7389 */ /* 0x00006400000c000b */
[----:B01---5:R-:W-:Y:S01]  /*11d60*/  ENDCOLLECTIVE ;  /* 0x000000000000791b */ /* 0x023fe20003800000 */
.L_x_2395:
[----:B------:R-:W-:Y:S02]  /*11d70*/  IMAD R2, R2, 0x80, R10 ;  /* 0x0000008002027824 */ /* 0x000fe400078e020a */
[----:B------:R-:W-:Y:S01]  /*11d80*/  IMAD.MOV.U32 R13, RZ, RZ, R0 ;  /* 0x000000ffff0d7224 */ /* 0x000fe200078e0000 */
[----:B------:R-:W-:-:S07]  /*11d90*/  MOV R5, R14 ;  /* 0x0000000e00057202 */ /* 0x000fce0000000f00 */
[----:B------:R-:W-:Y:S05]  /*11da0*/  WARPSYNC.COLLECTIVE R15, `(.L_x_2396) ;  /* 0x000000000f087348 */ /* 0x000fea0003c00000 */
[----:B------:R0:W1:Y:S02]  /*11db0*/  SHFL.IDX P6, R14, R13, R12, R11 ;  /* 0x0000000c0d0e7389 */ /* 0x00006400000c000b */
[----:B01----:R-:W-:Y:S01]  /*11dc0*/  ENDCOLLECTIVE ;  /* 0x000000000000791b */ /* 0x003fe20003800000 */
.L_x_2396:
        /* <DEDUP_REMOVED lines=8> */
[----:B------:R-:W-:-:S04]  /*11e50*/  @!P4 IMAD.X R5, RZ, RZ, R5, P3 ;  /* 0x000000ffff05c224 */ /* 0x000fc800018e0605 */
        /* <DEDUP_REMOVED lines=12> */
.L_x_2397:
[----:B------:R-:W-:Y:S02]  /*11f20*/  IMAD.MOV.U32 R13, RZ, RZ, R0 ;  /* 0x000000ffff0d7224 */ /* 0x000fe400078e0000 */
[----:B------:R-:W-:-:S07]  /*11f30*/  IMAD.MOV.U32 R5, RZ, RZ, R14 ;  /* 0x000000ffff057224 */ /* 0x000fce00078e000e */
[----:B------:R-:W-:Y:S05]  /*11f40*/  WARPSYNC.COLLECTIVE R15, `(.L_x_2398) ;  /* 0x000000000f087348 */ /* 0x000fea0003c00000 */
[----:B------:R0:W1:Y:S02]  /*11f50*/  SHFL.IDX P6, R14, R13, R12, R11 ;  /* 0x0000000c0d0e7389 */ /* 0x00006400000c000b */
[----:B01----:R-:W-:Y:S01]  /*11f60*/  ENDCOLLECTIVE ;  /* 0x000000000000791b */ /* 0x003fe20003800000 */
.L_x_2398:
[----:B------:R-:W-:Y:S01]  /*11f70*/  ULDC.64 UR4, c[0x0][0x208] ;  /* 0x0000820000047ab9 */ /* 0x000fe20000000a00 */
[----:B------:R-:W-:Y:S02]  /*11f80*/  IMAD.MOV.U32 R13, RZ, RZ, R4 ;  /* 0x000000ffff0d7224 */ /* 0x000fe400078e0004 */
[----:B------:R-:W-:Y:S02]  /*11f90*/  IMAD.MOV.U32 R12, RZ, RZ, 0x2 ;  /* 0x00000002ff0c7424 */ /* 0x000fe400078e00ff */
[----:B------:R-:W-:-:S05]  /*11fa0*/  IMAD.MOV.U32 R6, RZ, RZ, R14 ;  /* 0x000000ffff067224 */ /* 0x000fca00078e000e */
[----:B------:R-:W-:-:S05]  /*11fb0*/  @!P4 LEA R6, P3, R9, R6, 0x1 ;  /* 0x000000060906c211 */ /* 0x000fca00078608ff */
[----:B------:R-:W-:-:S05]  /*11fc0*/  @!P4 IMAD.X R5, RZ, RZ, R5, P3 ;  /* 0x000000ffff05c224 */ /* 0x000fca00018e0605 */
[----:B------:R-:W-:Y:S01]  /*11fd0*/  @!P4 MOV R7, R5 ;  /* 0x000000050007c202 */ /* 0x000fe20000000f00 */
[----:B------:R-:W-:-:S04]  /*11fe0*/  VIADD R5, R2, 0x20 ;  /* 0x0000002002057836 */ /* 0x000fc80000000000 */
        /* <DEDUP_REMOVED lines=10> */
.L_x_2399:
[----:B------:R-:W-:Y:S02]  /*12090*/  IMAD.MOV.U32 R13, RZ, RZ, R0 ;  /* 0x000000ffff0d7224 */ /* 0x000fe400078e0000 */
[----:B------:R-:W-:-:S07]  /*120a0*/  IMAD.MOV.U32 R5, RZ, RZ, R14 ;  /* 0x000000ffff057224 */ /* 0x000fce00078e000e */
[----:B------:R-:W-:Y:S05]  /*120b0*/  WARPSYNC.COLLECTIVE R15, `(.L_x_2400) ;  /* 0x000000000f087348 */ /* 0x000fea0003c00000 */
[----:B------:R0:W1:Y:S02]  /*120c0*/  SHFL.IDX P6, R14, R13, R12, R11 ;  /* 0x0000000c0d0e7389 */ /* 0x00006400000c000b */
[----:B01----:R-:W-:Y:S01]  /*120d0*/  ENDCOLLECTIVE ;  /* 0x000000000000791b */ /* 0x003fe20003800000 */
.L_x_2400:
[----:B------:R-:W-:Y:S01]  /*120e0*/  ULDC.64 UR4, c[0x0][0x208] ;  /* 0x0000820000047ab9 */ /* 0x000fe20000000a00 */
[----:B------:R-:W-:Y:S02]  /*120f0*/  IMAD.MOV.U32 R13, RZ, RZ, R4 ;  /* 0x000000ffff0d7224 */ /* 0x000fe400078e0004 */
[----:B------:R-:W-:Y:S02]  /*12100*/  IMAD.MOV.U32 R12, RZ, RZ, 0x3 ;  /* 0x00000003ff0c7424 */ /* 0x000fe400078e00ff */
[----:B------:R-:W-:-:S05]  /*12110*/  IMAD.MOV.U32 R6, RZ, RZ, R14 ;  /* 0x000000ffff067224 */ /* 0x000fca00078e000e */
        /* <DEDUP_REMOVED lines=14> */
.L_x_2401:
[----:B------:R-:W-:Y:S02]  /*12200*/  IMAD.MOV.U32 R13, RZ, RZ, R0 ;  /* 0x000000ffff0d7224 */ /* 0x000fe400078e0000 */
[----:B------:R-:W-:-:S07]  /*12210*/  IMAD.MOV.U32 R5, RZ, RZ, R14 ;  /* 0x000000ffff057224 */ /* 0x000fce00078e000e */
[----:B------:R-:W-:Y:S05]  /*12220*/  WARPSYNC.COLLECTIVE R15, `(.L_x_2402) ;  /* 0x000000000f087348 */ /* 0x000fea0003c00000 */
[----:B------:R0:W1:Y:S02]  /*12230*/  SHFL.IDX P6, R14, R13, R12, R11 ;  /* 0x0000000c0d0e7389 */ /* 0x00006400000c000b */
[----:B01----:R-:W-:Y:S01]  /*12240*/  ENDCOLLECTIVE ;  /* 0x000000000000791b */ /* 0x003fe20003800000 */
.L_x_2402:
[----:B------:R-:W-:Y:S01]  /*12250*/  ULDC.64 UR4, c[0x0][0x208] ;  /* 0x0000820000047ab9 */ /* 0x000fe20000000a00 */
[----:B------:R-:W-:Y:S02]  /*12260*/  IMAD.MOV.U32 R13, RZ, RZ, R4 ;  /* 0x000000ffff0d7224 */ /* 0x000fe400078e0004 */
[----:B------:R-:W-:Y:S01]  /*12270*/  IMAD.MOV.U32 R12, RZ, RZ, 0x4 ;  /* 0x00000004ff0c7424 */ /* 0x000fe200078e00ff */
[----:B------:R-:W-:-:S04]  /*12280*/  MOV R6, R14 ;  /* 0x0000000e00067202 */ /* 0x000fc80000000f00 */
        /* <DEDUP_REMOVED lines=14> */
.L_x_2403:
[----:B------:R-:W-:Y:S02]  /*12370*/  IMAD.MOV.U32 R13, RZ, RZ, R0 ;  /* 0x000000ffff0d7224 */ /* 0x000fe400078e0000 */
[----:B------:R-:W-:-:S07]  /*12380*/  IMAD.MOV.U32 R5, RZ, RZ, R14 ;  /* 0x000000ffff057224 */ /* 0x000fce00078e000e */
[----:B------:R-:W-:Y:S05]  /*12390*/  WARPSYNC.COLLECTIVE R15, `(.L_x_2404) ;  /* 0x000000000f087348 */ /* 0x000fea0003c00000 */
[----:B------:R0:W1:Y:S02]  /*123a0*/  SHFL.IDX P6, R14, R13, R12, R11 ;  /* 0x0000000c0d0e7389 */ /* 0x00006400000c000b */
[----:B01----:R-:W-:Y:S01]  /*123b0*/  ENDCOLLECTIVE ;  /* 0x000000000000791b */ /* 0x003fe20003800000 */
.L_x_2404:
        /* <DEDUP_REMOVED lines=18> */
.L_x_2405:
[----:B------:R-:W-:Y:S01]  /*124e0*/  IMAD.MOV.U32 R13, RZ, RZ, R0 ;  /* 0x000000ffff0d7224 */ /* 0x000fe200078e0000 */
[----:B------:R-:W-:-:S07]  /*124f0*/  MOV R5, R14 ;  /* 0x0000000e00057202 */ /* 0x000fce0000000f00 */
[----:B------:R-:W-:Y:S05]  /*12500*/  WARPSYNC.COLLECTIVE R15, `(.L_x_2406) ;  /* 0x000000000f087348 */ /* 0x000fea0003c00000 */
[----:B------:R0:W1:Y:S02]  /*12510*/  SHFL.IDX P6, R14, R13, R12, R11 ;  /* 0x0000000c0d0e7389 */ /* 0x00006400000c000b */
[----:B01----:R-:W-:Y:S01]  /*12520*/  ENDCOLLECTIVE ;  /* 0x000000000000791b */ /* 0x003fe20003800000 */
.L_x_2406:
        /* <DEDUP_REMOVED lines=18> */
.L_x_2407:
[----:B------:R-:W-:Y:S02]  /*12650*/  IMAD.MOV.U32 R13, RZ, RZ, R0 ;  /* 0x000000ffff0d7224 */ /* 0x000fe400078e0000 */
[----:B------:R-:W-:-:S07]  /*12660*/  IMAD.MOV.U32 R5, RZ, RZ, R14 ;  /* 0x000000ffff057224 */ /* 0x000fce00078e000e */
[----:B------:R-:W-:Y:S05]  /*12670*/  WARPSYNC.COLLECTIVE R15, `(.L_x_2408) ;  /* 0x000000000f087348 */ /* 0x000fea0003c00000 */
[----:B------:R0:W1:Y:S02]  /*12680*/  SHFL.IDX P6, R14, R13, R12, R11 ;  /* 0x0000000c0d0e7389 */ /* 0x00006400000c000b */
[----:B01----:R-:W-:Y:S01]  /*12690*/  ENDCOLLECTIVE ;  /* 0x000000000000791b */ /* 0x003fe20003800000 */
.L_x_2408:
[----:B------:R-:W-:Y:S01]  /*126a0*/  ULDC.64 UR4, c[0x0][0x208] ;  /* 0x0000820000047ab9 */ /* 0x000fe20000000a00 */
[----:B------:R-:W-:Y:S01]  /*126b0*/  IMAD.MOV.U32 R13, RZ, RZ, R4 ;  /* 0x000000ffff0d7224 */ /* 0x000fe200078e0004 */
[----:B------:R-:W-:Y:S01]  /*126c0*/  MOV R12, 0x7 ;  /* 0x00000007000c7802 */ /* 0x000fe20000000f00 */
[----:B------:R-:W-:-:S05]  /*126d0*/  IMAD.MOV.U32 R6, RZ, RZ, R14 ;  /* 0x000000ffff067224 */ /* 0x000fca00078e000e */
[----:B------:R-:W-:-:S05]  /*126e0*/  @!P4 LEA R6, P3, R9, R6, 0x1 ;  /* 0x000000060906c211 */ /* 0x000fca00078608ff */
[----:B------:R-:W-:-:S04]  /*126f0*/  @!P4 IMAD.X R5, RZ, RZ, R5, P3 ;  /* 0x000000ffff05c224 */ /* 0x000fc800018e0605 */
        /* <DEDUP_REMOVED lines=10> */
.L_x_2409:
[----:B------:R-:W-:Y:S02]  /*127a0*/  IMAD.MOV.U32 R13, RZ, RZ, R0 ;  /* 0x000000ffff0d7224 */ /* 0x000fe400078e0000 */
[----:B------:R-:W-:-:S07]  /*127b0*/  IMAD.MOV.U32 R4, RZ, RZ, R14 ;  /* 0x000000ffff047224 */ /* 0x000fce00078e000e */
[----:B------:R-:W-:Y:S05]  /*127c0*/  WARPSYNC.COLLECTIVE R15, `(.L_x_2410) ;  /* 0x000000000f087348 */ /* 0x000fea0003c00000 */
[----:B------:R0:W1:Y:S02]  /*127d0*/  SHFL.IDX P6, R14, R13, R12, R11 ;  /* 0x0000000c0d0e7389 */ /* 0x00006400000c000b */
[----:B01----:R-:W-:Y:S01]  /*127e0*/  ENDCOLLECTIVE ;  /* 0x000000000000791b */ /* 0x003fe20003800000 */
.L_x_2410:
[----:B------:R-:W-:Y:S01]  /*127f0*/  IMAD.MOV.U32 R0, RZ, RZ, R14 ;  /* 0x000000ffff007224 */ /* 0x000fe200078e000e */
[----:B------:R-:W-:Y:S06]  /*12800*/  BRA `(.L_x_2411) ;  /* 0xffffffc000ec7947 */ /* 0x000fec000383ffff */
.L_x_2309:
[----:B0-----:R0:W1:Y:S02]  /*12810*/  SYNCS.PHASECHK.TRANS64.TRYWAIT P0, [R17+URZ+0x34820], R0 ;  /* 0x03482000110075a7 */ /* 0x001064000800017f */
[----:B-1----:R-:W-:Y:S05]  /*12820*/  @!P0 NANOSLEEP.SYNCS 0x989680 ;  /* 0x009896800000895d */ /* 0x002fea0003900000 */
[----:B------:R-:W1:Y:S02]  /*12830*/  @!P0 SYNCS.PHASECHK.TRANS64 P0, [R17+URZ+0x34820], R0 ;  /* 0x03482000110085a7 */ /* 0x000e64000800007f */
[----:B-1----:R-:W-:Y:S05]  /*12840*/  @!P0 BRA `(.L_x_2309) ;  /* 0xfffffffc00f08947 */ /* 0x002fea000383ffff */
[----:B------:R-:W-:Y:S05]  /*12850*/  BRA `(.L_x_2412) ;  /* 0xffffffc400647947 */ /* 0x000fea000383ffff */
.L_x_2316:
[----:B0-----:R0:W1:Y:S02]  /*12860*/  SYNCS.PHASECHK.TRANS64.TRYWAIT P0, [R2+URZ+0x34840], R3 ;  /* 0x03484003020075a7 */ /* 0x001064000800017f */
[----:B-1----:R-:W-:Y:S05]  /*12870*/  @!P0 NANOSLEEP.SYNCS 0x989680 ;  /* 0x009896800000895d */ /* 0x002fea0003900000 */
[----:B------:R-:W1:Y:S02]  /*12880*/  @!P0 SYNCS.PHASECHK.TRANS64 P0, [R2+URZ+0x34840], R3 ;  /* 0x03484003020085a7 */ /* 0x000e64000800007f */
[----:B-1----:R-:W-:Y:S05]  /*12890*/  @!P0 BRA `(.L_x_2316) ;  /* 0xfffffffc00f08947 */ /* 0x002fea000383ffff */
[----:B------:R-:W-:Y:S05]  /*128a0*/  BRA `(.L_x_2413) ;  /* 0xffffffc800207947 */ /* 0x000fea000383ffff */
.L_x_2323:
[----:B0-----:R0:W1:Y:S02]  /*128b0*/  SYNCS.PHASECHK.TRANS64.TRYWAIT P0, [R3+URZ+0x60], R2 ;  /* 0x00006002030075a7 */ /* 0x001064000800017f */
[----:B-1----:R-:W-:Y:S05]  /*128c0*/  @!P0 NANOSLEEP.SYNCS 0x989680 ;  /* 0x009896800000895d */ /* 0x002fea0003900000 */
[----:B------:R-:W1:Y:S02]  /*128d0*/  @!P0 SYNCS.PHASECHK.TRANS64 P0, [R3+URZ+0x60], R2 ;  /* 0x00006002030085a7 */ /* 0x000e64000800007f */
[----:B-1----:R-:W-:Y:S05]  /*128e0*/  @!P0 BRA `(.L_x_2323) ;  /* 0xfffffffc00f08947 */ /* 0x002fea000383ffff */
[----:B------:R-:W-:Y:S05]  /*128f0*/  BRA `(.L_x_2414) ;  /* 0xffffffcc00247947 */ /* 0x000fea000383ffff */
.L_x_2333:
[----:B--2---:R2:W3:Y:S02]  /*12900*/  SYNCS.PHASECHK.TRANS64.TRYWAIT P0, [R3+URZ+0x34840], R2 ;  /* 0x03484002030075a7 */ /* 0x0044e4000800017f */
[----:B---3--:R-:W-:Y:S05]  /*12910*/  @!P0 NANOSLEEP.SYNCS 0x989680 ;  /* 0x009896800000895d */ /* 0x008fea0003900000 */
[----:B------:R-:W3:Y:S02]  /*12920*/  @!P0 SYNCS.PHASECHK.TRANS64 P0, [R3+URZ+0x34840], R2 ;  /* 0x03484002030085a7 */ /* 0x000ee4000800007f */
[----:B---3--:R-:W-:Y:S05]  /*12930*/  @!P0 BRA `(.L_x_2333) ;  /* 0xfffffffc00f08947 */ /* 0x008fea000383ffff */
[----:B------:R-:W-:Y:S05]  /*12940*/  BRA `(.L_x_2415) ;  /* 0xffffffd000a87947 */ /* 0x000fea000383ffff */
.L_x_2340:
[----:B0-----:R0:W1:Y:S02]  /*12950*/  SYNCS.PHASECHK.TRANS64.TRYWAIT P0, [R2+URZ+0x60], R3 ;  /* 0x00006003020075a7 */ /* 0x001064000800017f */
[----:B-1----:R-:W-:Y:S05]  /*12960*/  @!P0 NANOSLEEP.SYNCS 0x989680 ;  /* 0x009896800000895d */ /* 0x002fea0003900000 */
[----:B------:R-:W1:Y:S02]  /*12970*/  @!P0 SYNCS.PHASECHK.TRANS64 P0, [R2+URZ+0x60], R3 ;  /* 0x00006003020085a7 */ /* 0x000e64000800007f */
[----:B-1----:R-:W-:Y:S05]  /*12980*/  @!P0 BRA `(.L_x_2340) ;  /* 0xfffffffc00f08947 */ /* 0x002fea000383ffff */
[----:B------:R-:W-:Y:S05]  /*12990*/  BRA `(.L_x_2416) ;  /* 0xffffffd400b47947 */ /* 0x000fea000383ffff */
.L_x_2349:
[----:B---3--:R3:W4:Y:S02]  /*129a0*/  SYNCS.PHASECHK.TRANS64.TRYWAIT P0, [R2+URZ+0x34840], R3 ;  /* 0x03484003020075a7 */ /* 0x008724000800017f */
[----:B----4-:R-:W-:Y:S05]  /*129b0*/  @!P0 NANOSLEEP.SYNCS 0x989680 ;  /* 0x009896800000895d */ /* 0x010fea0003900000 */
[----:B------:R-:W4:Y:S02]  /*129c0*/  @!P0 SYNCS.PHASECHK.TRANS64 P0, [R2+URZ+0x34840], R3 ;  /* 0x03484003020085a7 */ /* 0x000f24000800007f */
[----:B----4-:R-:W-:Y:S05]  /*129d0*/  @!P0 BRA `(.L_x_2349) ;  /* 0xfffffffc00f08947 */ /* 0x010fea000383ffff */
[----:B------:R-:W-:Y:S05]  /*129e0*/  BRA `(.L_x_2417) ;  /* 0xffffffdc000c7947 */ /* 0x000fea000383ffff */
.L_x_2356:
[----:B0-----:R0:W1:Y:S02]  /*129f0*/  SYNCS.PHASECHK.TRANS64.TRYWAIT P0, [R2+URZ+0x60], R5 ;  /* 0x00006005020075a7 */ /* 0x001064000800017f */
[----:B-1----:R-:W-:Y:S05]  /*12a00*/  @!P0 NANOSLEEP.SYNCS 0x989680 ;  /* 0x009896800000895d */ /* 0x002fea0003900000 */
[----:B------:R-:W1:Y:S02]  /*12a10*/  @!P0 SYNCS.PHASECHK.TRANS64 P0, [R2+URZ+0x60], R5 ;  /* 0x00006005020085a7 */ /* 0x000e64000800007f */
[----:B-1----:R-:W-:Y:S05]  /*12a20*/  @!P0 BRA `(.L_x_2356) ;  /* 0xfffffffc00f08947 */ /* 0x002fea000383ffff */
[----:B------:R-:W-:Y:S05]  /*12a30*/  BRA `(.L_x_2418) ;  /* 0xffffffe000187947 */ /* 0x000fea000383ffff */
.L_x_2367:
[----:B0-----:R0:W2:Y:S02]  /*12a40*/  SYNCS.PHASECHK.TRANS64.TRYWAIT P0, [R0+URZ+0x34860], R3 ;  /* 0x03486003000075a7 */ /* 0x0010a4000800017f */
[----:B--2---:R-:W-:Y:S05]  /*12a50*/  @!P0 NANOSLEEP.SYNCS 0x989680 ;  /* 0x009896800000895d */ /* 0x004fea0003900000 */
[----:B------:R-:W2:Y:S02]  /*12a60*/  @!P0 SYNCS.PHASECHK.TRANS64 P0, [R0+URZ+0x34860], R3 ;  /* 0x03486003000085a7 */ /* 0x000ea4000800007f */
[----:B--2---:R-:W-:Y:S05]  /*12a70*/  @!P0 BRA `(.L_x_2367) ;  /* 0xfffffffc00f08947 */ /* 0x004fea000383ffff */
[----:B------:R-:W-:Y:S05]  /*12a80*/  BRA `(.L_x_2419) ;  /* 0xffffffe4005c7947 */ /* 0x000fea000383ffff */
.L_x_2374:
[----:B------:R-:W-:Y:S01]  /*12a90*/  BSSY B0, `(.L_x_2420) ;  /* 0x0000008000007945 */ /* 0x000fe20003800000 */
[----:B-----5:R-:W-:Y:S02]  /*12aa0*/  IMAD.MOV.U32 R13, RZ, RZ, R2 ;  /* 0x000000ffff0d7224 */ /* 0x020fe400078e0002 */
[----:B------:R-:W-:Y:S02]  /*12ab0*/  IMAD.MOV.U32 R12, RZ, RZ, RZ ;  /* 0x000000ffff0c7224 */ /* 0x000fe400078e00ff */
[----:B------:R-:W-:Y:S02]  /*12ac0*/  IMAD.MOV.U32 R11, RZ, RZ, 0x1f ;  /* 0x0000001fff0b7424 */ /* 0x000fe400078e00ff */
[----:B------:R-:W-:-:S07]  /*12ad0*/  IMAD.MOV.U32 R15, RZ, RZ, -0x1 ;  /* 0xffffffffff0f7424 */ /* 0x000fce00078e00ff */
[----:B-12---:R-:W-:Y:S05]  /*12ae0*/  WARPSYNC.COLLECTIVE R15, `(.L_x_2421) ;  /* 0x000000000f087348 */ /* 0x006fea0003c00000 */
[----:B------:R0:W3:Y:S02]  /*12af0*/  SHFL.IDX P6, R14, R13, R12, R11 ;  /* 0x0000000c0d0e7389 */ /* 0x0000e400000c000b */
[----:B0123--:R-:W-:Y:S01]  /*12b00*/  ENDCOLLECTIVE ;  /* 0x000000000000791b */ /* 0x00ffe20003800000 */
.L_x_2421:
[----:B------:R-:W-:Y:S05]  /*12b10*/  BSYNC B0 ;  /* 0x0000000000007941 */ /* 0x000fea0003800000 */
.L_x_2420:
[----:B------:R-:W-:Y:S05]  /*12b20*/  BRA `(.L_x_2422) ;  /* 0xffffffe800547947 */ /* 0x000fea000383ffff */
.L_x_2377:
[----:B0-----:R0:W1:Y:S02]  /*12b30*/  SYNCS.PHASECHK.TRANS64.TRYWAIT P0, [R0+URZ+0x34820], R3 ;  /* 0x03482003000075a7 */ /* 0x001064000800017f */
[----:B-1----:R-:W-:Y:S05]  /*12b40*/  @!P0 NANOSLEEP.SYNCS 0x989680 ;  /* 0x009896800000895d */ /* 0x002fea0003900000 */
[----:B------:R-:W1:Y:S02]  /*12b50*/  @!P0 SYNCS.PHASECHK.TRANS64 P0, [R0+URZ+0x34820], R3 ;  /* 0x03482003000085a7 */ /* 0x000e64000800007f */
[----:B-1----:R-:W-:Y:S05]  /*12b60*/  @!P0 BRA `(.L_x_2377) ;  /* 0xfffffffc00f08947 */ /* 0x002fea000383ffff */
[----:B------:R-:W-:Y:S05]  /*12b70*/  BRA `(.L_x_2423) ;  /* 0xffffffe800a07947 */ /* 0x000fea000383ffff */
.L_x_2378:
        /* <DEDUP_REMOVED lines=11> */
.L_x_2425:
[----:B------:R-:W-:Y:S05]  /*12c30*/  BSYNC B0 ;  /* 0x0000000000007941 */ /* 0x000fea0003800000 */
.L_x_2424:
[----:B------:R-:W-:Y:S05]  /*12c40*/  BRA `(.L_x_2426) ;  /* 0xffffffe800887947 */ /* 0x000fea000383ffff */
.L_x_2381:
[----:B------:R-:W-:Y:S01]  /*12c50*/  BSSY B1, `(.L_x_2427) ;  /* 0x0000006000017945 */ /* 0x000fe20003800000 */
[----:B------:R-:W-:-:S07]  /*12c60*/  IMAD.MOV.U32 R15, RZ, RZ, -0x1 ;  /* 0xffffffffff0f7424 */ /* 0x000fce00078e00ff */
[----:B01----:R-:W-:Y:S05]  /*12c70*/  WARPSYNC.COLLECTIVE R15, `(.L_x_2428) ;  /* 0x000000000f0c7348 */ /* 0x003fea0003c00000 */
[----:B------:R-:W-:Y:S02]  /*12c80*/  ELECT P6, UR62, PT ;  /* 0x00000000003e782f */ /* 0x000fe400038c0000 */
[----:B------:R-:W-:Y:S01]  /*12c90*/  MOV R14, UR62 ;  /* 0x0000003e000e7c02 */ /* 0x000fe20008000f00 */
[----:B01----:R-:W-:Y:S10]  /*12ca0*/  ENDCOLLECTIVE ;  /* 0x000000000000791b */ /* 0x003ff40003800000 */
.L_x_2428:
[----:B------:R-:W-:Y:S05]  /*12cb0*/  BSYNC B1 ;  /* 0x0000000000017941 */ /* 0x000fea0003800000 */
.L_x_2427:
[----:B------:R-:W-:Y:S05]  /*12cc0*/  BRA `(.L_x_2429) ;  /* 0xffffffe800807947 */ /* 0x000fea000383ffff */
.L_x_2383:
[----:B0-----:R0:W1:Y:S02]  /*12cd0*/  SYNCS.PHASECHK.TRANS64.TRYWAIT P0, [R6+URZ], R5 ;  /* 0x00000005060075a7 */ /* 0x001064000800017f */
[----:B-1----:R-:W-:Y:S05]  /*12ce0*/  @!P0 NANOSLEEP.SYNCS 0x989680 ;  /* 0x009896800000895d */ /* 0x002fea0003900000 */
[----:B------:R-:W1:Y:S02]  /*12cf0*/  @!P0 SYNCS.PHASECHK.TRANS64 P0, [R6+URZ], R5 ;  /* 0x00000005060085a7 */ /* 0x000e64000800007f */
[----:B-1----:R-:W-:Y:S05]  /*12d00*/  @!P0 BRA `(.L_x_2383) ;  /* 0xfffffffc00f08947 */ /* 0x002fea000383ffff */
[----:B------:R-:W-:Y:S05]  /*12d10*/  BRA `(.L_x_2430) ;  /* 0xffffffe800c07947 */ /* 0x000fea000383ffff */
.L_x_2384:
[----:B-1----:R1:W2:Y:S02]  /*12d20*/  SYNCS.PHASECHK.TRANS64.TRYWAIT P0, [R3+URZ], R2 ;  /* 0x00000002030075a7 */ /* 0x0022a4000800017f */
[----:B--2---:R-:W-:Y:S05]  /*12d30*/  @!P0 NANOSLEEP.SYNCS 0x989680 ;  /* 0x009896800000895d */ /* 0x004fea0003900000 */
[----:B------:R-:W2:Y:S02]  /*12d40*/  @!P0 SYNCS.PHASECHK.TRANS64 P0, [R3+URZ], R2 ;  /* 0x00000002030085a7 */ /* 0x000ea4000800007f */
[----:B--2---:R-:W-:Y:S05]  /*12d50*/  @!P0 BRA `(.L_x_2384) ;  /* 0xfffffffc00f08947 */ /* 0x004fea000383ffff */
[----:B------:R-:W-:Y:S05]  /*12d60*/  BRA `(.L_x_2431) ;  /* 0xffffffe800b47947 */ /* 0x000fea000383ffff */
.L_x_2386:
[----:B-1----:R1:W2:Y:S02]  /*12d70*/  SYNCS.PHASECHK.TRANS64.TRYWAIT P0, [R18+URZ], R5 ;  /* 0x00000005120075a7 */ /* 0x0022a4000800017f */
[----:B--2---:R-:W-:Y:S05]  /*12d80*/  @!P0 NANOSLEEP.SYNCS 0x989680 ;  /* 0x009896800000895d */ /* 0x004fea0003900000 */
[----:B------:R-:W2:Y:S02]  /*12d90*/  @!P0 SYNCS.PHASECHK.TRANS64 P0, [R18+URZ], R5 ;  /* 0x00000005120085a7 */ /* 0x000ea4000800007f */
[----:B--2---:R-:W-:Y:S05]  /*12da0*/  @!P0 BRA `(.L_x_2386) ;  /* 0xfffffffc00f08947 */ /* 0x004fea000383ffff */
[----:B------:R-:W-:Y:S05]  /*12db0*/  BRA `(.L_x_2432) ;  /* 0xffffffe800b87947 */ /* 0x000fea000383ffff */
.L_x_2433:
        /* <DEDUP_REMOVED lines=12> */
.L_x_3200:


//--------------------- .text._ZN7cutlass13device_kernelIN5flash11enable_sm90INS1_16FlashAttnFwdSm90INS1_25CollectiveMainloopFwdSm90ILi2EN4cute5tupleIJNS5_1CILi1EEES8_S8_EEENS6_IJNS7_ILi128EEESA_NS7_ILi192EEEEEELi128ENS_10bfloat16_tEfNS_4arch4Sm90ELb1ELb0ELb1ELb1ELb0ELb0ELb0ELb1ELb1ELb1ELb0ELb0EEENS1_21CollectiveEpilogueFwdINS6_IJSA_SA_SA_EEES9_SD_SF_Li256ELb1ELb1ELb0ELb0EEENS1_36VarlenDynamicPersistentTileSchedulerILi128ELi128ELi256ELi128ELb0ELb1ELb1ELb1ELb1ELb1EEEEEEEEEvNT_6ParamsE --------------------------
	.section	.text._ZN7cutlass13device_kernelIN5flash11enable_sm90INS1_16FlashAttnFwdSm90INS1_25CollectiveMainloopFwdSm90ILi2EN4cute5tupleIJNS5_1CILi1EEES8_S8_EEENS6_IJNS7_ILi128EEESA_NS7_ILi192EEEEEELi128ENS_10bfloat16_tEfNS_4arch4Sm90ELb1ELb0ELb1ELb1ELb0ELb0ELb0ELb1ELb1ELb1ELb0ELb0EEENS1_21CollectiveEpilogueFwdINS6_IJSA_SA_SA_EEES9_SD_SF_Li256ELb1ELb1ELb0ELb0EEENS1_36VarlenDynamicPersistentTileSchedulerILi128ELi128ELi256ELi128ELb0ELb1ELb1ELb1ELb1ELb1EEEEEEEEEvNT_6ParamsE,"ax",@progbits
	.align	128
.text._ZN7cutlass13device_kernelIN5flash11enable_sm90INS1_16FlashAttnFwdSm90INS1_25CollectiveMainloopFwdSm90ILi2EN4cute5tupleIJNS5_1CILi1EEES8_S8_EEENS6_IJNS7_ILi128EEESA_NS7_ILi192EEEEEELi128ENS_10bfloat16_tEfNS_4arch4Sm90ELb1ELb0ELb1ELb1ELb0ELb0ELb0ELb1ELb1ELb1ELb0ELb0EEENS1_21CollectiveEpilogueFwdINS6_IJSA_SA_SA_EEES9_SD_SF_Li256ELb1ELb1ELb0ELb0EEENS1_36VarlenDynamicPersistentTileSchedulerILi128ELi128ELi256ELi128ELb0ELb1ELb1ELb1ELb1ELb1EEEEEEEEEvNT_6ParamsE:
        .type           _ZN7cutlass13device_kernelIN5flash11enable_sm90INS1_16FlashAttnFwdSm90INS1_25CollectiveMainloopFwdSm90ILi2EN4cute5tupleIJNS5_1CILi1EEES8_S8_EEENS6_IJNS7_ILi128EEESA_NS7_ILi192EEEEEELi128ENS_10bfloat16_tEfNS_4arch4Sm90ELb1ELb0ELb1ELb1ELb0ELb0ELb0ELb1ELb1ELb1ELb0ELb0EEENS1_21CollectiveEpilogueFwdINS6_IJSA_SA_SA_EEES9_SD_SF_Li256ELb1ELb1ELb0ELb0EEENS1_36VarlenDynamicPersistentTileSchedulerILi128ELi128ELi256ELi128ELb0ELb1ELb1ELb1ELb1ELb1EEEEEEEEEvNT_6ParamsE,@function
        .size           _ZN7cutlass13device_kernelIN5flash11enable_sm90INS1_16FlashAttnFwdSm90INS1_25CollectiveMainloopFwdSm90ILi2EN4cute5tupleIJNS5_1CILi1EEES8_S8_EEENS6_IJNS7_ILi128EEESA_NS7_ILi192EEEEEELi128ENS_10bfloat16_tEfNS_4arch4Sm90ELb1ELb0ELb1ELb1ELb0ELb0ELb0ELb1ELb1ELb1ELb0ELb0EEENS1_21CollectiveEpilogueFwdINS6_IJSA_SA_SA_EEES9_SD_SF_Li256ELb1ELb1ELb0ELb0EEENS1_36VarlenDynamicPersistentTileSchedulerILi128ELi128ELi256ELi128ELb0ELb1ELb1ELb1ELb1ELb1EEEEEEEEEvNT_6ParamsE,(.L_x_3201 - _ZN7cutlass13device_kernelIN5flash11enable_sm90INS1_16FlashAttnFwdSm90INS1_25CollectiveMainloopFwdSm90ILi2EN4cute5tupleIJNS5_1CILi1EEES8_S8_EEENS6_IJNS7_ILi128EEESA_NS7_ILi192EEEEEELi128ENS_10bfloat16_tEfNS_4arch4Sm90ELb1ELb0ELb1ELb1ELb0ELb0ELb0ELb1ELb1ELb1ELb0ELb0EEENS1_21CollectiveEpilogueFwdINS6_IJSA_SA_SA_EEES9_SD_SF_Li256ELb1ELb1ELb0ELb0EEENS1_36VarlenDynamicPersistentTileSchedulerILi128ELi128ELi256ELi128ELb0ELb1ELb1ELb1ELb1ELb1EEEEEEEEEvNT_6ParamsE)
        .other          _ZN7cutlass13device_kernelIN5flash11enable_sm90INS1_16FlashAttnFwdSm90INS1_25CollectiveMainloopFwdSm90ILi2EN4cute5tupleIJNS5_1CILi1EEES8_S8_EEENS6_IJNS7_ILi128EEESA_NS7_ILi192EEEEEELi128ENS_10bfloat16_tEfNS_4arch4Sm90ELb1ELb0ELb1ELb1ELb0ELb0ELb0ELb1ELb1ELb1ELb0ELb0EEENS1_21CollectiveEpilogueFwdINS6_IJSA_SA_SA_EEES9_SD_SF_Li256ELb1ELb1ELb0ELb0EEENS1_36VarlenDynamicPersistentTileSchedulerILi128ELi128ELi256ELi128ELb0ELb1ELb1ELb1ELb1ELb1EEEEEEEEEvNT_6ParamsE,@"STO_CUDA_ENTRY STV_DEFAULT"
_ZN7cutlass13device_kernelIN5flash11enable_sm90INS1_16FlashAttnFwdSm90INS1_25CollectiveMainloopFwdSm90ILi2EN4cute5tupleIJNS5_1CILi1EEES8_S8_EEENS6_IJNS7_ILi128EEESA_NS7_ILi192EEEEEELi128ENS_10bfloat16_tEfNS_4arch4Sm90ELb1ELb0ELb1ELb1ELb0ELb0ELb0ELb1ELb1ELb1ELb0ELb0EEENS1_21CollectiveEpilogueFwdINS6_IJSA_SA_SA_EEES9_SD_SF_Li256ELb1ELb1ELb0ELb0EEENS1_36VarlenDynamicPersistentTileSchedulerILi128ELi128ELi256ELi128ELb0ELb1ELb1ELb1ELb1ELb1EEEEEEEEEvNT_6ParamsE:
        /* <DEDUP_REMOVED lines=17> */
.L_x_2435:
[----:B------:R-:W-:Y:S05]  /*0110*/  BSYNC B0 ;  /* 0x0000000000007941 */ /* 0x000fea0003800000 */
.L_x_2434:
        /* <DEDUP_REMOVED lines=40> */
.L_x_2436:
        /* <DEDUP_REMOVED lines=22> */
.L_x_2437:
        /* <DEDUP_REMOVED lines=18> */
.L_x_2438:
        /* <DEDUP_REMOVED lines=22> */
.L_x_2439:
        /* <DEDUP_REMOVED lines=22> */
.L_x_2440:
        /* <DEDUP_REMOVED lines=8> */
.L_x_2442:
        /* <DEDUP_REMOVED lines=14> */
[----:B------:R-:W2:Y:S01]  /*0a40*/  LDL.LU R12, [R1+0x54] ;  /* 0x00005400010c7983 */ /* 0x000ea20000300800 */
[----:B------:R-:W1:Y:S02]  /*0a50*/  S2R R0, SR_TID.X ;  /* 0x0000000000007919 */ /* 0x000e640000002100 */
[----:B-1----:R-:W-:-:S05]  /*0a60*/  VIADD R198, R0, 0xffffff80 ;  /* 0xffffff8000c67836 */ /* 0x002fca0000000000 */
[----:B------:R-:W-:-:S04]  /*0a70*/  SHF.R.S32.HI R3, RZ, 0x1f, R198 ;  /* 0x0000001fff037819 */ /* 0x000fc800000114c6 */
[CC--:B------:R-:W-:Y:S02]  /*0a80*/  LEA.HI R0, R3.reuse, R198.reuse, RZ, 0x7 ;  /* 0x000000c603007211 */ /* 0x0c0fe400078f38ff */
[----:B0-----:R-:W-:Y:S02]  /*0a90*/  LEA.HI R2, R3, R198, RZ, 0x4 ;  /* 0x000000c603027211 */ /* 0x001fe400078f20ff */
[----:B------:R-:W-:Y:S02]  /*0aa0*/  LOP3.LUT R5, R0, 0xffffff80, RZ, 0xc0, !PT ;  /* 0xffffff8000057812 */ /* 0x000fe400078ec0ff */
[----:B------:R-:W-:-:S03]  /*0ab0*/  SHF.R.S32.HI R7, RZ, 0x4, R2 ;  /* 0x00000004ff077819 */ /* 0x000fc60000011402 */
[----:B------:R-:W-:Y:S01]  /*0ac0*/  IMAD.IADD R192, R198, 0x1, -R5 ;  /* 0x00000001c6c07824 */ /* 0x000fe200078e0a05 */
[C---:B------:R-:W-:Y:S02]  /*0ad0*/  LOP3.LUT R5, R2.reuse, 0x3fffff0, RZ, 0xc0, !PT ;  /* 0x03fffff002057812 */ /* 0x040fe400078ec0ff */
[----:B------:R-:W-:Y:S02]  /*0ae0*/  LEA.HI R2, R2, R7, RZ, 0x1 ;  /* 0x0000000702027211 */ /* 0x000fe400078f08ff */
[----:B------:R-:W-:Y:S02]  /*0af0*/  SHF.R.S32.HI R9, RZ, 0x1f, R192 ;  /* 0x0000001fff097819 */ /* 0x000fe400000114c0 */
[----:B------:R-:W-:Y:S02]  /*0b00*/  LEA.HI R4, R3, R198, RZ, 0x5 ;  /* 0x000000c603047211 */ /* 0x000fe400078f28ff */
[----:B------:R-:W-:Y:S02]  /*0b10*/  LEA.HI R6, R9, R192, RZ, 0x2 ;  /* 0x000000c009067211 */ /* 0x000fe400078f10ff */
[----:B------:R-:W-:-:S02]  /*0b20*/  LOP3.LUT R2, R2, 0x1ffffffe, RZ, 0xc0, !PT ;  /* 0x1ffffffe02027812 */ /* 0x000fc400078ec0ff */
[-C--:B------:R-:W-:Y:S01]  /*0b30*/  LEA.HI R10, R3, R198.reuse, RZ, 0x2 ;  /* 0x000000c6030a7211 */ /* 0x080fe200078f10ff */
[----:B------:R-:W-:Y:S01]  /*0b40*/  IMAD.SHL.U32 R4, R4, 0x20, RZ ;  /* 0x0000002004047824 */ /* 0x000fe200078e00ff */
[----:B------:R-:W-:Y:S01]  /*0b50*/  SHF.R.S32.HI R8, RZ, 0x2, R6 ;  /* 0x00000002ff087819 */ /* 0x000fe20000011406 */
[----:B------:R-:W-:Y:S01]  /*0b60*/  IMAD.IADD R2, R7, 0x1, -R2 ;  /* 0x0000000107027824 */ /* 0x000fe200078e0a02 */
[----:B------:R-:W-:Y:S02]  /*0b70*/  SHF.R.S32.HI R11, RZ, 0x1f, R6 ;  /* 0x0000001fff0b7819 */ /* 0x000fe40000011406 */
[----:B------:R-:W-:Y:S02]  /*0b80*/  LEA.HI R3, R3, R198, RZ, 0x3 ;  /* 0x000000c603037211 */ /* 0x000fe400078f18ff */
[----:B------:R-:W-:Y:S02]  /*0b90*/  LOP3.LUT R7, R10, 0xfffffffc, RZ, 0xc0, !PT ;  /* 0xfffffffc0a077812 */ /* 0x000fe400078ec0ff */
[----:B------:R-:W-:-:S02]  /*0ba0*/  LEA.HI R11, R11, R8, RZ, 0x3 ;  /* 0x000000080b0b7211 */ /* 0x000fc400078f18ff */
[----:B------:R-:W-:Y:S02]  /*0bb0*/  SHF.R.S32.HI R193, RZ, 0x7, R0 ;  /* 0x00000007ffc17819 */ /* 0x000fe40000011400 */
[----:B------:R-:W-:Y:S01]  /*0bc0*/  LOP3.LUT R187, R3, 0xfffffff8, RZ, 0xc0, !PT ;  /* 0xfffffff803bb7812 */ /* 0x000fe200078ec0ff */
[----:B------:R-:W-:Y:S01]  /*0bd0*/  IMAD.IADD R5, R198, 0x1, -R5 ;  /* 0x00000001c6057824 */ /* 0x000fe200078e0a05 */
[----:B------:R-:W-:Y:S01]  /*0be0*/  LOP3.LUT R4, R4, 0xfffffc00, RZ, 0xc0, !PT ;  /* 0xfffffc0004047812 */ /* 0x000fe200078ec0ff */
[----:B------:R-:W-:Y:S01]  /*0bf0*/  IMAD.IADD R7, R198, 0x1, -R7 ;  /* 0x00000001c6077824 */ /* 0x000fe200078e0a07 */
[----:B------:R-:W-:Y:S02]  /*0c00*/  LOP3.LUT R11, R11, 0xfffffff8, RZ, 0xc0, !PT ;  /* 0xfffffff80b0b7812 */ /* 0x000fe400078ec0ff */
[----:B------:R-:W-:Y:S02]  /*0c10*/  LEA.HI R9, R9, R192, RZ, 0x5 ;  /* 0x000000c009097211 */ /* 0x000fe400078f28ff */
[----:B------:R-:W-:Y:S01]  /*0c20*/  LEA.HI R0, R0, R193, RZ, 0x1 ;  /* 0x000000c100007211 */ /* 0x000fe200078f08ff */
[----:B------:R-:W-:Y:S01]  /*0c30*/  IMAD.IADD R187, R198, 0x1, -R187 ;  /* 0x00000001c6bb7824 */ /* 0x000fe200078e0abb */
[----:B------:R-:W-:Y:S01]  /*0c40*/  SHF.R.S32.HI R9, RZ, 0x5, R9 ;  /* 0x00000005ff097819 */ /* 0x000fe20000011409 */
[----:B------:R-:W-:Y:S01]  /*0c50*/  IMAD R5, R5, 0x40, R4 ;  /* 0x0000004005057824 */ /* 0x000fe200078e0204 */
[----:B------:R-:W-:Y:S01]  /*0c60*/  LEA.HI R4, R7, R7, RZ, 0x1 ;  /* 0x0000000707047211 */ /* 0x000fe200078f08ff */
[----:B------:R-:W-:Y:S01]  /*0c70*/  IMAD.IADD R8, R8, 0x1, -R11 ;  /* 0x0000000108087824 */ /* 0x000fe200078e0a0b */
[----:B------:R-:W-:-:S02]  /*0c80*/  LOP3.LUT R0, R0, 0x3fffffe, RZ, 0xc0, !PT ;  /* 0x03fffffe00007812 */ /* 0x000fc400078ec0ff */
[----:B------:R-:W-:Y:S01]  /*0c90*/  SHF.L.U32 R22, R187, 0x3, RZ ;  /* 0x00000003bb167819 */ /* 0x000fe200000006ff */
[----:B------:R-:W-:Y:S01]  /*0ca0*/  IMAD R9, R9, 0x10, R8 ;  /* 0x0000001009097824 */ /* 0x000fe200078e0208 */
[----:B------:R-:W-:Y:S01]  /*0cb0*/  LOP3.LUT R4, R4, 0x1ffffffe, RZ, 0xc0, !PT ;  /* 0x1ffffffe04047812 */ /* 0x000fe200078ec0ff */
[----:B------:R-:W-:Y:S01]  /*0cc0*/  IMAD.IADD R0, R193, 0x1, -R0 ;  /* 0x00000001c1007824 */ /* 0x000fe200078e0a00 */
[----:B------:R-:W-:Y:S01]  /*0cd0*/  LOP3.LUT R23, R6, 0x7ffffffc, RZ, 0xc0, !PT ;  /* 0x7ffffffc06177812 */ /* 0x000fe200078ec0ff */
[----:B------:R-:W-:Y:S02]  /*0ce0*/  VIADD R186, R22, 0x40 ;  /* 0x0000004016ba7836 */ /* 0x000fe40000000000 */
[----:B------:R-:W-:Y:S02]  /*0cf0*/  IMAD.IADD R7, R7, 0x1, -R4 ;  /* 0x0000000107077824 */ /* 0x000fe400078e0a04 */
[----:B------:R-:W-:Y:S01]  /*0d00*/  IMAD R194, R0, 0x40, R9 ;  /* 0x0000004000c27824 */ /* 0x000fe200078e0209 */
[----:B------:R-:W-:Y:S01]  /*0d10*/  SHF.R.S32.HI R190, RZ, 0x3, R3 ;  /* 0x00000003ffbe7819 */ /* 0x000fe20000011403 */
[----:B------:R-:W-:Y:S01]  /*0d20*/  IMAD R195, R2, 0x8, R5 ;  /* 0x0000000802c37824 */ /* 0x000fe200078e0205 */
[----:B------:R-:W-:Y:S01]  /*0d30*/  SHF.R.S32.HI R197, RZ, 0x1f, R22 ;  /* 0x0000001fffc57819 */ /* 0x000fe20000011416 */
[----:B------:R-:W-:Y:S01]  /*0d40*/  IMAD.MOV.U32 R191, RZ, RZ, RZ ;  /* 0x000000ffffbf7224 */ /* 0x000fe200078e00ff */
[----:B------:R-:W-:Y:S01]  /*0d50*/  SHF.R.S32.HI R196, RZ, 0x1f, R186 ;  /* 0x0000001fffc47819 */ /* 0x000fe200000114ba */
[----:B------:R-:W-:-:S02]  /*0d60*/  IMAD.IADD R23, R192, 0x1, -R23 ;  /* 0x00000001c0177824 */ /* 0x000fc400078e0a17 */
[----:B------:R-:W-:Y:S01]  /*0d70*/  IMAD R184, R7, 0x8, R194 ;  /* 0x0000000807b87824 */ /* 0x000fe200078e02c2 */
[----:B------:R-:W-:Y:S01]  /*0d80*/  UMOV UR38, URZ ;  /* 0x0000003f00267c82 */ /* 0x000fe20008000000 */
[----:B------:R-:W-:Y:S01]  /*0d90*/  UMOV UR36, URZ ;  /* 0x0000003f00247c82 */ /* 0x000fe20008000000 */
[----:B--2---:R-:W-:-:S07]  /*0da0*/  LOP3.LUT R19, R12, 0x1, RZ, 0xfc, !PT ;  /* 0x000000010c137812 */ /* 0x004fce00078efcff */
.L_x_2496:
[----:B0--3--:R-:W0:Y:S01]  /*0db0*/  LDC.64 R2, c[0x0][0xc88] ;  /* 0x00032200ff027b82 */ /* 0x009e220000000a00 */
[----:B------:R-:W-:Y:S01]  /*0dc0*/  ULDC.64 UR4, c[0x0][0xa28] ;  /* 0x00028a0000047ab9 */ /* 0x000fe20000000a00 */
[----:B------:R-:W-:Y:S01]  /*0dd0*/  ULDC.64 UR6, c[0x0][0xa18] ;  /* 0x0002860000067ab9 */ /* 0x000fe20000000a00 */
[----:B------:R-:W-:Y:S01]  /*0de0*/  IMAD.MOV.U32 R7, RZ, RZ, RZ ;  /* 0x000000ffff077224 */ /* 0x000fe200078e00ff */
[----:B------:R-:W-:Y:S01]  /*0df0*/  ULDC.64 UR8, c[0x0][0xa20] ;  /* 0x0002880000087ab9 */ /* 0x000fe20000000a00 */
[----:B0-----:R-:W-:-:S05]  /*0e00*/  IMAD.WIDE R2, R47, 0x4, R2 ;  /* 0x000000042f027825 */ /* 0x001fca00078e0202 */
[----:B--2---:R-:W2:Y:S01]  /*0e10*/  LDG.E R185, desc[UR56][R2.64] ;  /* 0x0000003802b97981 */ /* 0x004ea2000c1e1900 */
[----:B------:R-:W-:Y:S02]  /*0e20*/  ISETP.NE.U32.AND P0, PT, RZ, UR4, PT ;  /* 0x00000004ff007c0c */ /* 0x000fe4000bf05070 */
[----:B------:R-:W-:Y:S02]  /*0e30*/  ISETP.NE.U32.AND P1, PT, RZ, UR6, PT ;  /* 0x00000006ff007c0c */ /* 0x000fe4000bf25070 */
[----:B------:R-:W-:Y:S02]  /*0e40*/  ISETP.NE.AND.EX P0, PT, RZ, UR5, PT, P0 ;  /* 0x00000005ff007c0c */ /* 0x000fe4000bf05300 */
[----:B------:R-:W-:Y:S02]  /*0e50*/  ISETP.NE.AND.EX P1, PT, RZ, UR7, PT, P1 ;  /* 0x00000007ff007c0c */ /* 0x000fe4000bf25310 */
[----:B--2---:R-:W-:-:S09]  /*0e60*/  SHF.R.S32.HI R189, RZ, 0x1f, R185 ;  /* 0x0000001fffbd7819 */ /* 0x004fd200000114b9 */
[----:B------:R-:W-:Y:S01]  /*0e70*/  @P0 LEA R4, P2, R185, UR4, 0x2 ;  /* 0x00000004b9040c11 */ /* 0x000fe2000f8410ff */
[----:B------:R-:W-:-:S03]  /*0e80*/  ULDC UR4, c[0x0][0x288] ;  /* 0x0000a20000047ab9 */ /* 0x000fc60000000800 */
[C-C-:B------:R-:W-:Y:S02]  /*0e90*/  @P0 LEA.HI.X R5, R185.reuse, UR5, R189.reuse, 0x2, P2 ;  /* 0x00000005b9050c11 */ /* 0x140fe400090f14bd */
[C---:B------:R-:W-:Y:S01]  /*0ea0*/  @P1 LEA R2, P2, R185.reuse, UR6, 0x2 ;  /* 0x00000006b9021c11 */ /* 0x040fe2000f8410ff */
[----:B------:R-:W-:Y:S01]  /*0eb0*/  IMAD.U32 R17, RZ, RZ, UR4 ;  /* 0x00000004ff117e24 */ /* 0x000fe2000f8e00ff */
[----:B------:R-:W-:Y:S01]  /*0ec0*/  ULDC.64 UR4, c[0x0][0x418] ;  /* 0x0001060000047ab9 */ /* 0x000fe20000000a00 */
[----:B------:R0:W5:Y:S01]  /*0ed0*/  @P0 LDG.E R7, desc[UR56][R4.64] ;  /* 0x0000003804070981 */ /* 0x000162000c1e1900 */
[----:B------:R-:W-:-:S05]  /*0ee0*/  @P1 LEA.HI.X R3, R185, UR7, R189, 0x2, P2 ;  /* 0x00000007b9031c11 */ /* 0x000fca00090f14bd */
[----:B------:R0:W5:Y:S01]  /*0ef0*/  @P1 LDG.E R17, desc[UR56][R2.64] ;  /* 0x0000003802111981 */ /* 0x000162000c1e1900 */
[----:B------:R-:W-:Y:S01]  /*0f00*/  UISETP.NE.U32.AND UP0, UPT, UR4, URZ, UPT ;  /* 0x0000003f0400728c */ /* 0x000fe2000bf05070 */
[----:B------:R-:W-:Y:S02]  /*0f10*/  ISETP.NE.U32.AND P2, PT, RZ, UR8, PT ;  /* 0x00000008ff007c0c */ /* 0x000fe4000bf45070 */
[----:B------:R-:W-:Y:S01]  /*0f20*/  ULDC UR4, c[0x0][0x424] ;  /* 0x0001090000047ab9 */ /* 0x000fe20000000800 */
[----:B------:R-:W-:Y:S01]  /*0f30*/  UISETP.NE.AND.EX UP0, UPT, UR5, URZ, UPT, UP0 ;  /* 0x0000003f0500728c */ /* 0x000fe2000bf05300 */
[----:B------:R-:W-:Y:S02]  /*0f40*/  ISETP.NE.AND.EX P2, PT, RZ, UR9, PT, P2 ;  /* 0x00000009ff007c0c */ /* 0x000fe4000bf45320 */
[----:B------:R-:W-:Y:S01]  /*0f50*/  ULDC UR5, c[0x0][0x2f0] ;  /* 0x0000bc0000057ab9 */ /* 0x000fe20000000800 */
[----:B------:R-:W-:-:S04]  /*0f60*/  USEL UR4, UR4, 0x1, UP0 ;  /* 0x0000000104047887 */ /* 0x000fc80008000000 */
[----:B------:R-:W-:Y:S01]  /*0f70*/  UIMAD UR4, UR4, UR5, URZ ;  /* 0x00000005040472a4 */ /* 0x000fe2000f8e023f */
[----:B0---4-:R-:W-:Y:S11]  /*0f80*/  @P1 BRA `(.L_x_2443) ;  /* 0x0000000000241947 */ /* 0x011ff60003800000 */
        /* <DEDUP_REMOVED lines=9> */
.L_x_2443:
[----:B------:R-:W-:Y:S02]  /*1020*/  IMAD.U32 R16, RZ, RZ, UR4 ;  /* 0x00000004ff107e24 */ /* 0x000fe4000f8e00ff */
[----:B------:R-:W-:Y:S01]  /*1030*/  IMAD.MOV.U32 R188, RZ, RZ, R46 ;  /* 0x000000ffffbc7224 */ /* 0x000fe200078e002e */
[----:B------:R-:W-:Y:S06]  /*1040*/  @!P2 BRA `(.L_x_2444) ;  /* 0x000000000010a947 */ /* 0x000fec0003800000 */
[----:B------:R-:W-:-:S04]  /*1050*/  LEA R2, P0, R185, UR8, 0x2 ;  /* 0x00000008b9027c11 */ /* 0x000fc8000f8010ff */
[----:B------:R-:W-:-:S05]  /*1060*/  LEA.HI.X R3, R185, UR9, R189, 0x2, P0 ;  /* 0x00000009b9037c11 */ /* 0x000fca00080f14bd */
[----:B------:R0:W5:Y:S01]  /*1070*/  LDG.E R16, desc[UR56][R2.64] ;  /* 0x0000003802107981 */ /* 0x000162000c1e1900 */
[----:B------:R-:W-:Y:S05]  /*1080*/  BRA `(.L_x_2445) ;  /* 0x0000000000247947 */ /* 0x000fea0003800000 */
.L_x_2444:
[----:B------:R-:W-:Y:S02]  /*1090*/  ULDC.64 UR4, c[0x0][0xa08] ;  /* 0x0002820000047ab9 */ /* 0x000fe40000000a00 */
[----:B------:R-:W-:-:S04]  /*10a0*/  ISETP.NE.U32.AND P0, PT, RZ, UR4, PT ;  /* 0x00000004ff007c0c */ /* 0x000fc8000bf05070 */
[----:B------:R-:W-:-:S13]  /*10b0*/  ISETP.NE.AND.EX P0, PT, RZ, UR5, PT, P0 ;  /* 0x00000005ff007c0c */ /* 0x000fda000bf05300 */
[----:B------:R-:W-:Y:S05]  /*10c0*/  @!P0 BRA `(.L_x_2445) ;  /* 0x0000000000148947 */ /* 0x000fea0003800000 */
[----:B------:R-:W0:Y:S02]  /*10d0*/  LDC.64 R2, c[0x0][0xa08] ;  /* 0x00028200ff027b82 */ /* 0x000e240000000a00 */
[----:B0-----:R-:W-:-:S05]  /*10e0*/  IMAD.WIDE R2, R185, 0x4, R2 ;  /* 0x00000004b9027825 */ /* 0x001fca00078e0202 */
[----:B------:R-:W2:Y:S04]  /*10f0*/  LDG.E R16, desc[UR56][R2.64] ;  /* 0x0000003802107981 */ /* 0x000ea8000c1e1900 */
[----:B------:R-:W2:Y:S02]  /*1100*/  LDG.E R5, desc[UR56][R2.64+0x4] ;  /* 0x0000043802057981 */ /* 0x000ea4000c1e1900 */
[----:B--2---:R-:W-:-:S07]  /*1110*/  IMAD.IADD R16, R5, 0x1, -R16 ;  /* 0x0000000105107824 */ /* 0x004fce00078e0a10 */
.L_x_2445:
[----:B------:R-:W1:Y:S01]  /*1120*/  LDC R0, c[0x0][0x448] ;  /* 0x00011200ff007b82 */ /* 0x000e620000000800 */
[----:B------:R-:W-:Y:S01]  /*1130*/  IMAD.SHL.U32 R18, R45, 0x80, RZ ;  /* 0x000000802d127824 */ /* 0x000fe200078e00ff */
[----:B------:R-:W-:Y:S01]  /*1140*/  CS2R R86, SRZ ;  /* 0x0000000000567805 */ /* 0x000fe2000001ff00 */
[----:B-----5:R-:W-:Y:S01]  /*1150*/  IMAD.IADD R16, R16, 0x1, -R7 ;  /* 0x0000000110107824 */ /* 0x020fe200078e0a07 */
        /* <DEDUP_REMOVED lines=20> */
[----:B-1----:R-:W-:Y:S01]  /*12a0*/  ISETP.NE.AND P0, PT, R0, 0x1, PT ;  /* 0x000000010000780c */ /* 0x002fe20003f05270 */
[----:B------:R-:W-:Y:S01]  /*12b0*/  VIADD R0, R18, 0x7f ;  /* 0x0000007f12007836 */ /* 0x000fe20000000000 */
[----:B------:R-:W-:-:S02]  /*12c0*/  CS2R R32, SRZ ;  /* 0x0000000000207805 */ /* 0x000fc4000001ff00 */
[----:B------:R-:W-:Y:S02]  /*12d0*/  CS2R R42, SRZ ;  /* 0x00000000002a7805 */ /* 0x000fe4000001ff00 */
[----:B------:R-:W-:Y:S02]  /*12e0*/  CS2R R40, SRZ ;  /* 0x0000000000287805 */ /* 0x000fe4000001ff00 */
[----:B------:R-:W-:Y:S02]  /*12f0*/  CS2R R38, SRZ ;  /* 0x0000000000267805 */ /* 0x000fe4000001ff00 */
[----:B------:R-:W-:Y:S02]  /*1300*/  CS2R R36, SRZ ;  /* 0x0000000000247805 */ /* 0x000fe4000001ff00 */
[----:B------:R-:W-:Y:S01]  /*1310*/  CS2R R34, SRZ ;  /* 0x0000000000227805 */ /* 0x000fe2000001ff00 */
[----:B------:R-:W-:Y:S01]  /*1320*/  IMAD.MOV.U32 R89, RZ, RZ, RZ ;  /* 0x000000ffff597224 */ /* 0x000fe200078e00ff */
[----:B------:R-:W-:-:S02]  /*1330*/  CS2R R90, SRZ ;  /* 0x00000000005a7805 */ /* 0x000fc4000001ff00 */
[----:B------:R-:W-:Y:S01]  /*1340*/  CS2R R6, SRZ ;  /* 0x0000000000067805 */ /* 0x000fe2000001ff00 */
[----:B------:R-:W-:Y:S01]  /*1350*/  IMAD.MOV.U32 R30, RZ, RZ, RZ ;  /* 0x000000ffff1e7224 */ /* 0x000fe200078e00ff */
[----:B0-----:R-:W0:Y:S01]  /*1360*/  @P0 LDC R3, c[0x0][0x44c] ;  /* 0x00011300ff030b82 */ /* 0x001e220000000800 */
[----:B------:R-:W-:Y:S02]  /*1370*/  IMAD.MOV.U32 R8, RZ, RZ, RZ ;  /* 0x000000ffff087224 */ /* 0x000fe400078e00ff */
[----:B------:R-:W-:Y:S02]  /*1380*/  IMAD.MOV.U32 R93, RZ, RZ, RZ ;  /* 0x000000ffff5d7224 */ /* 0x000fe400078e00ff */
[----:B------:R-:W-:Y:S02]  /*1390*/  IMAD.MOV.U32 R10, RZ, RZ, RZ ;  /* 0x000000ffff0a7224 */ /* 0x000fe400078e00ff */
[----:B------:R-:W-:Y:S01]  /*13a0*/  IMAD.MOV.U32 R95, RZ, RZ, RZ ;  /* 0x000000ffff5f7224 */ /* 0x000fe200078e00ff */
[----:B------:R-:W1:Y:S01]  /*13b0*/  @P0 LDC R5, c[0x0][0x450] ;  /* 0x00011400ff050b82 */ /* 0x000e620000000800 */
[----:B0-----:R-:W-:Y:S01]  /*13c0*/  @P0 IMAD.HI.U32 R2, R0, R3, RZ ;  /* 0x0000000300020227 */ /* 0x001fe200078e00ff */
[----:B------:R-:W-:-:S04]  /*13d0*/  IADD3 R3, R16, 0x80, -R17 ;  /* 0x0000008010037810 */ /* 0x000fc80007ffe811 */
[----:B-1----:R-:W-:Y:S01]  /*13e0*/  @P0 SHF.R.U32.HI R0, RZ, R5, R2 ;  /* 0x00000005ff000219 */ /* 0x002fe20000011602 */
[----:B------:R-:W-:Y:S01]  /*13f0*/  VIADD R2, R16, 0x7f ;  /* 0x0000007f10027836 */ /* 0x000fe20000000000 */
[----:B------:R-:W-:-:S03]  /*1400*/  PLOP3.LUT P0, PT, PT, PT, PT, 0x80, 0x0 ;  /* 0x000000000000781c */ /* 0x000fc60003f0f070 */
[----:B------:R-:W-:Y:S01]  /*1410*/  IMAD.IADD R0, R3, 0x1, R0 ;  /* 0x0000000103007824 */ /* 0x000fe200078e0200 */
[----:B------:R-:W-:-:S04]  /*1420*/  SHF.R.S32.HI R3, RZ, 0x1f, R2 ;  /* 0x0000001fff037819 */ /* 0x000fc80000011402 */
[----:B------:R-:W-:Y:S02]  /*1430*/  SHF.R.S32.HI R5, RZ, 0x1f, R0 ;  /* 0x0000001fff057819 */ /* 0x000fe40000011400 */
[----:B------:R-:W-:Y:S02]  /*1440*/  LEA.HI R3, R3, R2, RZ, 0x7 ;  /* 0x0000000203037211 */ /* 0x000fe400078f38ff */
[----:B------:R-:W-:Y:S01]  /*1450*/  LEA.HI R5, R5, R0, RZ, 0x7 ;  /* 0x0000000005057211 */ /* 0x000fe200078f38ff */
[----:B------:R-:W-:Y:S01]  /*1460*/  IMAD.MOV.U32 R0, RZ, RZ, RZ ;  /* 0x000000ffff007224 */ /* 0x000fe200078e00ff */
[----:B------:R-:W-:Y:S02]  /*1470*/  SHF.R.S32.HI R3, RZ, 0x7, R3 ;  /* 0x00000007ff037819 */ /* 0x000fe40000011403 */
[----:B------:R-:W-:Y:S02]  /*1480*/  SHF.R.S32.HI R88, RZ, 0x7, R5 ;  /* 0x00000007ff587819 */ /* 0x000fe40000011405 */
[----:B------:R-:W-:-:S02]  /*1490*/  MOV R2, RZ ;  /* 0x000000ff00027202 */ /* 0x000fc40000000f00 */
[----:B------:R-:W-:-:S04]  /*14a0*/  VIMNMX R88, R3, R88, PT ;  /* 0x0000005803587248 */ /* 0x000fc80003fe0100 */
[----:B------:R-:W-:-:S13]  /*14b0*/  ISETP.GE.AND P1, PT, R88, 0x1, PT ;  /* 0x000000015800780c */ /* 0x000fda0003f26270 */
[----:B------:R-:W-:Y:S05]  /*14c0*/  @!P1 BRA `(.L_x_2446) ;  /* 0x0000009800189947 */ /* 0x000fea0003800000 */
        /* <DEDUP_REMOVED lines=31> */
.L_x_2447:
[----:B------:R-:W-:Y:S02]  /*16c0*/  LEA.HI R0, R191, R191, RZ, 0x1 ;  /* 0x000000bfbf007211 */ /* 0x000fe400078f08ff */
[----:B------:R-:W-:Y:S02]  /*16d0*/  ISETP.NE.AND P0, PT, R19, 0x3, PT ;  /* 0x000000031300780c */ /* 0x000fe40003f05270 */
[----:B------:R-:W-:-:S05]  /*16e0*/  LOP3.LUT R0, R0, 0xfffffffe, RZ, 0xc0, !PT ;  /* 0xfffffffe00007812 */ /* 0x000fca00078ec0ff */
[----:B------:R-:W-:-:S05]  /*16f0*/  IMAD.IADD R0, R191, 0x1, -R0 ;  /* 0x00000001bf007824 */ /* 0x000fca00078e0a00 */
[----:B------:R-:W-:-:S04]  /*1700*/  SHF.L.U32 R0, R0, 0x1f, RZ ;  /* 0x0000001f00007819 */ /* 0x000fc800000006ff */
[----:B------:R-:W0:Y:S02]  /*1710*/  SYNCS.PHASECHK.TRANS64.TRYWAIT P1, [UR37+0x34800], R0 ;  /* 0x03480000ff0075a7 */ /* 0x000e240008020165 */
[----:B0-----:R-:W-:Y:S05]  /*1720*/  @!P1 BRA `(.L_x_2448) ;  /* 0x0000011800d89947 */ /* 0x001fea0003800000 */
.L_x_2621:
[----:B------:R-:W-:Y:S05]  /*1730*/  @!P0 BRA `(.L_x_2449) ;  /* 0x0000000000048947 */ /* 0x000fea0003800000 */
[----:B------:R-:W-:Y:S01]  /*1740*/  BPT.TRAP 0x1 ;  /* 0x000000040000795c */ /* 0x000fe20000300000 */
.L_x_2449:
[----:B0-----:R-:W-:Y:S01]  /*1750*/  IMAD.U32 R3, RZ, RZ, UR38 ;  /* 0x00000026ff037e24 */ /* 0x001fe2000f8e00ff */
[----:B------:R-:W-:-:S04]  /*1760*/  MOV R0, UR36 ;  /* 0x0000002400007c02 */ /* 0x000fc80008000f00 */
[----:B------:R-:W-:Y:S02]  /*1770*/  LEA R0, R0, UR37, 0x3 ;  /* 0x0000002500007c11 */ /* 0x000fe4000f8e18ff */
[----:B------:R-:W-:-:S04]  /*1780*/  SHF.L.U32 R3, R3, 0x1f, RZ ;  /* 0x0000001f03037819 */ /* 0x000fc800000006ff */
[----:B------:R0:W1:Y:S01]  /*1790*/  SYNCS.PHASECHK.TRANS64.TRYWAIT P2, [R0+URZ+0x34830], R3 ;  /* 0x03483003000075a7 */ /* 0x000062000804017f */
[----:B------:R-:W-:Y:S05]  /*17a0*/  @!P0 BRA `(.L_x_2450) ;  /* 0x0000000000048947 */ /* 0x000fea0003800000 */
[----:B------:R-:W-:Y:S01]  /*17b0*/  BPT.TRAP 0x1 ;  /* 0x000000040000795c */ /* 0x000fe20000300000 */
.L_x_2450:
[----:B------:R-:W2:Y:S02]  /*17c0*/  S2R R2, SR_TID.X ;  /* 0x0000000000027919 */ /* 0x000ea40000002100 */
[----:B--2---:R-:W-:Y:S01]  /*17d0*/  LOP3.LUT P1, RZ, R2, 0x7f, RZ, 0xc0, !PT ;  /* 0x0000007f02ff7812 */ /* 0x004fe2000782c0ff */
[----:B-1----:R-:W-:-:S12]  /*17e0*/  @P2 BRA `(.L_x_2451) ;  /* 0x0000000000082947 */ /* 0x002fd80003800000 */
[----:B------:R-:W1:Y:S02]  /*17f0*/  SYNCS.PHASECHK.TRANS64.TRYWAIT P2, [R0+URZ+0x34830], R3 ;  /* 0x03483003000075a7 */ /* 0x000e64000804017f */
[----:B-1----:R-:W-:Y:S05]  /*1800*/  @!P2 BRA `(.L_x_2452) ;  /* 0x0000011800b8a947 */ /* 0x002fea0003800000 */
.L_x_2451:
[----:B------:R-:W-:Y:S05]  /*1810*/  WARPSYNC.ALL ;  /* 0x0000000000007948 */ /* 0x000fea0003800000 */
[----:B------:R-:W-:Y:S01]  /*1820*/  UIADD3 UR4, UR37, 0x1c400, URZ ;  /* 0x0001c40025047890 */ /* 0x000fe2000fffe03f */
[----:B------:R-:W-:Y:S01]  /*1830*/  WARPGROUP.ARRIVE ;  /* 0x00000000000079c5 */ /* 0x000fe20000000000 */
[----:B------:R-:W-:Y:S01]  /*1840*/  ULOP3.LUT UR52, UR52, 0x10000, URZ, 0xfc, !UPT ;  /* 0x0001000034347892 */ /* 0x000fe2000f8efc3f */
[----:B------:R-:W2:Y:S01]  /*1850*/  LDC R5, c[0x0][0x448] ;  /* 0x00011200ff057b82 */ /* 0x000ea20000000800 */
[----:B------:R-:W-:Y:S01]  /*1860*/  USHF.R.U32.HI UR4, URZ, 0x4, UR4 ;  /* 0x000000043f047899 */ /* 0x000fe20008011604 */
[----:B01----:R-:W-:Y:S01]  /*1870*/  @!P1 VIADD R0, R0, 0x34840 ;  /* 0x0003484000009836 */ /* 0x003fe20000000000 */
[----:B------:R-:W-:Y:S01]  /*1880*/  UMOV UR53, 0x40000040 ;  /* 0x4000004000357882 */ /* 0x000fe20000000000 */
[----:B------:R-:W-:Y:S01]  /*1890*/  UMOV UR55, 0x40000040 ;  /* 0x4000004000377882 */ /* 0x000fe20000000000 */
[----:B------:R-:W-:Y:S01]  /*18a0*/  ULOP3.LUT UR4, UR4, 0x3fff, URZ, 0xc0, !UPT ;  /* 0x00003fff04047892 */ /* 0x000fe2000f8ec03f */
[----:B------:R-:W-:Y:S01]  /*18b0*/  CS2R R150, SRZ ;  /* 0x0000000000967805 */ /* 0x000fe2000001ff00 */
[----:B------:R-:W-:Y:S01]  /*18c0*/  UMOV UR5, 0x40000040 ;  /* 0x4000004000057882 */ /* 0x000fe20000000000 */
[----:B------:R-:W-:Y:S01]  /*18d0*/  UMOV UR7, 0x40000040 ;  /* 0x4000004000077882 */ /* 0x000fe20000000000 */
[----:B------:R-:W-:Y:S01]  /*18e0*/  ULOP3.LUT UR39, UR4, 0x10000, URZ, 0xfc, !UPT ;  /* 0x0001000004277892 */ /* 0x000fe2000f8efc3f */
[----:B------:R-:W-:Y:S01]  /*18f0*/  @!P1 PRMT R0, RZ, 0x654, R0 ;  /* 0x00000654ff009816 */ /* 0x000fe20000000000 */
[----:B------:R-:W-:Y:S01]  /*1900*/  UIADD3 UR4, UR52, 0x2, URZ ;  /* 0x0000000234047890 */ /* 0x000fe2000fffe03f */
[----:B------:R-:W-:Y:S01]  /*1910*/  CS2R R148, SRZ ;  /* 0x0000000000947805 */ /* 0x000fe2000001ff00 */
[----:B------:R-:W-:Y:S01]  /*1920*/  UIMAD UR54, UR36, 0xc00, UR39 ;  /* 0x00000c00243678a4 */ /* 0x000fe2000f8e0227 */
[----:B------:R-:W-:Y:S01]  /*1930*/  CS2R R146, SRZ ;  /* 0x0000000000927805 */ /* 0x000fe2000001ff00 */
[----:B------:R-:W-:Y:S01]  /*1940*/  UIADD3 UR8, UR52, 0x4, URZ ;  /* 0x0000000434087890 */ /* 0x000fe2000fffe03f */
[----:B------:R-:W-:Y:S01]  /*1950*/  CS2R R144, SRZ ;  /* 0x0000000000907805 */ /* 0x000fe2000001ff00 */
[----:B------:R-:W-:Y:S01]  /*1960*/  UIADD3 UR6, UR54, 0x2, URZ ;  /* 0x0000000236067890 */ /* 0x000fe2000fffe03f */
[----:B------:R-:W-:Y:S01]  /*1970*/  CS2R R142, SRZ ;  /* 0x00000000008e7805 */ /* 0x000fe2000001ff00 */
[----:B------:R-:W-:Y:S01]  /*1980*/  UIADD3 UR10, UR54, 0x4, URZ ;  /* 0x00000004360a7890 */ /* 0x000fe2000fffe03f */
[----:B------:R-:W-:Y:S01]  /*1990*/  CS2R R140, SRZ ;  /* 0x00000000008c7805 */ /* 0x000fe2000001ff00 */
[----:B------:R-:W-:Y:S01]  /*19a0*/  UMOV UR9, 0x40000040 ;  /* 0x4000004000097882 */ /* 0x000fe20000000000 */
[----:B------:R-:W-:Y:S01]  /*19b0*/  HGMMA.64x128x16.F32.BF16 R24, gdesc[UR52], RZ, !UPT, gsb0 ;  /* 0x01e00000341879f0 */ /* 0x000fe2000c0018ff */
[----:B------:R-:W-:Y:S01]  /*19c0*/  UMOV UR11, 0x40000040 ;  /* 0x40000040000b7882 */ /* 0x000fe20000000000 */
[----:B------:R-:W-:Y:S01]  /*19d0*/  UIADD3 UR12, UR52, 0x6, URZ ;  /* 0x00000006340c7890 */ /* 0x000fe2000fffe03f */
[----:B--2---:R-:W-:Y:S01]  /*19e0*/  ISETP.NE.AND P2, PT, R5, 0x1, PT ;  /* 0x000000010500780c */ /* 0x004fe20003f45270 */
[----:B------:R-:W-:Y:S01]  /*19f0*/  UIADD3 UR14, UR54, 0x6, URZ ;  /* 0x00000006360e7890 */ /* 0x000fe2000fffe03f */
[----:B------:R-:W-:Y:S01]  /*1a00*/  IMAD.IADD R5, R184, 0x1, R18 ;  /* 0x00000001b8057824 */ /* 0x000fe200078e0212 */
        /* <DEDUP_REMOVED lines=11> */
[----:B------:R-:W0:Y:S01]  /*1ac0*/  @P2 LDC R6, c[0x0][0x44c] ;  /* 0x00011300ff062b82 */ /* 0x000e220000000800 */
        /* <DEDUP_REMOVED lines=22> */
[----:B0-----:R-:W-:Y:S01]  /*1c30*/  @P2 IMAD.HI.U32 R6, R5, R6, RZ ;  /* 0x0000000605062227 */ /* 0x001fe200078e00ff */
        /* <DEDUP_REMOVED lines=10> */
[----:B------:R-:W-:-:S02]  /*1ce0*/  WARPGROUP.DEPBAR.LE gsb0, 0x0 ;  /* 0x00008000000079c5 */ /* 0x000fc40000010000 */
[----:B------:R-:W-:-:S06]  /*1cf0*/  WARPGROUP.ARRIVE ;  /* 0x00000000000079c5 */ /* 0x000fcc0000000000 */
[----:B------:R-:W-:Y:S01]  /*1d00*/  HGMMA.64x128x16.F32.BF16 R24, gdesc[UR4], R24, gsb0 ;  /* 0x01e00000041879f0 */ /* 0x000fe20008001818 */
[----:B------:R-:W-:Y:S01]  /*1d10*/  ULDC UR6, c[0x0][0x9d8] ;  /* 0x0002760000067ab9 */ /* 0x000fe20000000800 */
[----:B------:R-:W-:Y:S01]  /*1d20*/  ULDC UR7, c[0x0][0x988] ;  /* 0x0002620000077ab9 */ /* 0x000fe20000000800 */
        /* <DEDUP_REMOVED lines=35> */
[----:B------:R0:W-:Y:S01]  /*1f60*/  MUFU.TANH R32, R27 ;  /* 0x0000001b00207308 */ /* 0x0001e20000002400 */
[----:B------:R-:W-:Y:S01]  /*1f70*/  FMUL.FTZ R28, R29, UR6 ;  /* 0x000000061d1c7c20 */ /* 0x000fe20008410000 */
[----:B------:R-:W-:Y:S01]  /*1f80*/  FMUL.FTZ R30, R30, UR6 ;  /* 0x000000061e1e7c20 */ /* 0x000fe20008410000 */
[----:B------:R-:W-:Y:S01]  /*1f90*/  FMUL.FTZ R31, R31, UR6 ;  /* 0x000000061f1f7c20 */ /* 0x000fe20008410000 */
[----:B------:R-:W-:Y:S01]  /*1fa0*/  FMUL.FTZ R34, R34, UR6 ;  /* 0x0000000622227c20 */ /* 0x000fe20008410000 */
[----:B------:R-:W-:Y:S01]  /*1fb0*/  FMUL.FTZ R35, R35, UR6 ;  /* 0x0000000623237c20 */ /* 0x000fe20008410000 */
[----:B------:R-:W-:Y:S01]  /*1fc0*/  FMUL.FTZ R38, R38, UR6 ;  /* 0x0000000626267c20 */ /* 0x000fe20008410000 */
[----:B------:R-:W-:Y:S01]  /*1fd0*/  FMUL.FTZ R39, R39, UR6 ;  /* 0x0000000627277c20 */ /* 0x000fe20008410000 */
[----:B------:R1:W2:Y:S01]  /*1fe0*/  MUFU.TANH R100, R26 ;  /* 0x0000001a00647308 */ /* 0x0002a20000002400 */
[----:B0-----:R-:W0:Y:S01]  /*1ff0*/  @P2 LDC R27, c[0x0][0x450] ;  /* 0x00011400ff1b2b82 */ /* 0x001e220000000800 */
[----:B------:R-:W-:Y:S01]  /*2000*/  FMUL.FTZ R42, R42, UR6 ;  /* 0x000000062a2a7c20 */ /* 0x000fe20008410000 */
[----:B------:R-:W-:Y:S01]  /*2010*/  FMUL.FTZ R43, R43, UR6 ;  /* 0x000000062b2b7c20 */ /* 0x000fe20008410000 */
[----:B------:R-:W-:Y:S01]  /*2020*/  FMUL.FTZ R46, R46, UR6 ;  /* 0x000000062e2e7c20 */ /* 0x000fe20008410000 */
[----:B------:R-:W-:Y:S01]  /*2030*/  FMUL.FTZ R47, R47, UR6 ;  /* 0x000000062f2f7c20 */ /* 0x000fe20008410000 */
[----:B------:R-:W-:Y:S01]  /*2040*/  FMUL.FTZ R50, R50, UR6 ;  /* 0x0000000632327c20 */ /* 0x000fe20008410000 */
[----:B------:R-:W-:Y:S01]  /*2050*/  FMUL.FTZ R51, R51, UR6 ;  /* 0x0000000633337c20 */ /* 0x000fe20008410000 */
[----:B------:R3:W4:Y:S01]  /*2060*/  MUFU.TANH R102, R30 ;  /* 0x0000001e00667308 */ /* 0x0007220000002400 */
[----:B-1----:R-:W-:-:S02]  /*2070*/  IMAD.MOV.U32 R26, RZ, RZ, R5 ;  /* 0x000000ffff1a7224 */ /* 0x002fc400078e0005 */
[----:B------:R-:W-:Y:S01]  /*2080*/  FMUL.FTZ R54, R54, UR6 ;  /* 0x0000000636367c20 */ /* 0x000fe20008410000 */
[----:B------:R-:W-:Y:S02]  /*2090*/  IMAD.MOV.U32 R5, RZ, RZ, -0x80 ;  /* 0xffffff80ff057424 */ /* 0x000fe400078e00ff */
[----:B------:R-:W-:Y:S01]  /*20a0*/  FMUL.FTZ R55, R55, UR6 ;  /* 0x0000000637377c20 */ /* 0x000fe20008410000 */
[----:B------:R-:W-:Y:S01]  /*20b0*/  FMUL.FTZ R58, R58, UR6 ;  /* 0x000000063a3a7c20 */ /* 0x000fe20008410000 */
[----:B------:R-:W-:Y:S01]  /*20c0*/  FMUL.FTZ R20, R24, UR6 ;  /* 0x0000000618147c20 */ /* 0x000fe20008410000 */
[----:B------:R-:W-:Y:S01]  /*20d0*/  IMAD R5, R88, R5, 0x80 ;  /* 0x0000008058057424 */ /* 0x000fe200078e0205 */
[----:B------:R1:W5:Y:S01]  /*20e0*/  MUFU.TANH R104, R31 ;  /* 0x0000001f00687308 */ /* 0x0003620000002400 */
[----:B------:R-:W-:Y:S01]  /*20f0*/  FMUL.FTZ R24, R33, UR6 ;  /* 0x0000000621187c20 */ /* 0x000fe20008410000 */
[----:B------:R-:W-:Y:S01]  /*2100*/  FMUL.FTZ R59, R59, UR6 ;  /* 0x000000063b3b7c20 */ /* 0x000fe20008410000 */
[----:B---3--:R-:W-:-:S02]  /*2110*/  VIADD R30, R5, 0x1 ;  /* 0x00000001051e7836 */ /* 0x008fc40000000000 */
[----:B------:R-:W-:Y:S01]  /*2120*/  FMUL.FTZ R62, R62, UR6 ;  /* 0x000000063e3e7c20 */ /* 0x000fe20008410000 */
[----:B------:R-:W-:Y:S01]  /*2130*/  FMUL.FTZ R70, R70, UR6 ;  /* 0x0000000646467c20 */ /* 0x000fe20008410000 */
[----:B------:R-:W-:Y:S01]  /*2140*/  FMUL.FTZ R63, R63, UR6 ;  /* 0x000000063f3f7c20 */ /* 0x000fe20008410000 */
[----:B------:R-:W-:Y:S01]  /*2150*/  IMAD R30, R23, -0x2, R30 ;  /* 0xfffffffe171e7824 */ /* 0x000fe200078e021e */
[----:B------:R-:W3:Y:S01]  /*2160*/  MUFU.TANH R34, R34 ;  /* 0x0000002200227308 */ /* 0x000ee20000002400 */
[----:B0-----:R-:W-:Y:S01]  /*2170*/  @P2 SHF.R.U32.HI R26, RZ, R27, R6 ;  /* 0x0000001bff1a2219 */ /* 0x001fe20000011606 */
[----:B------:R-:W-:Y:S02]  /*2180*/  IMAD.IADD R6, R16, 0x1, R5 ;  /* 0x0000000110067824 */ /* 0x000fe400078e0205 */
[----:B------:R-:W-:Y:S01]  /*2190*/  FMUL.FTZ R66, R66, UR6 ;  /* 0x0000000642427c20 */ /* 0x000fe20008410000 */
[----:B------:R-:W-:Y:S01]  /*21a0*/  IADD3 R98, -R17, R30, R16 ;  /* 0x0000001e11627210 */ /* 0x000fe20007ffe110 */
[----:B------:R-:W-:Y:S01]  /*21b0*/  FMUL.FTZ R67, R67, UR6 ;  /* 0x0000000643437c20 */ /* 0x000fe20008410000 */
[----:B------:R-:W0:Y:S01]  /*21c0*/  SHFL.IDX PT, R29, R26, 0x1, 0x1c1f ;  /* 0x003c1f001a1d7f89 */ /* 0x000e2200000e0000 */
[----:B------:R-:W-:Y:S01]  /*21d0*/  IMAD R27, R23, -0x2, R6 ;  /* 0xfffffffe171b7824 */ /* 0x000fe200078e0206 */
        /* <DEDUP_REMOVED lines=17> */
[----:B------:R-:W3:Y:S01]  /*22f0*/  SHFL.IDX PT, R26, R26, RZ, 0x1c1f ;  /* 0x001c1fff1a1a7589 */ /* 0x000ee200000e0000 */
[----:B------:R-:W-:Y:S01]  /*2300*/  FMUL.FTZ R25, R25, UR6 ;  /* 0x0000000619197c20 */ /* 0x000fe20008410000 */
[----:B------:R-:W-:Y:S01]  /*2310*/  FMUL.FTZ R60, R60, UR6 ;  /* 0x000000063c3c7c20 */ /* 0x000fe20008410000 */
[----:B------:R-:W-:Y:S01]  /*2320*/  FMUL.FTZ R64, R64, UR6 ;  /* 0x0000000640407c20 */ /* 0x000fe20008410000 */
[----:B------:R-:W-:Y:S01]  /*2330*/  FMUL.FTZ R14, R37, UR6 ;  /* 0x00000006250e7c20 */ /* 0x000fe20008410000 */
[----:B0-----:R-:W-:Y:S01]  /*2340*/  VIADDMNMX R29, R29, R98, R27, PT ;  /* 0x000000621d1d7246 */ /* 0x001fe2000380011b */
[----:B------:R-:W-:Y:S01]  /*2350*/  FMUL.FTZ R68, R68, UR6 ;  /* 0x0000000644447c20 */ /* 0x000fe20008410000 */
[----:B------:R-:W0:Y:S01]  /*2360*/  MUFU.TANH R42, R42 ;  /* 0x0000002a002a7308 */ /* 0x000e220000002400 */
[----:B------:R-:W-:Y:S01]  /*2370*/  FMUL.FTZ R72, R72, UR6 ;  /* 0x0000000648487c20 */ /* 0x000fe20008410000 */
[----:B------:R-:W-:Y:S01]  /*2380*/  ISETP.GT.AND P3, PT, R29, RZ, PT ;  /* 0x000000ff1d00720c */ /* 0x000fe20003f64270 */
[----:B------:R-:W-:Y:S01]  /*2390*/  FMUL.FTZ R13, R41, UR6 ;  /* 0x00000006290d7c20 */ /* 0x000fe20008410000 */
[C---:B------:R-:W-:Y:S01]  /*23a0*/  ISETP.GT.AND P4, PT, R29.reuse, 0x1, PT ;  /* 0x000000011d00780c */ /* 0x040fe20003f84270 */
[----:B------:R-:W-:Y:S01]  /*23b0*/  FMUL.FTZ R76, R76, UR6 ;  /* 0x000000064c4c7c20 */ /* 0x000fe20008410000 */
[----:B------:R-:W-:Y:S01]  /*23c0*/  ISETP.GT.AND P5, PT, R29, 0x8, PT ;  /* 0x000000081d00780c */ /* 0x000fe20003fa4270 */
[----:B------:R-:W-:Y:S01]  /*23d0*/  FMUL.FTZ R10, R45, UR6 ;  /* 0x000000062d0a7c20 */ /* 0x000fe20008410000 */
[----:B--2---:R-:W-:Y:S01]  /*23e0*/  FSEL R100, R100, -INF , P3 ;  /* 0xff80000064647808 */ /* 0x004fe20001800000 */
[----:B------:R-:W2:Y:S01]  /*23f0*/  MUFU.TANH R43, R43 ;  /* 0x0000002b002b7308 */ /* 0x000ea20000002400 */
[----:B-1----:R-:W-:Y:S01]  /*2400*/  FSEL R31, R32, -INF , P4 ;  /* 0xff800000201f7808 */ /* 0x002fe20002000000 */
[----:B------:R-:W-:Y:S01]  /*2410*/  FMUL.FTZ R80, R80, UR6 ;  /* 0x0000000650507c20 */ /* 0x000fe20008410000 */
[----:B------:R-:W-:Y:S01]  /*2420*/  ISETP.GT.AND P3, PT, R29, 0x9, PT ;  /* 0x000000091d00780c */ /* 0x000fe20003f64270 */
[----:B------:R-:W-:Y:S01]  /*2430*/  FMUL.FTZ R9, R49, UR6 ;  /* 0x0000000631097c20 */ /* 0x000fe20008410000 */
[----:B----4-:R-:W-:Y:S01]  /*2440*/  FSEL R102, R102, -INF , P5 ;  /* 0xff80000066667808 */ /* 0x010fe20002800000 */
[----:B------:R-:W-:Y:S01]  /*2450*/  FMUL.FTZ R84, R84, UR6 ;  /* 0x0000000654547c20 */ /* 0x000fe20008410000 */
[----:B------:R-:W-:Y:S01]  /*2460*/  FMNMX.FTZ R5, R100, R31, !PT ;  /* 0x0000001f64057209 */ /* 0x000fe20007810000 */
[----:B------:R-:W1:Y:S01]  /*2470*/  MUFU.TANH R46, R46 ;  /* 0x0000002e002e7308 */ /* 0x000e620000002400 */
[----:B------:R-:W-:Y:S01]  /*2480*/  ISETP.GT.AND P4, PT, R29, 0x10, PT ;  /* 0x000000101d00780c */ /* 0x000fe20003f84270 */
[----:B------:R-:W-:Y:S01]  /*2490*/  FMUL.FTZ R4, R53, UR6 ;  /* 0x0000000635047c20 */ /* 0x000fe20008410000 */
[----:B-----5:R-:W-:Y:S01]  /*24a0*/  FSEL R104, R104, -INF , P3 ;  /* 0xff80000068687808 */ /* 0x020fe20001800000 */
[----:B------:R-:W-:Y:S01]  /*24b0*/  FMUL.FTZ R3, R57, UR6 ;  /* 0x0000000639037c20 */ /* 0x000fe20008410000 */
[----:B------:R-:W-:Y:S01]  /*24c0*/  FMNMX.FTZ R5, R102, R5, !PT ;  /* 0x0000000566057209 */ /* 0x000fe20007810000 */
[----:B------:R-:W-:Y:S01]  /*24d0*/  FMUL.FTZ R61, R61, UR6 ;  /* 0x000000063d3d7c20 */ /* 0x000fe20008410000 */
[----:B------:R-:W-:Y:S01]  /*24e0*/  ISETP.GT.AND P3, PT, R29, 0x11, PT ;  /* 0x000000111d00780c */ /* 0x000fe20003f64270 */
[----:B------:R-:W4:Y:S01]  /*24f0*/  MUFU.TANH R47, R47 ;  /* 0x0000002f002f7308 */ /* 0x000f220000002400 */
[----:B---3--:R-:W-:Y:S01]  /*2500*/  FSEL R106, R34, -INF , P4 ;  /* 0xff800000226a7808 */ /* 0x008fe20002000000 */
[----:B------:R-:W-:Y:S01]  /*2510*/  FMUL.FTZ R65, R65, UR6 ;  /* 0x0000000641417c20 */ /* 0x000fe20008410000 */
[----:B------:R-:W-:Y:S01]  /*2520*/  FMNMX.FTZ R5, R104, R5, !PT ;  /* 0x0000000568057209 */ /* 0x000fe20007810000 */
[----:B------:R-:W-:Y:S01]  /*2530*/  FMUL.FTZ R69, R69, UR6 ;  /* 0x0000000645457c20 */ /* 0x000fe20008410000 */
[----:B------:R-:W-:Y:S01]  /*2540*/  ISETP.GT.AND P4, PT, R29, 0x18, PT ;  /* 0x000000181d00780c */ /* 0x000fe20003f84270 */
[----:B------:R-:W-:Y:S01]  /*2550*/  FMUL.FTZ R73, R73, UR6 ;  /* 0x0000000649497c20 */ /* 0x000fe20008410000 */
[----:B------:R-:W-:Y:S01]  /*2560*/  FSEL R108, R35, -INF , P3 ;  /* 0xff800000236c7808 */ /* 0x000fe20001800000 */
[----:B------:R-:W3:Y:S01]  /*2570*/  MUFU.TANH R50, R50 ;  /* 0x0000003200327308 */ /* 0x000ee20000002400 */
[----:B------:R-:W-:Y:S01]  /*2580*/  FMNMX.FTZ R5, R106, R5, !PT ;  /* 0x000000056a057209 */ /* 0x000fe20007810000 */
[----:B------:R-:W-:Y:S01]  /*2590*/  FMUL.FTZ R77, R77, UR6 ;  /* 0x000000064d4d7c20 */ /* 0x000fe20008410000 */
[----:B------:R-:W-:Y:S01]  /*25a0*/  ISETP.GT.AND P3, PT, R29, 0x19, PT ;  /* 0x000000191d00780c */ /* 0x000fe20003f64270 */
[----:B------:R-:W-:Y:S01]  /*25b0*/  FMUL.FTZ R81, R81, UR6 ;  /* 0x0000000651517c20 */ /* 0x000fe20008410000 */
[----:B------:R-:W-:Y:S01]  /*25c0*/  FSEL R110, R38, -INF , P4 ;  /* 0xff800000266e7808 */ /* 0x000fe20002000000 */
[----:B------:R-:W-:Y:S01]  /*25d0*/  FMUL.FTZ R85, R85, UR6 ;  /* 0x0000000655557c20 */ /* 0x000fe20008410000 */
[----:B------:R-:W-:Y:S01]  /*25e0*/  FMNMX.FTZ R5, R108, R5, !PT ;  /* 0x000000056c057209 */ /* 0x000fe20007810000 */
[----:B------:R-:W5:Y:S01]  /*25f0*/  MUFU.TANH R51, R51 ;  /* 0x0000003300337308 */ /* 0x000f620000002400 */
[----:B------:R-:W-:Y:S01]  /*2600*/  ISETP.GT.AND P4, PT, R29, 0x20, PT ;  /* 0x000000201d00780c */ /* 0x000fe20003f84270 */
[----:B------:R5:W-:Y:S01]  /*2610*/  @!P1 SYNCS.ARRIVE.TRANS64.RED.A1T0 RZ, [R0+URZ], RZ ;  /* 0x000000ff00ff99a7 */ /* 0x000be2000810043f */
[----:B------:R-:W-:-:S02]  /*2620*/  FSEL R112, R39, -INF , P3 ;  /* 0xff80000027707808 */ /* 0x000fc40001800000 */
[----:B------:R-:W-:Y:S02]  /*2630*/  FMNMX.FTZ R5, R110, R5, !PT ;  /* 0x000000056e057209 */ /* 0x000fe40007810000 */
[C---:B------:R-:W-:Y:S01]  /*2640*/  ISETP.GT.AND P3, PT, R29.reuse, 0x21, PT ;  /* 0x000000211d00780c */ /* 0x040fe20003f64270 */
[----:B------:R-:W5:Y:S01]  /*2650*/  MUFU.TANH R54, R54 ;  /* 0x0000003600367308 */ /* 0x000f620000002400 */
[----:B0-----:R-:W-:Y:S02]  /*2660*/  FSEL R114, R42, -INF , P4 ;  /* 0xff8000002a727808 */ /* 0x001fe40002000000 */
[----:B------:R-:W-:Y:S02]  /*2670*/  FMNMX.FTZ R5, R112, R5, !PT ;  /* 0x0000000570057209 */ /* 0x000fe40007810000 */
[----:B------:R-:W-:Y:S02]  /*2680*/  ISETP.GT.AND P4, PT, R29, 0x28, PT ;  /* 0x000000281d00780c */ /* 0x000fe40003f84270 */
[----:B--2---:R-:W-:Y:S01]  /*2690*/  FSEL R96, R43, -INF , P3 ;  /* 0xff8000002b607808 */ /* 0x004fe20001800000 */
[----:B------:R-:W-:Y:S01]  /*26a0*/  MUFU.TANH R55, R55 ;  /* 0x0000003700377308 */ /* 0x000fe20000002400 */
[----:B------:R-:W-:-:S02]  /*26b0*/  FMNMX.FTZ R5, R114, R5, !PT ;  /* 0x0000000572057209 */ /* 0x000fc40007810000 */
[C---:B------:R-:W-:Y:S02]  /*26c0*/  ISETP.GT.AND P3, PT, R29.reuse, 0x29, PT ;  /* 0x000000291d00780c */ /* 0x040fe40003f64270 */
[----:B-1----:R-:W-:Y:S02]  /*26d0*/  FSEL R94, R46, -INF , P4 ;  /* 0xff8000002e5e7808 */ /* 0x002fe40002000000 */
[----:B------:R-:W-:Y:S01]  /*26e0*/  FMNMX.FTZ R5, R96, R5, !PT ;  /* 0x0000000560057209 */ /* 0x000fe20007810000 */
[----:B------:R-:W0:Y:S01]  /*26f0*/  MUFU.TANH R58, R58 ;  /* 0x0000003a003a7308 */ /* 0x000e220000002400 */
[----:B------:R-:W-:Y:S02]  /*2700*/  ISETP.GT.AND P4, PT, R29, 0x30, PT ;  /* 0x000000301d00780c */ /* 0x000fe40003f84270 */
[----:B----4-:R-:W-:Y:S02]  /*2710*/  FSEL R92, R47, -INF , P3 ;  /* 0xff8000002f5c7808 */ /* 0x010fe40001800000 */
[----:B------:R-:W-:Y:S01]  /*2720*/  FMNMX.FTZ R33, R94, R5, !PT ;  /* 0x000000055e217209 */ /* 0x000fe20007810000 */
[----:B------:R-:W-:Y:S01]  /*2730*/  FMUL.FTZ R5, R74, UR6 ;  /* 0x000000064a057c20 */ /* 0x000fe20008410000 */
[----:B------:R-:W-:Y:S01]  /*2740*/  ISETP.GT.AND P3, PT, R29, 0x31, PT ;  /* 0x000000311d00780c */ /* 0x000fe20003f64270 */
[----:B------:R-:W-:Y:S01]  /*2750*/  MUFU.TANH R59, R59 ;  /* 0x0000003b003b7308 */ /* 0x000fe20000002400 */
[----:B---3--:R-:W-:-:S02]  /*2760*/  FSEL R90, R50, -INF , P4 ;  /* 0xff800000325a7808 */ /* 0x008fc40002000000 */
[----:B------:R-:W-:Y:S02]  /*2770*/  FMNMX.FTZ R33, R92, R33, !PT ;  /* 0x000000215c217209 */ /* 0x000fe40007810000 */
[----:B------:R-:W-:Y:S02]  /*2780*/  ISETP.GT.AND P4, PT, R29, 0x38, PT ;  /* 0x000000381d00780c */ /* 0x000fe40003f84270 */
[----:B-----5:R-:W-:Y:S01]  /*2790*/  FSEL R74, R51, -INF , P3 ;  /* 0xff800000334a7808 */ /* 0x020fe20001800000 */
[----:B------:R-:W1:Y:S01]  /*27a0*/  MUFU.TANH R30, R62 ;  /* 0x0000003e001e7308 */ /* 0x000e620000002400 */
[----:B------:R-:W-:Y:S02]  /*27b0*/  FMNMX.FTZ R33, R90, R33, !PT ;  /* 0x000000215a217209 */ /* 0x000fe40007810000 */
[----:B------:R-:W-:Y:S02]  /*27c0*/  ISETP.GT.AND P3, PT, R29, 0x39, PT ;  /* 0x000000391d00780c */ /* 0x000fe40003f64270 */
[----:B------:R-:W-:-:S02]  /*27d0*/  FMNMX.FTZ R33, R74, R33, !PT ;  /* 0x000000214a217209 */ /* 0x000fc40007810000 */
[----:B------:R-:W-:Y:S01]  /*27e0*/  VIADDMNMX R27, R26, R98, R27, PT ;  /* 0x000000621a1b7246 */ /* 0x000fe2000380011b */
[----:B------:R2:W-:Y:S03]  /*27f0*/  MUFU.TANH R38, R70 ;  /* 0x0000004600267308 */ /* 0x0005e60000002400 */
[----:B------:R-:W-:-:S05]  /*2800*/  ISETP.GT.AND P5, PT, R27, 0x8, PT ;  /* 0x000000081b00780c */ /* 0x000fca0003fa4270 */
[----:B------:R-:W3:Y:S01]  /*2810*/  MUFU.TANH R63, R63 ;  /* 0x0000003f003f7308 */ /* 0x000ee20000002400 */
[----:B--2---:R-:W-:Y:S02]  /*2820*/  FSEL R70, R54, -INF , P4 ;  /* 0xff80000036467808 */ /* 0x004fe40002000000 */
[C---:B------:R-:W-:Y:S02]  /*2830*/  ISETP.GT.AND P4, PT, R29.reuse, 0x40, PT ;  /* 0x000000401d00780c */ /* 0x040fe40003f84270 */
[----:B------:R-:W-:Y:S02]  /*2840*/  FMNMX.FTZ R33, R70, R33, !PT ;  /* 0x0000002146217209 */ /* 0x000fe40007810000 */
[----:B0-----:R-:W-:Y:S01]  /*2850*/  FSEL R62, R58, -INF , P4 ;  /* 0xff8000003a3e7808 */ /* 0x001fe20002000000 */
[----:B------:R0:W2:Y:S01]  /*2860*/  MUFU.TANH R32, R66 ;  /* 0x0000004200207308 */ /* 0x0000a20000002400 */
[----:B------:R-:W-:-:S04]  /*2870*/  ISETP.GT.AND P4, PT, R29, 0x48, PT ;  /* 0x000000481d00780c */ /* 0x000fc80003f84270 */
[----:B-1----:R-:W-:Y:S02]  /*2880*/  FSEL R30, R30, -INF , P4 ;  /* 0xff8000001e1e7808 */ /* 0x002fe40002000000 */
[----:B------:R-:W-:Y:S01]  /*2890*/  ISETP.GT.AND P4, PT, R29, 0x50, PT ;  /* 0x000000501d00780c */ /* 0x000fe20003f84270 */
[----:B------:R-:W1:Y:S01]  /*28a0*/  MUFU.TANH R36, R67 ;  /* 0x0000004300247308 */ /* 0x000e620000002400 */
[----:B0-----:R-:W-:Y:S02]  /*28b0*/  FSEL R66, R55, -INF , P3 ;  /* 0xff80000037427808 */ /* 0x001fe40001800000 */
[----:B------:R-:W-:Y:S02]  /*28c0*/  ISETP.GT.AND P3, PT, R29, 0x41, PT ;  /* 0x000000411d00780c */ /* 0x000fe40003f64270 */
[----:B------:R-:W-:Y:S02]  /*28d0*/  FMNMX.FTZ R33, R66, R33, !PT ;  /* 0x0000002142217209 */ /* 0x000fe40007810000 */
[----:B------:R-:W-:Y:S01]  /*28e0*/  FSEL R58, R59, -INF , P3 ;  /* 0xff8000003b3a7808 */ /* 0x000fe20001800000 */
[----:B------:R-:W0:Y:S01]  /*28f0*/  MUFU.TANH R44, R71 ;  /* 0x00000047002c7308 */ /* 0x000e220000002400 */
[----:B------:R-:W-:-:S02]  /*2900*/  FMNMX.FTZ R33, R62, R33, !PT ;  /* 0x000000213e217209 */ /* 0x000fc40007810000 */
[----:B------:R-:W-:Y:S02]  /*2910*/  ISETP.GT.AND P3, PT, R29, 0x49, PT ;  /* 0x000000491d00780c */ /* 0x000fe40003f64270 */
[----:B------:R-:W-:Y:S02]  /*2920*/  FMNMX.FTZ R33, R58, R33, !PT ;  /* 0x000000213a217209 */ /* 0x000fe40007810000 */
[----:B---3--:R-:W-:Y:S01]  /*2930*/  FSEL R34, R63, -INF , P3 ;  /* 0xff8000003f227808 */ /* 0x008fe20001800000 */
[----:B------:R-:W3:Y:S01]  /*2940*/  MUFU.TANH R5, R5 ;  /* 0x0000000500057308 */ /* 0x000ee20000002400 */
[----:B------:R-:W-:Y:S02]  /*2950*/  FMNMX.FTZ R33, R30, R33, !PT ;  /* 0x000000211e217209 */ /* 0x000fe40007810000 */
[----:B------:R-:W-:Y:S02]  /*2960*/  ISETP.GT.AND P3, PT, R29, 0x51, PT ;  /* 0x000000511d00780c */ /* 0x000fe40003f64270 */
[----:B--2---:R-:W-:-:S02]  /*2970*/  FSEL R32, R32, -INF , P4 ;  /* 0xff80000020207808 */ /* 0x004fc40002000000 */
[----:B------:R-:W-:Y:S01]  /*2980*/  FMNMX.FTZ R33, R34, R33, !PT ;  /* 0x0000002122217209 */ /* 0x000fe20007810000 */
[----:B------:R-:W2:Y:S01]  /*2990*/  MUFU.TANH R40, R75 ;  /* 0x0000004b00287308 */ /* 0x000ea20000002400 */
[C---:B------:R-:W-:Y:S02]  /*29a0*/  ISETP.GT.AND P4, PT, R29.reuse, 0x58, PT ;  /* 0x000000581d00780c */ /* 0x040fe40003f84270 */
[----:B-1----:R-:W-:Y:S02]  /*29b0*/  FSEL R36, R36, -INF , P3 ;  /* 0xff80000024247808 */ /* 0x002fe40001800000 */
[----:B------:R-:W-:Y:S02]  /*29c0*/  FMNMX.FTZ R33, R32, R33, !PT ;  /* 0x0000002120217209 */ /* 0x000fe40007810000 */
[----:B------:R-:W-:Y:S01]  /*29d0*/  ISETP.GT.AND P3, PT, R29, 0x59, PT ;  /* 0x000000591d00780c */ /* 0x000fe20003f64270 */
[----:B------:R-:W1:Y:S01]  /*29e0*/  MUFU.TANH R46, R78 ;  /* 0x0000004e002e7308 */ /* 0x000e620000002400 */
[----:B------:R-:W-:-:S02]  /*29f0*/  FSEL R38, R38, -INF , P4 ;  /* 0xff80000026267808 */ /* 0x000fc40002000000 */
[----:B------:R-:W-:Y:S02]  /*2a00*/  FMNMX.FTZ R33, R36, R33, !PT ;  /* 0x0000002124217209 */ /* 0x000fe40007810000 */
[C---:B------:R-:W-:Y:S02]  /*2a10*/  ISETP.GT.AND P4, PT, R29.reuse, 0x60, PT ;  /* 0x000000601d00780c */ /* 0x040fe40003f84270 */
[----:B0-----:R-:W-:Y:S01]  /*2a20*/  FSEL R44, R44, -INF , P3 ;  /* 0xff8000002c2c7808 */ /* 0x001fe20001800000 */
[----:B------:R-:W0:Y:S01]  /*2a30*/  MUFU.TANH R48, R79 ;  /* 0x0000004f00307308 */ /* 0x000e220000002400 */
[----:B------:R-:W-:Y:S02]  /*2a40*/  FMNMX.FTZ R33, R38, R33, !PT ;  /* 0x0000002126217209 */ /* 0x000fe40007810000 */
[----:B------:R-:W-:Y:S02]  /*2a50*/  ISETP.GT.AND P3, PT, R29, 0x61, PT ;  /* 0x000000611d00780c */ /* 0x000fe40003f64270 */
[----:B---3--:R-:W-:-:S02]  /*2a60*/  FSEL R42, R5, -INF , P4 ;  /* 0xff800000052a7808 */ /* 0x008fc40002000000 */
[----:B------:R-:W-:Y:S01]  /*2a70*/  FMNMX.FTZ R33, R44, R33, !PT ;  /* 0x000000212c217209 */ /* 0x000fe20007810000 */
[----:B------:R-:W3:Y:S01]  /*2a80*/  MUFU.TANH R50, R82 ;  /* 0x0000005200327308 */ /* 0x000ee20000002400 */
[C---:B------:R-:W-:Y:S02]  /*2a90*/  ISETP.GT.AND P4, PT, R29.reuse, 0x68, PT ;  /* 0x000000681d00780c */ /* 0x040fe40003f84270 */
[----:B--2---:R-:W-:Y:S02]  /*2aa0*/  FSEL R40, R40, -INF , P3 ;  /* 0xff80000028287808 */ /* 0x004fe40001800000 */
[----:B------:R-:W-:Y:S02]  /*2ab0*/  FMNMX.FTZ R33, R42, R33, !PT ;  /* 0x000000212a217209 */ /* 0x000fe40007810000 */
[----:B------:R-:W-:Y:S01]  /*2ac0*/  ISETP.GT.AND P3, PT, R29, 0x69, PT ;  /* 0x000000691d00780c */ /* 0x000fe20003f64270 */
[----:B------:R-:W2:Y:S01]  /*2ad0*/  MUFU.TANH R52, R83 ;  /* 0x0000005300347308 */ /* 0x000ea20000002400 */
[----:B-1----:R-:W-:-:S02]  /*2ae0*/  FSEL R46, R46, -INF , P4 ;  /* 0xff8000002e2e7808 */ /* 0x002fc40002000000 */
        /* <DEDUP_REMOVED lines=8> */
[----:B------:R-:W1:Y:S01]  /*2b70*/  MUFU.TANH R54, R87 ;  /* 0x0000005700367308 */ /* 0x000e620000002400 */
[C---:B------:R-:W-:Y:S02]  /*2b80*/  ISETP.GT.AND P4, PT, R29.reuse, 0x78, PT ;  /* 0x000000781d00780c */ /* 0x040fe40003f84270 */
[----:B--2---:R-:W-:Y:S02]  /*2b90*/  FSEL R52, R52, -INF , P3 ;  /* 0xff80000034347808 */ /* 0x004fe40001800000 */
[----:B------:R-:W-:Y:S02]  /*2ba0*/  FMNMX.FTZ R33, R50, R33, !PT ;  /* 0x0000002132217209 */ /* 0x000fe40007810000 */
[----:B------:R-:W-:Y:S01]  /*2bb0*/  ISETP.GT.AND P3, PT, R29, 0x79, PT ;  /* 0x000000791d00780c */ /* 0x000fe20003f64270 */
[----:B------:R-:W-:Y:S01]  /*2bc0*/  MUFU.TANH R20, R20 ;  /* 0x0000001400147308 */ /* 0x000fe20000002400 */
[----:B0-----:R-:W-:-:S02]  /*2bd0*/  FSEL R56, R56, -INF , P4 ;  /* 0xff80000038387808 */ /* 0x001fc40002000000 */
[----:B------:R-:W-:Y:S02]  /*2be0*/  FMNMX.FTZ R33, R52, R33, !PT ;  /* 0x0000002134217209 */ /* 0x000fe40007810000 */
[----:B------:R-:W-:Y:S02]  /*2bf0*/  ISETP.GT.AND P4, PT, R27, 0x1, PT ;  /* 0x000000011b00780c */ /* 0x000fe40003f84270 */
[----:B------:R-:W-:Y:S01]  /*2c00*/  FMNMX.FTZ R33, R56, R33, !PT ;  /* 0x0000002138217209 */ /* 0x000fe20007810000 */
[----:B------:R-:W0:Y:S01]  /*2c10*/  MUFU.TANH R25, R25 ;  /* 0x0000001900197308 */ /* 0x000e220000002400 */
[----:B-1----:R-:W-:-:S04]  /*2c20*/  FSEL R54, R54, -INF , P3 ;  /* 0xff80000036367808 */ /* 0x002fc80001800000 */
[----:B------:R-:W-:-:S03]  /*2c30*/  FMNMX.FTZ R33, R54, R33, !PT ;  /* 0x0000002136217209 */ /* 0x000fc60007810000 */
[----:B------:R-:W1:Y:S02]  /*2c40*/  MUFU.TANH R89, R89 ;  /* 0x0000005900597308 */ /* 0x000e640000002400 */
[----:B------:R-:W2:Y:S06]  /*2c50*/  SHFL.BFLY PT, R6, R33, 0x2, 0x1f ;  /* 0x0c401f0021067f89 */ /* 0x000eac00000e0000 */
[----:B------:R-:W3:Y:S01]  /*2c60*/  MUFU.TANH R28, R28 ;  /* 0x0000001c001c7308 */ /* 0x000ee20000002400 */
[----:B0-----:R-:W-:Y:S02]  /*2c70*/  FSEL R25, R25, -INF , P4 ;  /* 0xff80000019197808 */ /* 0x001fe40002000000 */
[----:B------:R-:W-:-:S05]  /*2c80*/  ISETP.GT.AND P4, PT, R27, 0x10, PT ;  /* 0x000000101b00780c */ /* 0x000fca0003f84270 */
[----:B------:R-:W0:Y:S08]  /*2c90*/  MUFU.TANH R21, R21 ;  /* 0x0000001500157308 */ /* 0x000e300000002400 */
[----:B------:R-:W-:Y:S01]  /*2ca0*/  MUFU.TANH R24, R24 ;  /* 0x0000001800187308 */ /* 0x000fe20000002400 */
[----:B--2---:R-:W-:-:S05]  /*2cb0*/  FMNMX.FTZ R6, R33, R6, !PT ;  /* 0x0000000621067209 */ /* 0x004fca0007810000 */
[----:B------:R-:W2:Y:S02]  /*2cc0*/  SHFL.BFLY PT, R5, R6, 0x1, 0x1f ;  /* 0x0c201f0006057f89 */ /* 0x000ea400000e0000 */
[----:B------:R-:W-:Y:S08]  /*2cd0*/  MUFU.TANH R35, R60 ;  /* 0x0000003c00237308 */ /* 0x000ff00000002400 */
[----:B------:R-:W4:Y:S08]  /*2ce0*/  MUFU.TANH R15, R15 ;  /* 0x0000000f000f7308 */ /* 0x000f300000002400 */
[----:B------:R1:W-:Y:S01]  /*2cf0*/  MUFU.TANH R37, R64 ;  /* 0x0000004000257308 */ /* 0x0003e20000002400 */
[----:B--2---:R-:W-:Y:S01]  /*2d00*/  FMNMX.FTZ R6, R6, R5, !PT ;  /* 0x0000000506067209 */ /* 0x004fe20007810000 */
[----:B------:R-:W-:Y:S01]  /*2d10*/  IMAD.U32 R5, RZ, RZ, UR7 ;  /* 0x00000007ff057e24 */ /* 0x000fe2000f8e00ff */
[----:B-1----:R-:W-:-:S05]  /*2d20*/  FSEL R64, R89, -INF , P5 ;  /* 0xff80000059407808 */ /* 0x002fca0002800000 */
[----:B------:R-:W-:Y:S01]  /*2d30*/  MUFU.TANH R14, R14 ;  /* 0x0000000e000e7308 */ /* 0x000fe20000002400 */
[C---:B------:R-:W-:Y:S01]  /*2d40*/  FSETP.NEU.FTZ.AND P3, PT, R6.reuse, -INF , PT ;  /* 0xff8000000600780b */ /* 0x040fe20003f7d000 */
[----:B------:R-:W-:-:S05]  /*2d50*/  FMUL.FTZ R29, R6, R5 ;  /* 0x00000005061d7220 */ /* 0x000fca0000410000 */
[----:B------:R-:W-:Y:S01]  /*2d60*/  FSEL R33, R29, RZ, P3 ;  /* 0x000000ff1d217208 */ /* 0x000fe20001800000 */
[----:B------:R3:W-:Y:S01]  /*2d70*/  MUFU.TANH R39, R68 ;  /* 0x0000004400277308 */ /* 0x0007e20000002400 */
[----:B------:R-:W-:-:S03]  /*2d80*/  ISETP.GT.AND P3, PT, R27, RZ, PT ;  /* 0x000000ff1b00720c */ /* 0x000fc60003f64270 */
[-CC-:B------:R-:W-:Y:S01]  /*2d90*/  FFMA.FTZ R181, R100, R5.reuse, -R33.reuse ;  /* 0x0000000564b57223 */ /* 0x180fe20000010821 */
[----:B------:R-:W-:Y:S01]  /*2da0*/  FSEL R60, R20, -INF , P3 ;  /* 0xff800000143c7808 */ /* 0x000fe20001800000 */
[--C-:B------:R-:W-:Y:S01]  /*2db0*/  FFMA.FTZ R183, R102, R5, -R33.reuse ;  /* 0x0000000566b77223 */ /* 0x100fe20000010821 */
[C---:B------:R-:W-:Y:S01]  /*2dc0*/  ISETP.GT.AND P3, PT, R27.reuse, 0x9, PT ;  /* 0x000000091b00780c */ /* 0x040fe20003f64270 */
[----:B------:R-:W1:Y:S01]  /*2dd0*/  MUFU.TANH R12, R12 ;  /* 0x0000000c000c7308 */ /* 0x000e620000002400 */
[----:B------:R-:W-:Y:S01]  /*2de0*/  FMNMX.FTZ R29, R60, R25, !PT ;  /* 0x000000193c1d7209 */ /* 0x000fe20007810000 */
[-CC-:B------:R-:W-:Y:S01]  /*2df0*/  FFMA.FTZ R20, R104, R5.reuse, -R33.reuse ;  /* 0x0000000568147223 */ /* 0x180fe20000010821 */
[----:B---3--:R-:W-:Y:S01]  /*2e00*/  FSEL R68, R28, -INF , P3 ;  /* 0xff8000001c447808 */ /* 0x008fe20001800000 */
[--C-:B------:R-:W-:Y:S01]  /*2e10*/  FFMA.FTZ R177, R106, R5, -R33.reuse ;  /* 0x000000056ab17223 */ /* 0x100fe20000010821 */
[----:B------:R-:W-:Y:S01]  /*2e20*/  FMNMX.FTZ R29, R64, R29, !PT ;  /* 0x0000001d401d7209 */ /* 0x000fe20007810000 */
[--C-:B------:R-:W-:Y:S01]  /*2e30*/  FFMA.FTZ R108, R108, R5, -R33.reuse ;  /* 0x000000056c6c7223 */ /* 0x100fe20000010821 */
[----:B------:R-:W-:Y:S01]  /*2e40*/  ISETP.GT.AND P3, PT, R27, 0x11, PT ;  /* 0x000000111b00780c */ /* 0x000fe20003f64270 */
[----:B------:R0:W-:Y:S01]  /*2e50*/  MUFU.TANH R41, R72 ;  /* 0x0000004800297308 */ /* 0x0001e20000002400 */
[----:B------:R-:W-:Y:S01]  /*2e60*/  FMNMX.FTZ R29, R68, R29, !PT ;  /* 0x0000001d441d7209 */ /* 0x000fe20007810000 */
[-CC-:B------:R-:W-:Y:S01]  /*2e70*/  FFMA.FTZ R175, R94, R5.reuse, -R33.reuse ;  /* 0x000000055eaf7223 */ /* 0x180fe20000010821 */
[-CC-:B------:R-:W-:Y:S01]  /*2e80*/  FFMA.FTZ R179, R110, R5.reuse, -R33.reuse ;  /* 0x000000056eb37223 */ /* 0x180fe20000010821 */
[-CC-:B------:R-:W-:Y:S01]  /*2e90*/  FFMA.FTZ R169, R90, R5.reuse, -R33.reuse ;  /* 0x000000055aa97223 */ /* 0x180fe20000010821 */
[-CC-:B------:R-:W-:Y:S01]  /*2ea0*/  FFMA.FTZ R173, R114, R5.reuse, -R33.reuse ;  /* 0x0000000572ad7223 */ /* 0x180fe20000010821 */
[-CC-:B------:R-:W-:Y:S01]  /*2eb0*/  FFMA.FTZ R171, R70, R5.reuse, -R33.reuse ;  /* 0x0000000546ab7223 */ /* 0x180fe20000010821 */
[-CC-:B------:R-:W-:Y:S01]  /*2ec0*/  FFMA.FTZ R165, R62, R5.reuse, -R33.reuse ;  /* 0x000000053ea57223 */ /* 0x180fe20000010821 */
[----:B------:R-:W-:Y:S01]  /*2ed0*/  MUFU.TANH R13, R13 ;  /* 0x0000000d000d7308 */ /* 0x000fe20000002400 */
[----:B0-----:R-:W-:Y:S01]  /*2ee0*/  FSEL R72, R21, -INF , P4 ;  /* 0xff80000015487808 */ /* 0x001fe20002000000 */
[-CC-:B------:R-:W-:Y:S01]  /*2ef0*/  FFMA.FTZ R28, R58, R5.reuse, -R33.reuse ;  /* 0x000000053a1c7223 */ /* 0x180fe20000010821 */
[----:B------:R-:W-:Y:S01]  /*2f00*/  ISETP.GT.AND P4, PT, R27, 0x18, PT ;  /* 0x000000181b00780c */ /* 0x000fe20003f84270 */
[--C-:B------:R-:W-:Y:S01]  /*2f10*/  FFMA.FTZ R31, R31, R5, -R33.reuse ;  /* 0x000000051f1f7223 */ /* 0x100fe20000010821 */
[----:B------:R-:W-:Y:S01]  /*2f20*/  FMNMX.FTZ R29, R72, R29, !PT ;  /* 0x0000001d481d7209 */ /* 0x000fe20007810000 */
[-CC-:B------:R-:W-:Y:S01]  /*2f30*/  FFMA.FTZ R157, R42, R5.reuse, -R33.reuse ;  /* 0x000000052a9d7223 */ /* 0x180fe20000010821 */
[----:B----4-:R-:W-:Y:S01]  /*2f40*/  FSEL R78, R15, -INF , P4 ;  /* 0xff8000000f4e7808 */ /* 0x010fe20002000000 */
[----:B------:R0:W-:Y:S01]  /*2f50*/  MUFU.TANH R116, R76 ;  /* 0x0000004c00747308 */ /* 0x0001e20000002400 */
[C---:B------:R-:W-:Y:S01]  /*2f60*/  ISETP.GT.AND P4, PT, R27.reuse, 0x20, PT ;  /* 0x000000201b00780c */ /* 0x040fe20003f84270 */
[-CC-:B------:R-:W-:Y:S01]  /*2f70*/  FFMA.FTZ R167, R30, R5.reuse, -R33.reuse ;  /* 0x000000051ea77223 */ /* 0x180fe20000010821 */
[-CC-:B------:R-:W-:Y:S01]  /*2f80*/  FFMA.FTZ R161, R32, R5.reuse, -R33.reuse ;  /* 0x0000000520a17223 */ /* 0x180fe20000010821 */
[-CC-:B------:R-:W-:Y:S01]  /*2f90*/  FFMA.FTZ R30, R34, R5.reuse, -R33.reuse ;  /* 0x00000005221e7223 */ /* 0x180fe20000010821 */
[----:B-1----:R-:W-:Y:S01]  /*2fa0*/  FSEL R82, R12, -INF , P4 ;  /* 0xff8000000c527808 */ /* 0x002fe20002000000 */
[-CC-:B------:R-:W-:Y:S01]  /*2fb0*/  FFMA.FTZ R12, R112, R5.reuse, -R33.reuse ;  /* 0x00000005700c7223 */ /* 0x180fe20000010821 */
[C---:B------:R-:W-:Y:S01]  /*2fc0*/  ISETP.GT.AND P4, PT, R27.reuse, 0x28, PT ;  /* 0x000000281b00780c */ /* 0x040fe20003f84270 */
[----:B------:R-:W1:Y:S01]  /*2fd0*/  MUFU.TANH R11, R11 ;  /* 0x0000000b000b7308 */ /* 0x000e620000002400 */
[----:B0-----:R-:W-:Y:S01]  /*2fe0*/  FSEL R76, R24, -INF , P3 ;  /* 0xff800000184c7808 */ /* 0x001fe20001800000 */
[-CC-:B------:R-:W-:Y:S01]  /*2ff0*/  FFMA.FTZ R24, R66, R5.reuse, -R33.reuse ;  /* 0x0000000542187223 */ /* 0x180fe20000010821 */
[----:B------:R-:W-:Y:S01]  /*3000*/  ISETP.GT.AND P3, PT, R27, 0x19, PT ;  /* 0x000000191b00780c */ /* 0x000fe20003f64270 */
[--C-:B------:R-:W-:Y:S01]  /*3010*/  FFMA.FTZ R32, R36, R5, -R33.reuse ;  /* 0x0000000524207223 */ /* 0x100fe20000010821 */
[----:B------:R-:W-:Y:S01]  /*3020*/  FMNMX.FTZ R29, R76, R29, !PT ;  /* 0x0000001d4c1d7209 */ /* 0x000fe20007810000 */
[-CC-:B------:R-:W-:Y:S01]  /*3030*/  FFMA.FTZ R163, R38, R5.reuse, -R33.reuse ;  /* 0x0000000526a37223 */ /* 0x180fe20000010821 */
[--C-:B------:R-:W-:Y:S01]  /*3040*/  FFMA.FTZ R34, R44, R5, -R33.reuse ;  /* 0x000000052c227223 */ /* 0x100fe20000010821 */
[----:B------:R-:W-:Y:S01]  /*3050*/  MUFU.TANH R10, R10 ;  /* 0x0000000a000a7308 */ /* 0x000fe20000002400 */
[----:B------:R-:W-:Y:S01]  /*3060*/  FMNMX.FTZ R29, R78, R29, !PT ;  /* 0x0000001d4e1d7209 */ /* 0x000fe20007810000 */
[-CC-:B------:R-:W-:Y:S01]  /*3070*/  FFMA.FTZ R36, R40, R5.reuse, -R33.reuse ;  /* 0x0000000528247223 */ /* 0x180fe20000010821 */
[-CC-:B------:R-:W-:Y:S01]  /*3080*/  FFMA.FTZ R159, R46, R5.reuse, -R33.reuse ;  /* 0x000000052e9f7223 */ /* 0x180fe20000010821 */
[-CC-:B------:R-:W-:Y:S01]  /*3090*/  FFMA.FTZ R38, R48, R5.reuse, -R33.reuse ;  /* 0x0000000530267223 */ /* 0x180fe20000010821 */
[-CC-:B------:R-:W-:Y:S01]  /*30a0*/  FFMA.FTZ R153, R50, R5.reuse, -R33.reuse ;  /* 0x0000000532997223 */ /* 0x180fe20000010821 */
[-CC-:B------:R-:W-:Y:S01]  /*30b0*/  FFMA.FTZ R52, R52, R5.reuse, -R33.reuse ;  /* 0x0000000534347223 */ /* 0x180fe20000010821 */
[----:B------:R-:W-:Y:S01]  /*30c0*/  FFMA.FTZ R155, R56, R5, -R33 ;  /* 0x00000005389b7223 */ /* 0x000fe20000010821 */
[----:B------:R0:W-:Y:S01]  /*30d0*/  MUFU.TANH R118, R80 ;  /* 0x0000005000767308 */ /* 0x0001e20000002400 */
[----:B-1----:R-:W-:Y:S01]  /*30e0*/  FSEL R86, R11, -INF , P4 ;  /* 0xff8000000b567808 */ /* 0x002fe20002000000 */
[----:B------:R-:W1:Y:S01]  /*30f0*/  @P2 LDC R46, c[0x0][0x450] ;  /* 0x00011400ff2e2b82 */ /* 0x000e620000000800 */
[----:B------:R-:W-:-:S05]  /*3100*/  ISETP.GT.AND P4, PT, R27, 0x30, PT ;  /* 0x000000301b00780c */ /* 0x000fca0003f84270 */
[----:B------:R-:W2:Y:S01]  /*3110*/  MUFU.TANH R8, R8 ;  /* 0x0000000800087308 */ /* 0x000ea20000002400 */
[----:B0-----:R-:W-:Y:S02]  /*3120*/  FSEL R80, R14, -INF , P3 ;  /* 0xff8000000e507808 */ /* 0x001fe40001800000 */
[----:B------:R-:W-:Y:S02]  /*3130*/  ISETP.GT.AND P3, PT, R27, 0x21, PT ;  /* 0x000000211b00780c */ /* 0x000fe40003f64270 */
[----:B------:R-:W-:-:S03]  /*3140*/  FMNMX.FTZ R29, R80, R29, !PT ;  /* 0x0000001d501d7209 */ /* 0x000fc60007810000 */
[----:B------:R-:W0:Y:S01]  /*3150*/  MUFU.TANH R9, R9 ;  /* 0x0000000900097308 */ /* 0x000e220000002400 */
[----:B------:R-:W-:-:S07]  /*3160*/  FMNMX.FTZ R29, R82, R29, !PT ;  /* 0x0000001d521d7209 */ /* 0x000fce0007810000 */
[----:B------:R3:W-:Y:S01]  /*3170*/  MUFU.TANH R120, R84 ;  /* 0x0000005400787308 */ /* 0x0007e20000002400 */
[----:B--2---:R-:W-:Y:S01]  /*3180*/  FSEL R100, R8, -INF , P4 ;  /* 0xff80000008647808 */ /* 0x004fe20002000000 */
[----:B------:R-:W-:Y:S01]  /*3190*/  FFMA.FTZ R8, R74, R5, -R33 ;  /* 0x000000054a087223 */ /* 0x000fe20000010821 */
[----:B------:R-:W-:-:S05]  /*31a0*/  ISETP.GT.AND P4, PT, R27, 0x38, PT ;  /* 0x000000381b00780c */ /* 0x000fca0003f84270 */
[----:B------:R-:W2:Y:S01]  /*31b0*/  MUFU.TANH R7, R7 ;  /* 0x0000000700077308 */ /* 0x000ea20000002400 */
[----:B---3--:R-:W-:Y:S02]  /*31c0*/  FSEL R84, R13, -INF , P3 ;  /* 0xff8000000d547808 */ /* 0x008fe40001800000 */
[C---:B------:R-:W-:Y:S02]  /*31d0*/  ISETP.GT.AND P3, PT, R27.reuse, 0x29, PT ;  /* 0x000000291b00780c */ /* 0x040fe40003f64270 */
[----:B------:R-:W-:Y:S02]  /*31e0*/  FMNMX.FTZ R29, R84, R29, !PT ;  /* 0x0000001d541d7209 */ /* 0x000fe40007810000 */
[----:B------:R-:W-:Y:S01]  /*31f0*/  FSEL R98, R10, -INF , P3 ;  /* 0xff8000000a627808 */ /* 0x000fe20001800000 */
[----:B------:R-:W3:Y:S01]  /*3200*/  MUFU.TANH R4, R4 ;  /* 0x0000000400047308 */ /* 0x000ee20000002400 */
[----:B------:R-:W-:Y:S02]  /*3210*/  FMNMX.FTZ R29, R86, R29, !PT ;  /* 0x0000001d561d7209 */ /* 0x000fe40007810000 */
[----:B------:R-:W-:-:S02]  /*3220*/  ISETP.GT.AND P3, PT, R27, 0x31, PT ;  /* 0x000000311b00780c */ /* 0x000fc40003f64270 */
[----:B------:R-:W-:Y:S02]  /*3230*/  FMNMX.FTZ R29, R98, R29, !PT ;  /* 0x0000001d621d7209 */ /* 0x000fe40007810000 */
[----:B0-----:R-:W-:Y:S01]  /*3240*/  FSEL R102, R9, -INF , P3 ;  /* 0xff80000009667808 */ /* 0x001fe20001800000 */
[----:B------:R-:W0:Y:S01]  /*3250*/  MUFU.TANH R2, R2 ;  /* 0x0000000200027308 */ /* 0x000e220000002400 */
[----:B------:R-:W-:Y:S02]  /*3260*/  FMNMX.FTZ R29, R100, R29, !PT ;  /* 0x0000001d641d7209 */ /* 0x000fe40007810000 */
[----:B------:R-:W-:Y:S02]  /*3270*/  ISETP.GT.AND P3, PT, R27, 0x39, PT ;  /* 0x000000391b00780c */ /* 0x000fe40003f64270 */
[----:B--2---:R-:W-:Y:S01]  /*3280*/  FSEL R104, R7, -INF , P4 ;  /* 0xff80000007687808 */ /* 0x004fe20002000000 */
[----:B------:R-:W-:Y:S01]  /*3290*/  FFMA.FTZ R7, R96, R5, -R33 ;  /* 0x0000000560077223 */ /* 0x000fe20000010821 */
[----:B------:R-:W-:Y:S01]  /*32a0*/  FMNMX.FTZ R29, R102, R29, !PT ;  /* 0x0000001d661d7209 */ /* 0x000fe20007810000 */
[----:B------:R-:W2:Y:S01]  /*32b0*/  MUFU.TANH R3, R3 ;  /* 0x0000000300037308 */ /* 0x000ea20000002400 */
[----:B------:R-:W-:-:S02]  /*32c0*/  ISETP.GT.AND P4, PT, R27, 0x40, PT ;  /* 0x000000401b00780c */ /* 0x000fc40003f84270 */
[----:B---3--:R-:W-:Y:S02]  /*32d0*/  FSEL R96, R4, -INF , P3 ;  /* 0xff80000004607808 */ /* 0x008fe40001800000 */
[----:B------:R-:W-:Y:S02]  /*32e0*/  FMNMX.FTZ R29, R104, R29, !PT ;  /* 0x0000001d681d7209 */ /* 0x000fe40007810000 */
[C---:B------:R-:W-:Y:S01]  /*32f0*/  ISETP.GT.AND P3, PT, R27.reuse, 0x41, PT ;  /* 0x000000411b00780c */ /* 0x040fe20003f64270 */
[----:B------:R-:W3:Y:S01]  /*3300*/  MUFU.TANH R61, R61 ;  /* 0x0000003d003d7308 */ /* 0x000ee20000002400 */
[----:B0-----:R-:W-:Y:S01]  /*3310*/  FSEL R106, R2, -INF , P4 ;  /* 0xff800000026a7808 */ /* 0x001fe20002000000 */
[--C-:B------:R-:W-:Y:S01]  /*3320*/  FFMA.FTZ R2, R92, R5, -R33.reuse ;  /* 0x000000055c027223 */ /* 0x100fe20000010821 */
[----:B------:R-:W-:Y:S01]  /*3330*/  FMNMX.FTZ R29, R96, R29, !PT ;  /* 0x0000001d601d7209 */ /* 0x000fe20007810000 */
[----:B------:R-:W-:Y:S01]  /*3340*/  FFMA.FTZ R33, R54, R5, -R33 ;  /* 0x0000000536217223 */ /* 0x000fe20000010821 */
[----:B------:R-:W-:-:S02]  /*3350*/  ISETP.GT.AND P4, PT, R27, 0x48, PT ;  /* 0x000000481b00780c */ /* 0x000fc40003f84270 */
[----:B------:R-:W-:Y:S01]  /*3360*/  FMNMX.FTZ R29, R106, R29, !PT ;  /* 0x0000001d6a1d7209 */ /* 0x000fe20007810000 */
[----:B------:R-:W0:Y:S01]  /*3370*/  MUFU.TANH R65, R65 ;  /* 0x0000004100417308 */ /* 0x000e220000002400 */
[----:B--2---:R-:W-:Y:S02]  /*3380*/  FSEL R94, R3, -INF , P3 ;  /* 0xff800000035e7808 */ /* 0x004fe40001800000 */
[----:B------:R-:W-:Y:S02]  /*3390*/  ISETP.GT.AND P3, PT, R27, 0x49, PT ;  /* 0x000000491b00780c */ /* 0x000fe40003f64270 */
[----:B------:R-:W-:-:S03]  /*33a0*/  FMNMX.FTZ R29, R94, R29, !PT ;  /* 0x0000001d5e1d7209 */ /* 0x000fc60007810000 */
[----:B------:R2:W-:Y:S01]  /*33b0*/  MUFU.EX2 R14, R108 ;  /* 0x0000006c000e7308 */ /* 0x0005e20000000800 */
[----:B---3--:R-:W-:Y:S02]  /*33c0*/  FSEL R92, R61, -INF , P3 ;  /* 0xff8000003d5c7808 */ /* 0x008fe40001800000 */
[----:B------:R-:W-:-:S05]  /*33d0*/  ISETP.GT.AND P3, PT, R27, 0x51, PT ;  /* 0x000000511b00780c */ /* 0x000fca0003f64270 */
[----:B------:R-:W3:Y:S01]  /*33e0*/  MUFU.TANH R69, R69 ;  /* 0x0000004500457308 */ /* 0x000ee20000002400 */
[----:B--2---:R-:W-:Y:S02]  /*33f0*/  FSEL R108, R35, -INF , P4 ;  /* 0xff800000236c7808 */ /* 0x004fe40002000000 */
[----:B------:R-:W-:Y:S02]  /*3400*/  ISETP.GT.AND P4, PT, R27, 0x50, PT ;  /* 0x000000501b00780c */ /* 0x000fe40003f84270 */
[----:B------:R-:W-:Y:S02]  /*3410*/  FMNMX.FTZ R29, R108, R29, !PT ;  /* 0x0000001d6c1d7209 */ /* 0x000fe40007810000 */
[----:B------:R-:W-:Y:S01]  /*3420*/  FSEL R110, R37, -INF , P4 ;  /* 0xff800000256e7808 */ /* 0x000fe20002000000 */
[----:B------:R-:W2:Y:S01]  /*3430*/  MUFU.TANH R73, R73 ;  /* 0x0000004900497308 */ /* 0x000ea20000002400 */
[----:B------:R-:W-:Y:S01]  /*3440*/  FMNMX.FTZ R29, R92, R29, !PT ;  /* 0x0000001d5c1d7209 */ /* 0x000fe20007810000 */
[----:B------:R-:W4:Y:S01]  /*3450*/  @P2 LDC R37, c[0x0][0x44c] ;  /* 0x00011300ff252b82 */ /* 0x000f220000000800 */
[----:B------:R-:W-:-:S02]  /*3460*/  ISETP.GT.AND P4, PT, R27, 0x58, PT ;  /* 0x000000581b00780c */ /* 0x000fc40003f84270 */
[----:B0-----:R-:W-:Y:S02]  /*3470*/  FSEL R90, R65, -INF , P3 ;  /* 0xff800000415a7808 */ /* 0x001fe40001800000 */
[----:B------:R-:W-:Y:S01]  /*3480*/  FMNMX.FTZ R29, R110, R29, !PT ;  /* 0x0000001d6e1d7209 */ /* 0x000fe20007810000 */
[----:B------:R-:W0:Y:S01]  /*3490*/  MUFU.TANH R77, R77 ;  /* 0x0000004d004d7308 */ /* 0x000e220000002400 */
[----:B------:R-:W-:Y:S02]  /*34a0*/  ISETP.GT.AND P3, PT, R27, 0x59, PT ;  /* 0x000000591b00780c */ /* 0x000fe40003f64270 */
[----:B------:R-:W-:Y:S01]  /*34b0*/  FSEL R112, R39, -INF , P4 ;  /* 0xff80000027707808 */ /* 0x000fe20002000000 */
[----:B------:R-:W-:Y:S01]  /*34c0*/  IMAD.MOV.U32 R39, RZ, RZ, R18 ;  /* 0x000000ffff277224 */ /* 0x000fe200078e0012 */
[----:B------:R-:W-:Y:S02]  /*34d0*/  FMNMX.FTZ R29, R90, R29, !PT ;  /* 0x0000001d5a1d7209 */ /* 0x000fe40007810000 */
[----:B------:R-:W-:Y:S01]  /*34e0*/  ISETP.GT.AND P4, PT, R27, 0x60, PT ;  /* 0x000000601b00780c */ /* 0x000fe20003f84270 */
[----:B------:R-:W5:Y:S01]  /*34f0*/  MUFU.TANH R81, R81 ;  /* 0x0000005100517308 */ /* 0x000f620000002400 */
[----:B---3--:R-:W-:-:S02]  /*3500*/  FSEL R74, R69, -INF , P3 ;  /* 0xff800000454a7808 */ /* 0x008fc40001800000 */
[----:B------:R-:W-:Y:S02]  /*3510*/  FMNMX.FTZ R29, R112, R29, !PT ;  /* 0x0000001d701d7209 */ /* 0x000fe40007810000 */
[----:B------:R-:W-:Y:S02]  /*3520*/  ISETP.GT.AND P3, PT, R27, 0x61, PT ;  /* 0x000000611b00780c */ /* 0x000fe40003f64270 */
[----:B------:R-:W-:Y:S01]  /*3530*/  FSEL R114, R41, -INF , P4 ;  /* 0xff80000029727808 */ /* 0x000fe20002000000 */
[----:B------:R-:W-:Y:S01]  /*3540*/  MUFU.TANH R85, R85 ;  /* 0x0000005500557308 */ /* 0x000fe20000002400 */
[----:B------:R-:W-:Y:S01]  /*3550*/  FMNMX.FTZ R29, R74, R29, !PT ;  /* 0x0000001d4a1d7209 */ /* 0x000fe20007810000 */
[----:B----4-:R-:W-:Y:S01]  /*3560*/  @P2 IMAD.HI.U32 R37, R18, R37, RZ ;  /* 0x0000002512252227 */ /* 0x010fe200078e00ff */
[----:B------:R-:W-:Y:S02]  /*3570*/  ISETP.GT.AND P4, PT, R27, 0x68, PT ;  /* 0x000000681b00780c */ /* 0x000fe40003f84270 */
[----:B--2---:R-:W-:-:S02]  /*3580*/  FSEL R70, R73, -INF , P3 ;  /* 0xff80000049467808 */ /* 0x004fc40001800000 */
[----:B------:R-:W-:Y:S01]  /*3590*/  FMNMX.FTZ R29, R114, R29, !PT ;  /* 0x0000001d721d7209 */ /* 0x000fe20007810000 */
[----:B------:R-:W-:Y:S01]  /*35a0*/  MUFU.EX2 R181, R181 ;  /* 0x000000b500b57308 */ /* 0x000fe20000000800 */
[C---:B------:R-:W-:Y:S02]  /*35b0*/  ISETP.GT.AND P3, PT, R27.reuse, 0x69, PT ;  /* 0x000000691b00780c */ /* 0x040fe40003f64270 */
[----:B------:R-:W-:Y:S02]  /*35c0*/  FSEL R116, R116, -INF , P4 ;  /* 0xff80000074747808 */ /* 0x000fe40002000000 */
[----:B------:R-:W-:Y:S02]  /*35d0*/  FMNMX.FTZ R29, R70, R29, !PT ;  /* 0x0000001d461d7209 */ /* 0x000fe40007810000 */
[----:B------:R-:W-:Y:S01]  /*35e0*/  ISETP.GT.AND P4, PT, R27, 0x70, PT ;  /* 0x000000701b00780c */ /* 0x000fe20003f84270 */
[----:B------:R-:W2:Y:S01]  /*35f0*/  MUFU.EX2 R26, R31 ;  /* 0x0000001f001a7308 */ /* 0x000ea20000000800 */
[----:B0-----:R-:W-:-:S02]  /*3600*/  FSEL R66, R77, -INF , P3 ;  /* 0xff8000004d427808 */ /* 0x001fc40001800000 */
[----:B------:R-:W-:Y:S02]  /*3610*/  FMNMX.FTZ R29, R116, R29, !PT ;  /* 0x0000001d741d7209 */ /* 0x000fe40007810000 */
[C---:B------:R-:W-:Y:S02]  /*3620*/  ISETP.GT.AND P3, PT, R27.reuse, 0x71, PT ;  /* 0x000000711b00780c */ /* 0x040fe40003f64270 */
[----:B------:R-:W-:Y:S01]  /*3630*/  FSEL R118, R118, -INF , P4 ;  /* 0xff80000076767808 */ /* 0x000fe20002000000 */
[----:B------:R-:W0:Y:S01]  /*3640*/  MUFU.EX2 R183, R183 ;  /* 0x000000b700b77308 */ /* 0x000e220000000800 */
[----:B------:R-:W-:Y:S02]  /*3650*/  FMNMX.FTZ R29, R66, R29, !PT ;  /* 0x0000001d421d7209 */ /* 0x000fe40007810000 */
[----:B------:R-:W-:Y:S02]  /*3660*/  ISETP.GT.AND P4, PT, R27, 0x78, PT ;  /* 0x000000781b00780c */ /* 0x000fe40003f84270 */
[----:B-----5:R-:W-:-:S02]  /*3670*/  FSEL R62, R81, -INF , P3 ;  /* 0xff800000513e7808 */ /* 0x020fc40001800000 */
[----:B------:R-:W-:Y:S01]  /*3680*/  FMNMX.FTZ R29, R118, R29, !PT ;  /* 0x0000001d761d7209 */ /* 0x000fe20007810000 */
[----:B------:R-:W3:Y:S01]  /*3690*/  MUFU.EX2 R20, R20 ;  /* 0x0000001400147308 */ /* 0x000ee20000000800 */
[----:B------:R-:W-:Y:S01]  /*36a0*/  ISETP.GT.AND P3, PT, R27, 0x79, PT ;  /* 0x000000791b00780c */ /* 0x000fe20003f64270 */
[----:B--2---:R-:W-:Y:S01]  /*36b0*/  FADD.FTZ R42, R181, R26 ;  /* 0x0000001ab52a7221 */ /* 0x004fe20000010000 */
[----:B------:R-:W-:Y:S02]  /*36c0*/  FSEL R120, R120, -INF , P4 ;  /* 0xff80000078787808 */ /* 0x000fe40002000000 */
[----:B------:R-:W-:Y:S02]  /*36d0*/  FMNMX.FTZ R29, R62, R29, !PT ;  /* 0x0000001d3e1d7209 */ /* 0x000fe40007810000 */
[----:B------:R-:W-:Y:S01]  /*36e0*/  FSEL R58, R85, -INF , P3 ;  /* 0xff800000553a7808 */ /* 0x000fe20001800000 */
[----:B------:R-:W2:Y:S01]  /*36f0*/  MUFU.EX2 R177, R177 ;  /* 0x000000b100b17308 */ /* 0x000ea20000000800 */
[----:B------:R-:W-:-:S02]  /*3700*/  FMNMX.FTZ R29, R120, R29, !PT ;  /* 0x0000001d781d7209 */ /* 0x000fc40007810000 */
[----:B-1----:R-:W-:Y:S02]  /*3710*/  @P2 SHF.R.U32.HI R39, RZ, R46, R37 ;  /* 0x0000002eff272219 */ /* 0x002fe40000011625 */
[----:B------:R-:W-:Y:S02]  /*3720*/  FMNMX.FTZ R29, R58, R29, !PT ;  /* 0x0000001d3a1d7209 */ /* 0x000fe40007810000 */
[----:B------:R-:W-:Y:S01]  /*3730*/  IADD3 R41, R39, R16, -R17 ;  /* 0x0000001027297210 */ /* 0x000fe20007ffe811 */
[----:B------:R-:W1:Y:S01]  /*3740*/  MUFU.EX2 R179, R179 ;  /* 0x000000b300b37308 */ /* 0x000e620000000800 */
[----:B------:R-:W-:Y:S01]  /*3750*/  F2FP.BF16.F32.PACK_AB R181, R26, R181 ;  /* 0x000000b51ab5723e */ /* 0x000fe200000010ff */
[----:B------:R-:W4:Y:S06]  /*3760*/  SHFL.BFLY PT, R10, R29, 0x2, 0x1f ;  /* 0x0c401f001d0a7f89 */ /* 0x000f2c00000e0000 */
[----:B------:R-:W5:Y:S08]  /*3770*/  MUFU.EX2 R12, R12 ;  /* 0x0000000c000c7308 */ /* 0x000f700000000800 */
[----:B------:R-:W-:Y:S08]  /*3780*/  MUFU.EX2 R4, R7 ;  /* 0x0000000700047308 */ /* 0x000ff00000000800 */
[----:B------:R-:W5:Y:S01]  /*3790*/  MUFU.EX2 R173, R173 ;  /* 0x000000ad00ad7308 */ /* 0x000f620000000800 */
[----:B----4-:R-:W-:Y:S01]  /*37a0*/  FMNMX.FTZ R3, R29, R10, !PT ;  /* 0x0000000a1d037209 */ /* 0x010fe20007810000 */
[----:B0-----:R-:W-:Y:S01]  /*37b0*/  FADD.FTZ R29, R183, R42 ;  /* 0x0000002ab71d7221 */ /* 0x001fe20000010000 */
[----:B---3--:R-:W-:-:S03]  /*37c0*/  F2FP.BF16.F32.PACK_AB R183, R20, R183 ;  /* 0x000000b714b7723e */ /* 0x008fc600000010ff */
[----:B------:R-:W0:Y:S01]  /*37d0*/  SHFL.BFLY PT, R10, R3, 0x1, 0x1f ;  /* 0x0c201f00030a7f89 */ /* 0x000e2200000e0000 */
[----:B------:R-:W-:Y:S01]  /*37e0*/  FADD.FTZ R42, R20, R29 ;  /* 0x0000001d142a7221 */ /* 0x000fe20000010000 */
[----:B------:R-:W-:Y:S03]  /*37f0*/  MUFU.EX2 R175, R175 ;  /* 0x000000af00af7308 */ /* 0x000fe60000000800 */
[----:B--2---:R-:W-:Y:S01]  /*3800*/  FADD.FTZ R31, R177, R42 ;  /* 0x0000002ab11f7221 */ /* 0x004fe20000010000 */
[----:B------:R-:W-:-:S03]  /*3810*/  F2FP.BF16.F32.PACK_AB R177, R14, R177 ;  /* 0x000000b10eb1723e */ /* 0x000fc600000010ff */
[----:B------:R-:W-:Y:S01]  /*3820*/  FADD.FTZ R42, R14, R31 ;  /* 0x0000001f0e2a7221 */ /* 0x000fe20000010000 */
[----:B------:R1:W-:Y:S08]  /*3830*/  MUFU.EX2 R40, R33 ;  /* 0x0000002100287308 */ /* 0x0003f00000000800 */
[----:B------:R-:W-:Y:S01]  /*3840*/  MUFU.EX2 R2, R2 ;  /* 0x0000000200027308 */ /* 0x000fe20000000800 */
[----:B-1----:R-:W-:Y:S01]  /*3850*/  FADD.FTZ R33, R179, R42 ;  /* 0x0000002ab3217221 */ /* 0x002fe20000010000 */
[----:B-----5:R-:W-:-:S03]  /*3860*/  F2FP.BF16.F32.PACK_AB R179, R12, R179 ;  /* 0x000000b30cb3723e */ /* 0x020fc600000010ff */
[----:B------:R-:W-:Y:S01]  /*3870*/  FADD.FTZ R44, R12, R33 ;  /* 0x000000210c2c7221 */ /* 0x000fe20000010000 */
[----:B0-----:R-:W-:Y:S02]  /*3880*/  FMNMX.FTZ R10, R3, R10, !PT ;  /* 0x0000000a030a7209 */ /* 0x001fe40007810000 */
[----:B------:R-:W-:Y:S01]  /*3890*/  MUFU.EX2 R169, R169 ;  /* 0x000000a900a97308 */ /* 0x000fe20000000800 */
[----:B------:R-:W-:Y:S01]  /*38a0*/  FADD.FTZ R35, R173, R44 ;  /* 0x0000002cad237221 */ /* 0x000fe20000010000 */
[C---:B------:R-:W-:Y:S01]  /*38b0*/  FSETP.NEU.FTZ.AND P3, PT, R10.reuse, -INF , PT ;  /* 0xff8000000a00780b */ /* 0x040fe20003f7d000 */
[----:B------:R-:W-:Y:S01]  /*38c0*/  FMUL.FTZ R3, R10, R5 ;  /* 0x000000050a037220 */ /* 0x000fe20000410000 */
[----:B------:R-:W-:Y:S02]  /*38d0*/  SHF.R.S32.HI R44, RZ, 0x1f, R41 ;  /* 0x0000001fff2c7819 */ /* 0x000fe40000011429 */
[----:B------:R-:W-:Y:S02]  /*38e0*/  F2FP.BF16.F32.PACK_AB R173, R4, R173 ;  /* 0x000000ad04ad723e */ /* 0x000fe400000010ff */
[----:B------:R-:W-:Y:S01]  /*38f0*/  FSEL R3, R3, RZ, P3 ;  /* 0x000000ff03037208 */ /* 0x000fe20001800000 */
[----:B------:R-:W-:Y:S01]  /*3900*/  MUFU.EX2 R8, R8 ;  /* 0x0000000800087308 */ /* 0x000fe20000000800 */
[----:B------:R-:W-:-:S03]  /*3910*/  LEA.HI R44, R44, R41, RZ, 0x7 ;  /* 0x000000292c2c7211 */ /* 0x000fc600078f38ff */
        /* <DEDUP_REMOVED lines=32> */
[-CC-:B------:R-:W-:Y:S01]  /*3b20*/  FFMA.FTZ R66, R66, R5.reuse, -R3.reuse ;  /* 0x0000000542427223 */ /* 0x180fe20000010803 */
[-CC-:B------:R-:W-:Y:S01]  /*3b30*/  FFMA.FTZ R118, R118, R5.reuse, -R3.reuse ;  /* 0x0000000576767223 */ /* 0x180fe20000010803 */
[-CC-:B------:R-:W-:Y:S01]  /*3b40*/  FFMA.FTZ R62, R62, R5.reuse, -R3.reuse ;  /* 0x000000053e3e7223 */ /* 0x180fe20000010803 */
[-CC-:B------:R-:W-:Y:S01]  /*3b50*/  FFMA.FTZ R120, R120, R5.reuse, -R3.reuse ;  /* 0x0000000578787223 */ /* 0x180fe20000010803 */
[----:B------:R-:W-:Y:S01]  /*3b60*/  FFMA.FTZ R58, R58, R5, -R3 ;  /* 0x000000053a3a7223 */ /* 0x000fe20000010803 */
[----:B------:R-:W-:Y:S01]  /*3b70*/  F2FP.BF16.F32.PACK_AB R180, R25, R60 ;  /* 0x0000003c19b4723e */ /* 0x000fe200000010ff */
        /* <DEDUP_REMOVED lines=16> */
[----:B------:R-:W-:Y:S01]  /*3c80*/  VIADD R8, R88, 0xfffffffe ;  /* 0xfffffffe58087836 */ /* 0x000fe20000000000 */
[----:B------:R-:W-:Y:S02]  /*3c90*/  F2FP.BF16.F32.PACK_AB R176, R9, R72 ;  /* 0x0000004809b0723e */ /* 0x000fe400000010ff */
[----:B------:R-:W-:Y:S02]  /*3ca0*/  CS2R R88, SRZ ;  /* 0x0000000000587805 */ /* 0x000fe4000001ff00 */
[----:B------:R-:W1:Y:S01]  /*3cb0*/  MUFU.EX2 R82, R82 ;  /* 0x0000005200527308 */ /* 0x000e620000000800 */
[----:B--2---:R-:W-:-:S07]  /*3cc0*/  FADD.FTZ R0, R78, R33 ;  /* 0x000000214e007221 */ /* 0x004fce0000010000 */
[----:B------:R-:W2:Y:S01]  /*3cd0*/  MUFU.EX2 R13, R84 ;  /* 0x00000054000d7308 */ /* 0x000ea20000000800 */
[C---:B0-----:R-:W-:Y:S01]  /*3ce0*/  FADD.FTZ R35, R11.reuse, R0 ;  /* 0x000000000b237221 */ /* 0x041fe20000010000 */
[----:B------:R-:W-:Y:S02]  /*3cf0*/  F2FP.BF16.F32.PACK_AB R178, R11, R78 ;  /* 0x0000004e0bb2723e */ /* 0x000fe400000010ff */
[----:B------:R-:W-:-:S04]  /*3d00*/  SHF.R.S32.HI R11, RZ, 0x7, R44 ;  /* 0x00000007ff0b7819 */ /* 0x000fc8000001142c */
[----:B------:R-:W0:Y:S01]  /*3d10*/  MUFU.EX2 R171, R171 ;  /* 0x000000ab00ab7308 */ /* 0x000e220000000800 */
[----:B-1----:R-:W-:Y:S01]  /*3d20*/  FADD.FTZ R0, R82, R35 ;  /* 0x0000002352007221 */ /* 0x002fe20000010000 */
[----:B------:R-:W-:-:S04]  /*3d30*/  VIMNMX R11, RZ, R11, !PT ;  /* 0x0000000bff0b7248 */ /* 0x000fc80007fe0100 */
[----:B------:R-:W-:Y:S02]  /*3d40*/  ISETP.GE.AND P3, PT, R8, R11, PT ;  /* 0x0000000b0800720c */ /* 0x000fe40003f66270 */
        /* <DEDUP_REMOVED lines=24> */
[----:B------:R-:W-:Y:S02]  /*3ed0*/  F2FP.BF16.F32.PACK_AB R168, R21, R100 ;  /* 0x0000006415a8723e */ /* 0x000fe400000010ff */
[----:B------:R-:W-:-:S04]  /*3ee0*/  CS2R R100, SRZ ;  /* 0x0000000000647805 */ /* 0x000fc8000001ff00 */
        /* <DEDUP_REMOVED lines=10> */
[----:B------:R-:W-:Y:S02]  /*3f90*/  F2FP.BF16.F32.PACK_AB R170, R27, R104 ;  /* 0x000000681baa723e */ /* 0x000fe400000010ff */
[----:B------:R-:W-:-:S04]  /*3fa0*/  CS2R R104, SRZ ;  /* 0x0000000000687805 */ /* 0x000fc8000001ff00 */
        /* <DEDUP_REMOVED lines=45> */
[----:B------:R-:W-:Y:S02]  /*4280*/  F2FP.BF16.F32.PACK_AB R162, R35, R112 ;  /* 0x0000007023a2723e */ /* 0x000fe400000010ff */
[----:B------:R-:W-:-:S04]  /*4290*/  CS2R R112, SRZ ;  /* 0x0000000000707805 */ /* 0x000fc8000001ff00 */
        /* <DEDUP_REMOVED lines=9> */
[----:B------:R-:W-:Y:S02]  /*4330*/  F2FP.BF16.F32.PACK_AB R156, R37, R114 ;  /* 0x00000072259c723e */ /* 0x000fe400000010ff */
[----:B------:R-:W-:-:S04]  /*4340*/  CS2R R114, SRZ ;  /* 0x0000000000727805 */ /* 0x000fc8000001ff00 */
[----:B------:R-:W1:Y:S01]  /*4350*/  MUFU.EX2 R118, R118 ;  /* 0x0000007600767308 */ /* 0x000e620000000800 */
[----:B--2---:R-:W-:-:S07]  /*4360*/  FADD.FTZ R0, R116, R43 ;  /* 0x0000002b74007221 */ /* 0x004fce0000010000 */
        /* <DEDUP_REMOVED lines=8> */
[----:B------:R-:W-:Y:S01]  /*43f0*/  F2FP.BF16.F32.PACK_AB R152, R41, R118 ;  /* 0x000000762998723e */ /* 0x000fe200000010ff */
[----:B------:R-:W-:Y:S01]  /*4400*/  IMAD.MOV.U32 R0, RZ, RZ, 0x3f800000 ;  /* 0x3f800000ff007424 */ /* 0x000fe200078e00ff */
[----:B------:R-:W-:-:S04]  /*4410*/  CS2R R118, SRZ ;  /* 0x0000000000767805 */ /* 0x000fc8000001ff00 */
[----:B------:R-:W2:Y:S01]  /*4420*/  MUFU.EX2 R7, R58 ;  /* 0x0000003a00077308 */ /* 0x000ea20000000800 */
[----:B0-----:R-:W-:Y:S01]  /*4430*/  FADD.FTZ R3, R155, R2 ;  /* 0x000000029b037221 */ /* 0x001fe20000010000 */
[C---:B------:R-:W-:Y:S01]  /*4440*/  F2FP.BF16.F32.PACK_AB R155, R40.reuse, R155 ;  /* 0x0000009b289b723e */ /* 0x040fe200000010ff */
[----:B------:R-:W-:Y:S02]  /*4450*/  IMAD.MOV.U32 R2, RZ, RZ, 0x3f800000 ;  /* 0x3f800000ff027424 */ /* 0x000fe400078e00ff */
[----:B------:R-:W-:Y:S01]  /*4460*/  FADD.FTZ R3, R40, R3 ;  /* 0x0000000328037221 */ /* 0x000fe20000010000 */
[----:B-1----:R-:W-:Y:S01]  /*4470*/  FADD.FTZ R4, R120, R9 ;  /* 0x0000000978047221 */ /* 0x002fe20000010000 */
[----:B--2---:R-:W-:-:S03]  /*4480*/  F2FP.BF16.F32.PACK_AB R154, R7, R120 ;  /* 0x00000078079a723e */ /* 0x004fc600000010ff */
        /* <DEDUP_REMOVED lines=9> */
[----:B------:R-:W-:-:S07]  /*4520*/  IMAD.MOV.U32 R151, RZ, RZ, RZ ;  /* 0x000000ffff977224 */ /* 0x000fce00078e00ff */
.L_x_2462:
[----:B------:R-:W-:-:S04]  /*4530*/  UIADD3 UR6, UR60, 0x1, URZ ;  /* 0x000000013c067890 */ /* 0x000fc8000fffe03f */
[----:B------:R-:W-:-:S04]  /*4540*/  UISETP.NE.AND UP0, UPT, UR6, 0x2, UPT ;  /* 0x000000020600788c */ /* 0x000fc8000bf05270 */
[----:B------:R-:W-:Y:S02]  /*4550*/  USEL UR38, URZ, 0x1, UP0 ;  /* 0x000000013f267887 */ /* 0x000fe40008000000 */
[----:B------:R-:W-:Y:S02]  /*4560*/  USEL UR36, UR6, URZ, UP0 ;  /* 0x0000003f06247287 */ /* 0x000fe40008000000 */
[----:B------:R-:W-:Y:S01]  /*4570*/  ULOP3.LUT UR38, UR61, UR38, URZ, 0x3c, !UPT ;  /* 0x000000263d267292 */ /* 0x000fe2000f8e3c3f */
[----:B------:R-:W-:Y:S11]  /*4580*/  @!P0 BRA `(.L_x_2454) ;  /* 0x0000000000048947 */ /* 0x000ff60003800000 */
[----:B------:R-:W-:Y:S01]  /*4590*/  BPT.TRAP 0x1 ;  /* 0x000000040000795c */ /* 0x000fe20000300000 */
.L_x_2454:
[----:B------:R-:W-:Y:S01]  /*45a0*/  ULEA UR59, UR36, UR37, 0x3 ;  /* 0x00000025243b7291 */ /* 0x000fe2000f8e183f */
[----:B------:R-:W-:-:S04]  /*45b0*/  MOV R5, UR38 ;  /* 0x0000002600057c02 */ /* 0x000fc80008000f00 */
[----:B------:R-:W-:-:S04]  /*45c0*/  SHF.L.U32 R5, R5, 0x1f, RZ ;  /* 0x0000001f05057819 */ /* 0x000fc800000006ff */
[----:B------:R0:W1:Y:S01]  /*45d0*/  SYNCS.PHASECHK.TRANS64.TRYWAIT P3, [UR59+0x34830], R5 ;  /* 0x03483005ff0075a7 */ /* 0x000062000806017b */
[----:B------:R-:W-:Y:S05]  /*45e0*/  @!P0 BRA `(.L_x_2455) ;  /* 0x0000000000048947 */ /* 0x000fea0003800000 */
[----:B------:R-:W-:Y:S01]  /*45f0*/  BPT.TRAP 0x1 ;  /* 0x000000040000795c */ /* 0x000fe20000300000 */
.L_x_2455:
[----:B-1----:R-:W-:Y:S05]  /*4600*/  @P3 BRA `(.L_x_2456) ;  /* 0x0000000000083947 */ /* 0x002fea0003800000 */
[----:B------:R-:W1:Y:S02]  /*4610*/  SYNCS.PHASECHK.TRANS64.TRYWAIT P3, [UR59+0x34830], R5 ;  /* 0x03483005ff0075a7 */ /* 0x000e64000806017b */
[----:B-1----:R-:W-:Y:S05]  /*4620*/  @!P3 BRA `(.L_x_2457) ;  /* 0x000000ec0044b947 */ /* 0x002fea0003800000 */
.L_x_2456:
[----:B------:R-:W-:Y:S01]  /*4630*/  UIMAD UR54, UR36, 0xc00, UR39 ;  /* 0x00000c00243678a4 */ /* 0x000fe2000f8e0227 */
[----:B------:R-:W-:Y:S01]  /*4640*/  WARPGROUP.ARRIVE ;  /* 0x00000000000079c5 */ /* 0x000fe20000000000 */
[----:B------:R-:W-:Y:S01]  /*4650*/  UMOV UR55, 0x40000040 ;  /* 0x4000004000377882 */ /* 0x000fe20000000000 */
[----:B------:R-:W-:Y:S01]  /*4660*/  UMOV UR7, 0x40000040 ;  /* 0x4000004000077882 */ /* 0x000fe20000000000 */
[----:B------:R-:W-:Y:S01]  /*4670*/  UIADD3 UR6, UR54, 0x2, URZ ;  /* 0x0000000236067890 */ /* 0x000fe2000fffe03f */
[-C--:B------:R-:W-:Y:S01]  /*4680*/  FMUL.FTZ R88, R88, R2.reuse ;  /* 0x0000000258587220 */ /* 0x080fe20000410000 */
[----:B------:R-:W-:Y:S01]  /*4690*/  UIADD3 UR10, UR54, 0x4, URZ ;  /* 0x00000004360a7890 */ /* 0x000fe2000fffe03f */
[-C--:B------:R-:W-:Y:S01]  /*46a0*/  FMUL.FTZ R89, R89, R2.reuse ;  /* 0x0000000259597220 */ /* 0x080fe20000410000 */
[----:B------:R-:W-:Y:S01]  /*46b0*/  UMOV UR11, 0x40000040 ;  /* 0x40000040000b7882 */ /* 0x000fe20000000000 */
[----:B------:R-:W-:Y:S01]  /*46c0*/  HGMMA.64x128x16.F32.BF16 R24, gdesc[UR52], RZ, !UPT, gsb0 ;  /* 0x01e00000341879f0 */ /* 0x000fe2000c0018ff */
        /* <DEDUP_REMOVED lines=116> */
.L_x_2458:
[----:B------:R-:W-:Y:S01]  /*4e10*/  ULEA UR7, UR60, UR37, 0x3 ;  /* 0x000000253c077291 */ /* 0x000fe2000f8e183f */
[----:B------:R-:W-:-:S05]  /*4e20*/  IMAD.U32 R0, RZ, RZ, UR61 ;  /* 0x0000003dff007e24 */ /* 0x000fca000f8e00ff */
[----:B------:R-:W-:-:S04]  /*4e30*/  SHF.L.U32 R0, R0, 0x1f, RZ ;  /* 0x0000001f00007819 */ /* 0x000fc800000006ff */
[----:B------:R2:W3:Y:S01]  /*4e40*/  SYNCS.PHASECHK.TRANS64.TRYWAIT P3, [UR7+0x34850], R0 ;  /* 0x03485000ff0075a7 */ /* 0x0004e20008060147 */
[----:B------:R-:W-:Y:S05]  /*4e50*/  @!P0 BRA `(.L_x_2459) ;  /* 0x0000000000048947 */ /* 0x000fea0003800000 */
[----:B------:R-:W-:Y:S01]  /*4e60*/  BPT.TRAP 0x1 ;  /* 0x000000040000795c */ /* 0x000fe20000300000 */
.L_x_2459:
[----:B---3--:R-:W-:Y:S05]  /*4e70*/  @P3 BRA `(.L_x_2460) ;  /* 0x0000000000083947 */ /* 0x008fea0003800000 */
[----:B------:R-:W3:Y:S02]  /*4e80*/  SYNCS.PHASECHK.TRANS64.TRYWAIT P3, [UR7+0x34850], R0 ;  /* 0x03485000ff0075a7 */ /* 0x000ee40008060147 */
[----:B---3--:R-:W-:Y:S05]  /*4e90*/  @!P3 BRA `(.L_x_2461) ;  /* 0x000000e40040b947 */ /* 0x008fea0003800000 */
.L_x_2460:
[----:B------:R-:W-:Y:S01]  /*4ea0*/  UIADD3 UR6, UR37, 0x400, URZ ;  /* 0x0000040025067890 */ /* 0x000fe2000fffe03f */
[----:B------:R-:W-:Y:S01]  /*4eb0*/  WARPGROUP.ARRIVE ;  /* 0x00000000000079c5 */ /* 0x000fe20000000000 */
[----:B------:R-:W-:Y:S01]  /*4ec0*/  UMOV UR11, 0x40000040 ;  /* 0x40000040000b7882 */ /* 0x000fe20000000000 */
[----:B------:R-:W-:Y:S01]  /*4ed0*/  FMUL.FTZ R14, R32, UR58 ;  /* 0x0000003a200e7c20 */ /* 0x000fe20008410000 */
[----:B------:R-:W-:Y:S01]  /*4ee0*/  USHF.R.U32.HI UR6, URZ, 0x4, UR6 ;  /* 0x000000043f067899 */ /* 0x000fe20008011606 */
[----:B------:R-:W3:Y:S01]  /*4ef0*/  @P2 LDC R32, c[0x0][0x44c] ;  /* 0x00011300ff202b82 */ /* 0x000ee20000000800 */
[----:B------:R-:W-:Y:S01]  /*4f00*/  FMUL.FTZ R200, R31, UR58 ;  /* 0x0000003a1fc87c20 */ /* 0x000fe20008410000 */
[----:B------:R-:W-:Y:S01]  /*4f10*/  FMUL.FTZ R12, R33, UR58 ;  /* 0x0000003a210c7c20 */ /* 0x000fe20008410000 */
[----:B------:R-:W-:Y:S01]  /*4f20*/  ULOP3.LUT UR6, UR6, 0x3fff, URZ, 0xc0, !UPT ;  /* 0x00003fff06067892 */ /* 0x000fe2000f8ec03f */
[----:B------:R-:W-:Y:S02]  /*4f30*/  IMAD.IADD R33, R184, 0x1, R18 ;  /* 0x00000001b8217824 */ /* 0x000fe400078e0212 */
[----:B------:R-:W-:Y:S01]  /*4f40*/  FMUL.FTZ R15, R36, UR58 ;  /* 0x0000003a240f7c20 */ /* 0x000fe20008410000 */
[----:B01----:R-:W-:Y:S01]  /*4f50*/  FMUL.FTZ R5, R26, UR58 ;  /* 0x0000003a1a057c20 */ /* 0x003fe20008410000 */
[----:B------:R-:W-:Y:S01]  /*4f60*/  ULOP3.LUT UR6, UR6, 0x4000000, URZ, 0xfc, !UPT ;  /* 0x0400000006067892 */ /* 0x000fe2000f8efc3f */
[----:B------:R-:W0:Y:S01]  /*4f70*/  @P2 LDC R31, c[0x0][0x450] ;  /* 0x00011400ff1f2b82 */ /* 0x000e220000000800 */
        /* <DEDUP_REMOVED lines=15> */
[----:B---3--:R-:W-:-:S04]  /*5070*/  @P2 IMAD.HI.U32 R32, R33, R32, RZ ;  /* 0x0000002021202227 */ /* 0x008fc800078e00ff */
[----:B------:R-:W-:Y:S01]  /*5080*/  FMUL.FTZ R10, R29, UR58 ;  /* 0x0000003a1d0a7c20 */ /* 0x000fe20008410000 */
[----:B------:R-:W-:Y:S01]  /*5090*/  FMUL.FTZ R29, R52, UR58 ;  /* 0x0000003a341d7c20 */ /* 0x000fe20008410000 */
[----:B------:R-:W-:Y:S01]  /*50a0*/  FMUL.FTZ R62, R62, UR58 ;  /* 0x0000003a3e3e7c20 */ /* 0x000fe20008410000 */
[----:B------:R-:W-:Y:S01]  /*50b0*/  FMUL.FTZ R63, R63, UR58 ;  /* 0x0000003a3f3f7c20 */ /* 0x000fe20008410000 */
[----:B------:R-:W-:Y:S01]  /*50c0*/  FMUL.FTZ R66, R66, UR58 ;  /* 0x0000003a42427c20 */ /* 0x000fe20008410000 */
[----:B------:R-:W3:Y:S01]  /*50d0*/  MUFU.TANH R202, R202 ;  /* 0x000000ca00ca7308 */ /* 0x000ee20000002400 */
[----:B------:R-:W-:Y:S01]  /*50e0*/  FMUL.FTZ R70, R70, UR58 ;  /* 0x0000003a46467c20 */ /* 0x000fe20008410000 */
[----:B0-----:R-:W-:Y:S01]  /*50f0*/  @P2 SHF.R.U32.HI R33, RZ, R31, R32 ;  /* 0x0000001fff212219 */ /* 0x001fe20000011620 */
[----:B------:R-:W-:Y:S01]  /*5100*/  FMUL.FTZ R31, R56, UR58 ;  /* 0x0000003a381f7c20 */ /* 0x000fe20008410000 */
[----:B------:R-:W-:Y:S01]  /*5110*/  FMUL.FTZ R67, R67, UR58 ;  /* 0x0000003a43437c20 */ /* 0x000fe20008410000 */
[----:B------:R-:W-:Y:S01]  /*5120*/  FMUL.FTZ R71, R71, UR58 ;  /* 0x0000003a47477c20 */ /* 0x000fe20008410000 */
[----:B--2---:R-:W-:Y:S01]  /*5130*/  FMUL.FTZ R0, R24, UR58 ;  /* 0x0000003a18007c20 */ /* 0x004fe20008410000 */
        /* <DEDUP_REMOVED lines=27> */
[----:B------:R-:W-:Y:S01]  /*52f0*/  UMOV UR61, UR38 ;  /* 0x00000026003d7c82 */ /* 0x000fe20008000000 */
[----:B------:R-:W-:-:S05]  /*5300*/  UMOV UR60, UR36 ;  /* 0x00000024003c7c82 */ /* 0x000fca0008000000 */
        /* <DEDUP_REMOVED lines=16> */
[----:B------:R-:W-:Y:S02]  /*5410*/  IMAD.MOV.U32 R35, RZ, RZ, -0x80 ;  /* 0xffffff80ff237424 */ /* 0x000fe400078e00ff */
[----:B------:R-:W-:Y:S01]  /*5420*/  FMUL.FTZ R182, R34, UR58 ;  /* 0x0000003a22b67c20 */ /* 0x000fe20008410000 */
[----:B------:R-:W-:Y:S01]  /*5430*/  FMUL.FTZ R34, R51, UR58 ;  /* 0x0000003a33227c20 */ /* 0x000fe20008410000 */
[----:B------:R-:W-:Y:S01]  /*5440*/  MUFU.TANH R14, R14 ;  /* 0x0000000e000e7308 */ /* 0x000fe20000002400 */
[----:B------:R-:W-:Y:S01]  /*5450*/  HGMMA.64x128x16.F32.BF16 R88, R176, gdesc[UR8].tnspB, R88, gsb0 ;  /* 0x41e00008b0587df0 */ /* 0x000fe20008001858 */
[----:B------:R-:W-:Y:S01]  /*5460*/  UIADD3 UR10, UR6, 0x100, URZ ;  /* 0x00000100060a7890 */ /* 0x000fe2000fffe03f */
[----:B------:R-:W-:Y:S01]  /*5470*/  IMAD R36, R8, R35, 0x1 ;  /* 0x0000000108247424 */ /* 0x000fe200078e0223 */
[----:B------:R-:W-:Y:S01]  /*5480*/  UMOV UR11, 0x40000040 ;  /* 0x40000040000b7882 */ /* 0x000fe20000000000 */
[----:B------:R-:W-:-:S02]  /*5490*/  FMUL.FTZ R51, R73, UR58 ;  /* 0x0000003a49337c20 */ /* 0x000fc40008410000 */
[----:B------:R-:W-:Y:S01]  /*54a0*/  IMAD R35, R23, -0x2, R36 ;  /* 0xfffffffe17237824 */ /* 0x000fe200078e0224 */
[----:B------:R-:W2:Y:S04]  /*54b0*/  MUFU.TANH R182, R182 ;  /* 0x000000b600b67308 */ /* 0x000ea80000002400 */
[----:B------:R-:W-:-:S04]  /*54c0*/  IADD3 R35, -R17, R35, R16 ;  /* 0x0000002311237210 */ /* 0x000fc80007ffe110 */
[----:B------:R-:W5:Y:S08]  /*54d0*/  MUFU.TANH R180, R180 ;  /* 0x000000b400b47308 */ /* 0x000f700000002400 */
        /* <DEDUP_REMOVED lines=19> */
[----:B------:R-:W1:Y:S02]  /*5610*/  SHFL.IDX PT, R38, R33, 0x1, 0x1c1f ;  /* 0x003c1f0021267f89 */ /* 0x000e6400000e0000 */
[----:B------:R-:W-:Y:S01]  /*5620*/  MUFU.TANH R41, R41 ;  /* 0x0000002900297308 */ /* 0x000fe20000002400 */
[----:B------:R-:W-:Y:S01]  /*5630*/  HGMMA.64x128x16.F32.BF16 R88, R172, gdesc[UR8].tnspB, R88, gsb0 ;  /* 0x41e00008ac587df0 */ /* 0x000fe20008001858 */
[----:B------:R-:W-:Y:S01]  /*5640*/  UIADD3 UR10, UR6, 0x180, URZ ;  /* 0x00000180060a7890 */ /* 0x000fe2000fffe03f */
[----:B------:R-:W-:-:S05]  /*5650*/  UMOV UR11, 0x40000040 ;  /* 0x40000040000b7882 */ /* 0x000fca0000000000 */
[----:B------:R-:W5:Y:S08]  /*5660*/  MUFU.TANH R178, R178 ;  /* 0x000000b200b27308 */ /* 0x000f700000002400 */
[----:B------:R-:W5:Y:S01]  /*5670*/  MUFU.TANH R176, R176 ;  /* 0x000000b000b07308 */ /* 0x000f620000002400 */
[----:B-1----:R-:W-:-:S07]  /*5680*/  IMAD.IADD R39, R35, 0x1, R38 ;  /* 0x0000000123277824 */ /* 0x002fce00078e0226 */
[----:B------:R-:W-:Y:S01]  /*5690*/  MUFU.TANH R45, R45 ;  /* 0x0000002d002d7308 */ /* 0x000fe20000002400 */
[C---:B------:R-:W-:Y:S02]  /*56a0*/  ISETP.GT.AND P3, PT, R39.reuse, RZ, PT ;  /* 0x000000ff2700720c */ /* 0x040fe40003f64270 */
[----:B------:R-:W-:Y:S02]  /*56b0*/  ISETP.GT.AND P4, PT, R39, 0x1, PT ;  /* 0x000000012700780c */ /* 0x000fe40003f84270 */
[----:B------:R-:W-:-:S03]  /*56c0*/  FSEL R206, R5, -INF , P3 ;  /* 0xff80000005ce7808 */ /* 0x000fc60001800000 */
[----:B------:R-:W-:Y:S01]  /*56d0*/  MUFU.TANH R38, R70 ;  /* 0x0000004600267308 */ /* 0x000fe20000002400 */
[C---:B------:R-:W-:Y:S02]  /*56e0*/  ISETP.GT.AND P3, PT, R39.reuse, 0x8, PT ;  /* 0x000000082700780c */ /* 0x040fe40003f64270 */
[----:B----4-:R-:W-:Y:S02]  /*56f0*/  FSEL R204, R6, -INF , P4 ;  /* 0xff80000006cc7808 */ /* 0x010fe40002000000 */
[----:B------:R-:W-:Y:S02]  /*5700*/  FMNMX.FTZ R5, R206, R7, !PT ;  /* 0x00000007ce057209 */ /* 0x000fe40007810000 */
[----:B------:R-:W-:Y:S01]  /*5710*/  ISETP.GT.AND P4, PT, R39, 0x9, PT ;  /* 0x000000092700780c */ /* 0x000fe20003f84270 */
[----:B------:R-:W-:Y:S01]  /*5720*/  MUFU.TANH R49, R49 ;  /* 0x0000003100317308 */ /* 0x000fe20000002400 */
[----:B---3--:R-:W-:Y:S02]  /*5730*/  FSEL R202, R202, -INF , P3 ;  /* 0xff800000caca7808 */ /* 0x008fe40001800000 */
[----:B------:R-:W-:-:S02]  /*5740*/  FMNMX.FTZ R5, R204, R5, !PT ;  /* 0x00000005cc057209 */ /* 0x000fc40007810000 */
[C---:B------:R-:W-:Y:S02]  /*5750*/  ISETP.GT.AND P3, PT, R39.reuse, 0x10, PT ;  /* 0x000000102700780c */ /* 0x040fe40003f64270 */
[----:B0-----:R-:W-:Y:S01]  /*5760*/  FSEL R200, R200, -INF , P4 ;  /* 0xff800000c8c87808 */ /* 0x001fe20002000000 */
[----:B------:R-:W-:Y:S01]  /*5770*/  MUFU.TANH R51, R51 ;  /* 0x0000003300337308 */ /* 0x000fe20000002400 */
[----:B------:R-:W-:Y:S02]  /*5780*/  FMNMX.FTZ R5, R202, R5, !PT ;  /* 0x00000005ca057209 */ /* 0x000fe40007810000 */
[C---:B------:R-:W-:Y:S02]  /*5790*/  ISETP.GT.AND P4, PT, R39.reuse, 0x11, PT ;  /* 0x000000112700780c */ /* 0x040fe40003f84270 */
[----:B--2---:R-:W-:Y:S02]  /*57a0*/  FSEL R182, R182, -INF , P3 ;  /* 0xff800000b6b67808 */ /* 0x004fe40001800000 */
[----:B------:R-:W-:Y:S01]  /*57b0*/  FMNMX.FTZ R5, R200, R5, !PT ;  /* 0x00000005c8057209 */ /* 0x000fe20007810000 */
[----:B------:R-:W-:Y:S01]  /*57c0*/  MUFU.TANH R53, R53 ;  /* 0x0000003500357308 */ /* 0x000fe20000002400 */
[----:B------:R-:W-:-:S02]  /*57d0*/  ISETP.GT.AND P3, PT, R39, 0x18, PT ;  /* 0x000000182700780c */ /* 0x000fc40003f64270 */
[----:B-----5:R-:W-:Y:S02]  /*57e0*/  FSEL R180, R180, -INF , P4 ;  /* 0xff800000b4b47808 */ /* 0x020fe40002000000 */
[----:B------:R-:W-:Y:S02]  /*57f0*/  FMNMX.FTZ R5, R182, R5, !PT ;  /* 0x00000005b6057209 */ /* 0x000fe40007810000 */
[C---:B------:R-:W-:Y:S01]  /*5800*/  ISETP.GT.AND P4, PT, R39.reuse, 0x19, PT ;  /* 0x000000192700780c */ /* 0x040fe20003f84270 */
[----:B------:R-:W-:Y:S01]  /*5810*/  MUFU.TANH R59, R59 ;  /* 0x0000003b003b7308 */ /* 0x000fe20000002400 */
[----:B------:R-:W-:Y:S02]  /*5820*/  FSEL R178, R178, -INF , P3 ;  /* 0xff800000b2b27808 */ /* 0x000fe40001800000 */
[----:B------:R-:W-:Y:S02]  /*5830*/  FMNMX.FTZ R5, R180, R5, !PT ;  /* 0x00000005b4057209 */ /* 0x000fe40007810000 */
[----:B------:R-:W-:-:S02]  /*5840*/  ISETP.GT.AND P3, PT, R39, 0x20, PT ;  /* 0x000000202700780c */ /* 0x000fc40003f64270 */
[----:B------:R-:W-:Y:S01]  /*5850*/  FSEL R176, R176, -INF , P4 ;  /* 0xff800000b0b07808 */ /* 0x000fe20002000000 */
[----:B------:R-:W-:Y:S01]  /*5860*/  MUFU.TANH R57, R57 ;  /* 0x0000003900397308 */ /* 0x000fe20000002400 */
[----:B------:R-:W-:Y:S02]  /*5870*/  FMNMX.FTZ R5, R178, R5, !PT ;  /* 0x00000005b2057209 */ /* 0x000fe40007810000 */
[----:B------:R-:W-:Y:S02]  /*5880*/  ISETP.GT.AND P4, PT, R39, 0x21, PT ;  /* 0x000000212700780c */ /* 0x000fe40003f84270 */
[----:B------:R-:W-:Y:S01]  /*5890*/  FMNMX.FTZ R5, R176, R5, !PT ;  /* 0x00000005b0057209 */ /* 0x000fe20007810000 */
[----:B------:R-:W-:Y:S02]  /*58a0*/  WARPGROUP.DEPBAR.LE gsb0, 0x0 ;  /* 0x00008000000079c5 */ /* 0x000fe40000010000 */
[----:B------:R-:W-:Y:S01]  /*58b0*/  WARPGROUP.ARRIVE ;  /* 0x00000000000079c5 */ /* 0x000fe20000000000 */
[----:B------:R-:W-:Y:S01]  /*58c0*/  FMUL.FTZ R174, R42, UR58 ;  /* 0x0000003a2aae7c20 */ /* 0x000fe20008410000 */
[----:B------:R-:W-:Y:S01]  /*58d0*/  FMUL.FTZ R172, R43, UR58 ;  /* 0x0000003a2bac7c20 */ /* 0x000fe20008410000 */
[----:B------:R-:W-:Y:S01]  /*58e0*/  MUFU.TANH R42, R66 ;  /* 0x00000042002a7308 */ /* 0x000fe20000002400 */
[----:B------:R-:W-:-:S02]  /*58f0*/  FMUL.FTZ R43, R64, UR58 ;  /* 0x0000003a402b7c20 */ /* 0x000fc40008410000 */
[----:B------:R-:W-:Y:S01]  /*5900*/  HGMMA.64x128x16.F32.BF16 R88, R168, gdesc[UR8].tnspB, R88, gsb0 ;  /* 0x41e00008a8587df0 */ /* 0x000fe20008001858 */
[----:B------:R-:W-:Y:S01]  /*5910*/  UIADD3 UR10, UR6, 0x200, URZ ;  /* 0x00000200060a7890 */ /* 0x000fe2000fffe03f */
[----:B------:R-:W0:Y:S01]  /*5920*/  SHFL.IDX PT, R64, R33, RZ, 0x1c1f ;  /* 0x001c1fff21407589 */ /* 0x000e2200000e0000 */
[----:B------:R-:W-:Y:S02]  /*5930*/  UMOV UR11, 0x40000040 ;  /* 0x40000040000b7882 */ /* 0x000fe40000000000 */
[----:B------:R-:W1:Y:S08]  /*5940*/  MUFU.TANH R174, R174 ;  /* 0x000000ae00ae7308 */ /* 0x000e700000002400 */
[----:B------:R-:W2:Y:S08]  /*5950*/  MUFU.TANH R172, R172 ;  /* 0x000000ac00ac7308 */ /* 0x000eb00000002400 */
[----:B------:R-:W-:Y:S01]  /*5960*/  MUFU.TANH R43, R43 ;  /* 0x0000002b002b7308 */ /* 0x000fe20000002400 */
[----:B-1----:R-:W-:-:S02]  /*5970*/  FSEL R174, R174, -INF , P3 ;  /* 0xff800000aeae7808 */ /* 0x002fc40001800000 */
[C---:B------:R-:W-:Y:S02]  /*5980*/  ISETP.GT.AND P3, PT, R39.reuse, 0x28, PT ;  /* 0x000000282700780c */ /* 0x040fe40003f64270 */
[----:B------:R-:W-:Y:S02]  /*5990*/  FMNMX.FTZ R5, R174, R5, !PT ;  /* 0x00000005ae057209 */ /* 0x000fe40007810000 */
[----:B--2---:R-:W-:Y:S02]  /*59a0*/  FSEL R172, R172, -INF , P4 ;  /* 0xff800000acac7808 */ /* 0x004fe40002000000 */
        /* <DEDUP_REMOVED lines=10> */
[----:B------:R-:W-:-:S03]  /*5a50*/  UMOV UR11, 0x40000040 ;  /* 0x40000040000b7882 */ /* 0x000fc60000000000 */
[----:B------:R-:W1:Y:S08]  /*5a60*/  MUFU.TANH R170, R170 ;  /* 0x000000aa00aa7308 */ /* 0x000e700000002400 */
[----:B------:R-:W2:Y:S08]  /*5a70*/  MUFU.TANH R168, R168 ;  /* 0x000000a800a87308 */ /* 0x000eb00000002400 */
[----:B------:R-:W-:Y:S01]  /*5a80*/  MUFU.TANH R47, R47 ;  /* 0x0000002f002f7308 */ /* 0x000fe20000002400 */
[----:B-1----:R-:W-:-:S02]  /*5a90*/  FSEL R170, R170, -INF , P3 ;  /* 0xff800000aaaa7808 */ /* 0x002fc40001800000 */
[C---:B------:R-:W-:Y:S02]  /*5aa0*/  ISETP.GT.AND P3, PT, R39.reuse, 0x30, PT ;  /* 0x000000302700780c */ /* 0x040fe40003f64270 */
[----:B------:R-:W-:Y:S01]  /*5ab0*/  FMNMX.FTZ R37, R170, R5, !PT ;  /* 0x00000005aa257209 */ /* 0x000fe20007810000 */
[----:B------:R-:W-:Y:S01]  /*5ac0*/  FMUL.FTZ R5, R74, UR58 ;  /* 0x0000003a4a057c20 */ /* 0x000fe20008410000 */
[----:B--2---:R-:W-:Y:S02]  /*5ad0*/  FSEL R168, R168, -INF , P4 ;  /* 0xff800000a8a87808 */ /* 0x004fe40002000000 */
[----:B------:R-:W-:-:S03]  /*5ae0*/  ISETP.GT.AND P4, PT, R39, 0x31, PT ;  /* 0x000000312700780c */ /* 0x000fc60003f84270 */
[----:B------:R-:W1:Y:S01]  /*5af0*/  MUFU.TANH R5, R5 ;  /* 0x0000000500057308 */ /* 0x000e620000002400 */
[----:B------:R-:W-:Y:S01]  /*5b00*/  FMNMX.FTZ R37, R168, R37, !PT ;  /* 0x00000025a8257209 */ /* 0x000fe20007810000 */
[----:B------:R-:W-:Y:S02]  /*5b10*/  WARPGROUP.DEPBAR.LE gsb0, 0x0 ;  /* 0x00008000000079c5 */ /* 0x000fe40000010000 */
[----:B------:R-:W-:Y:S01]  /*5b20*/  FSEL R166, R50, -INF , P3 ;  /* 0xff80000032a67808 */ /* 0x000fe20001800000 */
[----:B------:R-:W-:Y:S01]  /*5b30*/  WARPGROUP.ARRIVE ;  /* 0x00000000000079c5 */ /* 0x000fe20000000000 */
[C---:B------:R-:W-:Y:S02]  /*5b40*/  ISETP.GT.AND P3, PT, R39.reuse, 0x38, PT ;  /* 0x000000382700780c */ /* 0x040fe40003f64270 */
[----:B------:R-:W-:Y:S01]  /*5b50*/  MUFU.TANH R50, R83 ;  /* 0x0000005300327308 */ /* 0x000fe20000002400 */
[----:B------:R-:W-:Y:S02]  /*5b60*/  FSEL R164, R34, -INF , P4 ;  /* 0xff80000022a47808 */ /* 0x000fe40002000000 */
[----:B------:R-:W-:Y:S01]  /*5b70*/  FMNMX.FTZ R37, R166, R37, !PT ;  /* 0x00000025a6257209 */ /* 0x000fe20007810000 */
[----:B------:R-:W-:Y:S01]  /*5b80*/  HGMMA.64x128x16.F32.BF16 R88, R160, gdesc[UR8].tnspB, R88, gsb0 ;  /* 0x41e00008a0587df0 */ /* 0x000fe20008001858 */
[C---:B------:R-:W-:Y:S01]  /*5b90*/  ISETP.GT.AND P4, PT, R39.reuse, 0x39, PT ;  /* 0x000000392700780c */ /* 0x040fe20003f84270 */
[----:B------:R-:W-:Y:S01]  /*5ba0*/  UIADD3 UR10, UR6, 0x300, URZ ;  /* 0x00000300060a7890 */ /* 0x000fe2000fffe03f */
[----:B------:R-:W-:Y:S01]  /*5bb0*/  FSEL R74, R54, -INF , P3 ;  /* 0xff800000364a7808 */ /* 0x000fe20001800000 */
[----:B------:R-:W-:Y:S01]  /*5bc0*/  UMOV UR11, 0x40000040 ;  /* 0x40000040000b7882 */ /* 0x000fe20000000000 */
[----:B------:R-:W-:Y:S01]  /*5bd0*/  FMNMX.FTZ R37, R164, R37, !PT ;  /* 0x00000025a4257209 */ /* 0x000fe20007810000 */
[----:B------:R-:W2:Y:S01]  /*5be0*/  MUFU.TANH R54, R78 ;  /* 0x0000004e00367308 */ /* 0x000ea20000002400 */
[----:B------:R-:W-:Y:S01]  /*5bf0*/  ISETP.GT.AND P3, PT, R39, 0x40, PT ;  /* 0x000000402700780c */ /* 0x000fe20003f64270 */
[----:B------:R-:W-:Y:S01]  /*5c00*/  UIADD3 UR6, UR6, 0x380, URZ ;  /* 0x0000038006067890 */ /* 0x000fe2000fffe03f */
[----:B------:R-:W-:Y:S01]  /*5c10*/  FSEL R66, R55, -INF , P4 ;  /* 0xff80000037427808 */ /* 0x000fe20002000000 */
[----:B------:R-:W-:Y:S01]  /*5c20*/  FMUL.FTZ R55, R77, UR58 ;  /* 0x0000003a4d377c20 */ /* 0x000fe20008410000 */
[----:B------:R-:W-:-:S02]  /*5c30*/  FMNMX.FTZ R37, R74, R37, !PT ;  /* 0x000000254a257209 */ /* 0x000fc40007810000 */
[C---:B------:R-:W-:Y:S02]  /*5c40*/  ISETP.GT.AND P4, PT, R39.reuse, 0x41, PT ;  /* 0x000000412700780c */ /* 0x040fe40003f84270 */
[----:B------:R-:W-:Y:S01]  /*5c50*/  FSEL R70, R58, -INF , P3 ;  /* 0xff8000003a467808 */ /* 0x000fe20001800000 */
[----:B------:R-:W-:Y:S01]  /*5c60*/  MUFU.TANH R55, R55 ;  /* 0x0000003700377308 */ /* 0x000fe20000002400 */
[----:B------:R-:W-:Y:S02]  /*5c70*/  FMNMX.FTZ R37, R66, R37, !PT ;  /* 0x0000002542257209 */ /* 0x000fe40007810000 */
[C---:B------:R-:W-:Y:S02]  /*5c80*/  ISETP.GT.AND P3, PT, R39.reuse, 0x48, PT ;  /* 0x000000482700780c */ /* 0x040fe40003f64270 */
[----:B------:R-:W-:Y:S02]  /*5c90*/  FSEL R52, R52, -INF , P4 ;  /* 0xff80000034347808 */ /* 0x000fe40002000000 */
[----:B------:R-:W-:Y:S01]  /*5ca0*/  FMNMX.FTZ R37, R70, R37, !PT ;  /* 0x0000002546257209 */ /* 0x000fe20007810000 */
[----:B------:R-:W3:Y:S01]  /*5cb0*/  MUFU.TANH R58, R87 ;  /* 0x00000057003a7308 */ /* 0x000ee20000002400 */
[----:B------:R-:W-:-:S02]  /*5cc0*/  ISETP.GT.AND P4, PT, R39, 0x49, PT ;  /* 0x000000492700780c */ /* 0x000fc40003f84270 */
[----:B------:R-:W-:Y:S02]  /*5cd0*/  FSEL R56, R56, -INF , P3 ;  /* 0xff80000038387808 */ /* 0x000fe40001800000 */
[----:B------:R-:W-:Y:S02]  /*5ce0*/  FMNMX.FTZ R37, R52, R37, !PT ;  /* 0x0000002534257209 */ /* 0x000fe40007810000 */
[----:B------:R-:W-:Y:S02]  /*5cf0*/  ISETP.GT.AND P3, PT, R39, 0x50, PT ;  /* 0x000000502700780c */ /* 0x000fe40003f64270 */
[----:B------:R-:W-:Y:S01]  /*5d00*/  FSEL R34, R63, -INF , P4 ;  /* 0xff8000003f227808 */ /* 0x000fe20002000000 */
[----:B0-----:R-:W-:Y:S01]  /*5d10*/  IMAD.IADD R63, R35, 0x1, R64 ;  /* 0x00000001233f7824 */ /* 0x001fe200078e0240 */
[----:B------:R-:W-:Y:S01]  /*5d20*/  FMNMX.FTZ R37, R56, R37, !PT ;  /* 0x0000002538257209 */ /* 0x000fe20007810000 */
[----:B------:R-:W-:Y:S01]  /*5d30*/  MUFU.TANH R35, R85 ;  /* 0x0000005500237308 */ /* 0x000fe20000002400 */
[----:B------:R-:W-:-:S02]  /*5d40*/  ISETP.GT.AND P4, PT, R39, 0x51, PT ;  /* 0x000000512700780c */ /* 0x000fc40003f84270 */
[----:B------:R-:W-:Y:S02]  /*5d50*/  FSEL R42, R42, -INF , P3 ;  /* 0xff8000002a2a7808 */ /* 0x000fe40001800000 */
[----:B------:R-:W-:Y:S02]  /*5d60*/  FMNMX.FTZ R37, R34, R37, !PT ;  /* 0x0000002522257209 */ /* 0x000fe40007810000 */
[C---:B------:R-:W-:Y:S02]  /*5d70*/  ISETP.GT.AND P3, PT, R39.reuse, 0x58, PT ;  /* 0x000000582700780c */ /* 0x040fe40003f64270 */
[----:B------:R-:W-:Y:S02]  /*5d80*/  FSEL R36, R36, -INF , P4 ;  /* 0xff80000024247808 */ /* 0x000fe40002000000 */
        /* <DEDUP_REMOVED lines=8> */
[----:B-1----:R-:W-:Y:S02]  /*5e10*/  FSEL R44, R5, -INF , P3 ;  /* 0xff800000052c7808 */ /* 0x002fe40001800000 */
[----:B------:R-:W-:Y:S02]  /*5e20*/  FMNMX.FTZ R37, R40, R37, !PT ;  /* 0x0000002528257209 */ /* 0x000fe40007810000 */
[C---:B------:R-:W-:Y:S02]  /*5e30*/  ISETP.GT.AND P3, PT, R39.reuse, 0x68, PT ;  /* 0x000000682700780c */ /* 0x040fe40003f64270 */
[----:B------:R-:W-:Y:S02]  /*5e40*/  FSEL R46, R46, -INF , P4 ;  /* 0xff8000002e2e7808 */ /* 0x000fe40002000000 */
[----:B------:R-:W-:Y:S02]  /*5e50*/  FMNMX.FTZ R37, R44, R37, !PT ;  /* 0x000000252c257209 */ /* 0x000fe40007810000 */
[----:B------:R-:W-:-:S02]  /*5e60*/  ISETP.GT.AND P4, PT, R39, 0x69, PT ;  /* 0x000000692700780c */ /* 0x000fc40003f84270 */
[----:B--2---:R-:W-:Y:S02]  /*5e70*/  FSEL R54, R54, -INF , P3 ;  /* 0xff80000036367808 */ /* 0x004fe40001800000 */
[----:B------:R-:W-:Y:S02]  /*5e80*/  FMNMX.FTZ R37, R46, R37, !PT ;  /* 0x000000252e257209 */ /* 0x000fe40007810000 */
[C---:B------:R-:W-:Y:S02]  /*5e90*/  ISETP.GT.AND P3, PT, R39.reuse, 0x70, PT ;  /* 0x000000702700780c */ /* 0x040fe40003f64270 */
[----:B------:R-:W-:Y:S02]  /*5ea0*/  FSEL R62, R62, -INF , P4 ;  /* 0xff8000003e3e7808 */ /* 0x000fe40002000000 */
[----:B------:R-:W-:Y:S01]  /*5eb0*/  FMNMX.FTZ R5, R54, R37, !PT ;  /* 0x0000002536057209 */ /* 0x000fe20007810000 */
[----:B------:R-:W-:Y:S01]  /*5ec0*/  FMUL.FTZ R37, R60, UR58 ;  /* 0x0000003a3c257c20 */ /* 0x000fe20008410000 */
[----:B------:R-:W-:-:S02]  /*5ed0*/  ISETP.GT.AND P4, PT, R39, 0x71, PT ;  /* 0x000000712700780c */ /* 0x000fc40003f84270 */
[----:B------:R-:W-:Y:S02]  /*5ee0*/  FSEL R48, R48, -INF , P3 ;  /* 0xff80000030307808 */ /* 0x000fe40001800000 */
[----:B------:R-:W-:Y:S01]  /*5ef0*/  FMNMX.FTZ R5, R62, R5, !PT ;  /* 0x000000053e057209 */ /* 0x000fe20007810000 */
[----:B------:R-:W0:Y:S01]  /*5f00*/  MUFU.TANH R37, R37 ;  /* 0x0000002500257308 */ /* 0x000e220000002400 */
[C---:B------:R-:W-:Y:S02]  /*5f10*/  ISETP.GT.AND P3, PT, R39.reuse, 0x78, PT ;  /* 0x000000782700780c */ /* 0x040fe40003f64270 */
[----:B------:R-:W-:Y:S02]  /*5f20*/  FSEL R50, R50, -INF , P4 ;  /* 0xff80000032327808 */ /* 0x000fe40002000000 */
[----:B------:R-:W-:Y:S02]  /*5f30*/  FMNMX.FTZ R5, R48, R5, !PT ;  /* 0x0000000530057209 */ /* 0x000fe40007810000 */
[----:B------:R-:W-:Y:S01]  /*5f40*/  ISETP.GT.AND P4, PT, R39, 0x79, PT ;  /* 0x000000792700780c */ /* 0x000fe20003f84270 */
[----:B------:R-:W-:Y:S01]  /*5f50*/  FMUL.FTZ R39, R61, UR58 ;  /* 0x0000003a3d277c20 */ /* 0x000fe20008410000 */
[----:B------:R-:W-:-:S02]  /*5f60*/  FSEL R60, R86, -INF , P3 ;  /* 0xff800000563c7808 */ /* 0x000fc40001800000 */
[----:B------:R-:W-:Y:S02]  /*5f70*/  FMNMX.FTZ R5, R50, R5, !PT ;  /* 0x0000000532057209 */ /* 0x000fe40007810000 */
[----:B---3--:R-:W-:Y:S01]  /*5f80*/  FSEL R58, R58, -INF , P4 ;  /* 0xff8000003a3a7808 */ /* 0x008fe20002000000 */
[----:B------:R-:W1:Y:S01]  /*5f90*/  MUFU.TANH R39, R39 ;  /* 0x0000002700277308 */ /* 0x000e620000002400 */
[----:B------:R-:W-:Y:S02]  /*5fa0*/  FMNMX.FTZ R5, R60, R5, !PT ;  /* 0x000000053c057209 */ /* 0x000fe40007810000 */
[C---:B------:R-:W-:Y:S02]  /*5fb0*/  ISETP.GT.AND P4, PT, R63.reuse, RZ, PT ;  /* 0x000000ff3f00720c */ /* 0x040fe40003f84270 */
[----:B------:R-:W-:Y:S02]  /*5fc0*/  FMNMX.FTZ R5, R58, R5, !PT ;  /* 0x000000053a057209 */ /* 0x000fe40007810000 */
[----:B------:R-:W-:-:S02]  /*5fd0*/  ISETP.GT.AND P5, PT, R63, 0x1, PT ;  /* 0x000000013f00780c */ /* 0x000fc40003fa4270 */
[----:B------:R-:W-:Y:S01]  /*5fe0*/  FSEL R0, R0, -INF , P4 ;  /* 0xff80000000007808 */ /* 0x000fe20002000000 */
[----:B------:R-:W2:Y:S01]  /*5ff0*/  SHFL.BFLY PT, R6, R5, 0x2, 0x1f ;  /* 0x0c401f0005067f89 */ /* 0x000ea200000e0000 */
[C---:B------:R-:W-:Y:S02]  /*6000*/  ISETP.GT.AND P4, PT, R63.reuse, 0x8, PT ;  /* 0x000000083f00780c */ /* 0x040fe40003f84270 */
[----:B------:R-:W-:Y:S02]  /*6010*/  FSEL R2, R2, -INF , P5 ;  /* 0xff80000002027808 */ /* 0x000fe40002800000 */
[----:B------:R-:W-:Y:S02]  /*6020*/  ISETP.GT.AND P5, PT, R63, 0x9, PT ;  /* 0x000000093f00780c */ /* 0x000fe40003fa4270 */
[----:B------:R-:W-:Y:S02]  /*6030*/  FSEL R68, R13, -INF , P4 ;  /* 0xff8000000d447808 */ /* 0x000fe40002000000 */
[----:B------:R-:W-:-:S02]  /*6040*/  ISETP.GT.AND P4, PT, R63, 0x10, PT ;  /* 0x000000103f00780c */ /* 0x000fc40003f84270 */
[----:B------:R-:W-:Y:S02]  /*6050*/  FSEL R72, R10, -INF , P5 ;  /* 0xff8000000a487808 */ /* 0x000fe40002800000 */
[C---:B------:R-:W-:Y:S02]  /*6060*/  ISETP.GT.AND P5, PT, R63.reuse, 0x11, PT ;  /* 0x000000113f00780c */ /* 0x040fe40003fa4270 */
[----:B------:R-:W-:Y:S02]  /*6070*/  FSEL R76, R14, -INF , P4 ;  /* 0xff8000000e4c7808 */ /* 0x000fe40002000000 */
[C---:B------:R-:W-:Y:S02]  /*6080*/  ISETP.GT.AND P4, PT, R63.reuse, 0x18, PT ;  /* 0x000000183f00780c */ /* 0x040fe40003f84270 */
[----:B------:R-:W-:Y:S02]  /*6090*/  FSEL R78, R12, -INF , P5 ;  /* 0xff8000000c4e7808 */ /* 0x000fe40002800000 */
[----:B------:R-:W-:-:S02]  /*60a0*/  ISETP.GT.AND P5, PT, R63, 0x19, PT ;  /* 0x000000193f00780c */ /* 0x000fc40003fa4270 */
[----:B------:R-:W-:Y:S02]  /*60b0*/  FSEL R80, R15, -INF , P4 ;  /* 0xff8000000f507808 */ /* 0x000fe40002000000 */
[----:B--2---:R-:W-:Y:S02]  /*60c0*/  FMNMX.FTZ R6, R5, R6, !PT ;  /* 0x0000000605067209 */ /* 0x004fe40007810000 */
[----:B------:R-:W2:Y:S01]  /*60d0*/  LDC R5, c[0x0][0x988] ;  /* 0x00026200ff057b82 */ /* 0x000ea20000000800 */
[----:B------:R-:W-:Y:S02]  /*60e0*/  WARPGROUP.DEPBAR.LE gsb0, 0x0 ;  /* 0x00008000000079c5 */ /* 0x000fe40000010000 */
[----:B------:R-:W3:Y:S01]  /*60f0*/  SHFL.BFLY PT, R61, R6, 0x1, 0x1f ;  /* 0x0c201f00063d7f89 */ /* 0x000ee200000e0000 */
[----:B------:R-:W-:Y:S01]  /*6100*/  ISETP.GT.AND P4, PT, R63, 0x20, PT ;  /* 0x000000203f00780c */ /* 0x000fe20003f84270 */
[----:B------:R-:W-:Y:S01]  /*6110*/  WARPGROUP.ARRIVE ;  /* 0x00000000000079c5 */ /* 0x000fe20000000000 */
[----:B------:R-:W-:-:S02]  /*6120*/  FSEL R82, R20, -INF , P5 ;  /* 0xff80000014527808 */ /* 0x000fc40002800000 */
[----:B------:R-:W-:-:S03]  /*6130*/  ISETP.GT.AND P5, PT, R63, 0x21, PT ;  /* 0x000000213f00780c */ /* 0x000fc60003fa4270 */
[----:B------:R-:W-:Y:S01]  /*6140*/  HGMMA.64x128x16.F32.BF16 R88, R156, gdesc[UR8].tnspB, R88, gsb0 ;  /* 0x41e000089c587df0 */ /* 0x000fe20008001858 */
[----:B------:R-:W-:Y:S02]  /*6150*/  FSEL R86, R21, -INF , P5 ;  /* 0xff80000015567808 */ /* 0x000fe40002800000 */
[----:B------:R-:W-:-:S04]  /*6160*/  ISETP.GT.AND P5, PT, R63, 0x29, PT ;  /* 0x000000293f00780c */ /* 0x000fc80003fa4270 */
[----:B------:R-:W-:Y:S02]  /*6170*/  FSEL R26, R26, -INF , P5 ;  /* 0xff8000001a1a7808 */ /* 0x000fe40002800000 */
[C---:B------:R-:W-:Y:S02]  /*6180*/  ISETP.GT.AND P5, PT, R63.reuse, 0x31, PT ;  /* 0x000000313f00780c */ /* 0x040fe40003fa4270 */
[----:B---3--:R-:W-:Y:S01]  /*6190*/  FMNMX.FTZ R6, R6, R61, !PT ;  /* 0x0000003d06067209 */ /* 0x008fe20007810000 */
[----:B------:R-:W-:Y:S01]  /*61a0*/  FMUL.FTZ R61, R84, UR58 ;  /* 0x0000003a543d7c20 */ /* 0x000fe20008410000 */
[----:B------:R-:W-:Y:S02]  /*61b0*/  FSEL R84, R24, -INF , P4 ;  /* 0xff80000018547808 */ /* 0x000fe40002000000 */
[C---:B------:R-:W-:Y:S01]  /*61c0*/  FSETP.NEU.FTZ.AND P3, PT, R6.reuse, -INF , PT ;  /* 0xff8000000600780b */ /* 0x040fe20003f7d000 */
[----:B--2---:R-:W-:Y:S01]  /*61d0*/  FMUL.FTZ R65, R6, R5 ;  /* 0x0000000506417220 */ /* 0x004fe20000410000 */
[----:B------:R-:W-:Y:S01]  /*61e0*/  ISETP.GT.AND P4, PT, R63, 0x28, PT ;  /* 0x000000283f00780c */ /* 0x000fe20003f84270 */
[----:B------:R-:W2:Y:S03]  /*61f0*/  MUFU.TANH R61, R61 ;  /* 0x0000003d003d7308 */ /* 0x000ea60000002400 */
[----:B------:R-:W-:-:S02]  /*6200*/  FSEL R33, R65, RZ, P3 ;  /* 0x000000ff41217208 */ /* 0x000fc40001800000 */
[----:B------:R-:W-:Y:S02]  /*6210*/  FMNMX.FTZ R65, R0, R9, !PT ;  /* 0x0000000900417209 */ /* 0x000fe40007810000 */
        /* <DEDUP_REMOVED lines=11> */
[-CC-:B------:R-:W-:Y:S01]  /*62d0*/  FFMA.FTZ R175, R170, R5.reuse, -R33.reuse ;  /* 0x00000005aaaf7223 */ /* 0x180fe20000010821 */
[C---:B------:R-:W-:Y:S01]  /*62e0*/  ISETP.GT.AND P4, PT, R63.reuse, 0x38, PT ;  /* 0x000000383f00780c */ /* 0x040fe20003f84270 */
[--C-:B------:R-:W-:Y:S01]  /*62f0*/  FFMA.FTZ R177, R182, R5, -R33.reuse ;  /* 0x00000005b6b17223 */ /* 0x100fe20000010821 */
        /* <DEDUP_REMOVED lines=42> */
[----:B0-----:R-:W-:Y:S01]  /*65a0*/  FSEL R180, R37, -INF , P4 ;  /* 0xff80000025b47808 */ /* 0x001fe20002000000 */
[--C-:B------:R-:W-:Y:S01]  /*65b0*/  FFMA.FTZ R52, R52, R5, -R33.reuse ;  /* 0x0000000534347223 */ /* 0x100fe20000010821 */
[----:B------:R-:W-:Y:S01]  /*65c0*/  FMNMX.FTZ R65, R30, R65, !PT ;  /* 0x000000411e417209 */ /* 0x000fe20007810000 */
[----:B------:R-:W-:Y:S01]  /*65d0*/  MUFU.EX2 R12, R12 ;  /* 0x0000000c000c7308 */ /* 0x000fe20000000800 */
[----:B------:R-:W-:Y:S01]  /*65e0*/  ISETP.GT.AND P4, PT, R63, 0x50, PT ;  /* 0x000000503f00780c */ /* 0x000fe20003f84270 */
[--C-:B------:R-:W-:Y:S01]  /*65f0*/  FFMA.FTZ R167, R56, R5, -R33.reuse ;  /* 0x0000000538a77223 */ /* 0x100fe20000010821 */
[----:B------:R-:W-:Y:S01]  /*6600*/  FMNMX.FTZ R65, R174, R65, !PT ;  /* 0x00000041ae417209 */ /* 0x000fe20007810000 */
[-CC-:B------:R-:W-:Y:S01]  /*6610*/  FFMA.FTZ R34, R34, R5.reuse, -R33.reuse ;  /* 0x0000000522227223 */ /* 0x180fe20000010821 */
[----:B-1----:R-:W-:Y:S01]  /*6620*/  FSEL R172, R39, -INF , P5 ;  /* 0xff80000027ac7808 */ /* 0x002fe20002800000 */
[--C-:B------:R-:W-:Y:S01]  /*6630*/  FFMA.FTZ R36, R36, R5, -R33.reuse ;  /* 0x0000000524247223 */ /* 0x100fe20000010821 */
[----:B------:R-:W-:Y:S01]  /*6640*/  FMNMX.FTZ R65, R32, R65, !PT ;  /* 0x0000004120417209 */ /* 0x000fe20007810000 */
[----:B------:R-:W-:Y:S01]  /*6650*/  MUFU.EX2 R177, R177 ;  /* 0x000000b100b17308 */ /* 0x000fe20000000800 */
[----:B------:R-:W-:Y:S01]  /*6660*/  ISETP.GT.AND P5, PT, R63, 0x51, PT ;  /* 0x000000513f00780c */ /* 0x000fe20003fa4270 */
[----:B------:R-:W-:Y:S01]  /*6670*/  FFMA.FTZ R25, R60, R5, -R33 ;  /* 0x000000053c197223 */ /* 0x000fe20000010821 */
[----:B------:R-:W-:-:S02]  /*6680*/  FMNMX.FTZ R65, R180, R65, !PT ;  /* 0x00000041b4417209 */ /* 0x000fc40007810000 */
[----:B------:R-:W-:Y:S02]  /*6690*/  FSEL R170, R43, -INF , P4 ;  /* 0xff8000002baa7808 */ /* 0x000fe40002000000 */
[----:B------:R-:W-:Y:S01]  /*66a0*/  FMNMX.FTZ R65, R172, R65, !PT ;  /* 0x00000041ac417209 */ /* 0x000fe20007810000 */
[----:B------:R-:W-:Y:S01]  /*66b0*/  MUFU.EX2 R14, R14 ;  /* 0x0000000e000e7308 */ /* 0x000fe20000000800 */
[----:B------:R-:W-:Y:S02]  /*66c0*/  ISETP.GT.AND P4, PT, R63, 0x58, PT ;  /* 0x000000583f00780c */ /* 0x000fe40003f84270 */
[----:B------:R-:W-:Y:S02]  /*66d0*/  FSEL R182, R41, -INF , P5 ;  /* 0xff80000029b67808 */ /* 0x000fe40002800000 */
[----:B------:R-:W-:Y:S02]  /*66e0*/  FMNMX.FTZ R65, R170, R65, !PT ;  /* 0x00000041aa417209 */ /* 0x000fe40007810000 */
[----:B------:R-:W-:Y:S01]  /*66f0*/  ISETP.GT.AND P5, PT, R63, 0x59, PT ;  /* 0x000000593f00780c */ /* 0x000fe20003fa4270 */
[----:B------:R-:W-:Y:S01]  /*6700*/  MUFU.EX2 R179, R179 ;  /* 0x000000b300b37308 */ /* 0x000fe20000000800 */
[----:B------:R-:W-:-:S02]  /*6710*/  FSEL R168, R47, -INF , P4 ;  /* 0xff8000002fa87808 */ /* 0x000fc40002000000 */
[----:B------:R-:W-:Y:S02]  /*6720*/  FMNMX.FTZ R65, R182, R65, !PT ;  /* 0x00000041b6417209 */ /* 0x000fe40007810000 */
[----:B------:R-:W-:Y:S02]  /*6730*/  ISETP.GT.AND P4, PT, R63, 0x60, PT ;  /* 0x000000603f00780c */ /* 0x000fe40003f84270 */
[----:B------:R-:W-:Y:S01]  /*6740*/  FSEL R200, R45, -INF , P5 ;  /* 0xff8000002dc87808 */ /* 0x000fe20002800000 */
[----:B------:R-:W-:Y:S01]  /*6750*/  MUFU.EX2 R20, R20 ;  /* 0x0000001400147308 */ /* 0x000fe20000000800 */
[----:B------:R-:W-:Y:S02]  /*6760*/  FMNMX.FTZ R65, R168, R65, !PT ;  /* 0x00000041a8417209 */ /* 0x000fe40007810000 */
[----:B------:R-:W-:Y:S02]  /*6770*/  ISETP.GT.AND P5, PT, R63, 0x61, PT ;  /* 0x000000613f00780c */ /* 0x000fe40003fa4270 */
[----:B------:R-:W-:-:S02]  /*6780*/  FSEL R166, R49, -INF , P4 ;  /* 0xff80000031a67808 */ /* 0x000fc40002000000 */
[----:B------:R-:W-:Y:S01]  /*6790*/  FMNMX.FTZ R65, R200, R65, !PT ;  /* 0x00000041c8417209 */ /* 0x000fe20007810000 */
[----:B------:R-:W-:Y:S01]  /*67a0*/  MUFU.EX2 R173, R173 ;  /* 0x000000ad00ad7308 */ /* 0x000fe20000000800 */
[----:B------:R-:W-:Y:S02]  /*67b0*/  ISETP.GT.AND P4, PT, R63, 0x68, PT ;  /* 0x000000683f00780c */ /* 0x000fe40003f84270 */
[----:B------:R-:W-:Y:S01]  /*67c0*/  FSEL R202, R51, -INF , P5 ;  /* 0xff80000033ca7808 */ /* 0x000fe20002800000 */
[----:B------:R-:W-:Y:S01]  /*67d0*/  IMAD.U32 R51, RZ, RZ, UR7 ;  /* 0x00000007ff337e24 */ /* 0x000fe2000f8e00ff */
[----:B------:R-:W-:Y:S01]  /*67e0*/  FMNMX.FTZ R65, R166, R65, !PT ;  /* 0x00000041a6417209 */ /* 0x000fe20007810000 */
[----:B------:R-:W-:Y:S01]  /*67f0*/  UMOV UR7, 0x40000040 ;  /* 0x4000004000077882 */ /* 0x000fe20000000000 */
[----:B------:R-:W-:Y:S01]  /*6800*/  ISETP.GT.AND P5, PT, R63, 0x69, PT ;  /* 0x000000693f00780c */ /* 0x000fe20003fa4270 */
[----:B------:R-:W-:Y:S01]  /*6810*/  MUFU.EX2 R24, R24 ;  /* 0x0000001800187308 */ /* 0x000fe20000000800 */
[----:B------:R-:W-:-:S02]  /*6820*/  FSEL R204, R53, -INF , P4 ;  /* 0xff80000035cc7808 */ /* 0x000fc40002000000 */
[----:B------:R-:W-:Y:S02]  /*6830*/  FMNMX.FTZ R65, R202, R65, !PT ;  /* 0x00000041ca417209 */ /* 0x000fe40007810000 */
[----:B------:R-:W-:Y:S01]  /*6840*/  ISETP.GT.AND P4, PT, R63, 0x70, PT ;  /* 0x000000703f00780c */ /* 0x000fe20003f84270 */
[----:B------:R-:W-:Y:S02]  /*6850*/  WARPGROUP.DEPBAR.LE gsb0, 0x0 ;  /* 0x00008000000079c5 */ /* 0x000fe40000010000 */
[----:B------:R-:W-:Y:S01]  /*6860*/  FSEL R206, R55, -INF , P5 ;  /* 0xff80000037ce7808 */ /* 0x000fe20002800000 */
[----:B------:R-:W-:Y:S01]  /*6870*/  WARPGROUP.ARRIVE ;  /* 0x00000000000079c5 */ /* 0x000fe20000000000 */
[----:B------:R-:W-:Y:S01]  /*6880*/  FMNMX.FTZ R65, R204, R65, !PT ;  /* 0x00000041cc417209 */ /* 0x000fe20007810000 */
[----:B------:R-:W-:Y:S01]  /*6890*/  MUFU.EX2 R175, R175 ;  /* 0x000000af00af7308 */ /* 0x000fe20000000800 */
[----:B------:R-:W-:Y:S02]  /*68a0*/  ISETP.GT.AND P5, PT, R63, 0x71, PT ;  /* 0x000000713f00780c */ /* 0x000fe40003fa4270 */
[----:B------:R-:W-:Y:S01]  /*68b0*/  FSEL R74, R59, -INF , P4 ;  /* 0xff8000003b4a7808 */ /* 0x000fe20002000000 */
[----:B------:R-:W-:Y:S01]  /*68c0*/  HGMMA.64x128x16.F32.BF16 R88, R152, gdesc[UR4].tnspB, R88, gsb0 ;  /* 0x41e0000498587df0 */ /* 0x000fe20008001858 */
[----:B------:R-:W-:-:S02]  /*68d0*/  FMNMX.FTZ R65, R206, R65, !PT ;  /* 0x00000041ce417209 */ /* 0x000fc40007810000 */
[----:B------:R-:W-:Y:S01]  /*68e0*/  ISETP.GT.AND P4, PT, R63, 0x78, PT ;  /* 0x000000783f00780c */ /* 0x000fe20003f84270 */
[----:B------:R-:W-:Y:S01]  /*68f0*/  MUFU.EX2 R28, R28 ;  /* 0x0000001c001c7308 */ /* 0x000fe20000000800 */
[----:B------:R-:W-:Y:S02]  /*6900*/  FSEL R208, R57, -INF , P5 ;  /* 0xff80000039d07808 */ /* 0x000fe40002800000 */
[----:B------:R-:W-:Y:S02]  /*6910*/  FMNMX.FTZ R65, R74, R65, !PT ;  /* 0x000000414a417209 */ /* 0x000fe40007810000 */
[----:B------:R-:W-:Y:S02]  /*6920*/  ISETP.GT.AND P5, PT, R63, 0x79, PT ;  /* 0x000000793f00780c */ /* 0x000fe40003fa4270 */
[----:B--2---:R-:W-:Y:S01]  /*6930*/  FSEL R210, R61, -INF , P4 ;  /* 0xff8000003dd27808 */ /* 0x004fe20002000000 */
[----:B------:R-:W-:Y:S01]  /*6940*/  MUFU.EX2 R169, R169 ;  /* 0x000000a900a97308 */ /* 0x000fe20000000800 */
[----:B------:R-:W-:-:S02]  /*6950*/  FMNMX.FTZ R65, R208, R65, !PT ;  /* 0x00000041d0417209 */ /* 0x000fc40007810000 */
[----:B------:R-:W-:Y:S02]  /*6960*/  FSEL R212, R35, -INF , P5 ;  /* 0xff80000023d47808 */ /* 0x000fe40002800000 */
[----:B------:R-:W-:-:S03]  /*6970*/  FMNMX.FTZ R65, R210, R65, !PT ;  /* 0x00000041d2417209 */ /* 0x000fc60007810000 */
[----:B------:R-:W-:Y:S01]  /*6980*/  MUFU.EX2 R164, R164 ;  /* 0x000000a400a47308 */ /* 0x000fe20000000800 */
[----:B------:R-:W-:-:S05]  /*6990*/  FMNMX.FTZ R65, R212, R65, !PT ;  /* 0x00000041d4417209 */ /* 0x000fca0007810000 */
[----:B------:R-:W0:Y:S02]  /*69a0*/  SHFL.BFLY PT, R10, R65, 0x2, 0x1f ;  /* 0x0c401f00410a7f89 */ /* 0x000e2400000e0000 */
        /* <DEDUP_REMOVED lines=9> */
[----:B0-----:R-:W-:Y:S01]  /*6a40*/  FMNMX.FTZ R10, R21, R10, !PT ;  /* 0x0000000a150a7209 */ /* 0x001fe20007810000 */
[-CC-:B------:R-:W-:Y:S01]  /*6a50*/  FFMA.FTZ R21, R48, R5.reuse, -R33.reuse ;  /* 0x0000000530157223 */ /* 0x180fe20000010821 */
[----:B------:R-:W-:-:S02]  /*6a60*/  FFMA.FTZ R33, R58, R5, -R33 ;  /* 0x000000053a217223 */ /* 0x000fc40000010821 */
[C---:B------:R-:W-:Y:S01]  /*6a70*/  FSETP.NEU.FTZ.AND P4, PT, R10.reuse, -INF , PT ;  /* 0xff8000000a00780b */ /* 0x040fe20003f9d000 */
[----:B------:R-:W-:Y:S02]  /*6a80*/  FMUL.FTZ R27, R10, R5 ;  /* 0x000000050a1b7220 */ /* 0x000fe40000410000 */
[----:B------:R-:W-:Y:S03]  /*6a90*/  MUFU.EX2 R36, R36 ;  /* 0x0000002400247308 */ /* 0x000fe60000000800 */
[----:B------:R-:W-:-:S05]  /*6aa0*/  FSEL R27, R27, RZ, P4 ;  /* 0x000000ff1b1b7208 */ /* 0x000fca0002000000 */
[----:B------:R-:W-:Y:S01]  /*6ab0*/  MUFU.EX2 R163, R163 ;  /* 0x000000a300a37308 */ /* 0x000fe20000000800 */
        /* <DEDUP_REMOVED lines=17> */
[----:B------:R0:W1:Y:S01]  /*6bd0*/  MUFU.EX2 R0, R49 ;  /* 0x0000003100007308 */ /* 0x0000620000000800 */
[----:B------:R-:W-:Y:S02]  /*6be0*/  @!P1 VIADD R9, R9, 0x34840 ;  /* 0x0003484009099836 */ /* 0x000fe40000000000 */
[-CC-:B------:R-:W-:Y:S01]  /*6bf0*/  FFMA.FTZ R56, R86, R5.reuse, -R27.reuse ;  /* 0x0000000556387223 */ /* 0x180fe2000001081b */
[-CC-:B------:R-:W-:Y:S01]  /*6c00*/  FFMA.FTZ R41, R160, R5.reuse, -R27.reuse ;  /* 0x00000005a0297223 */ /* 0x180fe2000001081b */
[-CC-:B------:R-:W-:Y:S01]  /*6c10*/  FFMA.FTZ R26, R26, R5.reuse, -R27.reuse ;  /* 0x000000051a1a7223 */ /* 0x180fe2000001081b */
[-C--:B------:R-:W-:Y:S01]  /*6c20*/  FFMA.FTZ R43, R162, R5.reuse, -R27 ;  /* 0x00000005a22b7223 */ /* 0x080fe2000001081b */
[----:B------:R-:W-:Y:S01]  /*6c30*/  @!P1 PRMT R47, RZ, 0x654, R9 ;  /* 0x00000654ff2f9816 */ /* 0x000fe20000000009 */
[-CC-:B------:R-:W-:Y:S01]  /*6c40*/  FFMA.FTZ R60, R178, R5.reuse, -R27.reuse ;  /* 0x00000005b23c7223 */ /* 0x180fe2000001081b */
[----:B------:R-:W2:Y:S01]  /*6c50*/  MUFU.EX2 R2, R2 ;  /* 0x0000000200027308 */ /* 0x000ea20000000800 */
[-CC-:B------:R-:W-:Y:S01]  /*6c60*/  FFMA.FTZ R45, R176, R5.reuse, -R27.reuse ;  /* 0x00000005b02d7223 */ /* 0x180fe2000001081b */
[-CC-:B------:R-:W-:Y:S01]  /*6c70*/  FFMA.FTZ R30, R30, R5.reuse, -R27.reuse ;  /* 0x000000051e1e7223 */ /* 0x180fe2000001081b */
[-CC-:B------:R-:W-:Y:S01]  /*6c80*/  FFMA.FTZ R7, R174, R5.reuse, -R27.reuse ;  /* 0x00000005ae077223 */ /* 0x180fe2000001081b */
[-CC-:B------:R-:W-:Y:S01]  /*6c90*/  FFMA.FTZ R32, R32, R5.reuse, -R27.reuse ;  /* 0x0000000520207223 */ /* 0x180fe2000001081b */
[----:B------:R-:W-:Y:S01]  /*6ca0*/  FFMA.FTZ R180, R180, R5, -R27 ;  /* 0x00000005b4b47223 */ /* 0x000fe2000001081b */
[----:B0-----:R-:W-:-:S02]  /*6cb0*/  @!P1 VIADD R49, R51, 0x34860 ;  /* 0x0003486033319836 */ /* 0x001fc40000000000 */
[----:B------:R-:W-:Y:S01]  /*6cc0*/  FFMA.FTZ R160, R170, R5, -R27 ;  /* 0x00000005aaa07223 */ /* 0x000fe2000001081b */
[----:B------:R-:W0:Y:S01]  /*6cd0*/  MUFU.EX2 R46, R46 ;  /* 0x0000002e002e7308 */ /* 0x000e220000000800 */
[----:B-1----:R-:W-:Y:S01]  /*6ce0*/  FFMA.FTZ R3, R0, R3, R181 ;  /* 0x0000000300037223 */ /* 0x002fe200000100b5 */
[-C--:B------:R-:W-:Y:S01]  /*6cf0*/  FFMA.FTZ R182, R182, R5.reuse, -R27 ;  /* 0x00000005b6b67223 */ /* 0x080fe2000001081b */
[----:B------:R-:W-:Y:S01]  /*6d00*/  @!P1 PRMT R49, RZ, 0x654, R49 ;  /* 0x00000654ff319816 */ /* 0x000fe20000000031 */
[-C--:B------:R-:W-:Y:S01]  /*6d10*/  FFMA.FTZ R168, R168, R5.reuse, -R27 ;  /* 0x00000005a8a87223 */ /* 0x080fe2000001081b */
[----:B------:R-:W-:Y:S01]  /*6d20*/  FADD.FTZ R68, R64, R3 ;  /* 0x0000000340447221 */ /* 0x000fe20000010000 */
        /* <DEDUP_REMOVED lines=8> */
[----:B------:R-:W-:Y:S01]  /*6db0*/  FFMA.FTZ R210, R210, R5, -R27 ;  /* 0x00000005d2d27223 */ /* 0x000fe2000001081b */
[----:B------:R-:W-:-:S02]  /*6dc0*/  WARPGROUP.DEPBAR.LE gsb0, 0x0 ;  /* 0x00008000000079c5 */ /* 0x000fc40000010000 */
[----:B------:R-:W3:Y:S01]  /*6dd0*/  MUFU.EX2 R48, R48 ;  /* 0x0000003000307308 */ /* 0x000ee20000000800 */
[----:B------:R2:W-:Y:S01]  /*6de0*/  @!P1 SYNCS.ARRIVE.TRANS64.RED.A1T0 RZ, [R47+URZ], RZ ;  /* 0x000000ff2fff99a7 */ /* 0x0005e2000810043f */
[C---:B------:R-:W-:Y:S01]  /*6df0*/  ISETP.GT.AND P3, PT, R8.reuse, R11, PT ;  /* 0x0000000b0800720c */ /* 0x040fe20003f64270 */
[----:B------:R-:W-:Y:S01]  /*6e00*/  VIADD R8, R8, 0xffffffff ;  /* 0xffffffff08087836 */ /* 0x000fe20000000000 */
[----:B------:R-:W-:-:S04]  /*6e10*/  F2FP.BF16.F32.PACK_AB R181, R64, R181 ;  /* 0x000000b540b5723e */ /* 0x000fc800000010ff */
[----:B------:R-:W4:Y:S01]  /*6e20*/  MUFU.EX2 R35, R35 ;  /* 0x0000002300237308 */ /* 0x000f220000000800 */
[----:B--2---:R-:W-:Y:S01]  /*6e30*/  FFMA.FTZ R47, R2, R4, R29 ;  /* 0x00000004022f7223 */ /* 0x004fe2000001001d */
[-CC-:B------:R-:W-:Y:S01]  /*6e40*/  FFMA.FTZ R4, R172, R5.reuse, -R27.reuse ;  /* 0x00000005ac047223 */ /* 0x180fe2000001081b */
[----:B------:R2:W-:Y:S01]  /*6e50*/  @!P1 SYNCS.ARRIVE.TRANS64.RED.A1T0 RZ, [R49+URZ], RZ ;  /* 0x000000ff31ff99a7 */ /* 0x0005e2000810043f */
[----:B------:R-:W-:Y:S01]  /*6e60*/  FFMA.FTZ R27, R212, R5, -R27 ;  /* 0x00000005d41b7223 */ /* 0x000fe2000001081b */
[----:B0-----:R-:W-:Y:S01]  /*6e70*/  FADD.FTZ R62, R46, R47 ;  /* 0x0000002f2e3e7221 */ /* 0x001fe20000010000 */
[----:B------:R-:W-:Y:S01]  /*6e80*/  FADD.FTZ R47, R183, R68 ;  /* 0x00000044b72f7221 */ /* 0x000fe20000010000 */
[C---:B------:R-:W-:Y:S01]  /*6e90*/  F2FP.BF16.F32.PACK_AB R183, R12.reuse, R183 ;  /* 0x000000b70cb7723e */ /* 0x040fe200000010ff */
[----:B------:R-:W0:Y:S01]  /*6ea0*/  MUFU.EX2 R50, R50 ;  /* 0x0000003200327308 */ /* 0x000e220000000800 */
[----:B-1----:R-:W-:Y:S01]  /*6eb0*/  FADD.FTZ R3, R31, R62 ;  /* 0x0000003e1f037221 */ /* 0x002fe20000010000 */
[----:B------:R-:W-:-:S03]  /*6ec0*/  FADD.FTZ R62, R12, R47 ;  /* 0x0000002f0c3e7221 */ /* 0x000fc60000010000 */
[----:B---3--:R-:W-:Y:S01]  /*6ed0*/  FADD.FTZ R58, R48, R3 ;  /* 0x00000003303a7221 */ /* 0x008fe20000010000 */
[----:B------:R-:W-:Y:S01]  /*6ee0*/  FADD.FTZ R47, R177, R62 ;  /* 0x0000003eb12f7221 */ /* 0x000fe20000010000 */
[C---:B------:R-:W-:Y:S01]  /*6ef0*/  F2FP.BF16.F32.PACK_AB R177, R14.reuse, R177 ;  /* 0x000000b10eb1723e */ /* 0x040fe200000010ff */
[----:B------:R-:W1:Y:S01]  /*6f00*/  MUFU.EX2 R37, R37 ;  /* 0x0000002500257308 */ /* 0x000e620000000800 */
[----:B----4-:R-:W-:Y:S01]  /*6f10*/  FADD.FTZ R3, R35, R58 ;  /* 0x0000003a23037221 */ /* 0x010fe20000010000 */
[----:B------:R-:W-:-:S04]  /*6f20*/  FADD.FTZ R62, R14, R47 ;  /* 0x0000002f0e3e7221 */ /* 0x000fc80000010000 */
[----:B------:R-:W-:Y:S01]  /*6f30*/  FADD.FTZ R47, R179, R62 ;  /* 0x0000003eb32f7221 */ /* 0x000fe20000010000 */
[----:B------:R-:W-:Y:S01]  /*6f40*/  F2FP.BF16.F32.PACK_AB R179, R20, R179 ;  /* 0x000000b314b3723e */ /* 0x000fe200000010ff */
[----:B------:R-:W3:Y:S01]  /*6f50*/  MUFU.EX2 R54, R54 ;  /* 0x0000003600367308 */ /* 0x000ee20000000800 */
[----:B0-----:R-:W-:Y:S01]  /*6f60*/  FADD.FTZ R58, R50, R3 ;  /* 0x00000003323a7221 */ /* 0x001fe20000010000 */
[----:B------:R-:W-:Y:S01]  /*6f70*/  FADD.FTZ R62, R20, R47 ;  /* 0x0000002f143e7221 */ /* 0x000fe20000010000 */
[----:B------:R-:W-:-:S03]  /*6f80*/  F2FP.BF16.F32.PACK_AB R176, R50, R35 ;  /* 0x0000002332b0723e */ /* 0x000fc600000010ff */
[----:B------:R-:W-:Y:S01]  /*6f90*/  FADD.FTZ R47, R173, R62 ;  /* 0x0000003ead2f7221 */ /* 0x000fe20000010000 */
[C---:B------:R-:W-:Y:S01]  /*6fa0*/  F2FP.BF16.F32.PACK_AB R173, R24.reuse, R173 ;  /* 0x000000ad18ad723e */ /* 0x040fe200000010ff */
[----:B------:R-:W0:Y:S01]  /*6fb0*/  MUFU.EX2 R39, R39 ;  /* 0x0000002700277308 */ /* 0x000e220000000800 */
[----:B-1----:R-:W-:Y:S01]  /*6fc0*/  FADD.FTZ R3, R37, R58 ;  /* 0x0000003a25037221 */ /* 0x002fe20000010000 */
[----:B------:R-:W-:-:S04]  /*6fd0*/  FADD.FTZ R62, R24, R47 ;  /* 0x0000002f183e7221 */ /* 0x000fc80000010000 */
[----:B------:R-:W-:Y:S01]  /*6fe0*/  FADD.FTZ R47, R175, R62 ;  /* 0x0000003eaf2f7221 */ /* 0x000fe20000010000 */
[----:B------:R-:W-:Y:S01]  /*6ff0*/  F2FP.BF16.F32.PACK_AB R175, R28, R175 ;  /* 0x000000af1caf723e */ /* 0x000fe200000010ff */
[----:B------:R-:W1:Y:S01]  /*7000*/  MUFU.EX2 R56, R56 ;  /* 0x0000003800387308 */ /* 0x000e620000000800 */
[----:B---3--:R-:W-:Y:S01]  /*7010*/  FADD.FTZ R58, R54, R3 ;  /* 0x00000003363a7221 */ /* 0x008fe20000010000 */
[----:B------:R-:W-:Y:S01]  /*7020*/  FADD.FTZ R62, R28, R47 ;  /* 0x0000002f1c3e7221 */ /* 0x000fe20000010000 */
[----:B------:R-:W-:-:S03]  /*7030*/  F2FP.BF16.F32.PACK_AB R178, R54, R37 ;  /* 0x0000002536b2723e */ /* 0x000fc600000010ff */
[----:B------:R-:W-:Y:S01]  /*7040*/  FADD.FTZ R47, R169, R62 ;  /* 0x0000003ea92f7221 */ /* 0x000fe20000010000 */
[C---:B------:R-:W-:Y:S01]  /*7050*/  F2FP.BF16.F32.PACK_AB R169, R164.reuse, R169 ;  /* 0x000000a9a4a9723e */ /* 0x040fe200000010ff */
[----:B------:R-:W3:Y:S01]  /*7060*/  MUFU.EX2 R41, R41 ;  /* 0x0000002900297308 */ /* 0x000ee20000000800 */
[----:B0-----:R-:W-:Y:S01]  /*7070*/  FADD.FTZ R3, R39, R58 ;  /* 0x0000003a27037221 */ /* 0x001fe20000010000 */
[----:B------:R-:W-:-:S06]  /*7080*/  FADD.FTZ R14, R164, R47 ;  /* 0x0000002fa40e7221 */ /* 0x000fcc0000010000 */
[----:B------:R-:W0:Y:S01]  /*7090*/  MUFU.EX2 R26, R26 ;  /* 0x0000001a001a7308 */ /* 0x000e220000000800 */
[C---:B-1----:R-:W-:Y:S01]  /*70a0*/  FADD.FTZ R58, R56.reuse, R3 ;  /* 0x00000003383a7221 */ /* 0x042fe20000010000 */
[----:B------:R-:W-:-:S06]  /*70b0*/  F2FP.BF16.F32.PACK_AB R172, R56, R39 ;  /* 0x0000002738ac723e */ /* 0x000fcc00000010ff */
[----:B------:R-:W1:Y:S01]  /*70c0*/  MUFU.EX2 R43, R43 ;  /* 0x0000002b002b7308 */ /* 0x000e620000000800 */
[----:B---3--:R-:W-:-:S07]  /*70d0*/  FADD.FTZ R3, R41, R58 ;  /* 0x0000003a29037221 */ /* 0x008fce0000010000 */
[----:B------:R-:W3:Y:S01]  /*70e0*/  MUFU.EX2 R60, R60 ;  /* 0x0000003c003c7308 */ /* 0x000ee20000000800 */
[C---:B0-----:R-:W-:Y:S01]  /*70f0*/  FADD.FTZ R58, R26.reuse, R3 ;  /* 0x000000031a3a7221 */ /* 0x041fe20000010000 */
[----:B------:R-:W-:-:S06]  /*7100*/  F2FP.BF16.F32.PACK_AB R174, R26, R41 ;  /* 0x000000291aae723e */ /* 0x000fcc00000010ff */
[----:B------:R-:W0:Y:S01]  /*7110*/  MUFU.EX2 R45, R45 ;  /* 0x0000002d002d7308 */ /* 0x000e220000000800 */
[----:B-1----:R-:W-:-:S07]  /*7120*/  FADD.FTZ R3, R43, R58 ;  /* 0x0000003a2b037221 */ /* 0x002fce0000010000 */
[----:B------:R-:W1:Y:S01]  /*7130*/  MUFU.EX2 R30, R30 ;  /* 0x0000001e001e7308 */ /* 0x000e620000000800 */
[----:B---3--:R-:W-:-:S07]  /*7140*/  FADD.FTZ R12, R60, R3 ;  /* 0x000000033c0c7221 */ /* 0x008fce0000010000 */
[----:B------:R-:W3:Y:S01]  /*7150*/  MUFU.EX2 R7, R7 ;  /* 0x0000000700077308 */ /* 0x000ee20000000800 */
[----:B0-----:R-:W-:-:S07]  /*7160*/  FADD.FTZ R3, R45, R12 ;  /* 0x0000000c2d037221 */ /* 0x001fce0000010000 */
[----:B------:R-:W0:Y:S01]  /*7170*/  MUFU.EX2 R32, R32 ;  /* 0x0000002000207308 */ /* 0x000e220000000800 */
[C---:B-1----:R-:W-:Y:S01]  /*7180*/  FADD.FTZ R12, R30.reuse, R3 ;  /* 0x000000031e0c7221 */ /* 0x042fe20000010000 */
[----:B------:R-:W-:-:S06]  /*7190*/  F2FP.BF16.F32.PACK_AB R170, R30, R45 ;  /* 0x0000002d1eaa723e */ /* 0x000fcc00000010ff */
[----:B------:R1:W4:Y:S01]  /*71a0*/  MUFU.EX2 R9, R180 ;  /* 0x000000b400097308 */ /* 0x0003220000000800 */
[----:B---3--:R-:W-:-:S07]  /*71b0*/  FADD.FTZ R3, R7, R12 ;  /* 0x0000000c07037221 */ /* 0x008fce0000010000 */
[----:B------:R-:W3:Y:S01]  /*71c0*/  MUFU.EX2 R4, R4 ;  /* 0x0000000400047308 */ /* 0x000ee20000000800 */
[----:B-1----:R-:W-:Y:S01]  /*71d0*/  F2FP.BF16.F32.PACK_AB R180, R46, R29 ;  /* 0x0000001d2eb4723e */ /* 0x002fe200000010ff */
[----:B------:R-:W-:Y:S01]  /*71e0*/  FADD.FTZ R29, R171, R14 ;  /* 0x0000000eab1d7221 */ /* 0x000fe20000010000 */
[C---:B0-----:R-:W-:Y:S01]  /*71f0*/  FADD.FTZ R12, R32.reuse, R3 ;  /* 0x00000003200c7221 */ /* 0x041fe20000010000 */
[----:B------:R-:W-:Y:S02]  /*7200*/  F2FP.BF16.F32.PACK_AB R164, R32, R7 ;  /* 0x0000000720a4723e */ /* 0x000fe400000010ff */
[C---:B------:R-:W-:Y:S01]  /*7210*/  FADD.FTZ R14, R66.reuse, R29 ;  /* 0x0000001d420e7221 */ /* 0x040fe20000010000 */
[----:B------:R-:W-:Y:S01]  /*7220*/  F2FP.BF16.F32.PACK_AB R171, R66, R171 ;  /* 0x000000ab42ab723e */ /* 0x000fe200000010ff */
[----:B------:R-:W0:Y:S01]  /*7230*/  MUFU.EX2 R160, R160 ;  /* 0x000000a000a07308 */ /* 0x000e220000000800 */
[----:B----4-:R-:W-:Y:S01]  /*7240*/  FADD.FTZ R3, R9, R12 ;  /* 0x0000000c09037221 */ /* 0x010fe20000010000 */
[----:B------:R-:W-:Y:S01]  /*7250*/  FADD.FTZ R29, R165, R14 ;  /* 0x0000000ea51d7221 */ /* 0x000fe20000010000 */
[----:B------:R-:W-:-:S03]  /*7260*/  F2FP.BF16.F32.PACK_AB R165, R52, R165 ;  /* 0x000000a534a5723e */ /* 0x000fc600000010ff */
[----:B------:R-:W-:Y:S02]  /*7270*/  FADD.FTZ R14, R52, R29 ;  /* 0x0000001d340e7221 */ /* 0x000fe40000010000 */
[----:B--2---:R1:W2:Y:S01]  /*7280*/  MUFU.EX2 R49, R182 ;  /* 0x000000b600317308 */ /* 0x0042a20000000800 */
[----:B---3--:R-:W-:Y:S01]  /*7290*/  FADD.FTZ R3, R4, R3 ;  /* 0x0000000304037221 */ /* 0x008fe20000010000 */
[----:B------:R-:W-:Y:S01]  /*72a0*/  FADD.FTZ R29, R167, R14 ;  /* 0x0000000ea71d7221 */ /* 0x000fe20000010000 */
[----:B------:R-:W-:-:S03]  /*72b0*/  F2FP.BF16.F32.PACK_AB R167, R34, R167 ;  /* 0x000000a722a7723e */ /* 0x000fc600000010ff */
[----:B------:R-:W-:Y:S02]  /*72c0*/  FADD.FTZ R12, R34, R29 ;  /* 0x0000001d220c7221 */ /* 0x000fe40000010000 */
[----:B------:R3:W4:Y:S01]  /*72d0*/  MUFU.EX2 R162, R168 ;  /* 0x000000a800a27308 */ /* 0x0007220000000800 */
[----:B0-----:R-:W-:Y:S01]  /*72e0*/  FADD.FTZ R3, R160, R3 ;  /* 0x00000003a0037221 */ /* 0x001fe20000010000 */
[----:B------:R-:W-:Y:S01]  /*72f0*/  FADD.FTZ R29, R161, R12 ;  /* 0x0000000ca11d7221 */ /* 0x000fe20000010000 */
[----:B-1----:R-:W-:Y:S02]  /*7300*/  F2FP.BF16.F32.PACK_AB R182, R48, R31 ;  /* 0x0000001f30b6723e */ /* 0x002fe400000010ff */
[C---:B------:R-:W-:Y:S01]  /*7310*/  F2FP.BF16.F32.PACK_AB R161, R36.reuse, R161 ;  /* 0x000000a124a1723e */ /* 0x040fe200000010ff */
[----:B------:R-:W-:Y:S02]  /*7320*/  FADD.FTZ R12, R36, R29 ;  /* 0x0000001d240c7221 */ /* 0x000fe40000010000 */
[----:B------:R-:W0:Y:S01]  /*7330*/  MUFU.EX2 R200, R200 ;  /* 0x000000c800c87308 */ /* 0x000e220000000800 */
[----:B--2---:R-:W-:Y:S01]  /*7340*/  FADD.FTZ R3, R49, R3 ;  /* 0x0000000331037221 */ /* 0x004fe20000010000 */
[----:B------:R-:W-:Y:S01]  /*7350*/  FADD.FTZ R7, R163, R12 ;  /* 0x0000000ca3077221 */ /* 0x000fe20000010000 */
[----:B---3--:R-:W-:-:S02]  /*7360*/  F2FP.BF16.F32.PACK_AB R168, R60, R43 ;  /* 0x0000002b3ca8723e */ /* 0x008fc400000010ff */
[----:B------:R-:W-:-:S03]  /*7370*/  F2FP.BF16.F32.PACK_AB R160, R49, R160 ;  /* 0x000000a031a0723e */ /* 0x000fc600000010ff */
[----:B------:R-:W1:Y:S01]  /*7380*/  MUFU.EX2 R38, R38 ;  /* 0x0000002600267308 */ /* 0x000e620000000800 */
[----:B----4-:R-:W-:-:S07]  /*7390*/  FADD.FTZ R3, R162, R3 ;  /* 0x00000003a2037221 */ /* 0x010fce0000010000 */
[----:B------:R2:W3:Y:S01]  /*73a0*/  MUFU.EX2 R156, R166 ;  /* 0x000000a6009c7308 */ /* 0x0004e20000000800 */
[C---:B0-----:R-:W-:Y:S01]  /*73b0*/  FADD.FTZ R3, R200.reuse, R3 ;  /* 0x00000003c8037221 */ /* 0x041fe20000010000 */
[----:B------:R-:W-:-:S06]  /*73c0*/  F2FP.BF16.F32.PACK_AB R162, R200, R162 ;  /* 0x000000a2c8a2723e */ /* 0x000fcc00000010ff */
[----:B------:R-:W0:Y:S01]  /*73d0*/  MUFU.EX2 R13, R13 ;  /* 0x0000000d000d7308 */ /* 0x000e220000000800 */
[----:B--2---:R-:W-:Y:S01]  /*73e0*/  F2FP.BF16.F32.PACK_AB R166, R4, R9 ;  /* 0x0000000904a6723e */ /* 0x004fe200000010ff */
[C---:B-1----:R-:W-:Y:S01]  /*73f0*/  FADD.FTZ R4, R38.reuse, R7 ;  /* 0x0000000726047221 */ /* 0x042fe20000010000 */
[----:B------:R-:W-:Y:S01]  /*7400*/  F2FP.BF16.F32.PACK_AB R163, R38, R163 ;  /* 0x000000a326a3723e */ /* 0x000fe200000010ff */
[----:B------:R-:W-:-:S04]  /*7410*/  IMAD.MOV.U32 R9, RZ, RZ, R10 ;  /* 0x000000ffff097224 */ /* 0x000fc800078e000a */
[----:B------:R-:W1:Y:S01]  /*7420*/  MUFU.EX2 R202, R202 ;  /* 0x000000ca00ca7308 */ /* 0x000e620000000800 */
[----:B---3--:R-:W-:-:S07]  /*7430*/  FADD.FTZ R3, R156, R3 ;  /* 0x000000039c037221 */ /* 0x008fce0000010000 */
        /* <DEDUP_REMOVED lines=31> */
[----:B0-----:R-:W-:Y:S01]  /*7630*/  FADD.FTZ R7, R25, R4 ;  /* 0x0000000419077221 */ /* 0x001fe20000010000 */
[C---:B-1----:R-:W-:Y:S01]  /*7640*/  FADD.FTZ R4, R27.reuse, R3 ;  /* 0x000000031b047221 */ /* 0x042fe20000010000 */
[----:B------:R-:W-:Y:S02]  /*7650*/  F2FP.BF16.F32.PACK_AB R154, R27, R154 ;  /* 0x0000009a1b9a723e */ /* 0x000fe400000010ff */
[C---:B--2---:R-:W-:Y:S01]  /*7660*/  FADD.FTZ R3, R12.reuse, R7 ;  /* 0x000000070c037221 */ /* 0x044fe20000010000 */
[----:B------:R-:W-:Y:S01]  /*7670*/  F2FP.BF16.F32.PACK_AB R155, R12, R25 ;  /* 0x000000190c9b723e */ /* 0x000fe200000010ff */
[----:B------:R-:W-:Y:S01]  /*7680*/  IMAD.MOV.U32 R7, RZ, RZ, R6 ;  /* 0x000000ffff077224 */ /* 0x000fe200078e0006 */
[----:B------:R-:W-:Y:S06]  /*7690*/  @P3 BRA `(.L_x_2462) ;  /* 0xffffffcc00a43947 */ /* 0x000fec000383ffff */
.L_x_2453:
[----:B------:R-:W-:-:S13]  /*76a0*/  ISETP.GE.AND P2, PT, R8, RZ, PT ;  /* 0x000000ff0800720c */ /* 0x000fda0003f46270 */
[----:B------:R-:W-:Y:S05]  /*76b0*/  @!P2 BRA `(.L_x_2463) ;  /* 0x000000280028a947 */ /* 0x000fea0003800000 */
[----:B------:R-:W-:Y:S01]  /*76c0*/  IMAD.MOV.U32 R7, RZ, RZ, R6 ;  /* 0x000000ffff077224 */ /* 0x000fe200078e0006 */
[----:B------:R-:W-:Y:S01]  /*76d0*/  UMOV UR60, UR38 ;  /* 0x00000026003c7c82 */ /* 0x000fe20008000000 */
[----:B------:R-:W-:Y:S01]  /*76e0*/  IMAD.MOV.U32 R9, RZ, RZ, R10 ;  /* 0x000000ffff097224 */ /* 0x000fe200078e000a */
[----:B------:R-:W-:Y:S01]  /*76f0*/  UMOV UR59, UR36 ;  /* 0x00000024003b7c82 */ /* 0x000fe20008000000 */
[----:B------:R-:W-:-:S05]  /*7700*/  ULDC UR58, c[0x0][0x9d8] ;  /* 0x00027600003a7ab9 */ /* 0x000fca0000000800 */
.L_x_2472:
[----:B------:R-:W-:-:S04]  /*7710*/  UIADD3 UR36, UR59, 0x1, URZ ;  /* 0x000000013b247890 */ /* 0x000fc8000fffe03f */
[----:B------:R-:W-:-:S04]  /*7720*/  UISETP.NE.AND UP0, UPT, UR36, 0x2, UPT ;  /* 0x000000022400788c */ /* 0x000fc8000bf05270 */
[----:B------:R-:W-:Y:S02]  /*7730*/  USEL UR38, URZ, 0x1, UP0 ;  /* 0x000000013f267887 */ /* 0x000fe40008000000 */
[----:B------:R-:W-:Y:S02]  /*7740*/  USEL UR36, UR36, URZ, UP0 ;  /* 0x0000003f24247287 */ /* 0x000fe40008000000 */
[----:B------:R-:W-:Y:S01]  /*7750*/  ULOP3.LUT UR38, UR60, UR38, URZ, 0x3c, !UPT ;  /* 0x000000263c267292 */ /* 0x000fe2000f8e3c3f */
[----:B------:R-:W-:Y:S11]  /*7760*/  @!P0 BRA `(.L_x_2464) ;  /* 0x0000000000048947 */ /* 0x000ff60003800000 */
[----:B------:R-:W-:Y:S01]  /*7770*/  BPT.TRAP 0x1 ;  /* 0x000000040000795c */ /* 0x000fe20000300000 */
.L_x_2464:
[----:B------:R-:W-:Y:S01]  /*7780*/  ULEA UR6, UR36, UR37, 0x3 ;  /* 0x0000002524067291 */ /* 0x000fe2000f8e183f */
[----:B------:R-:W-:-:S05]  /*7790*/  IMAD.U32 R5, RZ, RZ, UR38 ;  /* 0x00000026ff057e24 */ /* 0x000fca000f8e00ff */
[----:B------:R-:W-:-:S04]  /*77a0*/  SHF.L.U32 R5, R5, 0x1f, RZ ;  /* 0x0000001f05057819 */ /* 0x000fc800000006ff */
[----:B------:R0:W1:Y:S01]  /*77b0*/  SYNCS.PHASECHK.TRANS64.TRYWAIT P2, [UR6+0x34830], R5 ;  /* 0x03483005ff0075a7 */ /* 0x0000620008040146 */
[----:B------:R-:W-:Y:S05]  /*77c0*/  @!P0 BRA `(.L_x_2465) ;  /* 0x0000000000048947 */ /* 0x000fea0003800000 */
[----:B------:R-:W-:Y:S01]  /*77d0*/  BPT.TRAP 0x1 ;  /* 0x000000040000795c */ /* 0x000fe20000300000 */
.L_x_2465:
[----:B-1----:R-:W-:Y:S05]  /*77e0*/  @P2 BRA `(.L_x_2466) ;  /* 0x0000000000082947 */ /* 0x002fea0003800000 */
[----:B------:R-:W1:Y:S02]  /*77f0*/  SYNCS.PHASECHK.TRANS64.TRYWAIT P2, [UR6+0x34830], R5 ;  /* 0x03483005ff0075a7 */ /* 0x000e640008040146 */
[----:B-1----:R-:W-:Y:S05]  /*7800*/  @!P2 BRA `(.L_x_2467) ;  /* 0x000000b800fca947 */ /* 0x002fea0003800000 */
.L_x_2466:
        /* <DEDUP_REMOVED lines=126> */
.L_x_2468:
[----:B------:R-:W-:Y:S01]  /*7ff0*/  ULEA UR7, UR59, UR37, 0x3 ;  /* 0x000000253b077291 */ /* 0x000fe2000f8e183f */
[----:B------:R-:W-:-:S05]  /*8000*/  IMAD.U32 R0, RZ, RZ, UR60 ;  /* 0x0000003cff007e24 */ /* 0x000fca000f8e00ff */
[----:B------:R-:W-:-:S04]  /*8010*/  SHF.L.U32 R0, R0, 0x1f, RZ ;  /* 0x0000001f00007819 */ /* 0x000fc800000006ff */
[----:B------:R2:W3:Y:S01]  /*8020*/  SYNCS.PHASECHK.TRANS64.TRYWAIT P2, [UR7+0x34850], R0 ;  /* 0x03485000ff0075a7 */ /* 0x0004e20008040147 */
[----:B------:R-:W-:Y:S05]  /*8030*/  @!P0 BRA `(.L_x_2469) ;  /* 0x0000000000048947 */ /* 0x000fea0003800000 */
[----:B------:R-:W-:Y:S01]  /*8040*/  BPT.TRAP 0x1 ;  /* 0x000000040000795c */ /* 0x000fe20000300000 */
.L_x_2469:
[----:B---3--:R-:W-:Y:S05]  /*8050*/  @P2 BRA `(.L_x_2470) ;  /* 0x0000000000082947 */ /* 0x008fea0003800000 */
[----:B------:R-:W3:Y:S02]  /*8060*/  SYNCS.PHASECHK.TRANS64.TRYWAIT P2, [UR7+0x34850], R0 ;  /* 0x03485000ff0075a7 */ /* 0x000ee40008040147 */
[----:B---3--:R-:W-:Y:S05]  /*8070*/  @!P2 BRA `(.L_x_2471) ;  /* 0x000000b000f8a947 */ /* 0x008fea0003800000 */
.L_x_2470:
        /* <DEDUP_REMOVED lines=77> */
[C---:B------:R-:W-:Y:S01]  /*8550*/  ISETP.GT.AND P2, PT, R8.reuse, RZ, PT ;  /* 0x000000ff0800720c */ /* 0x040fe20003f44270 */
[----:B------:R-:W-:Y:S01]  /*8560*/  UMOV UR60, UR38 ;  /* 0x00000026003c7c82 */ /* 0x000fe20008000000 */
[----:B------:R-:W-:Y:S01]  /*8570*/  UMOV UR59, UR36 ;  /* 0x00000024003b7c82 */ /* 0x000fe20008000000 */
[----:B------:R-:W-:-:S03]  /*8580*/  VIADD R8, R8, 0xffffffff ;  /* 0xffffffff08087836 */ /* 0x000fc60000000000 */
        /* <DEDUP_REMOVED lines=18> */
[----:B------:R-:W-:Y:S01]  /*86b0*/  MUFU.TANH R220, R220 ;  /* 0x000000dc00dc7308 */ /* 0x000fe20000002400 */
[----:B------:R-:W-:Y:S01]  /*86c0*/  FMUL.FTZ R36, R38, UR58 ;  /* 0x0000003a26247c20 */ /* 0x000fe20008410000 */
[----:B------:R-:W-:Y:S01]  /*86d0*/  FMUL.FTZ R38, R39, UR58 ;  /* 0x0000003a27267c20 */ /* 0x000fe20008410000 */
[----:B------:R-:W-:Y:S01]  /*86e0*/  HGMMA.64x128x16.F32.BF16 R88, R176, gdesc[UR8].tnspB, R88, gsb0 ;  /* 0x41e00008b0587df0 */ /* 0x000fe20008001858 */
[----:B------:R-:W-:Y:S01]  /*86f0*/  UIADD3 UR10, UR6, 0x100, URZ ;  /* 0x00000100060a7890 */ /* 0x000fe2000fffe03f */
[----:B------:R-:W-:-:S03]  /*8700*/  UMOV UR11, 0x40000040 ;  /* 0x40000040000b7882 */ /* 0x000fc60000000000 */
[----:B------:R-:W0:Y:S01]  /*8710*/  MUFU.TANH R180, R180 ;  /* 0x000000b400b47308 */ /* 0x000e220000002400 */
[----:B-1----:R-:W-:-:S07]  /*8720*/  FMNMX.FTZ R15, R24, R15, !PT ;  /* 0x0000000f180f7209 */ /* 0x002fce0007810000 */
        /* <DEDUP_REMOVED lines=12> */
[----:B0-----:R-:W-:-:S05]  /*87f0*/  FMNMX.FTZ R17, R34, R17, !PT ;  /* 0x0000001122117209 */ /* 0x001fca0007810000 */
        /* <DEDUP_REMOVED lines=111> */
[-C--:B------:R-:W-:Y:S01]  /*8ef0*/  FMUL.FTZ R2, R2, R5.reuse ;  /* 0x0000000502027220 */ /* 0x080fe20000410000 */
[-CC-:B------:R-:W-:Y:S01]  /*8f00*/  FFMA.FTZ R16, R26, R5.reuse, -R29.reuse ;  /* 0x000000051a107223 */ /* 0x180fe2000001081d */
        /* <DEDUP_REMOVED lines=34> */
[----:B------:R-:W-:Y:S01]  /*9130*/  MUFU.EX2 R170, R170 ;  /* 0x000000aa00aa7308 */ /* 0x000fe20000000800 */
[----:B0-----:R-:W-:Y:S01]  /*9140*/  FMNMX.FTZ R47, R0, R41, !PT ;  /* 0x00000029002f7209 */ /* 0x001fe20007810000 */
[----:B------:R-:W-:-:S06]  /*9150*/  FFMA.FTZ R41, R228, R5, -R29 ;  /* 0x00000005e4297223 */ /* 0x000fcc000001081d */
[----:B------:R-:W-:Y:S01]  /*9160*/  MUFU.EX2 R11, R11 ;  /* 0x0000000b000b7308 */ /* 0x000fe20000000800 */
[----:B------:R-:W0:Y:S07]  /*9170*/  SHFL.BFLY PT, R6, R47, 0x1, 0x1f ;  /* 0x0c201f002f067f89 */ /* 0x000e2e00000e0000 */
[----:B------:R-:W1:Y:S08]  /*9180*/  MUFU.EX2 R16, R16 ;  /* 0x0000001000107308 */ /* 0x000e700000000800 */
[----:B------:R-:W-:Y:S08]  /*9190*/  MUFU.EX2 R13, R13 ;  /* 0x0000000d000d7308 */ /* 0x000ff00000000800 */
[----:B------:R-:W-:Y:S01]  /*91a0*/  MUFU.EX2 R26, R26 ;  /* 0x0000001a001a7308 */ /* 0x000fe20000000800 */
[----:B-1----:R-:W-:-:S02]  /*91b0*/  F2FP.BF16.F32.PACK_AB R182, R16, R11 ;  /* 0x0000000b10b6723e */ /* 0x002fc400000010ff */
[----:B0-----:R-:W-:-:S05]  /*91c0*/  FMNMX.FTZ R6, R47, R6, !PT ;  /* 0x000000062f067209 */ /* 0x001fca0007810000 */
[C---:B------:R-:W-:Y:S01]  /*91d0*/  FADD.FTZ R0, -R6.reuse, R7 ;  /* 0x0000000706007221 */ /* 0x040fe20000010100 */
[-C--:B------:R-:W-:Y:S01]  /*91e0*/  FMUL.FTZ R7, R6, R5.reuse ;  /* 0x0000000506077220 */ /* 0x080fe20000410000 */
[----:B------:R0:W-:Y:S02]  /*91f0*/  MUFU.EX2 R15, R180 ;  /* 0x000000b4000f7308 */ /* 0x0001e40000000800 */
[-C--:B------:R-:W-:Y:S01]  /*9200*/  FMUL.FTZ R0, R0, R5.reuse ;  /* 0x0000000500007220 */ /* 0x080fe20000410000 */
[-CC-:B------:R-:W-:Y:S01]  /*9210*/  FFMA.FTZ R177, R28, R5.reuse, -R7.reuse ;  /* 0x000000051cb17223 */ /* 0x180fe20000010807 */
[-CC-:B------:R-:W-:Y:S01]  /*9220*/  FFMA.FTZ R28, R42, R5.reuse, -R7.reuse ;  /* 0x000000052a1c7223 */ /* 0x180fe20000010807 */
[----:B------:R-:W-:Y:S01]  /*9230*/  IMAD.U32 R42, RZ, RZ, UR7 ;  /* 0x00000007ff2a7e24 */ /* 0x000fe2000f8e00ff */
[----:B------:R-:W-:Y:S01]  /*9240*/  UMOV UR7, 0x40000040 ;  /* 0x4000004000077882 */ /* 0x000fe20000000000 */
[-CC-:B------:R-:W-:Y:S01]  /*9250*/  FFMA.FTZ R181, R12, R5.reuse, -R7.reuse ;  /* 0x000000050cb57223 */ /* 0x180fe20000010807 */
[-CC-:B------:R-:W-:Y:S01]  /*9260*/  FFMA.FTZ R12, R14, R5.reuse, -R7.reuse ;  /* 0x000000050e0c7223 */ /* 0x180fe20000010807 */
[----:B------:R-:W-:Y:S01]  /*9270*/  MUFU.EX2 R0, R0 ;  /* 0x0000000000007308 */ /* 0x000fe20000000800 */
[-CC-:B------:R-:W-:Y:S01]  /*9280*/  FFMA.FTZ R183, R20, R5.reuse, -R7.reuse ;  /* 0x0000000514b77223 */ /* 0x180fe20000010807 */
[-CC-:B------:R-:W-:Y:S01]  /*9290*/  FFMA.FTZ R14, R24, R5.reuse, -R7.reuse ;  /* 0x00000005180e7223 */ /* 0x180fe20000010807 */
[----:B------:R-:W-:Y:S01]  /*92a0*/  FFMA.FTZ R20, R34, R5, -R7 ;  /* 0x0000000522147223 */ /* 0x000fe20000010807 */
[----:B------:R-:W-:-:S02]  /*92b0*/  @!P1 VIADD R42, R42, 0x34860 ;  /* 0x000348602a2a9836 */ /* 0x000fc40000000000 */
[-CC-:B------:R-:W-:Y:S01]  /*92c0*/  FFMA.FTZ R179, R36, R5.reuse, -R7.reuse ;  /* 0x0000000524b37223 */ /* 0x180fe20000010807 */
[-CC-:B------:R-:W-:Y:S01]  /*92d0*/  FFMA.FTZ R175, R44, R5.reuse, -R7.reuse ;  /* 0x000000052caf7223 */ /* 0x180fe20000010807 */
[-CC-:B------:R-:W-:Y:S01]  /*92e0*/  FFMA.FTZ R24, R38, R5.reuse, -R7.reuse ;  /* 0x0000000526187223 */ /* 0x180fe20000010807 */
[----:B------:R-:W1:Y:S01]  /*92f0*/  MUFU.EX2 R181, R181 ;  /* 0x000000b500b57308 */ /* 0x000e620000000800 */
[----:B------:R-:W-:Y:S01]  /*9300*/  @!P1 PRMT R44, RZ, 0x654, R42 ;  /* 0x00000654ff2c9816 */ /* 0x000fe2000000002a */
[-CC-:B------:R-:W-:Y:S01]  /*9310*/  FFMA.FTZ R173, R40, R5.reuse, -R7.reuse ;  /* 0x0000000528ad7223 */ /* 0x180fe20000010807 */
[-CC-:B------:R-:W-:Y:S01]  /*9320*/  FFMA.FTZ R34, R46, R5.reuse, -R7.reuse ;  /* 0x000000052e227223 */ /* 0x180fe20000010807 */
[-CC-:B------:R-:W-:Y:S01]  /*9330*/  FFMA.FTZ R169, R48, R5.reuse, -R7.reuse ;  /* 0x0000000530a97223 */ /* 0x180fe20000010807 */
[-CC-:B------:R-:W-:Y:S01]  /*9340*/  FFMA.FTZ R36, R50, R5.reuse, -R7.reuse ;  /* 0x0000000532247223 */ /* 0x180fe20000010807 */
[-CC-:B------:R-:W-:Y:S01]  /*9350*/  FFMA.FTZ R171, R52, R5.reuse, -R7.reuse ;  /* 0x0000000534ab7223 */ /* 0x180fe20000010807 */
[-CC-:B------:R-:W-:Y:S01]  /*9360*/  FFMA.FTZ R38, R54, R5.reuse, -R7.reuse ;  /* 0x0000000536267223 */ /* 0x180fe20000010807 */
[----:B------:R-:W2:Y:S01]  /*9370*/  MUFU.EX2 R12, R12 ;  /* 0x0000000c000c7308 */ /* 0x000ea20000000800 */
[--C-:B------:R-:W-:Y:S01]  /*9380*/  FFMA.FTZ R40, R58, R5, -R7.reuse ;  /* 0x000000053a287223 */ /* 0x100fe20000010807 */
[----:B0-----:R-:W-:Y:S01]  /*9390*/  F2FP.BF16.F32.PACK_AB R180, R170, R9 ;  /* 0x00000009aab4723e */ /* 0x001fe200000010ff */
[-CC-:B------:R-:W-:Y:S01]  /*93a0*/  FFMA.FTZ R64, R64, R5.reuse, -R7.reuse ;  /* 0x0000000540407223 */ /* 0x180fe20000010807 */
[-CC-:B------:R-:W-:Y:S01]  /*93b0*/  FFMA.FTZ R66, R66, R5.reuse, -R7.reuse ;  /* 0x0000000542427223 */ /* 0x180fe20000010807 */
[-CC-:B------:R-:W-:Y:S01]  /*93c0*/  FFMA.FTZ R68, R68, R5.reuse, -R7.reuse ;  /* 0x0000000544447223 */ /* 0x180fe20000010807 */
[-CC-:B------:R-:W-:Y:S01]  /*93d0*/  FFMA.FTZ R70, R70, R5.reuse, -R7.reuse ;  /* 0x0000000546467223 */ /* 0x180fe20000010807 */
[----:B------:R-:W-:Y:S01]  /*93e0*/  FFMA.FTZ R72, R72, R5, -R7 ;  /* 0x0000000548487223 */ /* 0x000fe20000010807 */
[----:B------:R-:W-:Y:S01]  /*93f0*/  MUFU.EX2 R183, R183 ;  /* 0x000000b700b77308 */ /* 0x000fe20000000800 */
[----:B-1----:R-:W-:Y:S01]  /*9400*/  FFMA.FTZ R3, R0, R3, R181 ;  /* 0x0000000300037223 */ /* 0x002fe200000100b5 */
[-CC-:B------:R-:W-:Y:S01]  /*9410*/  FFMA.FTZ R74, R74, R5.reuse, -R7.reuse ;  /* 0x000000054a4a7223 */ /* 0x180fe20000010807 */
[-CC-:B------:R-:W-:Y:S01]  /*9420*/  FFMA.FTZ R76, R76, R5.reuse, -R7.reuse ;  /* 0x000000054c4c7223 */ /* 0x180fe20000010807 */
[-CC-:B------:R-:W-:Y:S01]  /*9430*/  FFMA.FTZ R78, R78, R5.reuse, -R7.reuse ;  /* 0x000000054e4e7223 */ /* 0x180fe20000010807 */
[-CC-:B------:R-:W-:Y:S01]  /*9440*/  FFMA.FTZ R80, R80, R5.reuse, -R7.reuse ;  /* 0x0000000550507223 */ /* 0x180fe20000010807 */
[-CC-:B------:R-:W-:Y:S01]  /*9450*/  FFMA.FTZ R82, R82, R5.reuse, -R7.reuse ;  /* 0x0000000552527223 */ /* 0x180fe20000010807 */
[----:B------:R-:W-:Y:S01]  /*9460*/  FFMA.FTZ R86, R86, R5, -R7 ;  /* 0x0000000556567223 */ /* 0x000fe20000010807 */
[----:B------:R-:W-:Y:S01]  /*9470*/  MUFU.EX2 R14, R14 ;  /* 0x0000000e000e7308 */ /* 0x000fe20000000800 */
[C---:B--2---:R-:W-:Y:S01]  /*9480*/  FADD.FTZ R42, R12.reuse, R3 ;  /* 0x000000030c2a7221 */ /* 0x044fe20000010000 */
[----:B------:R-:W-:-:S06]  /*9490*/  F2FP.BF16.F32.PACK_AB R181, R12, R181 ;  /* 0x000000b50cb5723e */ /* 0x000fcc00000010ff */
[----:B------:R-:W-:Y:S01]  /*94a0*/  MUFU.EX2 R177, R177 ;  /* 0x000000b100b17308 */ /* 0x000fe20000000800 */
[----:B------:R-:W-:Y:S02]  /*94b0*/  WARPGROUP.DEPBAR.LE gsb0, 0x0 ;  /* 0x00008000000079c5 */ /* 0x000fe40000010000 */
[----:B------:R-:W-:Y:S01]  /*94c0*/  WARPGROUP.ARRIVE ;  /* 0x00000000000079c5 */ /* 0x000fe20000000000 */
[-CC-:B------:R-:W-:Y:S01]  /*94d0*/  FFMA.FTZ R164, R204, R5.reuse, -R29.reuse ;  /* 0x00000005cca47223 */ /* 0x180fe2000001081d */
[-CC-:B------:R-:W-:Y:S01]  /*94e0*/  FFMA.FTZ R166, R178, R5.reuse, -R29.reuse ;  /* 0x00000005b2a67223 */ /* 0x180fe2000001081d */
[-C--:B------:R-:W-:Y:S02]  /*94f0*/  FFMA.FTZ R204, R222, R5.reuse, -R29 ;  /* 0x00000005decc7223 */ /* 0x080fe4000001081d */
[----:B------:R-:W-:Y:S01]  /*9500*/  MUFU.EX2 R20, R20 ;  /* 0x0000001400147308 */ /* 0x000fe20000000800 */
[-CC-:B------:R-:W-:Y:S01]  /*9510*/  FFMA.FTZ R165, R56, R5.reuse, -R7.reuse ;  /* 0x0000000538a57223 */ /* 0x180fe20000010807 */
[----:B------:R-:W-:Y:S01]  /*9520*/  HGMMA.64x128x16.F32.BF16 R88, R160, gdesc[UR8].tnspB, R88, gsb0 ;  /* 0x41e00008a0587df0 */ /* 0x000fe20008001858 */
[----:B------:R-:W-:Y:S01]  /*9530*/  UIADD3 UR10, UR6, 0x300, URZ ;  /* 0x00000300060a7890 */ /* 0x000fe2000fffe03f */
[----:B------:R-:W-:Y:S01]  /*9540*/  FFMA.FTZ R167, R60, R5, -R7 ;  /* 0x000000053ca77223 */ /* 0x000fe20000010807 */
[----:B------:R-:W-:Y:S01]  /*9550*/  UMOV UR11, 0x40000040 ;  /* 0x40000040000b7882 */ /* 0x000fe20000000000 */
[----:B------:R-:W-:-:S02]  /*9560*/  UIADD3 UR6, UR6, 0x380, URZ ;  /* 0x0000038006067890 */ /* 0x000fc4000fffe03f */
[----:B------:R-:W-:Y:S08]  /*9570*/  MUFU.EX2 R179, R179 ;  /* 0x000000b300b37308 */ /* 0x000ff00000000800 */
[----:B------:R-:W0:Y:S08]  /*9580*/  MUFU.EX2 R30, R30 ;  /* 0x0000001e001e7308 */ /* 0x000e300000000800 */
[----:B------:R-:W-:Y:S08]  /*9590*/  MUFU.EX2 R24, R24 ;  /* 0x0000001800187308 */ /* 0x000ff00000000800 */
[----:B------:R-:W-:Y:S01]  /*95a0*/  MUFU.EX2 R173, R173 ;  /* 0x000000ad00ad7308 */ /* 0x000fe20000000800 */
[----:B0-----:R-:W-:-:S07]  /*95b0*/  F2FP.BF16.F32.PACK_AB R178, R30, R15 ;  /* 0x0000000f1eb2723e */ /* 0x001fce00000010ff */
[----:B------:R-:W0:Y:S08]  /*95c0*/  MUFU.EX2 R32, R32 ;  /* 0x0000002000207308 */ /* 0x000e300000000800 */
[----:B------:R-:W-:Y:S08]  /*95d0*/  MUFU.EX2 R28, R28 ;  /* 0x0000001c001c7308 */ /* 0x000ff00000000800 */
[----:B------:R-:W-:Y:S01]  /*95e0*/  MUFU.EX2 R175, R175 ;  /* 0x000000af00af7308 */ /* 0x000fe20000000800 */
[----:B0-----:R-:W-:-:S07]  /*95f0*/  F2FP.BF16.F32.PACK_AB R172, R32, R17 ;  /* 0x0000001120ac723e */ /* 0x001fce00000010ff */
[----:B------:R-:W0:Y:S08]  /*9600*/  MUFU.EX2 R164, R164 ;  /* 0x000000a400a47308 */ /* 0x000e300000000800 */
[----:B------:R-:W-:Y:S08]  /*9610*/  MUFU.EX2 R34, R34 ;  /* 0x0000002200227308 */ /* 0x000ff00000000800 */
[----:B------:R1:W-:Y:S01]  /*9620*/  MUFU.EX2 R25, R176 ;  /* 0x000000b000197308 */ /* 0x0003e20000000800 */
[----:B0-----:R-:W-:-:S07]  /*9630*/  F2FP.BF16.F32.PACK_AB R174, R164, R21 ;  /* 0x00000015a4ae723e */ /* 0x001fce00000010ff */
[----:B------:R-:W-:Y:S01]  /*9640*/  MUFU.EX2 R169, R169 ;  /* 0x000000a900a97308 */ /* 0x000fe20000000800 */
[----:B-1----:R-:W-:-:S07]  /*9650*/  F2FP.BF16.F32.PACK_AB R176, R26, R13 ;  /* 0x0000000d1ab0723e */ /* 0x002fce00000010ff */
        /* <DEDUP_REMOVED lines=13> */
[----:B------:R-:W-:-:S05]  /*9730*/  @!P1 LEA R29, R29, UR37, 0x3 ;  /* 0x000000251d1d9c11 */ /* 0x000fca000f8e18ff */
[----:B------:R-:W-:Y:S01]  /*9740*/  @!P1 VIADD R29, R29, 0x34840 ;  /* 0x000348401d1d9836 */ /* 0x000fe20000000000 */
[----:B------:R-:W-:Y:S04]  /*9750*/  MUFU.EX2 R160, R160 ;  /* 0x000000a000a07308 */ /* 0x000fe80000000800 */
[----:B------:R-:W-:-:S04]  /*9760*/  @!P1 PRMT R29, RZ, 0x654, R29 ;  /* 0x00000654ff1d9816 */ /* 0x000fc8000000001d */
        /* <DEDUP_REMOVED lines=17> */
[----:B------:R-:W1:Y:S01]  /*9880*/  MUFU.EX2 R74, R74 ;  /* 0x0000004a004a7308 */ /* 0x000e620000000800 */
[----:B------:R-:W-:Y:S02]  /*9890*/  WARPGROUP.DEPBAR.LE gsb0, 0x0 ;  /* 0x00008000000079c5 */ /* 0x000fe40000010000 */
[----:B------:R-:W-:-:S05]  /*98a0*/  WARPGROUP.ARRIVE ;  /* 0x00000000000079c5 */ /* 0x000fca0000000000 */
[----:B------:R-:W-:Y:S01]  /*98b0*/  MUFU.EX2 R41, R41 ;  /* 0x0000002900297308 */ /* 0x000fe20000000800 */
[----:B0-----:R-:W-:Y:S01]  /*98c0*/  F2FP.BF16.F32.PACK_AB R156, R206, R39 ;  /* 0x00000027ce9c723e */ /* 0x001fe200000010ff */
[----:B------:R-:W-:Y:S01]  /*98d0*/  HGMMA.64x128x16.F32.BF16 R88, R152, gdesc[UR4].tnspB, R88, gsb0 ;  /* 0x41e0000498587df0 */ /* 0x000fe20008001858 */
[----:B-1----:R-:W-:-:S05]  /*98e0*/  F2FP.BF16.F32.PACK_AB R157, R74, R72 ;  /* 0x000000484a9d723e */ /* 0x002fca00000010ff */
[----:B------:R-:W-:Y:S08]  /*98f0*/  MUFU.EX2 R76, R76 ;  /* 0x0000004c004c7308 */ /* 0x000ff00000000800 */
        /* <DEDUP_REMOVED lines=27> */
[----:B------:R-:W-:Y:S02]  /*9ab0*/  F2FP.BF16.F32.PACK_AB R168, R166, R25 ;  /* 0x00000019a6a8723e */ /* 0x000fe400000010ff */
[----:B------:R-:W-:Y:S01]  /*9ac0*/  FADD.FTZ R3, R13, R42 ;  /* 0x0000002a0d037221 */ /* 0x000fe20000010000 */
[C---:B------:R-:W-:Y:S01]  /*9ad0*/  FADD.FTZ R44, R20.reuse, R29 ;  /* 0x0000001d142c7221 */ /* 0x040fe20000010000 */
        /* <DEDUP_REMOVED lines=19> */
[----:B0-----:R-:W-:Y:S02]  /*9c10*/  F2FP.BF16.F32.PACK_AB R155, R7, R86 ;  /* 0x00000056079b723e */ /* 0x001fe400000010ff */
[----:B------:R-:W-:Y:S01]  /*9c20*/  FADD.FTZ R42, R164, R3 ;  /* 0x00000003a42a7221 */ /* 0x000fe20000010000 */
[----:B------:R-:W-:Y:S01]  /*9c30*/  FADD.FTZ R9, R169, R44 ;  /* 0x0000002ca9097221 */ /* 0x000fe20000010000 */
[----:B------:R-:W-:-:S02]  /*9c40*/  F2FP.BF16.F32.PACK_AB R164, R160, R31 ;  /* 0x0000001fa0a4723e */ /* 0x000fc400000010ff */
[----:B------:R-:W-:Y:S01]  /*9c50*/  FADD.FTZ R3, R25, R42 ;  /* 0x0000002a19037221 */ /* 0x000fe20000010000 */
[C---:B------:R-:W-:Y:S01]  /*9c60*/  FADD.FTZ R16, R36.reuse, R9 ;  /* 0x0000000924107221 */ /* 0x040fe20000010000 */
[----:B------:R-:W-:Y:S02]  /*9c70*/  F2FP.BF16.F32.PACK_AB R169, R36, R169 ;  /* 0x000000a924a9723e */ /* 0x000fe400000010ff */
        /* <DEDUP_REMOVED lines=46> */
.L_x_2463:
        /* <DEDUP_REMOVED lines=67> */
.L_x_2473:
[----:B------:R-:W-:Y:S01]  /*a390*/  ULEA UR5, UR36, UR37, 0x3 ;  /* 0x0000002524057291 */ /* 0x000fe2000f8e183f */
[----:B------:R-:W-:-:S05]  /*a3a0*/  IMAD.U32 R0, RZ, RZ, UR38 ;  /* 0x00000026ff007e24 */ /* 0x000fca000f8e00ff */
[----:B------:R-:W-:-:S04]  /*a3b0*/  SHF.L.U32 R0, R0, 0x1f, RZ ;  /* 0x0000001f00007819 */ /* 0x000fc800000006ff */
[----:B------:R0:W1:Y:S01]  /*a3c0*/  SYNCS.PHASECHK.TRANS64.TRYWAIT P2, [UR5+0x34850], R0 ;  /* 0x03485000ff0075a7 */ /* 0x0000620008040145 */
[----:B------:R-:W-:Y:S05]  /*a3d0*/  @!P0 BRA `(.L_x_2474) ;  /* 0x0000000000048947 */ /* 0x000fea0003800000 */
[----:B------:R-:W-:Y:S01]  /*a3e0*/  BPT.TRAP 0x1 ;  /* 0x000000040000795c */ /* 0x000fe20000300000 */
.L_x_2474:
[----:B-1----:R-:W-:Y:S05]  /*a3f0*/  @P2 BRA `(.L_x_2475) ;  /* 0x0000000000082947 */ /* 0x002fea0003800000 */
[----:B------:R-:W1:Y:S02]  /*a400*/  SYNCS.PHASECHK.TRANS64.TRYWAIT P0, [UR5+0x34850], R0 ;  /* 0x03485000ff0075a7 */ /* 0x000e640008000145 */
[----:B-1----:R-:W-:Y:S05]  /*a410*/  @!P0 BRA `(.L_x_2476) ;  /* 0x0000009000288947 */ /* 0x002fea0003800000 */
.L_x_2475:
        /* <DEDUP_REMOVED lines=8> */
[----:B------:R-:W-:-:S03]  /*a4a0*/  VIADD R191, R191, 0x1 ;  /* 0x00000001bfbf7836 */ /* 0x000fc60000000000 */
[----:B------:R-:W-:-:S04]  /*a4b0*/  ULOP3.LUT UR4, UR37, 0x4000000, URZ, 0xfc, !UPT ;  /* 0x0400000025047892 */ /* 0x000fc8000f8efc3f */
[----:B------:R-:W-:Y:S02]  /*a4c0*/  ULEA UR4, UR36, UR4, 0xb ;  /* 0x0000000424047291 */ /* 0x000fe4000f8e583f */
[----:B------:R-:W-:-:S04]  /*a4d0*/  UIADD3 UR36, UR36, 0x1, URZ ;  /* 0x0000000124247890 */ /* 0x000fc8000fffe03f */
[----:B------:R-:W-:Y:S01]  /*a4e0*/  UISETP.NE.AND UP0, UPT, UR36, 0x2, UPT ;  /* 0x000000022400788c */ /* 0x000fe2000bf05270 */
[----:B------:R-:W-:Y:S02]  /*a4f0*/  UMOV UR6, UR4 ;  /* 0x0000000400067c82 */ /* 0x000fe40008000000 */
[----:B------:R-:W-:Y:S01]  /*a500*/  HGMMA.64x128x16.F32.BF16 R24, R180, gdesc[UR4].tnspB, R24, gsb0 ;  /* 0x41e00004b4187df0 */ /* 0x000fe20008001818 */
[----:B------:R-:W-:Y:S01]  /*a510*/  UIADD3 UR6, UR4, 0x80, URZ ;  /* 0x0000008004067890 */ /* 0x000fe2000fffe03f */
[----:B-1----:R-:W-:Y:S01]  /*a520*/  FADD.FTZ R7, R7, R4 ;  /* 0x0000000407077221 */ /* 0x002fe20000010000 */
[----:B------:R-:W-:Y:S01]  /*a530*/  UMOV UR7, 0x40000040 ;  /* 0x4000004000077882 */ /* 0x000fe20000000000 */
[----:B------:R-:W-:Y:S02]  /*a540*/  IMAD.MOV.U32 R4, RZ, RZ, RZ ;  /* 0x000000ffff047224 */ /* 0x000fe400078e00ff */
[----:B0-----:R-:W-:Y:S01]  /*a550*/  FADD.FTZ R2, R0, R3 ;  /* 0x0000000300027221 */ /* 0x001fe20000010000 */
[----:B------:R-:W-:Y:S01]  /*a560*/  IMAD.MOV.U32 R3, RZ, RZ, RZ ;  /* 0x000000ffff037224 */ /* 0x000fe200078e00ff */
[----:B------:R-:W0:Y:S01]  /*a570*/  SHFL.BFLY PT, R0, R7, 0x1, 0x1f ;  /* 0x0c201f0007007f89 */ /* 0x000e2200000e0000 */
[----:B------:R-:W-:-:S03]  /*a580*/  USEL UR36, UR36, URZ, UP0 ;  /* 0x0000003f24247287 */ /* 0x000fc60008000000 */
[----:B------:R-:W1:Y:S01]  /*a590*/  SHFL.BFLY PT, R9, R2, 0x1, 0x1f ;  /* 0x0c201f0002097f89 */ /* 0x000e6200000e0000 */
[----:B0-----:R-:W-:Y:S01]  /*a5a0*/  FADD.FTZ R11, R7, R0 ;  /* 0x00000000070b7221 */ /* 0x001fe20000010000 */
[----:B------:R-:W-:Y:S02]  /*a5b0*/  IMAD.MOV.U32 R0, RZ, RZ, -0x800000 ;  /* 0xff800000ff007424 */ /* 0x000fe400078e00ff */
[----:B-1----:R-:W-:Y:S02]  /*a5c0*/  FADD.FTZ R12, R2, R9 ;  /* 0x00000009020c7221 */ /* 0x002fe40000010000 */
[----:B------:R-:W-:Y:S01]  /*a5d0*/  FSETP.NE.FTZ.AND P0, PT, R11, RZ, PT ;  /* 0x000000ff0b00720b */ /* 0x000fe20003f15000 */
[----:B------:R-:W-:Y:S02]  /*a5e0*/  IMAD.MOV.U32 R2, RZ, RZ, -0x800000 ;  /* 0xff800000ff027424 */ /* 0x000fe400078e00ff */
[----:B------:R-:W-:-:S10]  /*a5f0*/  FSETP.NE.FTZ.AND P2, PT, R12, RZ, PT ;  /* 0x000000ff0c00720b */ /* 0x000fd40003f55000 */
[C---:B------:R-:W-:Y:S01]  /*a600*/  @P0 FMUL.FTZ R7, R5.reuse, 0.69314718246459960938 ;  /* 0x3f31721805070820 */ /* 0x040fe20000410000 */
[----:B------:R-:W0:Y:S02]  /*a610*/  @P0 MUFU.LG2 R8, R11 ;  /* 0x0000000b00080308 */ /* 0x000e240000000c00 */
[----:B------:R-:W-:Y:S01]  /*a620*/  @P2 FMUL.FTZ R14, R5, 0.69314718246459960938 ;  /* 0x3f317218050e2820 */ /* 0x000fe20000410000 */
[----:B------:R-:W-:-:S05]  /*a630*/  @!P1 VIADD R5, R13, 0x34860 ;  /* 0x000348600d059836 */ /* 0x000fca0000000000 */
[----:B------:R-:W1:Y:S01]  /*a640*/  @P2 MUFU.LG2 R9, R12 ;  /* 0x0000000c00092308 */ /* 0x000e620000000c00 */
[----:B------:R-:W-:-:S07]  /*a650*/  @!P1 PRMT R5, RZ, 0x654, R5 ;  /* 0x00000654ff059816 */ /* 0x000fce0000000005 */
        /* <DEDUP_REMOVED lines=109> */
.L_x_2446:
        /* <DEDUP_REMOVED lines=24> */
[----:B------:R-:W-:Y:S02]  /*aeb0*/  MOV R16, R3 ;  /* 0x0000000300107202 */ /* 0x000fe40000000f00 */
[----:B--2---:R-:W-:-:S03]  /*aec0*/  MOV R17, R4 ;  /* 0x0000000400117202 */ /* 0x004fc60000000f00 */
[----:B------:R-:W-:-:S03]  /*aed0*/  IMAD.WIDE R4, R195, 0x2, R16 ;  /* 0x00000002c3047825 */ /* 0x000fc600078e0210 */
[C---:B------:R-:W-:Y:S02]  /*aee0*/  LOP3.LUT R9, R4.reuse, 0x380, RZ, 0xc0, !PT ;  /* 0x0000038004097812 */ /* 0x040fe400078ec0ff */
[C---:B------:R-:W-:Y:S02]  /*aef0*/  IADD3 R97, P5, R4.reuse, 0x40, RZ ;  /* 0x0000004004617810 */ /* 0x040fe40007fbe0ff */
[----:B------:R-:W-:Y:S02]  /*af00*/  IADD3 R99, P4, R4, 0x60, RZ ;  /* 0x0000006004637810 */ /* 0x000fe40007f9e0ff */
[----:B------:R-:W-:Y:S01]  /*af10*/  SHF.R.U64 R9, R9, 0x3, RZ ;  /* 0x0000000309097819 */ /* 0x000fe200000012ff */
[----:B------:R-:W-:Y:S01]  /*af20*/  IMAD.X R25, RZ, RZ, R5, P5 ;  /* 0x000000ffff197224 */ /* 0x000fe200028e0605 */
[----:B------:R-:W-:Y:S02]  /*af30*/  LOP3.LUT R14, R97, 0x380, RZ, 0xc0, !PT ;  /* 0x00000380610e7812 */ /* 0x000fe400078ec0ff */
[----:B------:R-:W-:-:S02]  /*af40*/  LOP3.LUT R20, R99, 0x380, RZ, 0xc0, !PT ;  /* 0x0000038063147812 */ /* 0x000fc400078ec0ff */
[C---:B------:R-:W-:Y:S02]  /*af50*/  IADD3 R31, P6, R4.reuse, 0x20, RZ ;  /* 0x00000020041f7810 */ /* 0x040fe40007fde0ff */
[C---:B------:R-:W-:Y:S02]  /*af60*/  IADD3 R101, P3, R4.reuse, 0x4000, RZ ;  /* 0x0000400004657810 */ /* 0x040fe40007f7e0ff */
[C---:B------:R-:W-:Y:S01]  /*af70*/  IADD3 R103, P2, R4.reuse, 0x4020, RZ ;  /* 0x0000402004677810 */ /* 0x040fe20007f5e0ff */
[--C-:B------:R-:W-:Y:S01]  /*af80*/  IMAD.X R27, RZ, RZ, R5.reuse, P6 ;  /* 0x000000ffff1b7224 */ /* 0x100fe200030e0605 */
[C---:B------:R-:W-:Y:S01]  /*af90*/  IADD3 R105, P1, R4.reuse, 0x4040, RZ ;  /* 0x0000404004697810 */ /* 0x040fe20007f3e0ff */
[--C-:B------:R-:W-:Y:S01]  /*afa0*/  IMAD.X R13, RZ, RZ, R5.reuse, P3 ;  /* 0x000000ffff0d7224 */ /* 0x100fe200018e0605 */
[----:B------:R-:W-:Y:S01]  /*afb0*/  BAR.SYNC.DEFER_BLOCKING 0x1, 0x100 ;  /* 0x0044000000007b1d */ /* 0x000fe20000010000 */
[----:B------:R-:W-:Y:S01]  /*afc0*/  IADD3 R88, P0, R4, 0x4060, RZ ;  /* 0x0000406004587810 */ /* 0x000fe20007f1e0ff */
[--C-:B------:R-:W-:Y:S01]  /*afd0*/  IMAD.X R11, RZ, RZ, R5.reuse, P2 ;  /* 0x000000ffff0b7224 */ /* 0x100fe200010e0605 */
[----:B------:R-:W-:Y:S01]  /*afe0*/  LOP3.LUT R4, R9, R4, RZ, 0x3c, !PT ;  /* 0x0000000409047212 */ /* 0x000fe200078e3cff */
[--C-:B------:R-:W-:Y:S01]  /*aff0*/  IMAD.X R9, RZ, RZ, R5.reuse, P1 ;  /* 0x000000ffff097224 */ /* 0x100fe200008e0605 */
[----:B------:R-:W-:Y:S01]  /*b000*/  SHF.R.U64 R14, R14, 0x3, RZ ;  /* 0x000000030e0e7819 */ /* 0x000fe200000012ff */
[----:B------:R-:W-:Y:S01]  /*b010*/  IMAD.X R21, RZ, RZ, R5, P0 ;  /* 0x000000ffff157224 */ /* 0x000fe200000e0605 */
[----:B------:R-:W-:-:S02]  /*b020*/  SHF.R.U64 R20, R20, 0x3, RZ ;  /* 0x0000000314147819 */ /* 0x000fc400000012ff */
[-C--:B------:R-:W-:Y:S02]  /*b030*/  IADD3.X R15, RZ, R5.reuse, RZ, P4, !PT ;  /* 0x00000005ff0f7210 */ /* 0x080fe400027fe4ff */
[----:B------:R-:W-:Y:S02]  /*b040*/  MOV R94, R4 ;  /* 0x00000004005e7202 */ /* 0x000fe40000000f00 */
[----:B------:R-:W-:Y:S02]  /*b050*/  LOP3.LUT R24, R14, R97, RZ, 0x3c, !PT ;  /* 0x000000610e187212 */ /* 0x000fe400078e3cff */
[----:B------:R-:W-:Y:S02]  /*b060*/  F2FP.BF16.F32.PACK_AB R5, R8, R93 ;  /* 0x0000005d0805723e */ /* 0x000fe400000010ff */
[----:B------:R-:W-:Y:S02]  /*b070*/  LOP3.LUT R14, R20, R99, RZ, 0x3c, !PT ;  /* 0x00000063140e7212 */ /* 0x000fe400078e3cff */
[----:B------:R-:W-:-:S02]  /*b080*/  LOP3.LUT R8, R103, 0x380, RZ, 0xc0, !PT ;  /* 0x0000038067087812 */ /* 0x000fc400078ec0ff */
[----:B------:R-:W-:Y:S02]  /*b090*/  LOP3.LUT R12, R31, 0x380, RZ, 0xc0, !PT ;  /* 0x000003801f0c7812 */ /* 0x000fe400078ec0ff */
[----:B------:R-:W-:Y:S02]  /*b0a0*/  LOP3.LUT R20, R105, 0x380, RZ, 0xc0, !PT ;  /* 0x0000038069147812 */ /* 0x000fe400078ec0ff */
[----:B------:R-:W-:Y:S02]  /*b0b0*/  SHF.R.U64 R8, R8, 0x3, RZ ;  /* 0x0000000308087819 */ /* 0x000fe400000012ff */
[----:B------:R-:W-:Y:S02]  /*b0c0*/  SHF.R.U64 R12, R12, 0x3, RZ ;  /* 0x000000030c0c7819 */ /* 0x000fe400000012ff */
[----:B------:R-:W-:Y:S02]  /*b0d0*/  SHF.R.U64 R20, R20, 0x3, RZ ;  /* 0x0000000314147819 */ /* 0x000fe400000012ff */
[----:B------:R-:W-:-:S02]  /*b0e0*/  F2FP.BF16.F32.PACK_AB R4, R10, R95 ;  /* 0x0000005f0a04723e */ /* 0x000fc400000010ff */
[----:B------:R-:W-:Y:S02]  /*b0f0*/  LOP3.LUT R10, R8, R103, RZ, 0x3c, !PT ;  /* 0x00000067080a7212 */ /* 0x000fe400078e3cff */
[----:B-1----:R-:W-:Y:S01]  /*b100*/  LOP3.LUT R44, R101, 0x380, RZ, 0xc0, !PT ;  /* 0x00000380652c7812 */ /* 0x002fe200078ec0ff */
[----:B------:R1:W-:Y:S01]  /*b110*/  STSM.16.M88.4 [R94], R4 ;  /* 0x000000045e007844 */ /* 0x0003e20000000200 */
[----:B------:R-:W-:Y:S02]  /*b120*/  LOP3.LUT R26, R12, R31, RZ, 0x3c, !PT ;  /* 0x0000001f0c1a7212 */ /* 0x000fe400078e3cff */
[----:B------:R-:W-:Y:S02]  /*b130*/  LOP3.LUT R8, R20, R105, RZ, 0x3c, !PT ;  /* 0x0000006914087212 */ /* 0x000fe400078e3cff */
[----:B------:R-:W-:Y:S02]  /*b140*/  LOP3.LUT R31, R88, 0x380, RZ, 0xc0, !PT ;  /* 0x00000380581f7812 */ /* 0x000fe400078ec0ff */
[----:B------:R-:W-:-:S02]  /*b150*/  SHF.R.U64 R44, R44, 0x3, RZ ;  /* 0x000000032c2c7819 */ /* 0x000fc400000012ff */
[----:B------:R-:W-:Y:S02]  /*b160*/  MOV R30, R8 ;  /* 0x00000008001e7202 */ /* 0x000fe40000000f00 */
[----:B------:R-:W-:Y:S02]  /*b170*/  SHF.R.U64 R31, R31, 0x3, RZ ;  /* 0x000000031f1f7819 */ /* 0x000fe400000012ff */
[----:B------:R-:W-:Y:S02]  /*b180*/  F2FP.BF16.F32.PACK_AB R9, R35, R34 ;  /* 0x000000222309723e */ /* 0x000fe400000010ff */
[----:B------:R-:W2:Y:S01]  /*b190*/  LDC.64 R34, c[0x0][0xc00] ;  /* 0x00030000ff227b82 */ /* 0x000ea20000000a00 */
[----:B------:R-:W-:Y:S02]  /*b1a0*/  LOP3.LUT R12, R44, R101, RZ, 0x3c, !PT ;  /* 0x000000652c0c7212 */ /* 0x000fe400078e3cff */
[----:B------:R-:W-:Y:S02]  /*b1b0*/  LOP3.LUT R20, R31, R88, RZ, 0x3c, !PT ;  /* 0x000000581f147212 */ /* 0x000fe400078e3cff */
[----:B------:R-:W-:-:S02]  /*b1c0*/  MOV R31, R10 ;  /* 0x0000000a001f7202 */ /* 0x000fc40000000f00 */
[----:B------:R-:W-:Y:S02]  /*b1d0*/  MOV R92, R26 ;  /* 0x0000001a005c7202 */ /* 0x000fe40000000f00 */
[----:B------:R-:W-:Y:S02]  /*b1e0*/  F2FP.BF16.F32.PACK_AB R8, R89, R90 ;  /* 0x0000005a5908723e */ /* 0x000fe400000010ff */
[----:B------:R-:W-:Y:S02]  /*b1f0*/  F2FP.BF16.F32.PACK_AB R10, R37, R36 ;  /* 0x00000024250a723e */ /* 0x000fe400000010ff */
[----:B------:R-:W-:Y:S02]  /*b200*/  F2FP.BF16.F32.PACK_AB R11, R39, R38 ;  /* 0x00000026270b723e */ /* 0x000fe400000010ff */
[----:B------:R-:W-:Y:S02]  /*b210*/  MOV R91, R24 ;  /* 0x00000018005b7202 */ /* 0x000fe40000000f00 */
[----:B------:R-:W-:Y:S01]  /*b220*/  MOV R88, R14 ;  /* 0x0000000e00587202 */ /* 0x000fe20000000f00 */
[----:B------:R-:W-:Y:S01]  /*b230*/  STSM.16.M88.4 [R92], R8 ;  /* 0x000000085c007844 */ /* 0x000fe20000000200 */
[----:B------:R-:W-:-:S02]  /*b240*/  MOV R44, R12 ;  /* 0x0000000c002c7202 */ /* 0x000fc40000000f00 */
[----:B-1----:R-:W-:Y:S02]  /*b250*/  F2FP.BF16.F32.PACK_AB R4, R41, R40 ;  /* 0x000000282904723e */ /* 0x002fe400000010ff */
[----:B------:R-:W-:Y:S02]  /*b260*/  F2FP.BF16.F32.PACK_AB R5, R43, R42 ;  /* 0x0000002a2b05723e */ /* 0x000fe400000010ff */
[----:B------:R-:W-:Y:S02]  /*b270*/  F2FP.BF16.F32.PACK_AB R6, R32, R33 ;  /* 0x000000212006723e */ /* 0x000fe400000010ff */
[----:B------:R-:W-:Y:S02]  /*b280*/  F2FP.BF16.F32.PACK_AB R7, R28, R29 ;  /* 0x0000001d1c07723e */ /* 0x000fe400000010ff */
[----:B------:R-:W-:Y:S02]  /*b290*/  F2FP.BF16.F32.PACK_AB R12, R49, R48 ;  /* 0x00000030310c723e */ /* 0x000fe400000010ff */
[----:B------:R-:W-:Y:S01]  /*b2a0*/  F2FP.BF16.F32.PACK_AB R13, R51, R50 ;  /* 0x00000032330d723e */ /* 0x000fe200000010ff */
[----:B------:R1:W-:Y:S01]  /*b2b0*/  STSM.16.M88.4 [R91], R4 ;  /* 0x000000045b007844 */ /* 0x0003e20000000200 */
[----:B------:R-:W-:-:S02]  /*b2c0*/  F2FP.BF16.F32.PACK_AB R14, R53, R52 ;  /* 0x00000034350e723e */ /* 0x000fc400000010ff */
[----:B------:R-:W-:Y:S02]  /*b2d0*/  F2FP.BF16.F32.PACK_AB R15, R55, R54 ;  /* 0x00000036370f723e */ /* 0x000fe400000010ff */
[----:B------:R-:W-:Y:S02]  /*b2e0*/  F2FP.BF16.F32.PACK_AB R24, R57, R56 ;  /* 0x000000383918723e */ /* 0x000fe400000010ff */
[----:B------:R-:W-:Y:S01]  /*b2f0*/  F2FP.BF16.F32.PACK_AB R25, R59, R58 ;  /* 0x0000003a3b19723e */ /* 0x000fe200000010ff */
[----:B------:R-:W-:Y:S01]  /*b300*/  STSM.16.M88.4 [R88], R12 ;  /* 0x0000000c58007844 */ /* 0x000fe20000000200 */
[----:B------:R-:W-:Y:S02]  /*b310*/  F2FP.BF16.F32.PACK_AB R26, R61, R60 ;  /* 0x0000003c3d1a723e */ /* 0x000fe400000010ff */
[----:B------:R-:W-:Y:S02]  /*b320*/  F2FP.BF16.F32.PACK_AB R27, R63, R62 ;  /* 0x0000003e3f1b723e */ /* 0x000fe400000010ff */
[----:B------:R-:W-:Y:S01]  /*b330*/  MOV R21, R20 ;  /* 0x0000001400157202 */ /* 0x000fe20000000f00 */
[----:B------:R-:W-:Y:S01]  /*b340*/  IMAD.MOV.U32 R20, RZ, RZ, RZ ;  /* 0x000000ffff147224 */ /* 0x000fe200078e00ff */
[----:B------:R-:W-:Y:S01]  /*b350*/  ISETP.NE.U32.AND P2, PT, RZ, UR4, PT ;  /* 0x00000004ff007c0c */ /* 0x000fe2000bf45070 */
[----:B------:R3:W-:Y:S01]  /*b360*/  STSM.16.M88.4 [R44], R24 ;  /* 0x000000182c007844 */ /* 0x0007e20000000200 */
[----:B--2---:R-:W-:Y:S01]  /*b370*/  ISETP.NE.U32.AND P0, PT, R34, RZ, PT ;  /* 0x000000ff2200720c */ /* 0x004fe20003f05070 */
[C---:B-1----:R-:W-:Y:S01]  /*b380*/  IMAD.SHL.U32 R5, R185.reuse, 0x4, RZ ;  /* 0x00000004b9057824 */ /* 0x042fe200078e00ff */
[----:B------:R-:W-:Y:S01]  /*b390*/  SHF.L.U64.HI R10, R185, 0x2, R189 ;  /* 0x00000002b90a7819 */ /* 0x000fe200000102bd */
[----:B------:R1:W-:Y:S01]  /*b3a0*/  STSM.16.M88.4 [R31], R64 ;  /* 0x000000401f007844 */ /* 0x0003e20000000200 */
[----:B------:R-:W-:-:S02]  /*b3b0*/  ISETP.NE.AND.EX P2, PT, RZ, UR5, PT, P2 ;  /* 0x00000005ff007c0c */ /* 0x000fc4000bf45320 */
[----:B------:R-:W-:Y:S01]  /*b3c0*/  ISETP.NE.AND.EX P0, PT, R35, RZ, PT, P0 ;  /* 0x000000ff2300720c */ /* 0x000fe20003f05300 */
[----:B------:R1:W-:Y:S01]  /*b3d0*/  STSM.16.M88.4 [R30], R72 ;  /* 0x000000481e007844 */ /* 0x0003e20000000200 */
[----:B------:R-:W-:-:S03]  /*b3e0*/  IADD3 R6, P1, R5, R34, RZ ;  /* 0x0000002205067210 */ /* 0x000fc60007f3e0ff */
[----:B------:R1:W-:Y:S02]  /*b3f0*/  STSM.16.M88.4 [R21], R80 ;  /* 0x0000005015007844 */ /* 0x0003e40000000200 */
[----:B------:R-:W-:Y:S01]  /*b400*/  IMAD.X R7, R10, 0x1, R35, P1 ;  /* 0x000000010a077824 */ /* 0x000fe200008e0623 */
[----:B------:R-:W-:Y:S03]  /*b410*/  BAR.SYNC.DEFER_BLOCKING 0x1, 0x100 ;  /* 0x0044000000007b1d */ /* 0x000fe60000010000 */
[----:B------:R-:W-:-:S03]  /*b420*/  @P2 IADD3 R4, P3, R5, UR4, RZ ;  /* 0x0000000405042c10 */ /* 0x000fc6000ff7e0ff */
[----:B------:R-:W-:Y:S01]  /*b430*/  ULDC UR4, c[0x0][0xa88] ;  /* 0x0002a20000047ab9 */ /* 0x000fe20000000800 */
[----:B------:R-:W-:Y:S01]  /*b440*/  @P2 IADD3.X R5, R10, UR5, RZ, P3, !PT ;  /* 0x000000050a052c10 */ /* 0x000fe20009ffe4ff */
[----:B------:R-:W-:Y:S01]  /*b450*/  IMAD.U32 R9, RZ, RZ, UR4 ;  /* 0x00000004ff097e24 */ /* 0x000fe2000f8e00ff */
[----:B---3--:R-:W2:Y:S01]  /*b460*/  LDC R44, c[0x0][0xbe8] ;  /* 0x0002fa00ff2c7b82 */ /* 0x008ea20000000800 */
[----:B------:R1:W5:Y:S04]  /*b470*/  @P0 LDG.E R20, desc[UR56][R6.64] ;  /* 0x0000003806140981 */ /* 0x000368000c1e1900 */
[----:B------:R1:W5:Y:S01]  /*b480*/  @P2 LDG.E R9, desc[UR56][R4.64] ;  /* 0x0000003804092981 */ /* 0x000362000c1e1900 */
[----:B--2---:R-:W-:-:S13]  /*b490*/  ISETP.NE.AND P1, PT, R44, 0x1, PT ;  /* 0x000000012c00780c */ /* 0x004fda0003f25270 */
[----:B------:R-:W2:Y:S08]  /*b4a0*/  @P1 LDC R8, c[0x0][0xbec] ;  /* 0x0002fb00ff081b82 */ /* 0x000eb00000000800 */
[----:B------:R-:W3:Y:S01]  /*b4b0*/  @P1 LDC R11, c[0x0][0xbf0] ;  /* 0x0002fc00ff0b1b82 */ /* 0x000ee20000000800 */
[----:B-1----:R-:W-:Y:S05]  /*b4c0*/  @P2 BRA `(.L_x_2479) ;  /* 0x0000000000102947 */ /* 0x002fea0003800000 */
[----:B------:R-:W-:Y:S05]  /*b4d0*/  @!P0 BRA `(.L_x_2479) ;  /* 0x00000000000c8947 */ /* 0x000fea0003800000 */
[----:B------:R-:W4:Y:S04]  /*b4e0*/  LDG.E R4, desc[UR56][R6.64] ;  /* 0x0000003806047981 */ /* 0x000f28000c1e1900 */
[----:B-----5:R-:W4:Y:S02]  /*b4f0*/  LDG.E R9, desc[UR56][R6.64+0x4] ;  /* 0x0000043806097981 */ /* 0x020f24000c1e1900 */
[----:B----4-:R-:W-:-:S07]  /*b500*/  IMAD.IADD R9, R9, 0x1, -R4 ;  /* 0x0000000109097824 */ /* 0x010fce00078e0a04 */
.L_x_2479:
[----:B------:R-:W-:Y:S01]  /*b510*/  SHF.R.S32.HI R52, RZ, 0x1f, R188 ;  /* 0x0000001fff347819 */ /* 0x000fe200000114bc */
[----:B------:R-:W-:Y:S01]  /*b520*/  IMAD.IADD R15, R184, 0x1, R18 ;  /* 0x00000001b80f7824 */ /* 0x000fe200078e0212 */
[----:B------:R-:W-:Y:S01]  /*b530*/  ULDC.64 UR4, c[0x0][0xb90] ;  /* 0x0002e40000047ab9 */ /* 0x000fe20000000a00 */
[----:B-----5:R-:W-:Y:S01]  /*b540*/  SHF.R.S32.HI R21, RZ, 0x1f, R20 ;  /* 0x0000001fff157819 */ /* 0x020fe20000011414 */
[----:B------:R-:W-:Y:S01]  /*b550*/  IMAD.IADD R24, R194, 0x1, R18 ;  /* 0x00000001c2187824 */ /* 0x000fe200078e0212 */
[----:B------:R-:W-:Y:S01]  /*b560*/  SEL R189, R189, RZ, !P0 ;  /* 0x000000ffbdbd7207 */ /* 0x000fe20004000000 */
[----:B------:R-:W-:Y:S01]  /*b570*/  IMAD R5, R52, UR4, RZ ;  /* 0x0000000434057c24 */ /* 0x000fe2000f8e02ff */
[----:B------:R-:W-:Y:S01]  /*b580*/  SEL R185, R185, RZ, !P0 ;  /* 0x000000ffb9b97207 */ /* 0x000fe20004000000 */
[----:B--2---:R-:W-:Y:S01]  /*b590*/  @P1 IMAD.HI.U32 R6, R15, R8, RZ ;  /* 0x000000080f061227 */ /* 0x004fe200078e00ff */
[----:B------:R-:W1:Y:S03]  /*b5a0*/  @P1 LDC R55, c[0x0][0xbec] ;  /* 0x0002fb00ff371b82 */ /* 0x000e660000000800 */
[----:B------:R-:W-:Y:S01]  /*b5b0*/  IMAD.MOV.U32 R7, RZ, RZ, R15 ;  /* 0x000000ffff077224 */ /* 0x000fe200078e000f */
[----:B---3--:R-:W-:Y:S01]  /*b5c0*/  @P1 SHF.R.U32.HI R7, RZ, R11, R6 ;  /* 0x0000000bff071219 */ /* 0x008fe20000011606 */
[----:B------:R-:W-:-:S02]  /*b5d0*/  IMAD R13, R188, UR5, R5 ;  /* 0x00000005bc0d7c24 */ /* 0x000fc4000f8e0205 */
[----:B------:R-:W-:Y:S01]  /*b5e0*/  IMAD.WIDE.U32 R4, R188, UR4, R20 ;  /* 0x00000004bc047c25 */ /* 0x000fe2000f8e0014 */
[----:B------:R-:W-:-:S03]  /*b5f0*/  ULDC.64 UR4, c[0x0][0xb98] ;  /* 0x0002e60000047ab9 */ /* 0x000fc60000000a00 */
[----:B------:R-:W-:Y:S02]  /*b600*/  IMAD R11, R190, 0x40, R22 ;  /* 0x00000040be0b7824 */ /* 0x000fe400078e0216 */
[----:B------:R-:W-:Y:S02]  /*b610*/  IMAD.IADD R5, R5, 0x1, R13 ;  /* 0x0000000105057824 */ /* 0x000fe400078e020d */
[----:B------:R-:W-:Y:S02]  /*b620*/  IMAD.MOV R13, RZ, RZ, -R7 ;  /* 0x000000ffff0d7224 */ /* 0x000fe400078e0a07 */
[----:B------:R-:W-:-:S04]  /*b630*/  IMAD.WIDE R16, R11, 0x2, R16 ;  /* 0x000000020b107825 */ /* 0x000fc800078e0210 */
[----:B------:R-:W-:Y:S01]  /*b640*/  IMAD R6, R189, UR4, RZ ;  /* 0x00000004bd067c24 */ /* 0x000fe2000f8e02ff */
[C---:B------:R-:W-:Y:S01]  /*b650*/  IADD3 R41, P6, R16.reuse, 0x4000, RZ ;  /* 0x0000400010297810 */ /* 0x040fe20007fde0ff */
[----:B------:R-:W-:Y:S01]  /*b660*/  IMAD.WIDE.U32 R4, R185, UR4, R4 ;  /* 0x00000004b9047c25 */ /* 0x000fe2000f8e0004 */
[----:B------:R-:W-:Y:S02]  /*b670*/  IADD3 R37, P5, R16, 0x5000, RZ ;  /* 0x0000500010257810 */ /* 0x000fe40007fbe0ff */
[----:B------:R-:W-:Y:S01]  /*b680*/  LOP3.LUT R40, R41, 0x380, RZ, 0xc0, !PT ;  /* 0x0000038029287812 */ /* 0x000fe200078ec0ff */
[----:B------:R-:W-:Y:S01]  /*b690*/  IMAD R11, R44, R13, R15 ;  /* 0x0000000d2c0b7224 */ /* 0x000fe200078e020f */
[----:B------:R-:W-:Y:S01]  /*b6a0*/  SHF.R.S32.HI R13, RZ, 0x1f, R7 ;  /* 0x0000001fff0d7819 */ /* 0x000fe20000011407 */
[----:B------:R-:W-:Y:S01]  /*b6b0*/  IMAD R8, R185, UR5, R6 ;  /* 0x00000005b9087c24 */ /* 0x000fe2000f8e0206 */
[----:B------:R-:W-:Y:S01]  /*b6c0*/  IADD3 R4, P2, R7, R4, RZ ;  /* 0x0000000407047210 */ /* 0x000fe20007f5e0ff */
[----:B------:R-:W-:Y:S01]  /*b6d0*/  ULDC.64 UR4, c[0x0][0xb88] ;  /* 0x0002e20000047ab9 */ /* 0x000fe20000000a00 */
[----:B------:R-:W-:Y:S01]  /*b6e0*/  SHF.R.S32.HI R6, RZ, 0x1f, R11 ;  /* 0x0000001fff067819 */ /* 0x000fe2000001140b */
[----:B------:R-:W-:Y:S01]  /*b6f0*/  IMAD R53, R9, R44, RZ ;  /* 0x0000002c09357224 */ /* 0x000fe200078e02ff */
[----:B------:R-:W-:-:S02]  /*b700*/  IADD3.X R5, R13, R5, R8, P2, !PT ;  /* 0x000000050d057210 */ /* 0x000fc400017fe408 */
[----:B------:R-:W-:Y:S01]  /*b710*/  IADD3 R7, P3, R16, 0x2000, RZ ;  /* 0x0000200010077810 */ /* 0x000fe20007f7e0ff */
[----:B------:R-:W-:Y:S01]  /*b720*/  IMAD R6, R6, UR4, RZ ;  /* 0x0000000406067c24 */ /* 0x000fe2000f8e02ff */
[----:B------:R-:W-:Y:S01]  /*b730*/  IADD3 R15, P0, R16, 0x1000, RZ ;  /* 0x00001000100f7810 */ /* 0x000fe20007f1e0ff */
[----:B------:R-:W-:Y:S01]  /*b740*/  IMAD.WIDE.U32 R4, R11, UR4, R4 ;  /* 0x000000040b047c25 */ /* 0x000fe2000f8e0004 */
[----:B------:R-:W-:Y:S02]  /*b750*/  LOP3.LUT R8, R7, 0x380, RZ, 0xc0, !PT ;  /* 0x0000038007087812 */ /* 0x000fe400078ec0ff */
[----:B------:R-:W-:Y:S01]  /*b760*/  LOP3.LUT R36, R37, 0x380, RZ, 0xc0, !PT ;  /* 0x0000038025247812 */ /* 0x000fe200078ec0ff */
[----:B------:R-:W-:Y:S01]  /*b770*/  IMAD R13, R11, UR5, R6 ;  /* 0x000000050b0d7c24 */ /* 0x000fe2000f8e0206 */
[----:B------:R-:W-:Y:S01]  /*b780*/  ULDC.64 UR4, c[0x0][0xb50] ;  /* 0x0002d40000047ab9 */ /* 0x000fe20000000a00 */
[----:B------:R-:W-:Y:S01]  /*b790*/  SHF.R.U64 R8, R8, 0x3, RZ ;  /* 0x0000000308087819 */ /* 0x000fe200000012ff */
[----:B------:R-:W-:Y:S01]  /*b7a0*/  VIADD R6, R24, 0x8 ;  /* 0x0000000818067836 */ /* 0x000fe20000000000 */
[----:B------:R-:W-:Y:S01]  /*b7b0*/  LEA R10, P4, R4, UR4, 0x2 ;  /* 0x00000004040a7c11 */ /* 0x000fe2000f8810ff */
[----:B------:R-:W-:Y:S01]  /*b7c0*/  IMAD.IADD R11, R5, 0x1, R13 ;  /* 0x00000001050b7824 */ /* 0x000fe200078e020d */
[----:B------:R-:W-:Y:S01]  /*b7d0*/  LOP3.LUT R8, R8, R7, RZ, 0x3c, !PT ;  /* 0x0000000708087212 */ /* 0x000fe200078e3cff */
[----:B------:R-:W-:Y:S01]  /*b7e0*/  IMAD.X R9, RZ, RZ, R17, P3 ;  /* 0x000000ffff097224 */ /* 0x000fe200018e0611 */
[----:B------:R-:W-:Y:S01]  /*b7f0*/  IADD3 R7, P2, R16, 0x3000, RZ ;  /* 0x0000300010077810 */ /* 0x000fe20007f5e0ff */
[----:B------:R-:W-:Y:S01]  /*b800*/  SHFL.IDX PT, R48, R10, RZ, 0x1c1f ;  /* 0x001c1fff0a307589 */ /* 0x000fe200000e0000 */
[----:B------:R-:W-:Y:S01]  /*b810*/  LEA.HI.X R14, R4, UR5, R11, 0x2, P4 ;  /* 0x00000005040e7c11 */ /* 0x000fe2000a0f140b */
[----:B------:R-:W-:Y:S01]  /*b820*/  ULDC.64 UR4, c[0x0][0xaa0] ;  /* 0x0002a80000047ab9 */ /* 0x000fe20000000a00 */
[----:B------:R-:W-:Y:S01]  /*b830*/  LOP3.LUT R5, R7, 0x380, RZ, 0xc0, !PT ;  /* 0x0000038007057812 */ /* 0x000fe200078ec0ff */
[----:B------:R-:W-:Y:S01]  /*b840*/  SHFL.IDX PT, R50, R10, 0x1, 0x1c1f ;  /* 0x003c1f000a327f89 */ /* 0x000fe200000e0000 */
[----:B------:R-:W-:-:S02]  /*b850*/  IADD3.X R13, RZ, R17, RZ, P0, !PT ;  /* 0x00000011ff0d7210 */ /* 0x000fc400007fe4ff */
[----:B------:R-:W-:Y:S01]  /*b860*/  LOP3.LUT P0, RZ, R192, 0x3, RZ, 0xc0, !PT ;  /* 0x00000003c0ff7812 */ /* 0x000fe2000780c0ff */
[----:B------:R-:W2:Y:S01]  /*b870*/  SHFL.IDX PT, R49, R14, RZ, 0x1c1f ;  /* 0x001c1fff0e317589 */ /* 0x000ea200000e0000 */
[----:B------:R-:W-:Y:S01]  /*b880*/  SHF.R.U64 R4, R5, 0x3, RZ ;  /* 0x0000000305047819 */ /* 0x000fe200000012ff */
[----:B------:R-:W-:Y:S01]  /*b890*/  IMAD.X R5, RZ, RZ, R17, P2 ;  /* 0x000000ffff057224 */ /* 0x000fe200010e0611 */
[-C--:B------:R-:W-:Y:S01]  /*b8a0*/  ISETP.GE.OR P2, PT, R24, R53.reuse, P0 ;  /* 0x000000351800720c */ /* 0x080fe20000746670 */
[----:B------:R-:W3:Y:S01]  /*b8b0*/  SHFL.IDX PT, R51, R14, 0x1, 0x1c1f ;  /* 0x003c1f000e337f89 */ /* 0x000ee200000e0000 */
[----:B------:R-:W-:Y:S02]  /*b8c0*/  ISETP.GE.OR P0, PT, R6, R53, P0 ;  /* 0x000000350600720c */ /* 0x000fe40000706670 */
[C---:B------:R-:W-:Y:S02]  /*b8d0*/  IADD3 R33, P4, R16.reuse, 0x6000, RZ ;  /* 0x0000600010217810 */ /* 0x040fe40007f9e0ff */
[----:B------:R-:W-:-:S02]  /*b8e0*/  LOP3.LUT R11, R16, 0x380, RZ, 0xc0, !PT ;  /* 0x00000380100b7812 */ /* 0x000fc400078ec0ff */
[----:B------:R-:W-:Y:S02]  /*b8f0*/  LOP3.LUT R32, R33, 0x380, RZ, 0xc0, !PT ;  /* 0x0000038021207812 */ /* 0x000fe400078ec0ff */
[----:B------:R-:W-:Y:S02]  /*b900*/  SHF.R.U64 R11, R11, 0x3, RZ ;  /* 0x000000030b0b7819 */ /* 0x000fe400000012ff */
[----:B------:R-:W-:Y:S02]  /*b910*/  LOP3.LUT R4, R4, R7, RZ, 0x3c, !PT ;  /* 0x0000000704047212 */ /* 0x000fe400078e3cff */
[----:B------:R-:W-:Y:S02]  /*b920*/  IADD3 R7, P3, R16, 0x7000, RZ ;  /* 0x0000700010077810 */ /* 0x000fe40007f7e0ff */
[----:B------:R-:W-:Y:S02]  /*b930*/  SHF.R.U64 R40, R40, 0x3, RZ ;  /* 0x0000000328287819 */ /* 0x000fe400000012ff */
[----:B------:R-:W-:Y:S01]  /*b940*/  SHF.R.U64 R36, R36, 0x3, RZ ;  /* 0x0000000324247819 */ /* 0x000fe200000012ff */
[----:B------:R-:W-:Y:S01]  /*b950*/  IMAD R21, R21, UR4, RZ ;  /* 0x0000000415157c24 */ /* 0x000fe2000f8e02ff */
[----:B------:R-:W-:Y:S01]  /*b960*/  SHF.R.U64 R32, R32, 0x3, RZ ;  /* 0x0000000320207819 */ /* 0x000fe200000012ff */
[----:B--2---:R-:W-:Y:S01]  /*b970*/  @!P2 ST.E desc[UR56][R48.64], R2 ;  /* 0x000000023000a985 */ /* 0x004fe2000c101938 */
[----:B------:R-:W-:Y:S01]  /*b980*/  LOP3.LUT R16, R11, R16, RZ, 0x3c, !PT ;  /* 0x000000100b107212 */ /* 0x000fe200078e3cff */
[--C-:B------:R-:W-:Y:S01]  /*b990*/  IMAD.X R29, RZ, RZ, R17.reuse, P3 ;  /* 0x000000ffff1d7224 */ /* 0x100fe200018e0611 */
[----:B------:R-:W-:Y:S01]  /*b9a0*/  LOP3.LUT R40, R40, R41, RZ, 0x3c, !PT ;  /* 0x0000002928287212 */ /* 0x000fe200078e3cff */
[----:B---3--:R2:W-:Y:S01]  /*b9b0*/  @!P0 ST.E desc[UR56][R50.64], R0 ;  /* 0x0000000032008985 */ /* 0x0085e2000c101938 */
[----:B------:R-:W-:Y:S01]  /*b9c0*/  LOP3.LUT R36, R36, R37, RZ, 0x3c, !PT ;  /* 0x0000002524247212 */ /* 0x000fe200078e3cff */
[--C-:B------:R-:W-:Y:S01]  /*b9d0*/  IMAD.X R41, RZ, RZ, R17.reuse, P6 ;  /* 0x000000ffff297224 */ /* 0x100fe200030e0611 */
[----:B------:R-:W-:Y:S01]  /*b9e0*/  LOP3.LUT R32, R32, R33, RZ, 0x3c, !PT ;  /* 0x0000002120207212 */ /* 0x000fe200078e3cff */
[--C-:B------:R-:W-:Y:S01]  /*b9f0*/  IMAD.X R37, RZ, RZ, R17.reuse, P5 ;  /* 0x000000ffff257224 */ /* 0x100fe200028e0611 */
[----:B------:R3:W5:Y:S01]  /*ba00*/  LD.E.128 R24, desc[UR56][R16.64] ;  /* 0x0000003810187980 */ /* 0x000762000c101d00 */
[----:B------:R-:W-:Y:S01]  /*ba10*/  IMAD.X R33, RZ, RZ, R17, P4 ;  /* 0x000000ffff217224 */ /* 0x000fe200020e0611 */
[----:B------:R-:W-:Y:S01]  /*ba20*/  LOP3.LUT R12, R15, 0x380, RZ, 0xc0, !PT ;  /* 0x000003800f0c7812 */ /* 0x000fe200078ec0ff */
[----:B------:R-:W-:Y:S01]  /*ba30*/  IMAD R21, R20, UR5, R21 ;  /* 0x0000000514157c24 */ /* 0x000fe2000f8e0215 */
[----:B------:R-:W-:Y:S01]  /*ba40*/  LOP3.LUT R6, R7, 0x380, RZ, 0xc0, !PT ;  /* 0x0000038007067812 */ /* 0x000fe200078ec0ff */
[----:B------:R-:W5:Y:S01]  /*ba50*/  LD.E.128 R8, desc[UR56][R8.64] ;  /* 0x0000003808087980 */ /* 0x000f62000c101d00 */
[----:B------:R-:W-:Y:S01]  /*ba60*/  SHF.R.U64 R12, R12, 0x3, RZ ;  /* 0x000000030c0c7819 */ /* 0x000fe200000012ff */
[----:B--2---:R-:W2:Y:S01]  /*ba70*/  @P1 LDC R51, c[0x0][0xbf0] ;  /* 0x0002fc00ff331b82 */ /* 0x004ea20000000800 */
[----:B------:R-:W-:Y:S01]  /*ba80*/  SHF.R.U64 R6, R6, 0x3, RZ ;  /* 0x0000000306067819 */ /* 0x000fe200000012ff */
[----:B------:R-:W5:Y:S01]  /*ba90*/  LD.E.128 R40, desc[UR56][R40.64] ;  /* 0x0000003828287980 */ /* 0x000f62000c101d00 */
[----:B---3--:R-:W-:Y:S01]  /*baa0*/  IMAD.WIDE.U32 R16, R20, UR4, RZ ;  /* 0x0000000414107c25 */ /* 0x008fe2000f8e00ff */
[----:B------:R-:W-:Y:S01]  /*bab0*/  ULDC.64 UR4, c[0x0][0xae8] ;  /* 0x0002ba0000047ab9 */ /* 0x000fe20000000a00 */
[----:B------:R-:W-:Y:S01]  /*bac0*/  LOP3.LUT R12, R12, R15, RZ, 0x3c, !PT ;  /* 0x0000000f0c0c7212 */ /* 0x000fe200078e3cff */
[----:B------:R-:W5:Y:S01]  /*bad0*/  LD.E.128 R36, desc[UR56][R36.64] ;  /* 0x0000003824247980 */ /* 0x000f62000c101d00 */
[----:B------:R-:W-:Y:S01]  /*bae0*/  IMAD.IADD R17, R17, 0x1, R21 ;  /* 0x0000000111117824 */ /* 0x000fe200078e0215 */
[----:B------:R-:W-:Y:S01]  /*baf0*/  LOP3.LUT R28, R6, R7, RZ, 0x3c, !PT ;  /* 0x00000007061c7212 */ /* 0x000fe200078e3cff */
[----:B------:R-:W-:Y:S01]  /*bb00*/  IMAD R21, R187, 0x20, R190 ;  /* 0x00000020bb157824 */ /* 0x000fe200078e02be */
[----:B------:R-:W5:Y:S01]  /*bb10*/  LD.E.128 R4, desc[UR56][R4.64] ;  /* 0x0000003804047980 */ /* 0x000f62000c101d00 */
[----:B------:R-:W-:-:S02]  /*bb20*/  IMAD R49, R52, UR4, RZ ;  /* 0x0000000434317c24 */ /* 0x000fc4000f8e02ff */
[----:B------:R-:W-:Y:S01]  /*bb30*/  IMAD.IADD R20, R18, 0x1, R21 ;  /* 0x0000000112147824 */ /* 0x000fe200078e0215 */
[----:B------:R-:W5:Y:S01]  /*bb40*/  LD.E.128 R12, desc[UR56][R12.64] ;  /* 0x000000380c0c7980 */ /* 0x000f62000c101d00 */
[----:B------:R-:W-:Y:S02]  /*bb50*/  IMAD R49, R188, UR5, R49 ;  /* 0x00000005bc317c24 */ /* 0x000fe4000f8e0231 */
[----:B-1----:R-:W-:Y:S01]  /*bb60*/  @P1 IMAD.HI.U32 R0, R20, R55, RZ ;  /* 0x0000003714001227 */ /* 0x002fe200078e00ff */
[----:B------:R-:W5:Y:S03]  /*bb70*/  LD.E.128 R32, desc[UR56][R32.64] ;  /* 0x0000003820207980 */ /* 0x000f66000c101d00 */
[----:B------:R-:W-:Y:S01]  /*bb80*/  IMAD.WIDE.U32 R16, R188, UR4, R16 ;  /* 0x00000004bc107c25 */ /* 0x000fe2000f8e0010 */
[----:B------:R-:W-:Y:S01]  /*bb90*/  ULDC.64 UR4, c[0x0][0xaf0] ;  /* 0x0002bc0000047ab9 */ /* 0x000fe20000000a00 */
[----:B------:R-:W5:Y:S02]  /*bba0*/  LD.E.128 R28, desc[UR56][R28.64] ;  /* 0x000000381c1c7980 */ /* 0x000f64000c101d00 */
[----:B------:R-:W-:Y:S01]  /*bbb0*/  IMAD.MOV.U32 R21, RZ, RZ, R20 ;  /* 0x000000ffff157224 */ /* 0x000fe200078e0014 */
[----:B--2---:R-:W-:Y:S01]  /*bbc0*/  @P1 SHF.R.U32.HI R21, RZ, R51, R0 ;  /* 0x00000033ff151219 */ /* 0x004fe20000011600 */
[----:B------:R-:W-:Y:S01]  /*bbd0*/  IMAD.IADD R17, R17, 0x1, R49 ;  /* 0x0000000111117824 */ /* 0x000fe200078e0231 */
[----:B------:R-:W-:Y:S01]  /*bbe0*/  @!PT LDS RZ, [RZ] ;  /* 0x00000000fffff984 */ /* 0x000fe20000000800 */
[----:B------:R-:W-:Y:S01]  /*bbf0*/  @!PT LDS RZ, [RZ] ;  /* 0x00000000fffff984 */ /* 0x000fe20000000800 */
[----:B------:R-:W-:Y:S01]  /*bc00*/  @!PT LDS RZ, [RZ] ;  /* 0x00000000fffff984 */ /* 0x000fe20000000800 */
[----:B------:R-:W-:Y:S01]  /*bc10*/  @!PT LDS RZ, [RZ] ;  /* 0x00000000fffff984 */ /* 0x000fe20000000800 */
[----:B------:R1:W-:Y:S06]  /*bc20*/  MEMBAR.ALL.CTA ;  /* 0x0000000000007992 */ /* 0x0003ec0000008000 */
[----:B-1----:R-:W1:Y:S01]  /*bc30*/  FENCE.VIEW.ASYNC.S ;  /* 0x00000000000073c6 */ /* 0x002e620000000000 */
[----:B------:R-:W-:Y:S01]  /*bc40*/  IMAD R2, R189, UR4, RZ ;  /* 0x00000004bd027c24 */ /* 0x000fe2000f8e02ff */
[----:B------:R-:W-:Y:S01]  /*bc50*/  SHF.R.S32.HI R0, RZ, 0x1f, R21 ;  /* 0x0000001fff007819 */ /* 0x000fe20000011415 */
[----:B------:R-:W-:-:S04]  /*bc60*/  IMAD.WIDE.U32 R16, R185, UR4, R16 ;  /* 0x00000004b9107c25 */ /* 0x000fc8000f8e0010 */
        /* <DEDUP_REMOVED lines=15> */
[----:B------:R-:W-:Y:S01]  /*bd60*/  ISETP.GE.AND P2, PT, R44, R53, PT ;  /* 0x000000352c00720c */ /* 0x000fe20003f46270 */
[----:B------:R-:W-:Y:S02]  /*bd70*/  ULDC.64 UR4, c[0x0][0xa80] ;  /* 0x0002a00000047ab9 */ /* 0x000fe40000000a00 */
[----:B0-----:R-:W-:Y:S01]  /*bd80*/  VIADD R3, R3, 0x34820 ;  /* 0x0003482003037836 */ /* 0x001fe20000000000 */
[----:B------:R-:W-:Y:S01]  /*bd90*/  LEA R18, P3, R16, UR4, 0x1 ;  /* 0x0000000410127c11 */ /* 0x000fe2000f8608ff */
[----:B------:R-:W-:Y:S01]  /*bda0*/  IMAD.IADD R17, R17, 0x1, R21 ;  /* 0x0000000111117824 */ /* 0x000fe200078e0215 */
[----:B------:R-:W-:Y:S02]  /*bdb0*/  IADD3 R0, R44, 0x20, RZ ;  /* 0x000000202c007810 */ /* 0x000fe40007ffe0ff */
[----:B------:R-:W-:Y:S02]  /*bdc0*/  PRMT R3, RZ, 0x654, R3 ;  /* 0x00000654ff037816 */ /* 0x000fe40000000003 */
[----:B------:R-:W-:-:S02]  /*bdd0*/  LEA.HI.X R20, R16, UR5, R17, 0x1, P3 ;  /* 0x0000000510147c11 */ /* 0x000fc400098f0c11 */
[-C--:B------:R-:W-:Y:S01]  /*bde0*/  ISETP.GE.AND P0, PT, R0, R53.reuse, PT ;  /* 0x000000350000720c */ /* 0x080fe20003f06270 */
[----:B------:R-:W-:Y:S01]  /*bdf0*/  VIADD R0, R44, 0x40 ;  /* 0x000000402c007836 */ /* 0x000fe20000000000 */
[----:B-1----:R0:W-:Y:S01]  /*be00*/  SYNCS.ARRIVE.TRANS64.RED.A1T0 RZ, [R3+URZ], RZ ;  /* 0x000000ff03ff79a7 */ /* 0x0021e2000810043f */
[----:B------:R1:W2:Y:S01]  /*be10*/  SHFL.IDX PT, R17, R20, RZ, 0x181f ;  /* 0x00181fff14117589 */ /* 0x0002a200000e0000 */
[----:B------:R-:W-:Y:S02]  /*be20*/  BSSY B1, `(.L_x_2480) ;  /* 0x000000d000017945 */ /* 0x000fe40003800000 */
[----:B------:R-:W-:Y:S01]  /*be30*/  ISETP.GE.AND P1, PT, R0, R53, PT ;  /* 0x000000350000720c */ /* 0x000fe20003f26270 */
[----:B0-----:R1:W0:Y:S01]  /*be40*/  SHFL.IDX PT, R3, R18, RZ, 0x181f ;  /* 0x00181fff12037589 */ /* 0x00122200000e0000 */
[----:B------:R-:W-:Y:S11]  /*be50*/  @P2 BRA `(.L_x_2481) ;  /* 0x0000000000242947 */ /* 0x000ff60003800000 */
[----:B------:R-:W-:Y:S02]  /*be60*/  ULDC UR4, c[0x0][0xac8] ;  /* 0x0002b20000047ab9 */ /* 0x000fe40000000800 */
[----:B------:R-:W-:Y:S02]  /*be70*/  ISETP.GE.AND P2, PT, R22, UR4, PT ;  /* 0x0000000416007c0c */ /* 0x000fe4000bf46270 */
[----:B------:R-:W-:-:S11]  /*be80*/  ISETP.GE.AND P3, PT, R186, UR4, PT ;  /* 0x00000004ba007c0c */ /* 0x000fd6000bf66270 */
[-C--:B0-----:R-:W-:Y:S02]  /*be90*/  @!P2 LEA R2, P4, R22, R3.reuse, 0x1 ;  /* 0x000000031602a211 */ /* 0x081fe400078808ff */
[----:B------:R-:W-:Y:S02]  /*bea0*/  @!P3 LEA R16, P5, R186, R3, 0x1 ;  /* 0x00000003ba10b211 */ /* 0x000fe400078a08ff */
[-C--:B--2---:R-:W-:Y:S02]  /*beb0*/  @!P2 LEA.HI.X R3, R22, R17.reuse, R197, 0x1, P4 ;  /* 0x000000111603a211 */ /* 0x084fe400020f0cc5 */
[----:B------:R-:W-:-:S03]  /*bec0*/  @!P3 LEA.HI.X R17, R186, R17, R196, 0x1, P5 ;  /* 0x00000011ba11b211 */ /* 0x000fc600028f0cc4 */
[----:B-----5:R3:W-:Y:S04]  /*bed0*/  @!P2 ST.E.128 desc[UR56][R2.64], R24 ;  /* 0x000000180200a985 */ /* 0x0207e8000c101d38 */
[----:B------:R3:W-:Y:S02]  /*bee0*/  @!P3 ST.E.128 desc[UR56][R16.64], R40 ;  /* 0x000000281000b985 */ /* 0x0007e4000c101d38 */
.L_x_2481:
[----:B------:R-:W-:Y:S05]  /*bef0*/  BSYNC B1 ;  /* 0x0000000000017941 */ /* 0x000fea0003800000 */
.L_x_2480:
[----:B--23--:R2:W3:Y:S01]  /*bf00*/  SHFL.IDX PT, R17, R20, 0x1, 0x181f ;  /* 0x00381f0014117f89 */ /* 0x00c4e200000e0000 */
[----:B------:R-:W-:Y:S03]  /*bf10*/  BSSY B1, `(.L_x_2482) ;  /* 0x000000c000017945 */ /* 0x000fe60003800000 */
[----:B0-----:R2:W0:Y:S01]  /*bf20*/  SHFL.IDX PT, R3, R18, 0x1, 0x181f ;  /* 0x00381f0012037f89 */ /* 0x00142200000e0000 */
[----:B------:R-:W-:Y:S05]  /*bf30*/  @P0 BRA `(.L_x_2483) ;  /* 0x0000000000240947 */ /* 0x000fea0003800000 */
[----:B------:R-:W-:Y:S02]  /*bf40*/  ULDC UR4, c[0x0][0xac8] ;  /* 0x0002b20000047ab9 */ /* 0x000fe40000000800 */
[----:B------:R-:W-:Y:S02]  /*bf50*/  ISETP.GE.AND P3, PT, R22, UR4, PT ;  /* 0x0000000416007c0c */ /* 0x000fe4000bf66270 */
[----:B------:R-:W-:-:S11]  /*bf60*/  ISETP.GE.AND P4, PT, R186, UR4, PT ;  /* 0x00000004ba007c0c */ /* 0x000fd6000bf86270 */
[-C--:B0-----:R-:W-:Y:S02]  /*bf70*/  @!P3 LEA R2, P0, R22, R3.reuse, 0x1 ;  /* 0x000000031602b211 */ /* 0x081fe400078008ff */
[----:B------:R-:W-:Y:S02]  /*bf80*/  @!P4 LEA R16, P2, R186, R3, 0x1 ;  /* 0x00000003ba10c211 */ /* 0x000fe400078408ff */
[-C--:B---3--:R-:W-:Y:S02]  /*bf90*/  @!P3 LEA.HI.X R3, R22, R17.reuse, R197, 0x1, P0 ;  /* 0x000000111603b211 */ /* 0x088fe400000f0cc5 */
[----:B------:R-:W-:-:S03]  /*bfa0*/  @!P4 LEA.HI.X R17, R186, R17, R196, 0x1, P2 ;  /* 0x00000011ba11c211 */ /* 0x000fc600010f0cc4 */
[----:B-----5:R4:W-:Y:S04]  /*bfb0*/  @!P3 ST.E.128 desc[UR56][R2.64], R12 ;  /* 0x0000000c0200b985 */ /* 0x0209e8000c101d38 */
[----:B------:R4:W-:Y:S02]  /*bfc0*/  @!P4 ST.E.128 desc[UR56][R16.64], R36 ;  /* 0x000000241000c985 */ /* 0x0009e4000c101d38 */
.L_x_2483:
[----:B------:R-:W-:Y:S05]  /*bfd0*/  BSYNC B1 ;  /* 0x0000000000017941 */ /* 0x000fea0003800000 */
.L_x_2482:
[----:B----45:R4:W1:Y:S01]  /*bfe0*/  SHFL.IDX PT, R13, R20, 0x2, 0x181f ;  /* 0x00581f00140d7f89 */ /* 0x03086200000e0000 */
        /* <DEDUP_REMOVED lines=8> */
[-C--:B-1----:R-:W-:Y:S02]  /*c070*/  @!P2 LEA.HI.X R3, R22, R13.reuse, R197, 0x1, P0 ;  /* 0x0000000d1603a211 */ /* 0x082fe400000f0cc5 */
[----:B------:R-:W-:-:S03]  /*c080*/  @!P3 LEA.HI.X R13, R186, R13, R196, 0x1, P1 ;  /* 0x0000000dba0db211 */ /* 0x000fc600008f0cc4 */
[----:B------:R0:W-:Y:S04]  /*c090*/  @!P2 ST.E.128 desc[UR56][R2.64], R8 ;  /* 0x000000080200a985 */ /* 0x0001e8000c101d38 */
[----:B------:R0:W-:Y:S02]  /*c0a0*/  @!P3 ST.E.128 desc[UR56][R12.64], R32 ;  /* 0x000000200c00b985 */ /* 0x0001e4000c101d38 */
.L_x_2485:
[----:B------:R-:W-:Y:S05]  /*c0b0*/  BSYNC B1 ;  /* 0x0000000000017941 */ /* 0x000fea0003800000 */
.L_x_2484:
[----:B------:R-:W-:Y:S01]  /*c0c0*/  VIADD R0, R44, 0x60 ;  /* 0x000000602c007836 */ /* 0x000fe20000000000 */
[----:B0-----:R0:W0:Y:S04]  /*c0d0*/  SHFL.IDX PT, R9, R20, 0x3, 0x181f ;  /* 0x00781f0014097f89 */ /* 0x00102800000e0000 */
[----:B------:R-:W-:Y:S01]  /*c0e0*/  ISETP.GE.AND P0, PT, R0, R53, PT ;  /* 0x000000350000720c */ /* 0x000fe20003f06270 */
[----:B------:R0:W0:-:S12]  /*c0f0*/  SHFL.IDX PT, R11, R18, 0x3, 0x181f ;  /* 0x00781f00120b7f89 */ /* 0x00001800000e0000 */
[----:B------:R-:W-:Y:S05]  /*c100*/  @P0 BRA `(.L_x_2486) ;  /* 0x0000000800d80947 */ /* 0x000fea0003800000 */
[----:B------:R-:W-:Y:S02]  /*c110*/  ULDC UR4, c[0x0][0xac8] ;  /* 0x0002b20000047ab9 */ /* 0x000fe40000000800 */
[----:B------:R-:W-:-:S13]  /*c120*/  ISETP.GE.AND P1, PT, R22, UR4, PT ;  /* 0x0000000416007c0c */ /* 0x000fda000bf26270 */
[----:B0-----:R-:W-:-:S04]  /*c130*/  @!P1 LEA R2, P0, R22, R11, 0x1 ;  /* 0x0000000b16029211 */ /* 0x001fc800078008ff */
[----:B------:R-:W-:Y:S02]  /*c140*/  @!P1 LEA.HI.X R3, R22, R9, R197, 0x1, P0 ;  /* 0x0000000916039211 */ /* 0x000fe400000f0cc5 */
[----:B------:R-:W-:-:S03]  /*c150*/  ISETP.GE.AND P0, PT, R186, UR4, PT ;  /* 0x00000004ba007c0c */ /* 0x000fc6000bf06270 */
[----:B------:R0:W-:Y:S10]  /*c160*/  @!P1 ST.E.128 desc[UR56][R2.64], R4 ;  /* 0x0000000402009985 */ /* 0x0001f4000c101d38 */
[----:B------:R-:W-:Y:S05]  /*c170*/  @P0 BRA `(.L_x_2486) ;  /* 0x0000000800bc0947 */ /* 0x000fea0003800000 */
[----:B0-----:R-:W-:-:S04]  /*c180*/  LEA R2, P0, R186, R11, 0x1 ;  /* 0x0000000bba027211 */ /* 0x001fc800078008ff */
[----:B------:R-:W-:-:S05]  /*c190*/  LEA.HI.X R3, R186, R9, R196, 0x1, P0 ;  /* 0x00000009ba037211 */ /* 0x000fca00000f0cc4 */
[----:B------:R0:W-:Y:S01]  /*c1a0*/  ST.E.128 desc[UR56][R2.64], R28 ;  /* 0x0000001c02007985 */ /* 0x0001e2000c101d38 */
[----:B------:R-:W-:Y:S05]  /*c1b0*/  BRA `(.L_x_2486) ;  /* 0x0000000800ac7947 */ /* 0x000fea0003800000 */
.L_x_2478:
[----:B------:R-:W2:Y:S01]  /*c1c0*/  LDC.64 R4, c[0x0][0xc00] ;  /* 0x00030000ff047b82 */ /* 0x000ea20000000a00 */
[----:B------:R-:W-:Y:S01]  /*c1d0*/  ULDC.64 UR4, c[0x0][0xc08] ;  /* 0x0003020000047ab9 */ /* 0x000fe20000000a00 */
[----:B------:R-:W-:-:S06]  /*c1e0*/  IMAD.MOV.U32 R6, RZ, RZ, RZ ;  /* 0x000000ffff067224 */ /* 0x000fcc00078e00ff */
[----:B0-----:R-:W0:Y:S01]  /*c1f0*/  LDC.64 R2, c[0x0][0xc00] ;  /* 0x00030000ff027b82 */ /* 0x001e220000000a00 */
[----:B------:R-:W-:-:S04]  /*c200*/  ISETP.NE.U32.AND P1, PT, RZ, UR4, PT ;  /* 0x00000004ff007c0c */ /* 0x000fc8000bf25070 */
[----:B------:R-:W-:-:S03]  /*c210*/  ISETP.NE.AND.EX P1, PT, RZ, UR5, PT, P1 ;  /* 0x00000005ff007c0c */ /* 0x000fc6000bf25310 */
[----:B------:R-:W3:Y:S01]  /*c220*/  LDC R17, c[0x0][0xbe8] ;  /* 0x0002fa00ff117b82 */ /* 0x000ee20000000800 */
[----:B--2---:R-:W-:-:S04]  /*c230*/  ISETP.NE.U32.AND P0, PT, R4, RZ, PT ;  /* 0x000000ff0400720c */ /* 0x004fc80003f05070 */
[----:B------:R-:W-:Y:S01]  /*c240*/  ISETP.NE.AND.EX P0, PT, R5, RZ, PT, P0 ;  /* 0x000000ff0500720c */ /* 0x000fe20003f05300 */
[----:B0-----:R-:W-:-:S04]  /*c250*/  IMAD.WIDE R4, R185, 0x4, R2 ;  /* 0x00000004b9047825 */ /* 0x001fc800078e0202 */
[----:B------:R-:W0:Y:S01]  /*c260*/  @P1 LDC.64 R2, c[0x0][0xc08] ;  /* 0x00030200ff021b82 */ /* 0x000e220000000a00 */
[----:B------:R-:W-:Y:S02]  /*c270*/  ULDC UR4, c[0x0][0xa88] ;  /* 0x0002a20000047ab9 */ /* 0x000fe40000000800 */
[----:B------:R-:W-:-:S05]  /*c280*/  IMAD.U32 R0, RZ, RZ, UR4 ;  /* 0x00000004ff007e24 */ /* 0x000fca000f8e00ff */
[----:B------:R2:W5:Y:S01]  /*c290*/  @P0 LDG.E R6, desc[UR56][R4.64] ;  /* 0x0000003804060981 */ /* 0x000562000c1e1900 */
[----:B0-----:R-:W-:-:S05]  /*c2a0*/  @P1 IMAD.WIDE R2, R185, 0x4, R2 ;  /* 0x00000004b9021825 */ /* 0x001fca00078e0202 */
[----:B------:R2:W5:Y:S01]  /*c2b0*/  @P1 LDG.E R0, desc[UR56][R2.64] ;  /* 0x0000003802001981 */ /* 0x000562000c1e1900 */
[----:B---3--:R-:W-:Y:S02]  /*c2c0*/  ISETP.NE.AND P2, PT, R17, 0x1, PT ;  /* 0x000000011100780c */ /* 0x008fe40003f45270 */
[----:B------:R-:W-:-:S11]  /*c2d0*/  ISETP.GE.AND P3, PT, R198, 0x80, PT ;  /* 0x00000080c600780c */ /* 0x000fd60003f66270 */
[----:B------:R-:W0:Y:S08]  /*c2e0*/  @P2 LDC R12, c[0x0][0xbec] ;  /* 0x0002fb00ff0c2b82 */ /* 0x000e300000000800 */
[----:B------:R-:W3:Y:S01]  /*c2f0*/  @P2 LDC R21, c[0x0][0xbf0] ;  /* 0x0002fc00ff152b82 */ /* 0x000ee20000000800 */
[----:B--2---:R-:W-:Y:S05]  /*c300*/  @P1 BRA `(.L_x_2487) ;  /* 0x0000000000101947 */ /* 0x004fea0003800000 */
[----:B------:R-:W-:Y:S05]  /*c310*/  @!P0 BRA `(.L_x_2487) ;  /* 0x00000000000c8947 */ /* 0x000fea0003800000 */
[----:B------:R-:W2:Y:S04]  /*c320*/  LDG.E R3, desc[UR56][R4.64] ;  /* 0x0000003804037981 */ /* 0x000ea8000c1e1900 */
[----:B-----5:R-:W2:Y:S02]  /*c330*/  LDG.E R0, desc[UR56][R4.64+0x4] ;  /* 0x0000043804007981 */ /* 0x020ea4000c1e1900 */
[----:B--2---:R-:W-:-:S07]  /*c340*/  IMAD.IADD R0, R0, 0x1, -R3 ;  /* 0x0000000100007824 */ /* 0x004fce00078e0a03 */
.L_x_2487:
[----:B------:R-:W-:Y:S01]  /*c350*/  BSSY B1, `(.L_x_2488) ;  /* 0x000002d000017945 */ /* 0x000fe20003800000 */
[----:B------:R-:W-:Y:S02]  /*c360*/  SHF.R.S32.HI R10, RZ, 0x1f, R188 ;  /* 0x0000001fff0a7819 */ /* 0x000fe400000114bc */
[----:B------:R-:W-:Y:S02]  /*c370*/  SEL R185, R185, RZ, !P0 ;  /* 0x000000ffb9b97207 */ /* 0x000fe40004000000 */
[----:B------:R-:W-:Y:S02]  /*c380*/  SEL R189, R189, RZ, !P0 ;  /* 0x000000ffbdbd7207 */ /* 0x000fe40004000000 */
[----:B-----5:R-:W-:Y:S01]  /*c390*/  SHF.R.S32.HI R11, RZ, 0x1f, R6 ;  /* 0x0000001fff0b7819 */ /* 0x020fe20000011406 */
[----:B------:R-:W-:Y:S06]  /*c3a0*/  @P3 BRA `(.L_x_2489) ;  /* 0x00000000009c3947 */ /* 0x000fec0003800000 */
[----:B------:R-:W2:Y:S01]  /*c3b0*/  S2R R3, SR_TID.X ;  /* 0x0000000000037919 */ /* 0x000ea20000002100 */
[----:B------:R-:W4:Y:S02]  /*c3c0*/  LDC R9, c[0x0][0xbe8] ;  /* 0x0002fa00ff097b82 */ /* 0x000f240000000800 */
[----:B----4-:R-:W-:Y:S01]  /*c3d0*/  IMAD R2, R0, R9, RZ ;  /* 0x0000000900027224 */ /* 0x010fe200078e02ff */
[----:B--2---:R-:W-:-:S04]  /*c3e0*/  IADD3 R8, R18, -0x80, R3 ;  /* 0xffffff8012087810 */ /* 0x004fc80007ffe003 */
        /* <DEDUP_REMOVED lines=13> */
[----:B------:R-:W4:Y:S01]  /*c4c0*/  @P0 LDC R15, c[0x0][0xbf0] ;  /* 0x0002fc00ff0f0b82 */ /* 0x000f220000000800 */
[----:B------:R-:W-:-:S04]  /*c4d0*/  IMAD.WIDE.U32 R2, R185, UR4, R2 ;  /* 0x00000004b9027c25 */ /* 0x000fc8000f8e0002 */
[----:B--2---:R-:W-:-:S05]  /*c4e0*/  @P0 IMAD.HI.U32 R4, R8, R13, RZ ;  /* 0x0000000d08040227 */ /* 0x004fca00078e00ff */
[----:B----4-:R-:W-:Y:S01]  /*c4f0*/  @P0 SHF.R.U32.HI R5, RZ, R15, R4 ;  /* 0x0000000fff050219 */ /* 0x010fe20000011604 */
        /* <DEDUP_REMOVED lines=18> */
.L_x_2489:
[----:B------:R-:W-:Y:S05]  /*c620*/  BSYNC B1 ;  /* 0x0000000000017941 */ /* 0x000fea0003800000 */
.L_x_2488:
[----:B------:R-:W-:Y:S01]  /*c630*/  ULDC.64 UR4, c[0x0][0xaa0] ;  /* 0x0002a80000047ab9 */ /* 0x000fe20000000a00 */
[----:B------:R-:W-:Y:S01]  /*c640*/  IMAD R7, R187, 0x20, R190 ;  /* 0x00000020bb077824 */ /* 0x000fe200078e02be */
[----:B------:R-:W-:Y:S01]  /*c650*/  BSSY B1, `(.L_x_2490) ;  /* 0x0000037000017945 */ /* 0x000fe20003800000 */
[----:B--2---:R-:W-:-:S03]  /*c660*/  IMAD R3, R11, UR4, RZ ;  /* 0x000000040b037c24 */ /* 0x004fc6000f8e02ff */
[----:B------:R-:W-:Y:S01]  /*c670*/  IADD3 R9, R18, R7, RZ ;  /* 0x0000000712097210 */ /* 0x000fe20007ffe0ff */
[C---:B------:R-:W-:Y:S02]  /*c680*/  IMAD R5, R6.reuse, UR5, R3 ;  /* 0x0000000506057c24 */ /* 0x040fe4000f8e0203 */
[----:B------:R-:W-:Y:S01]  /*c690*/  IMAD.WIDE.U32 R2, R6, UR4, RZ ;  /* 0x0000000406027c25 */ /* 0x000fe2000f8e00ff */
[----:B------:R-:W-:-:S03]  /*c6a0*/  ULDC.64 UR4, c[0x0][0xae8] ;  /* 0x0002ba0000047ab9 */ /* 0x000fc60000000a00 */
[----:B------:R-:W-:Y:S02]  /*c6b0*/  IMAD.IADD R3, R3, 0x1, R5 ;  /* 0x0000000103037824 */ /* 0x000fe400078e0205 */
[----:B------:R-:W-:Y:S02]  /*c6c0*/  IMAD R7, R10, UR4, RZ ;  /* 0x000000040a077c24 */ /* 0x000fe4000f8e02ff */
[----:B0-----:R-:W-:-:S04]  /*c6d0*/  @P2 IMAD.HI.U32 R4, R9, R12, RZ ;  /* 0x0000000c09042227 */ /* 0x001fc800078e00ff */
[C---:B------:R-:W-:Y:S02]  /*c6e0*/  IMAD R7, R188.reuse, UR5, R7 ;  /* 0x00000005bc077c24 */ /* 0x040fe4000f8e0207 */
[----:B------:R-:W-:Y:S01]  /*c6f0*/  IMAD.WIDE.U32 R2, R188, UR4, R2 ;  /* 0x00000004bc027c25 */ /* 0x000fe2000f8e0002 */
[----:B------:R-:W-:-:S03]  /*c700*/  ULDC.64 UR4, c[0x0][0xaf0] ;  /* 0x0002bc0000047ab9 */ /* 0x000fc60000000a00 */
[----:B------:R-:W-:Y:S01]  /*c710*/  IMAD.MOV.U32 R5, RZ, RZ, R9 ;  /* 0x000000ffff057224 */ /* 0x000fe200078e0009 */
[----:B---3--:R-:W-:Y:S01]  /*c720*/  @P2 SHF.R.U32.HI R5, RZ, R21, R4 ;  /* 0x00000015ff052219 */ /* 0x008fe20000011604 */
        /* <DEDUP_REMOVED lines=22> */
[----:B------:R-:W-:Y:S01]  /*c890*/  IMAD.IADD R3, R3, 0x1, R5 ;  /* 0x0000000103037824 */ /* 0x000fe200078e0205 */
[----:B------:R-:W-:Y:S01]  /*c8a0*/  LEA R4, P3, R2, UR4, 0x1 ;  /* 0x0000000402047c11 */ /* 0x000fe2000f8608ff */
[----:B------:R-:W-:-:S03]  /*c8b0*/  VIADD R0, R18, 0x20 ;  /* 0x0000002012007836 */ /* 0x000fc60000000000 */
[----:B------:R-:W-:Y:S01]  /*c8c0*/  LEA.HI.X R5, R2, UR5, R3, 0x1, P3 ;  /* 0x0000000502057c11 */ /* 0x000fe200098f0c03 */
[----:B------:R0:W2:Y:S01]  /*c8d0*/  SHFL.IDX PT, R7, R4, RZ, 0x181f ;  /* 0x00181fff04077589 */ /* 0x0000a200000e0000 */
[-C--:B------:R-:W-:Y:S01]  /*c8e0*/  ISETP.GE.AND P1, PT, R0, R17.reuse, PT ;  /* 0x000000110000720c */ /* 0x080fe20003f26270 */
[----:B------:R-:W-:Y:S02]  /*c8f0*/  VIADD R0, R18, 0x40 ;  /* 0x0000004012007836 */ /* 0x000fe40000000000 */
[----:B------:R0:W3:Y:S03]  /*c900*/  SHFL.IDX PT, R3, R5, RZ, 0x181f ;  /* 0x00181fff05037589 */ /* 0x0000e600000e0000 */
[----:B------:R-:W-:Y:S01]  /*c910*/  ISETP.GE.AND P0, PT, R0, R17, PT ;  /* 0x000000110000720c */ /* 0x000fe20003f06270 */
[----:B------:R-:W-:-:S12]  /*c920*/  @P2 BRA `(.L_x_2491) ;  /* 0x0000000000242947 */ /* 0x000fd80003800000 */
[----:B------:R-:W-:Y:S02]  /*c930*/  ULDC UR4, c[0x0][0xac8] ;  /* 0x0002b20000047ab9 */ /* 0x000fe40000000800 */
[----:B------:R-:W-:Y:S02]  /*c940*/  ISETP.GE.AND P4, PT, R22, UR4, PT ;  /* 0x0000000416007c0c */ /* 0x000fe4000bf86270 */
[----:B------:R-:W-:-:S11]  /*c950*/  ISETP.GE.AND P5, PT, R186, UR4, PT ;  /* 0x00000004ba007c0c */ /* 0x000fd6000bfa6270 */
[-C--:B--2---:R-:W-:Y:S02]  /*c960*/  @!P4 LEA R6, P2, R22, R7.reuse, 0x1 ;  /* 0x000000071606c211 */ /* 0x084fe400078408ff */
[----:B------:R-:W-:Y:S02]  /*c970*/  @!P5 LEA R2, P3, R186, R7, 0x1 ;  /* 0x00000007ba02d211 */ /* 0x000fe400078608ff */
[-C--:B---3--:R-:W-:Y:S02]  /*c980*/  @!P4 LEA.HI.X R7, R22, R3.reuse, R197, 0x1, P2 ;  /* 0x000000031607c211 */ /* 0x088fe400010f0cc5 */
[----:B------:R-:W-:-:S03]  /*c990*/  @!P5 LEA.HI.X R3, R186, R3, R196, 0x1, P3 ;  /* 0x00000003ba03d211 */ /* 0x000fc600018f0cc4 */
[----:B------:R4:W-:Y:S04]  /*c9a0*/  @!P4 ST.E.128 desc[UR56][R6.64], RZ ;  /* 0x000000ff0600c985 */ /* 0x0009e8000c101d38 */
[----:B------:R4:W-:Y:S02]  /*c9b0*/  @!P5 ST.E.128 desc[UR56][R2.64], RZ ;  /* 0x000000ff0200d985 */ /* 0x0009e4000c101d38 */
.L_x_2491:
[----:B------:R-:W-:Y:S05]  /*c9c0*/  BSYNC B1 ;  /* 0x0000000000017941 */ /* 0x000fea0003800000 */
.L_x_2490:
[----:B---34-:R3:W4:Y:S01]  /*c9d0*/  SHFL.IDX PT, R3, R5, 0x1, 0x181f ;  /* 0x00381f0005037f89 */ /* 0x01872200000e0000 */
[----:B------:R-:W-:Y:S03]  /*c9e0*/  BSSY B1, `(.L_x_2492) ;  /* 0x000000c000017945 */ /* 0x000fe60003800000 */
[----:B--2---:R3:W2:Y:S01]  /*c9f0*/  SHFL.IDX PT, R7, R4, 0x1, 0x181f ;  /* 0x00381f0004077f89 */ /* 0x0046a200000e0000 */
[----:B------:R-:W-:Y:S05]  /*ca00*/  @P1 BRA `(.L_x_2493) ;  /* 0x0000000000241947 */ /* 0x000fea0003800000 */
[----:B------:R-:W-:Y:S02]  /*ca10*/  ULDC UR4, c[0x0][0xac8] ;  /* 0x0002b20000047ab9 */ /* 0x000fe40000000800 */
[----:B------:R-:W-:Y:S02]  /*ca20*/  ISETP.GE.AND P3, PT, R22, UR4, PT ;  /* 0x0000000416007c0c */ /* 0x000fe4000bf66270 */
[----:B------:R-:W-:-:S11]  /*ca30*/  ISETP.GE.AND P4, PT, R186, UR4, PT ;  /* 0x00000004ba007c0c */ /* 0x000fd6000bf86270 */
[-C--:B--2---:R-:W-:Y:S02]  /*ca40*/  @!P3 LEA R6, P1, R22, R7.reuse, 0x1 ;  /* 0x000000071606b211 */ /* 0x084fe400078208ff */
[----:B------:R-:W-:Y:S02]  /*ca50*/  @!P4 LEA R2, P2, R186, R7, 0x1 ;  /* 0x00000007ba02c211 */ /* 0x000fe400078408ff */
[-C--:B----4-:R-:W-:Y:S02]  /*ca60*/  @!P3 LEA.HI.X R7, R22, R3.reuse, R197, 0x1, P1 ;  /* 0x000000031607b211 */ /* 0x090fe400008f0cc5 */
[----:B------:R-:W-:-:S03]  /*ca70*/  @!P4 LEA.HI.X R3, R186, R3, R196, 0x1, P2 ;  /* 0x00000003ba03c211 */ /* 0x000fc600010f0cc4 */
[----:B------:R2:W-:Y:S04]  /*ca80*/  @!P3 ST.E.128 desc[UR56][R6.64], RZ ;  /* 0x000000ff0600b985 */ /* 0x0005e8000c101d38 */
[----:B------:R2:W-:Y:S02]  /*ca90*/  @!P4 ST.E.128 desc[UR56][R2.64], RZ ;  /* 0x000000ff0200c985 */ /* 0x0005e4000c101d38 */
.L_x_2493:
[----:B------:R-:W-:Y:S05]  /*caa0*/  BSYNC B1 ;  /* 0x0000000000017941 */ /* 0x000fea0003800000 */
.L_x_2492:
[----:B--2-4-:R2:W4:Y:S01]  /*cab0*/  SHFL.IDX PT, R3, R5, 0x2, 0x181f ;  /* 0x00581f0005037f89 */ /* 0x01452200000e0000 */
[----:B------:R-:W-:Y:S03]  /*cac0*/  BSSY B1, `(.L_x_2494) ;  /* 0x000000c000017945 */ /* 0x000fe60003800000 */
[----:B------:R2:W0:Y:S01]  /*cad0*/  SHFL.IDX PT, R7, R4, 0x2, 0x181f ;  /* 0x00581f0004077f89 */ /* 0x00042200000e0000 */
[----:B------:R-:W-:Y:S05]  /*cae0*/  @P0 BRA `(.L_x_2495) ;  /* 0x0000000000240947 */ /* 0x000fea0003800000 */
[----:B------:R-:W-:Y:S02]  /*caf0*/  ULDC UR4, c[0x0][0xac8] ;  /* 0x0002b20000047ab9 */ /* 0x000fe40000000800 */
[----:B------:R-:W-:Y:S02]  /*cb00*/  ISETP.GE.AND P2, PT, R22, UR4, PT ;  /* 0x0000000416007c0c */ /* 0x000fe4000bf46270 */
[----:B------:R-:W-:-:S11]  /*cb10*/  ISETP.GE.AND P3, PT, R186, UR4, PT ;  /* 0x00000004ba007c0c */ /* 0x000fd6000bf66270 */
[-C--:B0-----:R-:W-:Y:S02]  /*cb20*/  @!P2 LEA R6, P0, R22, R7.reuse, 0x1 ;  /* 0x000000071606a211 */ /* 0x081fe400078008ff */
[----:B------:R-:W-:Y:S02]  /*cb30*/  @!P3 LEA R2, P1, R186, R7, 0x1 ;  /* 0x00000007ba02b211 */ /* 0x000fe400078208ff */
[-C--:B----4-:R-:W-:Y:S02]  /*cb40*/  @!P2 LEA.HI.X R7, R22, R3.reuse, R197, 0x1, P0 ;  /* 0x000000031607a211 */ /* 0x090fe400000f0cc5 */
[----:B------:R-:W-:-:S03]  /*cb50*/  @!P3 LEA.HI.X R3, R186, R3, R196, 0x1, P1 ;  /* 0x00000003ba03b211 */ /* 0x000fc600008f0cc4 */
[----:B------:R0:W-:Y:S04]  /*cb60*/  @!P2 ST.E.128 desc[UR56][R6.64], RZ ;  /* 0x000000ff0600a985 */ /* 0x0001e8000c101d38 */
[----:B------:R0:W-:Y:S02]  /*cb70*/  @!P3 ST.E.128 desc[UR56][R2.64], RZ ;  /* 0x000000ff0200b985 */ /* 0x0001e4000c101d38 */
.L_x_2495:
[----:B------:R-:W-:Y:S05]  /*cb80*/  BSYNC B1 ;  /* 0x0000000000017941 */ /* 0x000fea0003800000 */
.L_x_2494:
[----:B------:R-:W-:Y:S01]  /*cb90*/  VIADD R0, R18, 0x60 ;  /* 0x0000006012007836 */ /* 0x000fe20000000000 */
[----:B0-23--:R-:W0:Y:S04]  /*cba0*/  SHFL.IDX PT, R5, R5, 0x3, 0x181f ;  /* 0x00781f0005057f89 */ /* 0x00de2800000e0000 */
[----:B------:R-:W-:Y:S01]  /*cbb0*/  ISETP.GE.AND P0, PT, R0, R17, PT ;  /* 0x000000110000720c */ /* 0x000fe20003f06270 */
[----:B----4-:R2:W3:-:S12]  /*cbc0*/  SHFL.IDX PT, R3, R4, 0x3, 0x181f ;  /* 0x00781f0004037f89 */ /* 0x0104d800000e0000 */
[----:B--2---:R-:W-:Y:S05]  /*cbd0*/  @P0 BRA `(.L_x_2486) ;  /* 0x0000000000240947 */ /* 0x004fea0003800000 */
[----:B------:R-:W-:Y:S02]  /*cbe0*/  ULDC UR4, c[0x0][0xac8] ;  /* 0x0002b20000047ab9 */ /* 0x000fe40000000800 */
[----:B------:R-:W-:Y:S02]  /*cbf0*/  ISETP.GE.AND P2, PT, R22, UR4, PT ;  /* 0x0000000416007c0c */ /* 0x000fe4000bf46270 */
[----:B------:R-:W-:-:S11]  /*cc00*/  ISETP.GE.AND P3, PT, R186, UR4, PT ;  /* 0x00000004ba007c0c */ /* 0x000fd6000bf66270 */
[-C--:B---3--:R-:W-:Y:S02]  /*cc10*/  @!P2 LEA R6, P0, R22, R3.reuse, 0x1 ;  /* 0x000000031606a211 */ /* 0x088fe400078008ff */
[----:B------:R-:W-:Y:S02]  /*cc20*/  @!P3 LEA R2, P1, R186, R3, 0x1 ;  /* 0x00000003ba02b211 */ /* 0x000fe400078208ff */
[-C--:B0-----:R-:W-:Y:S02]  /*cc30*/  @!P2 LEA.HI.X R7, R22, R5.reuse, R197, 0x1, P0 ;  /* 0x000000051607a211 */ /* 0x081fe400000f0cc5 */
[----:B------:R-:W-:-:S03]  /*cc40*/  @!P3 LEA.HI.X R3, R186, R5, R196, 0x1, P1 ;  /* 0x00000005ba03b211 */ /* 0x000fc600008f0cc4 */
[----:B------:R0:W-:Y:S04]  /*cc50*/  @!P2 ST.E.128 desc[UR56][R6.64], RZ ;  /* 0x000000ff0600a985 */ /* 0x0001e8000c101d38 */
[----:B------:R0:W-:Y:S02]  /*cc60*/  @!P3 ST.E.128 desc[UR56][R2.64], RZ ;  /* 0x000000ff0200b985 */ /* 0x0001e4000c101d38 */
.L_x_2486:
[----:B------:R-:W-:Y:S05]  /*cc70*/  BSYNC B0 ;  /* 0x0000000000007941 */ /* 0x000fea0003800000 */
.L_x_2477:
[----:B------:R-:W-:Y:S02]  /*cc80*/  ULDC UR4, c[0x0][0xc3c] ;  /* 0x00030f0000047ab9 */ /* 0x000fe40000000800 */
[----:B-1----:R-:W-:-:S13]  /*cc90*/  ISETP.GE.AND P0, PT, R47, UR4, PT ;  /* 0x000000042f007c0c */ /* 0x002fda000bf06270 */
[----:B------:R-:W-:Y:S05]  /*cca0*/  @!P0 BRA `(.L_x_2496) ;  /* 0xffffff4000408947 */ /* 0x000fea000383ffff */
[----:B------:R-:W-:Y:S05]  /*ccb0*/  EXIT ;  /* 0x000000000000794d */ /* 0x000fea0003800000 */
.L_x_2441:
[----:B------:R-:W-:-:S08]  /*ccc0*/  NOP ;  /* 0x0000000000007918 */ /* 0x000fd00000000000 */
[----:B0-----:R-:W0:-:S00]  /*ccd0*/  USETMAXREG.DEALLOC.CTAPOOL 0x18 ;  /* 0x00000018000079c8 */ /* 0x001e0000080e0500 */
[----:B0-----:R-:W-:Y:S01]  /*cce0*/  LOP3.LUT R0, R0, 0x3, RZ, 0xc0, !PT ;  /* 0x0000000300007812 */ /* 0x001fe200078ec0ff */
[----:B------:R-:W-:-:S05]  /*ccf0*/  IMAD.MOV.U32 R5, RZ, RZ, RZ ;  /* 0x000000ffff057224 */ /* 0x000fca00078e00ff */
[----:B------:R-:W0:Y:S02]  /*cd00*/  SHFL.IDX PT, R0, R0, RZ, 0x1f ;  /* 0x00001fff00007589 */ /* 0x000e2400000e0000 */
[----:B0-----:R-:W-:-:S04]  /*cd10*/  ISETP.NE.AND P0, PT, R0, RZ, PT ;  /* 0x000000ff0000720c */ /* 0x001fc80003f05270 */
[----:B------:R-:W-:-:S05]  /*cd20*/  P2R R0, PR, RZ, 0x1 ;  /* 0x00000001ff007803 */ /* 0x000fca0000000000 */
[----:B------:R0:W-:Y:S04]  /*cd30*/  STL [R1+0x50], R0 ;  /* 0x0000500001007387 */ /* 0x0001e80000100800 */
        /* <DEDUP_REMOVED lines=8> */
.L_x_2497:
[----:B0-----:R-:W0:Y:S01]  /*cdc0*/  S2R R0, SR_TID.X ;  /* 0x0000000000007919 */ /* 0x001e220000002100 */
[----:B------:R-:W-:Y:S01]  /*cdd0*/  ULDC UR4, c[0x0][0xc3c] ;  /* 0x00030f0000047ab9 */ /* 0x000fe20000000800 */
[----:B------:R-:W1:Y:S01]  /*cde0*/  S2UR UR6, SR_CTAID.X ;  /* 0x00000000000679c3 */ /* 0x000e620000002500 */
        /* <DEDUP_REMOVED lines=8> */
[----:B------:R-:W-:Y:S01]  /*ce70*/  UMOV UR4, URZ ;  /* 0x0000003f00047c82 */ /* 0x000fe20008000000 */
[C---:B------:R-:W-:Y:S02]  /*ce80*/  ISETP.GE.U32.AND P2, PT, R0.reuse, 0x2, PT ;  /* 0x000000020000780c */ /* 0x040fe40003f46070 */
[C---:B------:R-:W-:Y:S02]  /*ce90*/  ISETP.GE.U32.AND P3, PT, R0.reuse, 0x4, PT ;  /* 0x000000040000780c */ /* 0x040fe40003f66070 */
[C---:B------:R-:W-:Y:S02]  /*cea0*/  ISETP.GE.U32.AND P4, PT, R0.reuse, 0x8, PT ;  /* 0x000000080000780c */ /* 0x040fe40003f86070 */
[----:B------:R-:W-:Y:S02]  /*ceb0*/  ISETP.GE.U32.AND P5, PT, R0, 0x10, PT ;  /* 0x000000100000780c */ /* 0x000fe40003fa6070 */
[----:B------:R-:W-:Y:S01]  /*cec0*/  MOV R16, RZ ;  /* 0x000000ff00107202 */ /* 0x000fe20000000f00 */
        /* <DEDUP_REMOVED lines=25> */
.L_x_2503:
        /* <DEDUP_REMOVED lines=12> */
.L_x_2502:
[----:B------:R-:W-:Y:S05]  /*d120*/  BSYNC B0 ;  /* 0x0000000000007941 */ /* 0x000fea0003800000 */
.L_x_2501:
        /* <DEDUP_REMOVED lines=21> */
.L_x_2499:
[----:B------:R-:W-:-:S04]  /*d280*/  IMAD.IADD R7, R6, 0x1, -R7 ;  /* 0x0000000106077824 */ /* 0x000fc800078e0a07 */
        /* <DEDUP_REMOVED lines=19> */
.L_x_2504:
[----:B-1----:R-:W-:Y:S01]  /*d3c0*/  IADD3 R2, RZ, -R3, RZ ;  /* 0x80000003ff027210 */ /* 0x002fe20007ffe0ff */
[----:B---3--:R-:W-:Y:S01]  /*d3d0*/  IMAD R16, R16, UR5, R7 ;  /* 0x0000000510107c24 */ /* 0x008fe2000f8e0207 */
[----:B--2---:R-:W-:-:S03]  /*d3e0*/  IABS R4, R8 ;  /* 0x0000000800047213 */ /* 0x004fc60000000000 */
        /* <DEDUP_REMOVED lines=46> */
[----:B------:R-:W-:-:S05]  /*d6d0*/  @P0 VIADD R3, R3, 0x1 ;  /* 0x0000000103030836 */ /* 0x000fca0000000000 */
[----:B------:R-:W-:Y:S02]  /*d6e0*/  @!P2 IADD3 R3, -R3, RZ, RZ ;  /* 0x000000ff0303a210 */ /* 0x000fe40007ffe1ff */
[----:B------:R-:W-:Y:S01]  /*d6f0*/  @!P1 LOP3.LUT R3, RZ, R10, RZ, 0x33, !PT ;  /* 0x0000000aff039212 */ /* 0x000fe200078e33ff */
[----:B------:R-:W-:-:S03]  /*d700*/  IMAD.MOV R10, RZ, RZ, -R10 ;  /* 0x000000ffff0a7224 */ /* 0x000fc600078e0a0a */
[----:B------:R-:W-:Y:S01]  /*d710*/  LOP3.LUT R2, RZ, R3, RZ, 0x33, !PT ;  /* 0x00000003ff027212 */ /* 0x000fe200078e33ff */
[----:B------:R-:W-:-:S04]  /*d720*/  IMAD R18, R3, R10, R4 ;  /* 0x0000000a03127224 */ /* 0x000fc800078e0204 */
[----:B------:R-:W-:Y:S01]  /*d730*/  IMAD.IADD R17, R5, 0x1, R2 ;  /* 0x0000000105117824 */ /* 0x000fe200078e0202 */
[----:B------:R-:W-:Y:S06]  /*d740*/  BRA `(.L_x_2505) ;  /* 0x00000000000c7947 */ /* 0x000fec0003800000 */
.L_x_2500:
[----:B------:R-:W-:Y:S02]  /*d750*/  IMAD.MOV.U32 R17, RZ, RZ, RZ ;  /* 0x000000ffff117224 */ /* 0x000fe400078e00ff */
[----:B------:R-:W-:Y:S02]  /*d760*/  IMAD.U32 R16, RZ, RZ, UR6 ;  /* 0x00000006ff107e24 */ /* 0x000fe4000f8e00ff */
[----:B------:R-:W-:-:S07]  /*d770*/  IMAD.MOV.U32 R18, RZ, RZ, RZ ;  /* 0x000000ffff127224 */ /* 0x000fce00078e00ff */
.L_x_2505:
[----:B------:R-:W-:-:S13]  /*d780*/  ISETP.NE.AND P0, PT, R0, RZ, PT ;  /* 0x000000ff0000720c */ /* 0x000fda0003f05270 */
[----:B------:R-:W1:Y:S01]  /*d790*/  @!P0 S2R R3, SR_CgaCtaId ;  /* 0x0000000000038919 */ /* 0x000e620000008800 */
[----:B------:R-:W-:-:S04]  /*d7a0*/  @!P0 MOV R0, 0x400 ;  /* 0x0000040000008802 */ /* 0x000fc80000000f00 */
[----:B-1----:R-:W-:-:S05]  /*d7b0*/  @!P0 LEA R0, R3, R0, 0x18 ;  /* 0x0000000003008211 */ /* 0x002fca00078ec0ff */
[----:B------:R1:W-:Y:S01]  /*d7c0*/  @!P0 STS.128 [R0+0x348d0], R16 ;  /* 0x0348d01000008388 */ /* 0x0003e20000000c00 */
[----:B------:R-:W-:Y:S06]  /*d7d0*/  BAR.ARV 0x5, 0x180 ;  /* 0x0146000000007b1d */ /* 0x000fec0000002000 */
.L_x_2498:
[----:B01----:R-:W-:Y:S01]  /*d7e0*/  IMAD.MOV.U32 R0, RZ, RZ, 0x1 ;  /* 0x00000001ff007424 */ /* 0x003fe200078e00ff */
[----:B------:R0:W-:Y:S01]  /*d7f0*/  STL [R1+0x48], RZ ;  /* 0x000048ff01007387 */ /* 0x0001e20000100800 */
[----:B------:R-:W-:Y:S02]  /*d800*/  ULDC UR4, c[0x0][0xc3c] ;  /* 0x00030f0000047ab9 */ /* 0x000fe40000000800 */
[----:B--2---:R-:W-:Y:S01]  /*d810*/  ISETP.GE.AND P0, PT, R19, UR4, PT ;  /* 0x0000000413007c0c */ /* 0x004fe2000bf06270 */
        /* <DEDUP_REMOVED lines=22> */
[----:B------:R-:W-:Y:S01]  /*d980*/  STL [R1+0x4], R4 ;  /* 0x0000040401007387 */ /* 0x000fe20000100800 */
[----:B------:R-:W-:-:S03]  /*d990*/  IMAD.MOV.U32 R2, RZ, RZ, 0x1 ;  /* 0x00000001ff027424 */ /* 0x000fc600078e00ff */
[----:B------:R-:W-:Y:S04]  /*d9a0*/  STL [R1+0x24], R3 ;  /* 0x0000240301007387 */ /* 0x000fe80000100800 */
[----:B------:R-:W-:Y:S04]  /*d9b0*/  STL [R1+0x8], RZ ;  /* 0x000008ff01007387 */ /* 0x000fe80000100800 */
[----:B------:R0:W-:Y:S04]  /*d9c0*/  STL [R1+0x14], R2 ;  /* 0x0000140201007387 */ /* 0x0001e80000100800 */
[----:B------:R1:W-:Y:S01]  /*d9d0*/  STL [R1+0x48], RZ ;  /* 0x000048ff01007387 */ /* 0x0003e20000100800 */
[----:B0-----:R-:W-:-:S02]  /*d9e0*/  LOP3.LUT R2, R0, 0x40, RZ, 0xfc, !PT ;  /* 0x0000004000027812 */ /* 0x001fc400078efcff */
[----:B-1----:R-:W-:-:S07]  /*d9f0*/  LOP3.LUT R0, R0, 0x80, RZ, 0xfc, !PT ;  /* 0x0000008000007812 */ /* 0x002fce00078efcff */
.L_x_2608:
[----:B0-----:R-:W0:Y:S02]  /*da00*/  LDC.64 R2, c[0x0][0xc88] ;  /* 0x00032200ff027b82 */ /* 0x001e240000000a00 */
[----:B0-----:R-:W-:-:S05]  /*da10*/  IMAD.WIDE R2, R19, 0x4, R2 ;  /* 0x0000000413027825 */ /* 0x001fca00078e0202 */
[----:B--2---:R-:W2:Y:S01]  /*da20*/  LDG.E R12, desc[UR56][R2.64] ;  /* 0x00000038020c7981 */ /* 0x004ea2000c1e1900 */
[----:B------:R-:W-:Y:S05]  /*da30*/  YIELD ;  /* 0x0000000000007946 */ /* 0x000fea0003800000 */
[----:B------:R-:W-:Y:S01]  /*da40*/  ULDC.64 UR4, c[0x0][0xa28] ;  /* 0x00028a0000047ab9 */ /* 0x000fe20000000a00 */
[----:B------:R-:W-:Y:S01]  /*da50*/  IMAD.MOV.U32 R0, RZ, RZ, RZ ;  /* 0x000000ffff007224 */ /* 0x000fe200078e00ff */
[----:B------:R-:W-:Y:S01]  /*da60*/  ISETP.NE.U32.AND P0, PT, RZ, UR4, PT ;  /* 0x00000004ff007c0c */ /* 0x000fe2000bf05070 */
[----:B------:R-:W-:Y:S01]  /*da70*/  IMAD.MOV.U32 R6, RZ, RZ, RZ ;  /* 0x000000ffff067224 */ /* 0x000fe200078e00ff */
[----:B------:R-:W-:Y:S01]  /*da80*/  ULDC.64 UR8, c[0x0][0xa18] ;  /* 0x0002860000087ab9 */ /* 0x000fe20000000a00 */
[----:B------:R-:W-:Y:S01]  /*da90*/  ULDC.64 UR6, c[0x0][0xa08] ;  /* 0x0002820000067ab9 */ /* 0x000fe20000000a00 */
[----:B------:R-:W-:-:S02]  /*daa0*/  ISETP.NE.AND.EX P0, PT, RZ, UR5, PT, P0 ;  /* 0x00000005ff007c0c */ /* 0x000fc4000bf05300 */
        /* <DEDUP_REMOVED lines=10> */
[----:B------:R-:W-:Y:S02]  /*db50*/  ISETP.NE.AND.EX P1, PT, RZ, UR5, PT, P1 ;  /* 0x00000005ff007c0c */ /* 0x000fe4000bf25310 */
[----:B------:R-:W-:Y:S01]  /*db60*/  ISETP.NE.U32.AND P2, PT, RZ, UR8, PT ;  /* 0x00000008ff007c0c */ /* 0x000fe2000bf45070 */
[----:B------:R-:W-:Y:S01]  /*db70*/  STL [R1], R11 ;  /* 0x0000000b01007387 */ /* 0x000fe20000100800 */
[----:B------:R-:W-:Y:S02]  /*db80*/  ISETP.NE.U32.AND P0, PT, RZ, UR6, PT ;  /* 0x00000006ff007c0c */ /* 0x000fe4000bf05070 */
[----:B------:R-:W-:Y:S01]  /*db90*/  ISETP.NE.AND.EX P2, PT, RZ, UR9, PT, P2 ;  /* 0x00000009ff007c0c */ /* 0x000fe2000bf45320 */
[----:B------:R-:W-:Y:S01]  /*dba0*/  STL [R1+0xc], R10 ;  /* 0x00000c0a01007387 */ /* 0x000fe20000100800 */
[----:B------:R-:W-:Y:S02]  /*dbb0*/  ISETP.NE.AND.EX P0, PT, RZ, UR7, PT, P0 ;  /* 0x00000007ff007c0c */ /* 0x000fe4000bf05300 */
[----:B-1----:R-:W-:-:S02]  /*dbc0*/  IADD3 R2, P3, R11, UR4, RZ ;  /* 0x000000040b027c10 */ /* 0x002fc4000ff7e0ff */
[C---:B0-----:R-:W-:Y:S02]  /*dbd0*/  IADD3 R4, P4, R11.reuse, UR6, RZ ;  /* 0x000000060b047c10 */ /* 0x041fe4000ff9e0ff */
[C---:B------:R-:W-:Y:S01]  /*dbe0*/  IADD3.X R3, R10.reuse, UR5, RZ, P3, !PT ;  /* 0x000000050a037c10 */ /* 0x040fe20009ffe4ff */
[----:B------:R-:W-:Y:S01]  /*dbf0*/  ULDC UR4, c[0x0][0x288] ;  /* 0x0000a20000047ab9 */ /* 0x000fe20000000800 */
[----:B----4-:R-:W-:Y:S02]  /*dc00*/  MOV R8, RZ ;  /* 0x000000ff00087202 */ /* 0x010fe40000000f00 */
[----:B------:R-:W-:Y:S01]  /*dc10*/  IADD3.X R5, R10, UR7, RZ, P4, !PT ;  /* 0x000000070a057c10 */ /* 0x000fe2000a7fe4ff */
        /* <DEDUP_REMOVED lines=18> */
[----:B------:R-:W0:Y:S04]  /*dd40*/  LDG.E R7, desc[UR56][R2.64] ;  /* 0x0000003802077981 */ /* 0x000e28000c1e1900 */
[----:B------:R-:W0:Y:S02]  /*dd50*/  LDG.E R2, desc[UR56][R2.64+0x4] ;  /* 0x0000043802027981 */ /* 0x000e24000c1e1900 */
[----:B0-----:R-:W-:-:S05]  /*dd60*/  IMAD.IADD R9, R2, 0x1, -R7 ;  /* 0x0000000102097824 */ /* 0x001fca00078e0a07 */
[----:B------:R1:W-:Y:S02]  /*dd70*/  STL [R1+0x34], R9 ;  /* 0x0000340901007387 */ /* 0x0003e40000100800 */
.L_x_2507:
[----:B------:R-:W-:Y:S01]  /*dd80*/  IMAD.MOV.U32 R2, RZ, RZ, R12 ;  /* 0x000000ffff027224 */ /* 0x000fe200078e000c */
[----:B------:R-:W-:Y:S01]  /*dd90*/  ULDC.64 UR4, c[0x0][0xa20] ;  /* 0x0002880000047ab9 */ /* 0x000fe20000000a00 */
[----:B-----5:R-:W-:Y:S01]  /*dda0*/  IMAD.IADD R3, R8, 0x1, R0 ;  /* 0x0000000108037824 */ /* 0x020fe200078e0200 */
[----:B------:R-:W-:Y:S02]  /*ddb0*/  ISETP.NE.U32.AND P1, PT, RZ, UR4, PT ;  /* 0x00000004ff007c0c */ /* 0x000fe4000bf25070 */
[----:B------:R2:W-:Y:S02]  /*ddc0*/  STL [R1+0x10], R2 ;  /* 0x0000100201007387 */ /* 0x0005e40000100800 */
[----:B------:R-:W-:Y:S02]  /*ddd0*/  ISETP.NE.AND.EX P1, PT, RZ, UR5, PT, P1 ;  /* 0x00000005ff007c0c */ /* 0x000fe4000bf25310 */
[----:B------:R2:W-:Y:S11]  /*dde0*/  STL [R1+0x18], R3 ;  /* 0x0000180301007387 */ /* 0x0005f60000100800 */
[----:B--2---:R-:W-:Y:S05]  /*ddf0*/  @!P1 BRA `(.L_x_2508) ;  /* 0x0000000000109947 */ /* 0x004fea0003800000 */
[----:B------:R-:W-:-:S04]  /*de00*/  IADD3 R6, P0, R11, UR4, RZ ;  /* 0x000000040b067c10 */ /* 0x000fc8000ff1e0ff */
[----:B------:R-:W-:-:S05]  /*de10*/  IADD3.X R7, R10, UR5, RZ, P0, !PT ;  /* 0x000000050a077c10 */ /* 0x000fca00087fe4ff */
[----:B------:R2:W5:Y:S01]  /*de20*/  LDG.E R6, desc[UR56][R6.64] ;  /* 0x0000003806067981 */ /* 0x000562000c1e1900 */
[----:B------:R-:W-:Y:S05]  /*de30*/  BRA `(.L_x_2509) ;  /* 0x0000000000107947 */ /* 0x000fea0003800000 */
.L_x_2508:
[----:B------:R-:W-:Y:S05]  /*de40*/  @!P0 BRA `(.L_x_2509) ;  /* 0x00000000000c8947 */ /* 0x000fea0003800000 */
[----:B------:R-:W2:Y:S04]  /*de50*/  LDG.E R6, desc[UR56][R4.64] ;  /* 0x0000003804067981 */ /* 0x000ea8000c1e1900 */
[----:B------:R-:W2:Y:S02]  /*de60*/  LDG.E R4, desc[UR56][R4.64+0x4] ;  /* 0x0000043804047981 */ /* 0x000ea4000c1e1900 */
[----:B--2---:R-:W-:-:S07]  /*de70*/  IMAD.IADD R6, R4, 0x1, -R6 ;  /* 0x0000000104067824 */ /* 0x004fce00078e0a06 */
.L_x_2509:
[----:B-----5:R-:W-:Y:S01]  /*de80*/  IMAD.IADD R6, R6, 0x1, -R0 ;  /* 0x0000000106067824 */ /* 0x020fe200078e0a00 */
[----:B------:R-:W-:Y:S01]  /*de90*/  BSSY B7, `(.L_x_2510) ;  /* 0x000043b000077945 */ /* 0x000fe20003800000 */
[----:B------:R-:W3:Y:S02]  /*dea0*/  LDC R0, c[0x0][0x448] ;  /* 0x00011200ff007b82 */ /* 0x000ee40000000800 */
[----:B---3--:R-:W-:Y:S01]  /*deb0*/  ISETP.NE.AND P0, PT, R0, 0x1, PT ;  /* 0x000000010000780c */ /* 0x008fe20003f05270 */
[----:B------:R-:W-:-:S04]  /*dec0*/  IMAD.SHL.U32 R0, R17, 0x80, RZ ;  /* 0x0000008011007824 */ /* 0x000fc800078e00ff */
[----:B------:R-:W-:-:S08]  /*ded0*/  VIADD R0, R0, 0x7f ;  /* 0x0000007f00007836 */ /* 0x000fd00000000000 */
[----:B------:R-:W3:Y:S08]  /*dee0*/  @P0 LDC R2, c[0x0][0x44c] ;  /* 0x00011300ff020b82 */ /* 0x000ef00000000800 */
[----:B------:R-:W4:Y:S01]  /*def0*/  @P0 LDC R3, c[0x0][0x450] ;  /* 0x00011400ff030b82 */ /* 0x000f220000000800 */
[----:B---3--:R-:W-:-:S05]  /*df00*/  @P0 IMAD.HI.U32 R2, R0, R2, RZ ;  /* 0x0000000200020227 */ /* 0x008fca00078e00ff */
[----:B----4-:R-:W-:Y:S02]  /*df10*/  @P0 SHF.R.U32.HI R0, RZ, R3, R2 ;  /* 0x00000003ff000219 */ /* 0x010fe40000011602 */
[C---:B------:R-:W-:Y:S01]  /*df20*/  IADD3 R2, R6.reuse, 0x80, -R9 ;  /* 0x0000008006027810 */ /* 0x040fe20007ffe809 */
[----:B------:R-:W-:-:S04]  /*df30*/  VIADD R6, R6, 0x7f ;  /* 0x0000007f06067836 */ /* 0x000fc80000000000 */
[----:B------:R-:W-:Y:S01]  /*df40*/  IMAD.IADD R0, R2, 0x1, R0 ;  /* 0x0000000102007824 */ /* 0x000fe200078e0200 */
[----:B------:R-:W-:-:S04]  /*df50*/  SHF.R.S32.HI R2, RZ, 0x1f, R6 ;  /* 0x0000001fff027819 */ /* 0x000fc80000011406 */
[----:B------:R-:W-:Y:S02]  /*df60*/  SHF.R.S32.HI R3, RZ, 0x1f, R0 ;  /* 0x0000001fff037819 */ /* 0x000fe40000011400 */
[----:B------:R-:W-:Y:S02]  /*df70*/  LEA.HI R2, R2, R6, RZ, 0x7 ;  /* 0x0000000602027211 */ /* 0x000fe400078f38ff */
[----:B------:R-:W-:Y:S02]  /*df80*/  LEA.HI R3, R3, R0, RZ, 0x7 ;  /* 0x0000000003037211 */ /* 0x000fe400078f38ff */
[----:B------:R-:W-:Y:S02]  /*df90*/  SHF.R.S32.HI R2, RZ, 0x7, R2 ;  /* 0x00000007ff027819 */ /* 0x000fe40000011402 */
[----:B------:R-:W-:-:S04]  /*dfa0*/  SHF.R.S32.HI R3, RZ, 0x7, R3 ;  /* 0x00000007ff037819 */ /* 0x000fc80000011403 */
[----:B------:R-:W-:-:S04]  /*dfb0*/  VIMNMX R4, R2, R3, PT ;  /* 0x0000000302047248 */ /* 0x000fc80003fe0100 */
[----:B------:R-:W-:Y:S01]  /*dfc0*/  ISETP.GT.AND P0, PT, R4, RZ, PT ;  /* 0x000000ff0400720c */ /* 0x000fe20003f04270 */
[----:B------:R3:W-:-:S12]  /*dfd0*/  STL [R1+0x2c], R4 ;  /* 0x00002c0401007387 */ /* 0x0007d80000100800 */
[----:B---3--:R-:W-:Y:S05]  /*dfe0*/  @P0 BRA `(.L_x_2511) ;  /* 0x0000000000440947 */ /* 0x008fea0003800000 */
[----:B------:R-:W3:Y:S02]  /*dff0*/  S2R R4, SR_TID.X ;  /* 0x0000000000047919 */ /* 0x000ee40000002100 */
[----:B---3--:R-:W-:-:S04]  /*e000*/  LOP3.LUT R4, R4, 0x7f, RZ, 0xc0, !PT ;  /* 0x0000007f04047812 */ /* 0x008fc800078ec0ff */
[----:B------:R-:W-:-:S13]  /*e010*/  ISETP.NE.AND P0, PT, R4, RZ, PT ;  /* 0x000000ff0400720c */ /* 0x000fda0003f05270 */
[----:B------:R-:W-:Y:S05]  /*e020*/  @P0 BRA `(.L_x_2512) ;  /* 0x0000004000840947 */ /* 0x000fea0003800000 */
[----:B------:R-:W3:Y:S01]  /*e030*/  S2R R3, SR_LANEID ;  /* 0x0000000000037919 */ /* 0x000ee20000000000 */
[----:B------:R-:W-:Y:S02]  /*e040*/  VOTEU.ANY UR4, UPT, PT ;  /* 0x0000000000047886 */ /* 0x000fe400038e0100 */
[----:B------:R-:W3:Y:S08]  /*e050*/  FLO.U32 R0, UR4 ;  /* 0x0000000400007d00 */ /* 0x000ef000080e0000 */
[----:B------:R-:W4:Y:S01]  /*e060*/  POPC R5, UR4 ;  /* 0x0000000400057d09 */ /* 0x000f220008000000 */
[----:B---3--:R-:W-:-:S02]  /*e070*/  ISETP.EQ.U32.AND P0, PT, R0, R3, PT ;  /* 0x000000030000720c */ /* 0x008fc40003f02070 */
[----:B------:R-:W4:Y:S11]  /*e080*/  LDC.64 R2, c[0x0][0xc60] ;  /* 0x00031800ff027b82 */ /* 0x000f360000000a00 */
[----:B----4-:R-:W3:Y:S01]  /*e090*/  @P0 ATOMG.E.ADD.STRONG.GPU PT, R3, desc[UR56][R2.64], R5 ;  /* 0x00000005020309a8 */ /* 0x010ee200081ee1f8 */
[----:B------:R-:W4:Y:S02]  /*e0a0*/  S2R R4, SR_LTMASK ;  /* 0x0000000000047919 */ /* 0x000f240000003900 */
[----:B----4-:R-:W-:-:S04]  /*e0b0*/  LOP3.LUT R4, R4, UR4, RZ, 0xc0, !PT ;  /* 0x0000000404047c12 */ /* 0x010fc8000f8ec0ff */
[----:B--2---:R-:W2:Y:S01]  /*e0c0*/  POPC R7, R4 ;  /* 0x0000000400077309 */ /* 0x004ea20000000000 */
[----:B---3--:R-:W2:Y:S02]  /*e0d0*/  SHFL.IDX PT, R0, R3, R0, 0x1f ;  /* 0x00001f0003007589 */ /* 0x008ea400000e0000 */
[----:B--2---:R-:W-:Y:S01]  /*e0e0*/  IADD3 R16, R0, UR36, R7 ;  /* 0x0000002400107c10 */ /* 0x004fe2000fffe007 */
[----:B------:R-:W-:Y:S06]  /*e0f0*/  BRA `(.L_x_2512) ;  /* 0x0000004000507947 */ /* 0x000fec0003800000 */
.L_x_2511:
[----:B------:R-:W3:Y:S01]  /*e100*/  LDL R0, [R1+0x4] ;  /* 0x0000040001007983 */ /* 0x000ee20000100800 */
        /* <DEDUP_REMOVED lines=13> */
[----:B--2---:R-:W-:-:S02]  /*e1e0*/  IMAD.U32 R7, RZ, RZ, UR9 ;  /* 0x00000009ff077e24 */ /* 0x004fc4000f8e00ff */
[----:B------:R-:W-:Y:S02]  /*e1f0*/  IMAD.U32 R11, RZ, RZ, UR5 ;  /* 0x00000005ff0b7e24 */ /* 0x000fe4000f8e00ff */
[----:B------:R-:W-:Y:S02]  /*e200*/  IMAD.MOV.U32 R8, RZ, RZ, 0x70 ;  /* 0x00000070ff087424 */ /* 0x000fe400078e00ff */
[----:B------:R-:W-:Y:S02]  /*e210*/  IMAD.MOV.U32 R12, RZ, RZ, 0x1 ;  /* 0x00000001ff0c7424 */ /* 0x000fe400078e00ff */
[----:B------:R-:W-:-:S07]  /*e220*/  IMAD.MOV.U32 R13, RZ, RZ, RZ ;  /* 0x000000ffff0d7224 */ /* 0x000fce00078e00ff */
[----:B------:R-:W-:-:S07]  /*e230*/  LEPC R20, `(.L_x_2514) ;  /* 0x000000001014794e */ /* 0x000fce0000000000 */
[----:B01-3--:R-:W-:Y:S05]  /*e240*/  CALL.ABS.NOINC R2 ;  /* 0x0000000002007343 */ /* 0x00bfea0003c00000 */
.L_x_2514:
[----:B------:R-:W-:Y:S05]  /*e250*/  BSYNC B6 ;  /* 0x0000000000067941 */ /* 0x000fea0003800000 */
.L_x_2513:
        /* <DEDUP_REMOVED lines=21> */
.L_x_2517:
        /* <DEDUP_REMOVED lines=16> */
.L_x_2516:
[----:B------:R-:W-:Y:S05]  /*e4b0*/  BSYNC B6 ;  /* 0x0000000000067941 */ /* 0x000fea0003800000 */
.L_x_2515:
[----:B------:R-:W3:Y:S01]  /*e4c0*/  LDL.LU R2, [R1] ;  /* 0x0000000001027983 */ /* 0x000ee20000300800 */
[----:B------:R-:W-:-:S03]  /*e4d0*/  ULDC.64 UR4, c[0x0][0x9f8] ;  /* 0x00027e0000047ab9 */ /* 0x000fc60000000a00 */
[----:B------:R-:W4:Y:S04]  /*e4e0*/  LDL.LU R4, [R1+0xc] ;  /* 0x00000c0001047983 */ /* 0x000f280000300800 */
[----:B--2---:R-:W2:Y:S01]  /*e4f0*/  LDL R7, [R1+0x10] ;  /* 0x0000100001077983 */ /* 0x004ea20000100800 */
[----:B------:R-:W-:-:S03]  /*e500*/  ISETP.NE.U32.AND P0, PT, RZ, UR4, PT ;  /* 0x00000004ff007c0c */ /* 0x000fc6000bf05070 */
[----:B------:R-:W5:Y:S01]  /*e510*/  LDL R0, [R1+0x2c] ;  /* 0x00002c0001007983 */ /* 0x000f620000100800 */
[----:B------:R-:W-:-:S13]  /*e520*/  ISETP.NE.AND.EX P0, PT, RZ, UR5, PT, P0 ;  /* 0x00000005ff007c0c */ /* 0x000fda000bf05300 */
[----:B---3--:R-:W-:-:S04]  /*e530*/  @P0 IADD3 R2, P1, R2, UR4, RZ ;  /* 0x0000000402020c10 */ /* 0x008fc8000ff3e0ff */
[----:B----4-:R-:W-:Y:S01]  /*e540*/  @P0 IADD3.X R3, R4, UR5, RZ, P1, !PT ;  /* 0x0000000504030c10 */ /* 0x010fe20008ffe4ff */
[----:B------:R-:W-:-:S04]  /*e550*/  ULDC.64 UR4, c[0x0][0xa08] ;  /* 0x0002820000047ab9 */ /* 0x000fc80000000a00 */
[----:B--2---:R2:W3:Y:S02]  /*e560*/  @P0 LDG.E R7, desc[UR56][R2.64] ;  /* 0x0000003802070981 */ /* 0x0044e4000c1e1900 */
[----:B--2---:R-:W2:Y:S01]  /*e570*/  LDC.64 R2, c[0x0][0x418] ;  /* 0x00010600ff027b82 */ /* 0x004ea20000000a00 */
[----:B-----5:R-:W-:Y:S01]  /*e580*/  VIADD R4, R0, 0xffffffff ;  /* 0xffffffff00047836 */ /* 0x020fe20000000000 */
[----:B---3--:R-:W-:Y:S01]  /*e590*/  SHF.R.S32.HI R8, RZ, 0x1f, R7 ;  /* 0x0000001fff087819 */ /* 0x008fe20000011407 */
[----:B------:R3:W-:Y:S04]  /*e5a0*/  @P0 STL [R1+0x10], R7 ;  /* 0x0000100701000387 */ /* 0x0007e80000100800 */
[----:B------:R3:W-:Y:S01]  /*e5b0*/  STL [R1+0x1c], R8 ;  /* 0x00001c0801007387 */ /* 0x0007e20000100800 */
[----:B--2---:R-:W-:Y:S01]  /*e5c0*/  LOP3.LUT P0, RZ, R2, UR4, RZ, 0xfc, !PT ;  /* 0x0000000402ff7c12 */ /* 0x004fe2000f80fcff */
[----:B------:R-:W-:-:S03]  /*e5d0*/  UMOV UR4, 0xffffffff ;  /* 0xffffffff00047882 */ /* 0x000fc60000000000 */
[----:B------:R-:W-:-:S04]  /*e5e0*/  LOP3.LUT P0, RZ, R3, UR5, RZ, 0xfc, P0 ;  /* 0x0000000503ff7c12 */ /* 0x000fc8000800fcff */
[----:B------:R-:W-:Y:S01]  /*e5f0*/  SEL R0, R7, RZ, !P0 ;  /* 0x000000ff07007207 */ /* 0x000fe20004000000 */
[----:B---3--:R-:W-:Y:S08]  /*e600*/  BRA.DIV UR4, `(.L_x_2518) ;  /* 0x0000004e04c47947 */ /* 0x008ff0000b800000 */
[----:B------:R-:W2:Y:S02]  /*e610*/  S2R R5, SR_TID.X ;  /* 0x0000000000057919 */ /* 0x000ea40000002100 */
[----:B--2---:R-:W-:-:S04]  /*e620*/  SHF.R.U32.HI R5, RZ, 0x5, R5 ;  /* 0x00000005ff057819 */ /* 0x004fc80000011605 */
[----:B------:R-:W-:-:S05]  /*e630*/  LOP3.LUT R5, R5, 0x3, RZ, 0xc0, !PT ;  /* 0x0000000305057812 */ /* 0x000fca00078ec0ff */
[----:B------:R2:W3:Y:S02]  /*e640*/  SHFL.IDX PT, R14, R5, RZ, 0x1f ;  /* 0x00001fff050e7589 */ /* 0x0004e400000e0000 */
.L_x_2624:
[----:B------:R-:W-:Y:S01]  /*e650*/  PLOP3.LUT P1, PT, PT, PT, PT, 0x8, 0x0 ;  /* 0x000000000000781c */ /* 0x000fe20003f2e170 */
[----:B------:R4:W-:Y:S01]  /*e660*/  STL [R1], R0 ;  /* 0x0000000001007387 */ /* 0x0009e20000100800 */
[----:B---3--:R-:W-:-:S03]  /*e670*/  ISETP.NE.AND P0, PT, R14, RZ, PT ;  /* 0x000000ff0e00720c */ /* 0x008fc60003f05270 */
[----:B------:R3:W-:Y:S01]  /*e680*/  STL [R1+0xc], R4 ;  /* 0x00000c0401007387 */ /* 0x0007e20000100800 */
[----:B----4-:R-:W-:-:S05]  /*e690*/  P2R R0, PR, RZ, 0x2 ;  /* 0x00000002ff007803 */ /* 0x010fca0000000000 */
[----:B------:R3:W-:Y:S04]  /*e6a0*/  STL [R1+0x20], R0 ;  /* 0x0000200001007387 */ /* 0x0007e80000100800 */
[----:B------:R-:W-:Y:S05]  /*e6b0*/  @P0 BRA `(.L_x_2519) ;  /* 0x0000000400480947 */ /* 0x000fea0003800000 */
[----:B------:R-:W-:-:S03]  /*e6c0*/  UMOV UR4, 0xffffffff ;  /* 0xffffffff00047882 */ /* 0x000fc60000000000 */
[----:B------:R-:W-:Y:S05]  /*e6d0*/  BRA.DIV UR4, `(.L_x_2520) ;  /* 0x0000004e04c47947 */ /* 0x000fea000b800000 */
[----:B------:R-:W-:-:S13]  /*e6e0*/  ELECT P6, URZ, PT ;  /* 0x00000000003f782f */ /* 0x000fda00038c0000 */
.L_x_2627:
[----:B------:R-:W-:Y:S05]  /*e6f0*/  @!P6 BRA `(.L_x_2519) ;  /* 0x000000040038e947 */ /* 0x000fea0003800000 */
[----:B------:R-:W-:-:S04]  /*e700*/  ISETP.NE.U32.AND P0, PT, R2, RZ, PT ;  /* 0x000000ff0200720c */ /* 0x000fc80003f05070 */
[----:B------:R-:W-:-:S13]  /*e710*/  ISETP.NE.AND.EX P0, PT, R3, RZ, PT, P0 ;  /* 0x000000ff0300720c */ /* 0x000fda0003f05300 */
[----:B------:R-:W-:Y:S05]  /*e720*/  @!P0 BRA `(.L_x_2521) ;  /* 0x0000000000548947 */ /* 0x000fea0003800000 */
[----:B------:R-:W4:Y:S01]  /*e730*/  LDC R6, c[0x0][0x43c] ;  /* 0x00010f00ff067b82 */ /* 0x000f220000000800 */
[----:B01----:R-:W-:Y:S01]  /*e740*/  IMAD.MOV.U32 R9, RZ, RZ, R4 ;  /* 0x000000ffff097224 */ /* 0x003fe200078e0004 */
[----:B------:R-:W-:-:S03]  /*e750*/  ULDC.64 UR4, c[0x0][0x428] ;  /* 0x00010a0000047ab9 */ /* 0x000fc60000000a00 */
[----:B---3--:R-:W-:Y:S01]  /*e760*/  IMAD.MOV.U32 R0, RZ, RZ, R9 ;  /* 0x000000ffff007224 */ /* 0x008fe200078e0009 */
[----:B----4-:R-:W-:-:S13]  /*e770*/  ISETP.NE.AND P0, PT, R6, 0x1, PT ;  /* 0x000000010600780c */ /* 0x010fda0003f05270 */
[----:B--2---:R-:W0:Y:S02]  /*e780*/  @P0 LDC.64 R4, c[0x0][0x440] ;  /* 0x00011000ff040b82 */ /* 0x004e240000000a00 */
        /* <DEDUP_REMOVED lines=13> */
[----:B------:R-:W2:Y:S04]  /*e860*/  LDG.E R0, desc[UR56][R2.64] ;  /* 0x0000003802007981 */ /* 0x000ea8000c1e1900 */
[----:B--2---:R4:W-:Y:S02]  /*e870*/  STL [R1], R0 ;  /* 0x0000000001007387 */ /* 0x0049e40000100800 */
.L_x_2521:
[----:B------:R-:W5:Y:S04]  /*e880*/  LDL R7, [R1+0x4] ;  /* 0x0000040001077983 */ /* 0x000f680000100800 */
[----:B---34-:R-:W5:Y:S04]  /*e890*/  LDL R0, [R1+0x8] ;  /* 0x0000080001007983 */ /* 0x018f680000100800 */
[----:B------:R-:W3:Y:S01]  /*e8a0*/  LDL R2, [R1+0x14] ;  /* 0x0000140001027983 */ /* 0x000ee20000100800 */
[----:B-----5:R-:W-:Y:S01]  /*e8b0*/  IMAD R0, R0, 0x8, R7 ;  /* 0x0000000800007824 */ /* 0x020fe200078e0207 */
[----:B---3--:R-:W-:-:S04]  /*e8c0*/  SHF.L.U32 R2, R2, 0x1f, RZ ;  /* 0x0000001f02027819 */ /* 0x008fc800000006ff */
[----:B------:R-:W3:Y:S02]  /*e8d0*/  SYNCS.PHASECHK.TRANS64.TRYWAIT P0, [R0+URZ+0x34840], R2 ;  /* 0x03484002000075a7 */ /* 0x000ee4000800017f */
[----:B---3--:R-:W-:Y:S05]  /*e8e0*/  @!P0 BRA `(.L_x_2522) ;  /* 0x0000004c00608947 */ /* 0x008fea0003800000 */
.L_x_2628:
[----:B------:R-:W4:Y:S02]  /*e8f0*/  S2R R3, SR_TID.X ;  /* 0x0000000000037919 */ /* 0x000f240000002100 */
        /* <DEDUP_REMOVED lines=10> */
.L_x_2523:
[----:B------:R-:W4:Y:S04]  /*e9a0*/  LDL R6, [R1+0x4] ;  /* 0x0000040001067983 */ /* 0x000f280000100800 */
[----:B--2---:R-:W4:Y:S04]  /*e9b0*/  LDL R5, [R1+0x8] ;  /* 0x0000080001057983 */ /* 0x004f280000100800 */
[----:B------:R-:W2:Y:S04]  /*e9c0*/  LDL R4, [R1+0xc] ;  /* 0x00000c0001047983 */ /* 0x000ea80000100800 */
[----:B------:R-:W5:Y:S04]  /*e9d0*/  LDL R3, [R1+0x18] ;  /* 0x0000180001037983 */ /* 0x000f680000100800 */
[----:B---3--:R-:W3:Y:S01]  /*e9e0*/  LDL R2, [R1] ;  /* 0x0000000001027983 */ /* 0x008ee20000100800 */
        /* <DEDUP_REMOVED lines=9> */
[----:B----4-:R-:W-:Y:S01]  /*ea80*/  IMAD R0, R5, 0xc000, R6 ;  /* 0x0000c00005007824 */ /* 0x010fe200078e0206 */
[----:B--2---:R-:W-:-:S04]  /*ea90*/  R2UR UR11, R4 ;  /* 0x00000000040b72ca */ /* 0x004fc800000e0000 */
[----:B------:R-:W-:Y:S02]  /*eaa0*/  R2UR UR8, R0 ;  /* 0x00000000000872ca */ /* 0x000fe400000e0000 */
[----:B-----5:R-:W-:Y:S02]  /*eab0*/  R2UR UR5, R3 ;  /* 0x00000000030572ca */ /* 0x020fe400000e0000 */
[----:B------:R-:W-:Y:S02]  /*eac0*/  P2R R0, PR, RZ, 0x1 ;  /* 0x00000001ff007803 */ /* 0x000fe40000000000 */
[----:B---3--:R-:W-:-:S03]  /*ead0*/  R2UR UR13, R2 ;  /* 0x00000000020d72ca */ /* 0x008fc600000e0000 */
        /* <DEDUP_REMOVED lines=15> */
[----:B----4-:R-:W-:Y:S01]  /*ebd0*/  NOP ;  /* 0x0000000000007918 */ /* 0x010fe20000000000 */
.L_x_2519:
[----:B------:R-:W4:Y:S04]  /*ebe0*/  LDL R2, [R1+0x4] ;  /* 0x0000040001027983 */ /* 0x000f280000100800 */
[----:B------:R-:W5:Y:S04]  /*ebf0*/  LDL.LU R3, [R1+0x30] ;  /* 0x0000300001037983 */ /* 0x000f680000300800 */
[----:B--2---:R-:W2:Y:S04]  /*ec00*/  LDL.LU R5, [R1+0x28] ;  /* 0x0000280001057983 */ /* 0x004ea80000300800 */
[----:B---3--:R-:W3:Y:S01]  /*ec10*/  LDL.LU R4, [R1+0x38] ;  /* 0x0000380001047983 */ /* 0x008ee20000300800 */
[----:B------:R-:W-:Y:S05]  /*ec20*/  WARPSYNC.ALL ;  /* 0x0000000000007948 */ /* 0x000fea0003800000 */
[----:B------:R-:W-:Y:S01]  /*ec30*/  ULDC.64 UR4, c[0x0][0x298] ;  /* 0x0000a60000047ab9 */ /* 0x000fe20000000a00 */
[----:B------:R-:W-:Y:S01]  /*ec40*/  ULDC.64 UR6, c[0x0][0xa00] ;  /* 0x0002800000067ab9 */ /* 0x000fe20000000a00 */
[----:B------:R-:W-:Y:S01]  /*ec50*/  BSSY B6, `(.L_x_2524) ;  /* 0x0000024000067945 */ /* 0x000fe20003800000 */
[----:B------:R-:W-:Y:S01]  /*ec60*/  BAR.SYNC.DEFER_BLOCKING 0x8, 0x180 ;  /* 0x0206000000007b1d */ /* 0x000fe20000010000 */
[----:B------:R-:W-:-:S04]  /*ec70*/  ISETP.NE.U32.AND P0, PT, RZ, UR6, PT ;  /* 0x00000006ff007c0c */ /* 0x000fc8000bf05070 */
[----:B------:R-:W-:Y:S01]  /*ec80*/  ISETP.NE.AND.EX P0, PT, RZ, UR7, PT, P0 ;  /* 0x00000007ff007c0c */ /* 0x000fe2000bf05300 */
[----:B----4-:R-:W-:Y:S01]  /*ec90*/  VIADD R2, R2, 0x10400 ;  /* 0x0001040002027836 */ /* 0x010fe20000000000 */
[----:B-----5:R-:W-:-:S04]  /*eca0*/  SHF.R.S32.HI R0, RZ, 0x1f, R3 ;  /* 0x0000001fff007819 */ /* 0x020fc80000011403 */
[----:B------:R-:W-:Y:S02]  /*ecb0*/  LOP3.LUT P1, RZ, R2, 0x3ff, RZ, 0xc0, !PT ;  /* 0x000003ff02ff7812 */ /* 0x000fe4000782c0ff */
[----:B--2---:R-:W-:Y:S01]  /*ecc0*/  SEL R5, R5, RZ, !P0 ;  /* 0x000000ff05057207 */ /* 0x004fe20004000000 */
[----:B------:R-:W-:Y:S01]  /*ecd0*/  IMAD R0, R0, UR4, RZ ;  /* 0x0000000400007c24 */ /* 0x000fe2000f8e02ff */
[----:B---3--:R-:W-:-:S03]  /*ece0*/  SEL R4, R4, RZ, !P0 ;  /* 0x000000ff04047207 */ /* 0x008fc60004000000 */
[C---:B------:R-:W-:Y:S02]  /*ecf0*/  IMAD R0, R3.reuse, UR5, R0 ;  /* 0x0000000503007c24 */ /* 0x040fe4000f8e0200 */
[----:B------:R-:W-:-:S05]  /*ed00*/  IMAD.WIDE.U32 R2, R3, UR4, RZ ;  /* 0x0000000403027c25 */ /* 0x000fca000f8e00ff */
[----:B------:R2:W-:Y:S04]  /*ed10*/  STL.64 [R1+0x40], R2 ;  /* 0x0000400201007387 */ /* 0x0005e80000100a00 */
[----:B------:R3:W-:Y:S04]  /*ed20*/  STL [R1+0x28], R5 ;  /* 0x0000280501007387 */ /* 0x0007e80000100800 */
[----:B------:R3:W-:Y:S01]  /*ed30*/  STL [R1+0x4c], R4 ;  /* 0x00004c0401007387 */ /* 0x0007e20000100800 */
[----:B--2---:R-:W-:Y:S01]  /*ed40*/  IMAD.IADD R2, R3, 0x1, R0 ;  /* 0x0000000103027824 */ /* 0x004fe200078e0200 */
[----:B------:R-:W-:-:S05]  /*ed50*/  SHF.R.S32.HI R0, RZ, 0x1f, R18 ;  /* 0x0000001fff007819 */ /* 0x000fca0000011412 */
[----:B------:R3:W-:Y:S04]  /*ed60*/  STL [R1+0x38], R0 ;  /* 0x0000380001007387 */ /* 0x0007e80000100800 */
[----:B------:R3:W-:Y:S01]  /*ed70*/  STL [R1+0x30], R2 ;  /* 0x0000300201007387 */ /* 0x0007e20000100800 */
[----:B------:R-:W-:Y:S05]  /*ed80*/  @!P1 BRA `(.L_x_2525) ;  /* 0x0000000000409947 */ /* 0x000fea0003800000 */
[----:B---3--:R-:W-:Y:S01]  /*ed90*/  MOV R2, 0x0 ;  /* 0x0000000000027802 */ /* 0x008fe20000000f00 */
[----:B------:R-:W-:Y:S01]  /*eda0*/  ULDC.64 UR6, c[0x4][0xb8] ;  /* 0x01002e0000067ab9 */ /* 0x000fe20000000a00 */
[----:B------:R-:W-:Y:S01]  /*edb0*/  ULDC.64 UR8, c[0x4][0xc0] ;  /* 0x0100300000087ab9 */ /* 0x000fe20000000a00 */
[----:B------:R-:W-:Y:S01]  /*edc0*/  ULDC.64 UR4, c[0x4][0x20] ;  /* 0x0100080000047ab9 */ /* 0x000fe20000000a00 */
[----:B------:R-:W-:Y:S01]  /*edd0*/  MOV R4, UR6 ;  /* 0x0000000600047c02 */ /* 0x000fe20008000f00 */
[----:B------:R-:W-:Y:S01]  /*ede0*/  IMAD.U32 R5, RZ, RZ, UR7 ;  /* 0x00000007ff057e24 */ /* 0x000fe2000f8e00ff */
[----:B------:R-:W2:Y:S01]  /*edf0*/  LDC.64 R2, c[0x4][R2] ;  /* 0x0100000002027b82 */ /* 0x000ea20000000a00 */
        /* <DEDUP_REMOVED lines=8> */
[----:B012---:R-:W-:Y:S05]  /*ee80*/  CALL.ABS.NOINC R2 ;  /* 0x0000000002007343 */ /* 0x007fea0003c00000 */
.L_x_2525:
[----:B------:R-:W-:Y:S05]  /*ee90*/  BSYNC B6 ;  /* 0x0000000000067941 */ /* 0x000fea0003800000 */
.L_x_2524:
[----:B---3--:R-:W2:Y:S01]  /*eea0*/  LDL.LU R5, [R1+0x30] ;  /* 0x0000300001057983 */ /* 0x008ea20000300800 */
[----:B------:R-:W-:Y:S01]  /*eeb0*/  ULDC.64 UR4, c[0x0][0x2d8] ;  /* 0x0000b60000047ab9 */ /* 0x000fe20000000a00 */
[----:B------:R-:W3:Y:S01]  /*eec0*/  LDC R7, c[0x0][0x448] ;  /* 0x00011200ff077b82 */ /* 0x000ee20000000800 */
[----:B------:R-:W-:Y:S01]  /*eed0*/  ULDC.64 UR6, c[0x0][0x280] ;  /* 0x0000a00000067ab9 */ /* 0x000fe20000000a00 */
[----:B------:R-:W2:Y:S04]  /*eee0*/  LDL.LU.64 R2, [R1+0x40] ;  /* 0x0000400001027983 */ /* 0x000ea80000300a00 */
[----:B------:R-:W4:Y:S04]  /*eef0*/  LDL.LU R0, [R1+0x38] ;  /* 0x0000380001007983 */ /* 0x000f280000300800 */
[----:B------:R-:W4:Y:S04]  /*ef00*/  LDL.LU R6, [R1+0x4c] ;  /* 0x00004c0001067983 */ /* 0x000f280000300800 */
[----:B------:R-:W4:Y:S01]  /*ef10*/  LDL.LU R4, [R1+0x28] ;  /* 0x0000280001047983 */ /* 0x000f220000300800 */
[----:B01----:R-:W0:Y:S01]  /*ef20*/  S2R R9, SR_TID.X ;  /* 0x0000000000097919 */ /* 0x003e220000002100 */
[----:B------:R-:W1:Y:S01]  /*ef30*/  S2R R8, SR_TID.X ;  /* 0x0000000000087919 */ /* 0x000e620000002100 */
[----:B---3--:R-:W-:Y:S01]  /*ef40*/  ISETP.NE.AND P0, PT, R7, 0x1, PT ;  /* 0x000000010700780c */ /* 0x008fe20003f05270 */
[----:B0-----:R-:W-:-:S02]  /*ef50*/  IMAD.SHL.U32 R9, R9, 0x8, RZ ;  /* 0x0000000809097824 */ /* 0x001fc400078e00ff */
[----:B-1----:R-:W-:-:S03]  /*ef60*/  IMAD.SHL.U32 R10, R8, 0x8, RZ ;  /* 0x00000008080a7824 */ /* 0x002fc600078e00ff */
[----:B------:R-:W-:-:S04]  /*ef70*/  LOP3.LUT R9, R9, 0x38, RZ, 0xc0, !PT ;  /* 0x0000003809097812 */ /* 0x000fc800078ec0ff */
[C---:B------:R-:W-:Y:S02]  /*ef80*/  LOP3.LUT R11, R9.reuse, 0x40, RZ, 0xfc, !PT ;  /* 0x00000040090b7812 */ /* 0x040fe400078efcff */
[----:B------:R-:W-:Y:S02]  /*ef90*/  LOP3.LUT R9, R9, 0x80, RZ, 0xfc, !PT ;  /* 0x0000008009097812 */ /* 0x000fe400078efcff */
[----:B------:R-:W-:Y:S01]  /*efa0*/  LOP3.LUT R10, R10, 0x38, RZ, 0xc0, !PT ;  /* 0x000000380a0a7812 */ /* 0x000fe200078ec0ff */
[----:B--2---:R-:W-:Y:S02]  /*efb0*/  IMAD.MOV.U32 R3, RZ, RZ, R5 ;  /* 0x000000ffff037224 */ /* 0x004fe400078e0005 */
[----:B------:R-:W0:Y:S01]  /*efc0*/  S2R R5, SR_TID.X ;  /* 0x0000000000057919 */ /* 0x000e220000002100 */
[----:B----4-:R-:W-:Y:S02]  /*efd0*/  IMAD R0, R0, UR4, RZ ;  /* 0x0000000400007c24 */ /* 0x010fe4000f8e02ff */
[----:B------:R-:W-:-:S04]  /*efe0*/  IMAD.WIDE.U32 R2, R18, UR4, R2 ;  /* 0x0000000412027c25 */ /* 0x000fc8000f8e0002 */
[----:B------:R-:W-:Y:S01]  /*eff0*/  IMAD R0, R18, UR5, R0 ;  /* 0x0000000512007c24 */ /* 0x000fe2000f8e0200 */
[----:B------:R-:W-:-:S03]  /*f000*/  ULDC.64 UR4, c[0x0][0x2e0] ;  /* 0x0000b80000047ab9 */ /* 0x000fc60000000a00 */
[----:B------:R-:W-:Y:S02]  /*f010*/  IMAD.IADD R3, R3, 0x1, R0 ;  /* 0x0000000103037824 */ /* 0x000fe400078e0200 */
[----:B------:R-:W-:Y:S02]  /*f020*/  IMAD R0, R6, UR4, RZ ;  /* 0x0000000406007c24 */ /* 0x000fe4000f8e02ff */
[C---:B------:R-:W-:Y:S01]  /*f030*/  IMAD.WIDE.U32 R2, R4.reuse, UR4, R2 ;  /* 0x0000000404027c25 */ /* 0x040fe2000f8e0002 */
[----:B------:R-:W1:Y:S03]  /*f040*/  @P0 LDC R6, c[0x0][0x450] ;  /* 0x00011400ff060b82 */ /* 0x000e660000000800 */
[----:B------:R-:W-:Y:S01]  /*f050*/  IMAD R0, R4, UR5, R0 ;  /* 0x0000000504007c24 */ /* 0x000fe2000f8e0200 */
[----:B------:R-:W-:Y:S01]  /*f060*/  ULDC.64 UR4, c[0x0][0x2d0] ;  /* 0x0000b40000047ab9 */ /* 0x000fe20000000a00 */
[----:B------:R-:W2:Y:S02]  /*f070*/  S2R R4, SR_TID.X ;  /* 0x0000000000047919 */ /* 0x000ea40000002100 */
[----:B------:R-:W-:Y:S01]  /*f080*/  IMAD.IADD R3, R3, 0x1, R0 ;  /* 0x0000000103037824 */ /* 0x000fe200078e0200 */
[----:B0-----:R-:W-:-:S04]  /*f090*/  LOP3.LUT R5, R5, 0x7f, RZ, 0xc0, !PT ;  /* 0x0000007f05057812 */ /* 0x001fc800078ec0ff */
[----:B------:R-:W-:Y:S01]  /*f0a0*/  SHF.R.U32.HI R5, RZ, 0x3, R5 ;  /* 0x00000003ff057819 */ /* 0x000fe20000011605 */
[----:B--2---:R-:W-:-:S05]  /*f0b0*/  IMAD.SHL.U32 R4, R4, 0x10, RZ ;  /* 0x0000001004047824 */ /* 0x004fca00078e00ff */
[----:B------:R-:W-:Y:S02]  /*f0c0*/  LOP3.LUT R4, R5, 0x70, R4, 0xf8, !PT ;  /* 0x0000007005047812 */ /* 0x000fe400078ef804 */
[----:B------:R-:W0:Y:S03]  /*f0d0*/  @P0 LDC R5, c[0x0][0x44c] ;  /* 0x00011300ff050b82 */ /* 0x000e260000000800 */
[----:B------:R-:W-:-:S04]  /*f0e0*/  IMAD R0, R17, 0x80, R4 ;  /* 0x0000008011007824 */ /* 0x000fc800078e0204 */
        /* <DEDUP_REMOVED lines=9> */
[----:B------:R-:W-:-:S04]  /*f180*/  ULDC.64 UR4, c[0x0][0x2c8] ;  /* 0x0000b20000047ab9 */ /* 0x000fc80000000a00 */
[----:B------:R-:W-:Y:S02]  /*f190*/  IADD3 R3, R3, R4, RZ ;  /* 0x0000000403037210 */ /* 0x000fe40007ffe0ff */
[----:B------:R-:W-:-:S05]  /*f1a0*/  SHF.R.S32.HI R4, RZ, 0x1f, R0 ;  /* 0x0000001fff047819 */ /* 0x000fca0000011400 */
[----:B------:R-:W-:Y:S02]  /*f1b0*/  IMAD R6, R4, UR4, RZ ;  /* 0x0000000404067c24 */ /* 0x000fe4000f8e02ff */
[C---:B------:R-:W-:Y:S01]  /*f1c0*/  IMAD.WIDE.U32 R4, R0.reuse, UR4, R2 ;  /* 0x0000000400047c25 */ /* 0x040fe2000f8e0002 */
        /* <DEDUP_REMOVED lines=11> */
[----:B------:R-:W0:Y:S02]  /*f280*/  S2R R4, SR_TID.X ;  /* 0x0000000000047919 */ /* 0x000e240000002100 */
[----:B0-----:R-:W-:-:S04]  /*f290*/  LOP3.LUT R4, R4, 0x7f, RZ, 0xc0, !PT ;  /* 0x0000007f04047812 */ /* 0x001fc800078ec0ff */
[----:B------:R-:W-:Y:S02]  /*f2a0*/  SHF.R.U32.HI R5, RZ, 0x3, R4 ;  /* 0x00000003ff057819 */ /* 0x000fe40000011604 */
[----:B------:R-:W2:Y:S03]  /*f2b0*/  LDL.LU R4, [R1+0x34] ;  /* 0x0000340001047983 */ /* 0x000ea60000300800 */
[----:B------:R-:W-:Y:S01]  /*f2c0*/  IMAD R17, R17, 0x80, R5 ;  /* 0x0000008011117824 */ /* 0x000fe200078e0205 */
[----:B------:R-:W-:Y:S04]  /*f2d0*/  SHFL.IDX PT, R6, R3, 0x1, 0x181f ;  /* 0x00381f0003067f89 */ /* 0x000fe800000e0000 */
[----:B------:R-:W0:Y:S04]  /*f2e0*/  SHFL.IDX PT, R5, R3, RZ, 0x181f ;  /* 0x00181fff03057589 */ /* 0x000e2800000e0000 */
[----:B------:R-:W-:Y:S01]  /*f2f0*/  SHFL.IDX PT, R8, R0, 0x1, 0x181f ;  /* 0x00381f0000087f89 */ /* 0x000fe200000e0000 */
[----:B--2---:R-:W-:-:S02]  /*f300*/  IMAD R2, R4, R7, RZ ;  /* 0x0000000704027224 */ /* 0x004fc400078e02ff */
[----:B------:R-:W-:-:S03]  /*f310*/  VIADD R4, R17, 0x10 ;  /* 0x0000001011047836 */ /* 0x000fc60000000000 */
[-C--:B------:R-:W-:Y:S02]  /*f320*/  ISETP.GE.AND P4, PT, R17, R2.reuse, PT ;  /* 0x000000021100720c */ /* 0x080fe40003f86270 */
[----:B------:R-:W-:Y:S02]  /*f330*/  ISETP.GE.AND P3, PT, R4, R2, PT ;  /* 0x000000020400720c */ /* 0x000fe40003f66270 */
[----:B------:R-:W1:Y:S09]  /*f340*/  SHFL.IDX PT, R4, R0, RZ, 0x181f ;  /* 0x00181fff00047589 */ /* 0x000e7200000e0000 */
[----:B0-----:R-:W-:-:S05]  /*f350*/  @!P4 LEA R5, P5, R10, R5, 0x1 ;  /* 0x000000050a05c211 */ /* 0x001fca00078a08ff */
[----:B-1----:R-:W-:Y:S01]  /*f360*/  @!P4 IMAD.X R4, RZ, RZ, R4, P5 ;  /* 0x000000ffff04c224 */ /* 0x002fe200028e0604 */
[----:B------:R-:W-:-:S04]  /*f370*/  @!P3 LEA R7, P5, R10, R6, 0x1 ;  /* 0x000000060a07b211 */ /* 0x000fc800078a08ff */
        /* <DEDUP_REMOVED lines=9> */
[----:B------:R-:W0:Y:S04]  /*f410*/  SHFL.IDX PT, R7, R3, 0x2, 0x181f ;  /* 0x00581f0003077f89 */ /* 0x000e2800000e0000 */
[----:B------:R-:W-:Y:S04]  /*f420*/  @!P3 LDGSTS.E.BYPASS.LTC128B.128 [R9+0x10c00], desc[UR56][R4.64], !P2 ;  /* 0x10c000000409bfae */ /* 0x000fe8000d101d78 */
[----:B------:R-:W-:Y:S04]  /*f430*/  @!P3 LDGSTS.E.BYPASS.LTC128B.128 [R9+0x14c00], desc[UR56][R4.64+0x80], !P1 ;  /* 0x14c000800409bfae */ /* 0x000fe8000c901d78 */
[----:B------:R1:W-:Y:S04]  /*f440*/  @!P3 LDGSTS.E.BYPASS.LTC128B.128 [R9+0x18c00], desc[UR56][R4.64+0x100], !P0 ;  /* 0x18c001000409bfae */ /* 0x0003e8000c101d78 */
[----:B------:R-:W2:Y:S01]  /*f450*/  SHFL.IDX PT, R6, R0, 0x2, 0x181f ;  /* 0x00581f0000067f89 */ /* 0x000ea200000e0000 */
[----:B-1----:R-:W-:-:S05]  /*f460*/  VIADD R4, R17, 0x20 ;  /* 0x0000002011047836 */ /* 0x002fca0000000000 */
[----:B------:R-:W-:-:S13]  /*f470*/  ISETP.GE.AND P3, PT, R4, R2, PT ;  /* 0x000000020400720c */ /* 0x000fda0003f66270 */
[----:B0-----:R-:W-:-:S05]  /*f480*/  @!P3 LEA R7, P4, R10, R7, 0x1 ;  /* 0x000000070a07b211 */ /* 0x001fca00078808ff */
[----:B--2---:R-:W-:-:S04]  /*f490*/  @!P3 IMAD.X R4, RZ, RZ, R6, P4 ;  /* 0x000000ffff04b224 */ /* 0x004fc800020e0606 */
[----:B------:R-:W-:Y:S02]  /*f4a0*/  @!P3 IMAD.MOV.U32 R5, RZ, RZ, R4 ;  /* 0x000000ffff05b224 */ /* 0x000fe400078e0004 */
[----:B------:R-:W-:-:S05]  /*f4b0*/  @!P3 IMAD.MOV.U32 R4, RZ, RZ, R7 ;  /* 0x000000ffff04b224 */ /* 0x000fca00078e0007 */
        /* <DEDUP_REMOVED lines=15> */
[----:B0-----:R-:W-:-:S02]  /*f5b0*/  IADD3 R4, R17, 0x40, RZ ;  /* 0x0000004011047810 */ /* 0x001fc40007ffe0ff */
[----:B------:R-:W0:Y:S02]  /*f5c0*/  SHFL.IDX PT, R5, R3, 0x4, 0x181f ;  /* 0x00981f0003057f89 */ /* 0x000e2400000e0000 */
        /* <DEDUP_REMOVED lines=36> */
.L_x_2645:
        /* <DEDUP_REMOVED lines=12> */
.L_x_2528:
[----:B------:R-:W-:Y:S05]  /*f8d0*/  BSYNC B0 ;  /* 0x0000000000007941 */ /* 0x000fea0003800000 */
.L_x_2527:
[----:B012---:R-:W2:Y:S01]  /*f8e0*/  LDL R9, [R1+0x4] ;  /* 0x0000040001097983 */ /* 0x007ea20000100800 */
[----:B------:R-:W-:Y:S01]  /*f8f0*/  PLOP3.LUT P0, PT, PT, PT, PT, 0x80, 0x0 ;  /* 0x000000000000781c */ /* 0x000fe20003f0f070 */
[----:B------:R-:W-:Y:S01]  /*f900*/  NOP ;  /* 0x0000000000007918 */ /* 0x000fe20000000000 */
[----:B--2---:R-:W-:-:S11]  /*f910*/  VIADD R6, R9, 0x34800 ;  /* 0x0003480009067836 */ /* 0x004fd60000000000 */
.L_x_2529:
        /* <DEDUP_REMOVED lines=19> */
.L_x_2646:
[----:B------:R-:W-:Y:S05]  /*fa50*/  BSYNC B0 ;  /* 0x0000000000007941 */ /* 0x000fea0003800000 */
.L_x_2530:
[----:B0-----:R-:W2:Y:S01]  /*fa60*/  LDL R2, [R1+0x2c] ;  /* 0x00002c0001027983 */ /* 0x001ea20000100800 */
[----:B------:R-:W-:Y:S01]  /*fa70*/  BSSY B0, `(.L_x_2532) ;  /* 0x000021f000007945 */ /* 0x000fe20003800000 */
[----:B--2---:R-:W-:-:S13]  /*fa80*/  ISETP.GE.AND P0, PT, R2, 0x2, PT ;  /* 0x000000020200780c */ /* 0x004fda0003f06270 */
[----:B------:R-:W-:Y:S05]  /*fa90*/  @!P0 BRA `(.L_x_2533) ;  /* 0x0000002000708947 */ /* 0x000fea0003800000 */
[C---:B------:R-:W-:Y:S01]  /*faa0*/  LOP3.LUT R0, R2.reuse, 0x1, RZ, 0xc0, !PT ;  /* 0x0000000102007812 */ /* 0x040fe200078ec0ff */
[----:B------:R-:W-:Y:S01]  /*fab0*/  VIADD R4, R2, 0xfffffffe ;  /* 0xfffffffe02047836 */ /* 0x000fe20000000000 */
[----:B------:R-:W-:Y:S02]  /*fac0*/  BSSY B2, `(.L_x_2534) ;  /* 0x00000b9000027945 */ /* 0x000fe40003800000 */
[----:B------:R-:W-:Y:S01]  /*fad0*/  ISETP.NE.U32.AND P0, PT, R0, 0x1, PT ;  /* 0x000000010000780c */ /* 0x000fe20003f05070 */
[----:B------:R-:W-:-:S12]  /*fae0*/  IMAD.MOV.U32 R0, RZ, RZ, R4 ;  /* 0x000000ffff007224 */ /* 0x000fd800078e0004 */
[----:B------:R-:W-:Y:S05]  /*faf0*/  @!P0 BRA `(.L_x_2535) ;  /* 0x0000000800d48947 */ /* 0x000fea0003800000 */
[----:B------:R-:W2:Y:S04]  /*fb00*/  LDL R5, [R1+0x20] ;  /* 0x0000200001057983 */ /* 0x000ea80000100800 */
[----:B------:R-:W3:Y:S04]  /*fb10*/  LDL R3, [R1+0x8] ;  /* 0x0000080001037983 */ /* 0x000ee80000100800 */
[----:B------:R-:W4:Y:S01]  /*fb20*/  LDL R2, [R1+0x14] ;  /* 0x0000140001027983 */ /* 0x000f220000100800 */
        /* <DEDUP_REMOVED lines=11> */
[----:B------:R-:W-:Y:S01]  /*fbe0*/  ISETP.NE.AND.EX P0, PT, RZ, UR5, PT, P0 ;  /* 0x00000005ff007c0c */ /* 0x000fe2000bf05300 */
[----:B------:R-:W-:-:S12]  /*fbf0*/  IMAD.MOV.U32 R8, RZ, RZ, R4 ;  /* 0x000000ffff087224 */ /* 0x000fd800078e0004 */
[----:B0-----:R-:W-:Y:S05]  /*fc00*/  @!P0 BRA `(.L_x_2538) ;  /* 0x0000000000508947 */ /* 0x001fea0003800000 */
[----:B------:R-:W2:Y:S01]  /*fc10*/  LDL R10, [R1+0x1c] ;  /* 0x00001c00010a7983 */ /* 0x000ea20000100800 */
[----:B------:R-:W0:Y:S03]  /*fc20*/  LDC R5, c[0x0][0x43c] ;  /* 0x00010f00ff057b82 */ /* 0x000e260000000800 */
[----:B------:R-:W3:Y:S01]  /*fc30*/  LDL R7, [R1+0x10] ;  /* 0x0000100001077983 */ /* 0x000ee20000100800 */
[----:B------:R-:W-:Y:S01]  /*fc40*/  IMAD.MOV.U32 R0, RZ, RZ, R4 ;  /* 0x000000ffff007224 */ /* 0x000fe200078e0004 */
[----:B------:R-:W-:Y:S01]  /*fc50*/  ULDC.64 UR6, c[0x0][0x428] ;  /* 0x00010a0000067ab9 */ /* 0x000fe20000000a00 */
[----:B0-----:R-:W-:-:S13]  /*fc60*/  ISETP.NE.AND P0, PT, R5, 0x1, PT ;  /* 0x000000010500780c */ /* 0x001fda0003f05270 */
[----:B-----5:R-:W0:Y:S02]  /*fc70*/  @P0 LDC.64 R2, c[0x0][0x440] ;  /* 0x00011000ff020b82 */ /* 0x020e240000000a00 */
[----:B0-----:R-:W-:-:S05]  /*fc80*/  @P0 IMAD.HI.U32 R2, R4, R2, RZ ;  /* 0x0000000204020227 */ /* 0x001fca00078e00ff */
[----:B------:R-:W-:-:S04]  /*fc90*/  @P0 SHF.R.U32.HI R0, RZ, R3, R2 ;  /* 0x00000003ff000219 */ /* 0x000fc80000011602 */
[----:B------:R-:W-:Y:S02]  /*fca0*/  IADD3 R8, -R0, RZ, RZ ;  /* 0x000000ff00087210 */ /* 0x000fe40007ffe1ff */
[----:B------:R-:W-:-:S03]  /*fcb0*/  SHF.R.S32.HI R3, RZ, 0x1f, R0 ;  /* 0x0000001fff037819 */ /* 0x000fc60000011400 */
[----:B------:R-:W-:Y:S02]  /*fcc0*/  IMAD R8, R5, R8, R4 ;  /* 0x0000000805087224 */ /* 0x000fe400078e0204 */
[----:B--2---:R-:W-:-:S04]  /*fcd0*/  IMAD R2, R10, UR6, RZ ;  /* 0x000000060a027c24 */ /* 0x004fc8000f8e02ff */
[----:B---3--:R-:W-:Y:S02]  /*fce0*/  IMAD R5, R7, UR7, R2 ;  /* 0x0000000707057c24 */ /* 0x008fe4000f8e0202 */
[----:B------:R-:W-:-:S04]  /*fcf0*/  IMAD.MOV.U32 R2, RZ, RZ, R0 ;  /* 0x000000ffff027224 */ /* 0x000fc800078e0000 */
[----:B------:R-:W-:-:S04]  /*fd00*/  IMAD.WIDE.U32 R2, R7, UR6, R2 ;  /* 0x0000000607027c25 */ /* 0x000fc8000f8e0002 */
[----:B------:R-:W-:Y:S01]  /*fd10*/  IMAD.IADD R0, R5, 0x1, R3 ;  /* 0x0000000105007824 */ /* 0x000fe200078e0203 */
[----:B------:R-:W-:-:S04]  /*fd20*/  LEA R10, P0, R2, UR4, 0x2 ;  /* 0x00000004020a7c11 */ /* 0x000fc8000f8010ff */
[----:B------:R-:W-:-:S05]  /*fd30*/  LEA.HI.X R11, R2, UR5, R0, 0x2, P0 ;  /* 0x00000005020b7c11 */ /* 0x000fca00080f1400 */
[----:B------:R0:W5:Y:S04]  /*fd40*/  LDG.E R3, desc[UR56][R10.64] ;  /* 0x000000380a037981 */ /* 0x000168000c1e1900 */
.L_x_2538:
[----:B------:R-:W2:Y:S01]  /*fd50*/  LDL R0, [R1+0x4] ;  /* 0x0000040001007983 */ /* 0x000ea20000100800 */
[----:B------:R-:W-:Y:S01]  /*fd60*/  BSSY B3, `(.L_x_2539) ;  /* 0x0000005000037945 */ /* 0x000fe20003800000 */
[----:B--2---:R-:W-:Y:S01]  /*fd70*/  IMAD R2, R9, 0x8, R0 ;  /* 0x0000000809027824 */ /* 0x004fe200078e0200 */
[----:B------:R-:W-:-:S04]  /*fd80*/  SHF.L.U32 R0, R12, 0x1f, RZ ;  /* 0x0000001f0c007819 */ /* 0x000fc800000006ff */
[----:B------:R-:W1:Y:S02]  /*fd90*/  SYNCS.PHASECHK.TRANS64.TRYWAIT P0, [R2+URZ+0x34840], R0 ;  /* 0x03484000020075a7 */ /* 0x000e64000800017f */
[----:B-1----:R-:W-:Y:S05]  /*fda0*/  @!P0 BRA `(.L_x_2540) ;  /* 0x0000004400488947 */ /* 0x002fea0003800000 */
.L_x_2647:
[----:B------:R-:W-:Y:S05]  /*fdb0*/  BSYNC B3 ;  /* 0x0000000000037941 */ /* 0x000fea0003800000 */
.L_x_2539:
        /* <DEDUP_REMOVED lines=12> */
.L_x_2542:
[----:B------:R-:W-:Y:S05]  /*fe80*/  BSYNC B3 ;  /* 0x0000000000037941 */ /* 0x000fea0003800000 */
.L_x_2541:
        /* <DEDUP_REMOVED lines=13> */
.L_x_2543:
        /* <DEDUP_REMOVED lines=10> */
[----:B------:R-:W-:Y:S01]  /*10000*/  IMAD.MOV.U32 R14, RZ, RZ, 0x40 ;  /* 0x00000040ff0e7424 */ /* 0x000fe200078e00ff */
[----:B------:R-:W-:Y:S01]  /*10010*/  PLOP3.LUT P0, PT, PT, PT, PT, 0x80, 0x0 ;  /* 0x000000000000781c */ /* 0x000fe20003f0f070 */
[----:B------:R-:W-:Y:S01]  /*10020*/  VIADD R5, R7, 0x20400 ;  /* 0x0002040007057836 */ /* 0x000fe20000000000 */
[----:B------:R-:W-:Y:S01]  /*10030*/  UMOV UR6, 0x0 ;  /* 0x0000000000067882 */ /* 0x000fe20000000000 */
[----:B------:R-:W-:Y:S01]  /*10040*/  UMOV UR7, 0x14f00000 ;  /* 0x14f0000000077882 */ /* 0x000fe20000000000 */
[----:B------:R-:W-:-:S15]  /*10050*/  R2UR UR10, R14 ;  /* 0x000000000e0a72ca */ /* 0x000fde00000e0000 */
.L_x_2544:
        /* <DEDUP_REMOVED lines=15> */
.L_x_2545:
        /* <DEDUP_REMOVED lines=10> */
[----:B0-----:R-:W2:Y:S04]  /*101f0*/  LDL.LU R10, [R1+0x14] ;  /* 0x00001400010a7983 */ /* 0x001ea80000300800 */
[----:B------:R-:W3:Y:S01]  /*10200*/  LDL R5, [R1+0x8] ;  /* 0x0000080001057983 */ /* 0x000ee20000100800 */
[----:B------:R-:W-:Y:S01]  /*10210*/  BSSY B3, `(.L_x_2546) ;  /* 0x0000005000037945 */ /* 0x000fe20003800000 */
[----:B--2---:R-:W-:Y:S01]  /*10220*/  SHF.L.U32 R0, R10, 0x1f, RZ ;  /* 0x0000001f0a007819 */ /* 0x004fe200000006ff */
[----:B---3--:R-:W-:-:S04]  /*10230*/  IMAD R2, R5, 0x8, R6 ;  /* 0x0000000805027824 */ /* 0x008fc800078e0206 */
[----:B------:R-:W0:Y:S02]  /*10240*/  SYNCS.PHASECHK.TRANS64.TRYWAIT P0, [R2+URZ+0x60], R0 ;  /* 0x00006000020075a7 */ /* 0x000e24000800017f */
[----:B0-----:R-:W-:Y:S05]  /*10250*/  @!P0 BRA `(.L_x_2547) ;  /* 0x0000004000308947 */ /* 0x001fea0003800000 */
.L_x_2648:
[----:B------:R-:W-:Y:S05]  /*10260*/  BSYNC B3 ;  /* 0x0000000000037941 */ /* 0x000fea0003800000 */
.L_x_2546:
[----:B------:R1:W5:Y:S04]  /*10270*/  LDL R17, [R1+0x4] ;  /* 0x0000040001117983 */ /* 0x0003680000100800 */
[----:B------:R1:W5:Y:S01]  /*10280*/  LDL R15, [R1+0x8] ;  /* 0x00000800010f7983 */ /* 0x0003620000100800 */
[----:B------:R-:W-:Y:S01]  /*10290*/  BSSY B3, `(.L_x_2548) ;  /* 0x000000c000037945 */ /* 0x000fe20003800000 */
[----:B------:R-:W-:Y:S02]  /*102a0*/  IMAD.MOV.U32 R10, RZ, RZ, 0x0 ;  /* 0x00000000ff0a7424 */ /* 0x000fe400078e00ff */
[----:B------:R-:W-:Y:S01]  /*102b0*/  IMAD.MOV.U32 R11, RZ, RZ, 0x14f00000 ;  /* 0x14f00000ff0b7424 */ /* 0x000fe200078e00ff */
[----:B------:R-:W-:Y:S06]  /*102c0*/  @P1 BRA `(.L_x_2549) ;  /* 0x0000000000201947 */ /* 0x000fec0003800000 */
[----:B------:R-:W2:Y:S01]  /*102d0*/  S2R R5, SR_TID.X ;  /* 0x0000000000057919 */ /* 0x000ea20000002100 */
[----:B0----5:R-:W-:Y:S01]  /*102e0*/  IMAD R0, R15, 0x8, R17 ;  /* 0x000000080f007824 */ /* 0x021fe200078e0211 */
[----:B------:R-:W-:-:S04]  /*102f0*/  MOV R2, 0x8000 ;  /* 0x0000800000027802 */ /* 0x000fc80000000f00 */
[----:B------:R3:W-:Y:S01]  /*10300*/  SYNCS.ARRIVE.TRANS64 RZ, [R0+URZ+0x34850], R2 ;  /* 0x0348500200ff79a7 */ /* 0x0007e2000800003f */
[----:B--2---:R-:W-:-:S04]  /*10310*/  LOP3.LUT R5, R5, 0x1f, RZ, 0xc0, !PT ;  /* 0x0000001f05057812 */ /* 0x004fc800078ec0ff */
[----:B------:R-:W-:-:S13]  /*10320*/  ISETP.NE.AND P0, PT, R5, RZ, PT ;  /* 0x000000ff0500720c */ /* 0x000fda0003f05270 */
[----:B---3--:R-:W-:Y:S05]  /*10330*/  @!P0 BRA `(.L_x_2549) ;  /* 0x0000000000048947 */ /* 0x008fea0003800000 */
[----:B------:R-:W-:Y:S01]  /*10340*/  BPT.TRAP 0x1 ;  /* 0x000000040000795c */ /* 0x000fe20000300000 */
.L_x_2549:
[----:B------:R-:W-:Y:S05]  /*10350*/  BSYNC B3 ;  /* 0x0000000000037941 */ /* 0x000fea0003800000 */
.L_x_2548:
[----:B------:R-:W2:Y:S04]  /*10360*/  LDL R7, [R1+0x18] ;  /* 0x0000180001077983 */ /* 0x000ea80000100800 */
[----:B0-----:R-:W2:Y:S01]  /*10370*/  LDL.LU R2, [R1+0xc] ;  /* 0x00000c0001027983 */ /* 0x001ea20000300800 */
[----:B------:R-:W-:Y:S01]  /*10380*/  R2UR UR10, R13 ;  /* 0x000000000d0a72ca */ /* 0x000fe200000e0000 */
[C-C-:B-----5:R-:W-:Y:S01]  /*10390*/  IMAD R5, R15.reuse, 0x8, R17.reuse ;  /* 0x000000080f057824 */ /* 0x160fe200078e0211 */
        /* <DEDUP_REMOVED lines=9> */
.L_x_2550:
        /* <DEDUP_REMOVED lines=16> */
.L_x_2551:
        /* <DEDUP_REMOVED lines=13> */
.L_x_2537:
[----:B------:R-:W-:Y:S05]  /*10600*/  BSYNC B1 ;  /* 0x0000000000017941 */ /* 0x000fea0003800000 */
.L_x_2536:
[----:B------:R-:W2:Y:S04]  /*10610*/  LDL.LU R0, [R1+0x2c] ;  /* 0x00002c0001007983 */ /* 0x000ea80000300800 */
[----:B------:R3:W-:Y:S04]  /*10620*/  STL [R1+0x8], R9 ;  /* 0x0000080901007387 */ /* 0x0007e80000100800 */
[----:B------:R3:W-:Y:S02]  /*10630*/  STL [R1+0x14], R12 ;  /* 0x0000140c01007387 */ /* 0x0007e40000100800 */
[----:B--23--:R-:W-:-:S07]  /*10640*/  VIADD R0, R0, 0xfffffffd ;  /* 0xfffffffd00007836 */ /* 0x00cfce0000000000 */
.L_x_2535:
[----:B------:R-:W-:Y:S05]  /*10650*/  BSYNC B2 ;  /* 0x0000000000027941 */ /* 0x000fea0003800000 */
.L_x_2534:
[----:B------:R-:W-:-:S13]  /*10660*/  ISETP.NE.AND P0, PT, R4, RZ, PT ;  /* 0x000000ff0400720c */ /* 0x000fda0003f05270 */
[----:B------:R-:W-:Y:S05]  /*10670*/  @!P0 BRA `(.L_x_2533) ;  /* 0x0000001400788947 */ /* 0x000fea0003800000 */
[----:B0-----:R0:W5:Y:S02]  /*10680*/  LDL R8, [R1] ;  /* 0x0000000001087983 */ /* 0x0011640000100800 */
.L_x_2584:
        /* <DEDUP_REMOVED lines=18> */
[----:B-----5:R-:W3:Y:S01]  /*107b0*/  LDC R8, c[0x0][0x43c] ;  /* 0x00010f00ff087b82 */ /* 0x020ee20000000800 */
        /* <DEDUP_REMOVED lines=17> */
.L_x_2554:
[----:B------:R-:W3:Y:S01]  /*108d0*/  LDL R2, [R1+0x4] ;  /* 0x0000040001027983 */ /* 0x000ee20000100800 */
[----:B------:R-:W-:Y:S01]  /*108e0*/  BSSY B2, `(.L_x_2555) ;  /* 0x0000005000027945 */ /* 0x000fe20003800000 */
[----:B---3--:R-:W-:Y:S01]  /*108f0*/  IMAD R3, R4, 0x8, R2 ;  /* 0x0000000804037824 */ /* 0x008fe200078e0202 */
[----:B------:R-:W-:-:S04]  /*10900*/  SHF.L.U32 R2, R5, 0x1f, RZ ;  /* 0x0000001f05027819 */ /* 0x000fc800000006ff */
[----:B------:R-:W3:Y:S02]  /*10910*/  SYNCS.PHASECHK.TRANS64.TRYWAIT P0, [R3+URZ+0x34840], R2 ;  /* 0x03484002030075a7 */ /* 0x000ee4000800017f */
[----:B---3--:R-:W-:Y:S05]  /*10920*/  @!P0 BRA `(.L_x_2556) ;  /* 0x0000003800908947 */ /* 0x008fea0003800000 */
.L_x_2649:
[----:B------:R-:W-:Y:S05]  /*10930*/  BSYNC B2 ;  /* 0x0000000000027941 */ /* 0x000fea0003800000 */
.L_x_2555:
        /* <DEDUP_REMOVED lines=12> */
.L_x_2558:
[----:B------:R-:W-:Y:S05]  /*10a00*/  BSYNC B2 ;  /* 0x0000000000027941 */ /* 0x000fea0003800000 */
.L_x_2557:
[----:B------:R-:W2:Y:S04]  /*10a10*/  LDL R9, [R1+0x4] ;  /* 0x0000040001097983 */ /* 0x000ea80000100800 */
[----:B---3--:R-:W3:Y:S01]  /*10a20*/  LDL R2, [R1+0x18] ;  /* 0x0000180001027983 */ /* 0x008ee20000100800 */
[----:B------:R-:W-:Y:S01]  /*10a30*/  IMAD.MOV.U32 R11, RZ, RZ, RZ ;  /* 0x000000ffff0b7224 */ /* 0x000fe200078e00ff */
[----:B------:R-:W-:Y:S01]  /*10a40*/  UIADD3 UR4, UP0, UR38, 0x370, URZ ;  /* 0x0000037026047890 */ /* 0x000fe2000ff1e03f */
[----:B------:R-:W-:Y:S01]  /*10a50*/  PLOP3.LUT P0, PT, PT, PT, PT, 0x80, 0x0 ;  /* 0x000000000000781c */ /* 0x000fe20003f0f070 */
[----:B------:R-:W-:Y:S01]  /*10a60*/  UMOV UR6, 0x0 ;  /* 0x0000000000067882 */ /* 0x000fe20000000000 */
[----:B------:R-:W-:Y:S01]  /*10a70*/  IADD3 R3, R3, 0x34830, RZ ;  /* 0x0003483003037810 */ /* 0x000fe20007ffe0ff */
[----:B------:R-:W-:Y:S01]  /*10a80*/  UIADD3.X UR5, URZ, UR39, URZ, UP0, !UPT ;  /* 0x000000273f057290 */ /* 0x000fe200087fe43f */
[----:B------:R-:W-:Y:S01]  /*10a90*/  R2UR UR10, R11 ;  /* 0x000000000b0a72ca */ /* 0x000fe200000e0000 */
[----:B------:R-:W-:Y:S01]  /*10aa0*/  UMOV UR7, 0x14f00000 ;  /* 0x14f0000000077882 */ /* 0x000fe20000000000 */
[----:B--2---:R-:W-:-:S02]  /*10ab0*/  IMAD R9, R4, 0xc000, R9 ;  /* 0x0000c00004097824 */ /* 0x004fc400078e0209 */
[----:B---3--:R-:W-:Y:S02]  /*10ac0*/  IMAD R2, R7, 0x80, R2 ;  /* 0x0000008007027824 */ /* 0x008fe400078e0202 */
[----:B------:R-:W-:-:S09]  /*10ad0*/  VIADD R10, R9, 0x1c400 ;  /* 0x0001c400090a7836 */ /* 0x000fd20000000000 */
.L_x_2559:
        /* <DEDUP_REMOVED lines=16> */
.L_x_2560:
        /* <DEDUP_REMOVED lines=15> */
.L_x_2561:
        /* <DEDUP_REMOVED lines=17> */
.L_x_2650:
[----:B------:R-:W-:Y:S05]  /*10de0*/  BSYNC B2 ;  /* 0x0000000000027941 */ /* 0x000fea0003800000 */
.L_x_2562:
        /* <DEDUP_REMOVED lines=11> */
.L_x_2565:
[----:B------:R-:W-:Y:S05]  /*10ea0*/  BSYNC B2 ;  /* 0x0000000000027941 */ /* 0x000fea0003800000 */
.L_x_2564:
        /* <DEDUP_REMOVED lines=14> */
.L_x_2566:
        /* <DEDUP_REMOVED lines=16> */
.L_x_2567:
        /* <DEDUP_REMOVED lines=13> */
.L_x_2553:
[----:B------:R-:W-:Y:S05]  /*11160*/  BSYNC B1 ;  /* 0x0000000000017941 */ /* 0x000fea0003800000 */
.L_x_2552:
        /* <DEDUP_REMOVED lines=12> */
[----:B--2---:R-:W-:Y:S02]  /*11230*/  IADD3 R7, R0, -0x1, RZ ;  /* 0xffffffff00077810 */ /* 0x004fe40007ffe0ff */
[----:B------:R-:W-:-:S04]  /*11240*/  ISETP.NE.U32.AND P0, PT, RZ, UR4, PT ;  /* 0x00000004ff007c0c */ /* 0x000fc8000bf05070 */
[----:B------:R-:W-:-:S13]  /*11250*/  ISETP.NE.AND.EX P0, PT, RZ, UR5, PT, P0 ;  /* 0x00000005ff007c0c */ /* 0x000fda000bf05300 */
[----:B------:R-:W-:Y:S05]  /*11260*/  @!P0 BRA `(.L_x_2570) ;  /* 0x00000000004c8947 */ /* 0x000fea0003800000 */
[----:B------:R-:W2:Y:S01]  /*11270*/  LDL R13, [R1+0x1c] ;  /* 0x00001c00010d7983 */ /* 0x000ea20000100800 */
[----:B------:R-:W4:Y:S01]  /*11280*/  LDC R9, c[0x0][0x43c] ;  /* 0x00010f00ff097b82 */ /* 0x000f220000000800 */
[----:B------:R-:W-:Y:S02]  /*11290*/  ULDC.64 UR6, c[0x0][0x428] ;  /* 0x00010a0000067ab9 */ /* 0x000fe40000000a00 */
[----:B------:R-:W3:Y:S01]  /*112a0*/  LDL R12, [R1+0x10] ;  /* 0x00001000010c7983 */ /* 0x000ee20000100800 */
        /* <DEDUP_REMOVED lines=15> */
.L_x_2570:
[----:B------:R-:W4:Y:S01]  /*113a0*/  LDL R2, [R1+0x4] ;  /* 0x0000040001027983 */ /* 0x000f220000100800 */
[----:B------:R-:W-:Y:S01]  /*113b0*/  SHF.L.U32 R3, R10, 0x1f, RZ ;  /* 0x0000001f0a037819 */ /* 0x000fe200000006ff */
[----:B------:R-:W-:Y:S01]  /*113c0*/  BSSY B2, `(.L_x_2571) ;  /* 0x0000004000027945 */ /* 0x000fe20003800000 */
[----:B----4-:R-:W-:-:S04]  /*113d0*/  IMAD R2, R11, 0x8, R2 ;  /* 0x000000080b027824 */ /* 0x010fc800078e0202 */
[----:B------:R-:W4:Y:S02]  /*113e0*/  SYNCS.PHASECHK.TRANS64.TRYWAIT P0, [R2+URZ+0x34840], R3 ;  /* 0x03484003020075a7 */ /* 0x000f24000800017f */
[----:B----4-:R-:W-:Y:S05]  /*113f0*/  @!P0 BRA `(.L_x_2572) ;  /* 0x0000003000048947 */ /* 0x010fea0003800000 */
.L_x_2651:
[----:B------:R-:W-:Y:S05]  /*11400*/  BSYNC B2 ;  /* 0x0000000000027941 */ /* 0x000fea0003800000 */
.L_x_2571:
        /* <DEDUP_REMOVED lines=12> */
.L_x_2574:
[----:B------:R-:W-:Y:S05]  /*114d0*/  BSYNC B2 ;  /* 0x0000000000027941 */ /* 0x000fea0003800000 */
.L_x_2573:
        /* <DEDUP_REMOVED lines=15> */
.L_x_2575:
        /* <DEDUP_REMOVED lines=16> */
.L_x_2576:
        /* <DEDUP_REMOVED lines=15> */
.L_x_2577:
        /* <DEDUP_REMOVED lines=15> */
.L_x_2652:
[----:B------:R-:W-:Y:S05]  /*118b0*/  BSYNC B2 ;  /* 0x0000000000027941 */ /* 0x000fea0003800000 */
.L_x_2578:
[----:B------:R-:W-:Y:S01]  /*118c0*/  BSSY B2, `(.L_x_2580) ;  /* 0x000000b000027945 */ /* 0x000fe20003800000 */
[----:B------:R-:W-:Y:S01]  /*118d0*/  IMAD.MOV.U32 R10, RZ, RZ, 0x0 ;  /* 0x00000000ff0a7424 */ /* 0x000fe200078e00ff */
[----:B------:R-:W-:Y:S02]  /*118e0*/  MOV R11, 0x14f00000 ;  /* 0x14f00000000b7802 */ /* 0x000fe40000000f00 */
[----:B------:R-:W-:Y:S05]  /*118f0*/  @P1 BRA `(.L_x_2581) ;  /* 0x00000000001c1947 */ /* 0x000fea0003800000 */
[----:B------:R-:W3:Y:S02]  /*11900*/  S2R R3, SR_TID.X ;  /* 0x0000000000037919 */ /* 0x000ee40000002100 */
[----:B---3--:R-:W-:Y:S01]  /*11910*/  LOP3.LUT R9, R3, 0x1f, RZ, 0xc0, !PT ;  /* 0x0000001f03097812 */ /* 0x008fe200078ec0ff */
[----:B------:R-:W-:-:S03]  /*11920*/  IMAD.MOV.U32 R3, RZ, RZ, 0x8000 ;  /* 0x00008000ff037424 */ /* 0x000fc600078e00ff */
[----:B------:R-:W-:Y:S01]  /*11930*/  ISETP.NE.AND P0, PT, R9, RZ, PT ;  /* 0x000000ff0900720c */ /* 0x000fe20003f05270 */
[----:B------:R3:W-:-:S12]  /*11940*/  SYNCS.ARRIVE.TRANS64 RZ, [R2+URZ+0x50], R3 ;  /* 0x0000500302ff79a7 */ /* 0x0007d8000800003f */
[----:B---3--:R-:W-:Y:S05]  /*11950*/  @!P0 BRA `(.L_x_2581) ;  /* 0x0000000000048947 */ /* 0x008fea0003800000 */
[----:B------:R-:W-:Y:S01]  /*11960*/  BPT.TRAP 0x1 ;  /* 0x000000040000795c */ /* 0x000fe20000300000 */
.L_x_2581:
[----:B------:R-:W-:Y:S05]  /*11970*/  BSYNC B2 ;  /* 0x0000000000027941 */ /* 0x000fea0003800000 */
.L_x_2580:
        /* <DEDUP_REMOVED lines=13> */
.L_x_2582:
        /* <DEDUP_REMOVED lines=16> */
.L_x_2583:
        /* <DEDUP_REMOVED lines=13> */
.L_x_2569:
[----:B------:R-:W-:Y:S05]  /*11c20*/  BSYNC B1 ;  /* 0x0000000000017941 */ /* 0x000fea0003800000 */
.L_x_2568:
[C---:B------:R-:W-:Y:S01]  /*11c30*/  ISETP.GT.AND P0, PT, R0.reuse, 0x1, PT ;  /* 0x000000010000780c */ /* 0x040fe20003f04270 */
[----:B------:R-:W-:-:S12]  /*11c40*/  VIADD R0, R0, 0xfffffffe ;  /* 0xfffffffe00007836 */ /* 0x000fd80000000000 */
[----:B------:R-:W-:Y:S05]  /*11c50*/  @P0 BRA `(.L_x_2584) ;  /* 0xffffffe8008c0947 */ /* 0x000fea000383ffff */
.L_x_2533:
[----:B------:R-:W-:Y:S05]  /*11c60*/  BSYNC B0 ;  /* 0x0000000000007941 */ /* 0x000fea0003800000 */
.L_x_2532:
        /* <DEDUP_REMOVED lines=8> */
[----:B------:R-:W0:Y:S02]  /*11cf0*/  FLO.U32 R0, UR4 ;  /* 0x0000000400007d00 */ /* 0x000e2400080e0000 */
        /* <DEDUP_REMOVED lines=8> */
.L_x_2586:
[----:B------:R-:W-:Y:S05]  /*11d80*/  BSYNC B0 ;  /* 0x0000000000007941 */ /* 0x000fea0003800000 */
.L_x_2585:
        /* <DEDUP_REMOVED lines=13> */
.L_x_2653:
[----:B------:R-:W-:Y:S05]  /*11e60*/  BSYNC B1 ;  /* 0x0000000000017941 */ /* 0x000fea0003800000 */
.L_x_2589:
        /* <DEDUP_REMOVED lines=9> */
.L_x_2592:
[----:B------:R-:W-:Y:S05]  /*11f00*/  BSYNC B1 ;  /* 0x0000000000017941 */ /* 0x000fea0003800000 */
.L_x_2591:
[----:B------:R-:W2:Y:S04]  /*11f10*/  LDL.LU R5, [R1+0x18] ;  /* 0x0000180001057983 */ /* 0x000ea80000300800 */
[----:B------:R-:W2:Y:S04]  /*11f20*/  LDL.LU R3, [R1+0xc] ;  /* 0x00000c0001037983 */ /* 0x000ea80000300800 */
[----:B------:R-:W3:Y:S04]  /*11f30*/  LDL R4, [R1+0x4] ;  /* 0x0000040001047983 */ /* 0x000ee80000100800 */
[----:B0-----:R-:W3:Y:S01]  /*11f40*/  LDL R2, [R1+0x8] ;  /* 0x0000080001027983 */ /* 0x001ee20000100800 */
[----:B------:R-:W-:Y:S01]  /*11f50*/  UIADD3 UR4, UP0, UR38, 0x470, URZ ;  /* 0x0000047026047890 */ /* 0x000fe2000ff1e03f */
[----:B------:R-:W-:Y:S01]  /*11f60*/  PLOP3.LUT P0, PT, PT, PT, PT, 0x80, 0x0 ;  /* 0x000000000000781c */ /* 0x000fe20003f0f070 */
[----:B------:R-:W-:Y:S01]  /*11f70*/  VIADD R0, R0, 0x34850 ;  /* 0x0003485000007836 */ /* 0x000fe20000000000 */
[----:B------:R-:W-:Y:S01]  /*11f80*/  UMOV UR6, 0x0 ;  /* 0x0000000000067882 */ /* 0x000fe20000000000 */
[----:B------:R-:W-:Y:S01]  /*11f90*/  UIADD3.X UR5, URZ, UR39, URZ, UP0, !UPT ;  /* 0x000000273f057290 */ /* 0x000fe200087fe43f */
[----:B------:R-:W-:Y:S01]  /*11fa0*/  UMOV UR7, 0x14f00000 ;  /* 0x14f0000000077882 */ /* 0x000fe20000000000 */
[----:B------:R-:W-:Y:S01]  /*11fb0*/  UMOV UR10, URZ ;  /* 0x0000003f000a7c82 */ /* 0x000fe20008000000 */
[----:B--2---:R-:W-:-:S02]  /*11fc0*/  IMAD R3, R3, 0x80, R5 ;  /* 0x0000008003037824 */ /* 0x004fc400078e0205 */
[----:B---3--:R-:W-:-:S04]  /*11fd0*/  IMAD R2, R2, 0x8000, R4 ;  /* 0x0000800002027824 */ /* 0x008fc800078e0204 */
[----:B------:R-:W-:-:S07]  /*11fe0*/  VIADD R4, R2, 0x400 ;  /* 0x0000040002047836 */ /* 0x000fce0000000000 */
.L_x_2593:
        /* <DEDUP_REMOVED lines=16> */
.L_x_2594:
        /* <DEDUP_REMOVED lines=11> */
.L_x_2588:
[----:B------:R-:W-:Y:S05]  /*121a0*/  BSYNC B0 ;  /* 0x0000000000007941 */ /* 0x000fea0003800000 */
.L_x_2587:
        /* <DEDUP_REMOVED lines=9> */
.L_x_2512:
[----:B------:R-:W-:Y:S05]  /*12240*/  BSYNC B7 ;  /* 0x0000000000077941 */ /* 0x000fea0003800000 */
.L_x_2510:
[----:B0-----:R-:W3:Y:S02]  /*12250*/  LDL R0, [R1+0x50] ;  /* 0x0000500001007983 */ /* 0x001ee40000100800 */
[----:B---3--:R-:W-:-:S13]  /*12260*/  ISETP.NE.AND P0, PT, R0, RZ, PT ;  /* 0x000000ff0000720c */ /* 0x008fda0003f05270 */
[----:B------:R-:W-:Y:S05]  /*12270*/  @!P0 BRA `(.L_x_2595) ;  /* 0x0000000000288947 */ /* 0x000fea0003800000 */
[----:B------:R-:W-:Y:S05]  /*12280*/  WARPSYNC.ALL ;  /* 0x0000000000007948 */ /* 0x000fea0003800000 */
[----:B------:R-:W0:Y:S08]  /*12290*/  S2UR UR5, SR_CgaCtaId ;  /* 0x00000000000579c3 */ /* 0x000e300000008800 */
[----:B------:R-:W-:Y:S06]  /*122a0*/  BAR.SYNC.DEFER_BLOCKING 0x5, 0x180 ;  /* 0x0146000000007b1d */ /* 0x000fec0000010000 */
[----:B------:R-:W-:-:S02]  /*122b0*/  UMOV UR4, 0x400 ;  /* 0x0000040000047882 */ /* 0x000fc40000000000 */
[----:B0-----:R-:W-:-:S06]  /*122c0*/  ULEA UR4, UR5, UR4, 0x18 ;  /* 0x0000000405047291 */ /* 0x001fcc000f8ec03f */
[----:B------:R-:W-:-:S05]  /*122d0*/  MOV R0, UR4 ;  /* 0x0000000400007c02 */ /* 0x000fca0008000f00 */
[----:B------:R0:W3:Y:S04]  /*122e0*/  LDS.128 R16, [R0+0x348d0] ;  /* 0x0348d00000107984 */ /* 0x0000e80000000c00 */
[----:B------:R0:W-:Y:S01]  /*122f0*/  STL [R1+0x4], R0 ;  /* 0x0000040001007387 */ /* 0x0001e20000100800 */
[----:B------:R-:W-:Y:S06]  /*12300*/  BAR.ARV 0x4, 0x180 ;  /* 0x0106000000007b1d */ /* 0x000fec0000002000 */
[----:B------:R-:W-:Y:S05]  /*12310*/  BRA `(.L_x_2596) ;  /* 0x0000000800d87947 */ /* 0x000fea0003800000 */
.L_x_2595:
        /* <DEDUP_REMOVED lines=10> */
[----:B------:R0:W3:Y:S01]  /*123c0*/  @!P1 LDG.E R3, desc[UR56][R2.64] ;  /* 0x0000003802039981 */ /* 0x0000e2000c1e1900 */
[C---:B------:R-:W-:Y:S02]  /*123d0*/  ISETP.GE.U32.AND P2, PT, R6.reuse, 0x2, PT ;  /* 0x000000020600780c */ /* 0x040fe40003f46070 */
[C---:B------:R-:W-:Y:S01]  /*123e0*/  ISETP.GE.U32.AND P3, PT, R6.reuse, 0x4, PT ;  /* 0x000000040600780c */ /* 0x040fe20003f66070 */
[----:B------:R-:W-:Y:S01]  /*123f0*/  SHFL.IDX PT, R0, R16, RZ, 0x1f ;  /* 0x00001fff10007589 */ /* 0x000fe200000e0000 */
[C---:B------:R-:W-:Y:S02]  /*12400*/  ISETP.GE.U32.AND P4, PT, R6.reuse, 0x8, PT ;  /* 0x000000080600780c */ /* 0x040fe40003f86070 */
[C---:B------:R-:W-:Y:S01]  /*12410*/  ISETP.GE.U32.AND P5, PT, R6.reuse, 0x10, PT ;  /* 0x000000100600780c */ /* 0x040fe20003fa6070 */
[----:B0-----:R-:W-:Y:S02]  /*12420*/  IMAD.MOV.U32 R2, RZ, RZ, RZ ;  /* 0x000000ffff027224 */ /* 0x001fe400078e00ff */
[----:B---3--:R-:W-:Y:S01]  /*12430*/  @!P1 IMAD.MOV.U32 R2, RZ, RZ, R3 ;  /* 0x000000ffff029224 */ /* 0x008fe200078e0003 */
[----:B------:R-:W-:-:S04]  /*12440*/  ISETP.NE.AND P1, PT, R6, RZ, PT ;  /* 0x000000ff0600720c */ /* 0x000fc80003f25270 */
[----:B------:R-:W0:Y:S02]  /*12450*/  SHFL.UP PT, R14, R2, 0x1, RZ ;  /* 0x04200000020e7989 */ /* 0x000e2400000e00ff */
[----:B0-----:R-:W-:-:S05]  /*12460*/  SEL R5, R14, RZ, P1 ;  /* 0x000000ff0e057207 */ /* 0x001fca0000800000 */
[----:B------:R-:W-:Y:S02]  /*12470*/  IMAD.IADD R3, R2, 0x1, R5 ;  /* 0x0000000102037824 */ /* 0x000fe400078e0205 */
[----:B------:R-:W-:Y:S04]  /*12480*/  SHFL.IDX PT, R5, R16, 0x1, 0x1f ;  /* 0x00201f0010057f89 */ /* 0x000fe800000e0000 */
        /* <DEDUP_REMOVED lines=12> */
[----:B------:R0:W3:Y:S02]  /*12550*/  SHFL.IDX PT, R16, R3, 0x1f, 0x1f ;  /* 0x03e01f0003107f89 */ /* 0x0000e400000e0000 */
.L_x_2663:
[----:B------:R-:W-:Y:S02]  /*12560*/  ULDC UR4, c[0x0][0xc38] ;  /* 0x00030e0000047ab9 */ /* 0x000fe40000000800 */
[----:B------:R-:W-:-:S04]  /*12570*/  IMAD.U32 R4, RZ, RZ, UR4 ;  /* 0x00000004ff047e24 */ /* 0x000fc8000f8e00ff */
[----:B---3--:R-:W-:-:S04]  /*12580*/  IMAD R16, R16, R4, RZ ;  /* 0x0000000410107224 */ /* 0x008fc800078e02ff */
[----:B------:R-:W-:-:S05]  /*12590*/  IMAD.IADD R5, R5, 0x1, R16 ;  /* 0x0000000105057824 */ /* 0x000fca00078e0210 */
[----:B------:R-:W-:-:S13]  /*125a0*/  ISETP.GT.AND P6, PT, R5, R0, PT ;  /* 0x000000000500720c */ /* 0x000fda0003fc4270 */
[----:B------:R-:W-:Y:S05]  /*125b0*/  @P6 BRA `(.L_x_2598) ;  /* 0x00000000009c6947 */ /* 0x000fea0003800000 */
.L_x_2603:
[----:B------:R-:W3:Y:S01]  /*125c0*/  LDC R2, c[0x0][0xc3c] ;  /* 0x00030f00ff027b82 */ /* 0x000ee20000000800 */
[----:B------:R-:W-:-:S05]  /*125d0*/  VIADD R19, R19, 0x1f ;  /* 0x0000001f13137836 */ /* 0x000fca0000000000 */
[----:B---3--:R-:W-:-:S13]  /*125e0*/  ISETP.GE.AND P6, PT, R19, R2, PT ;  /* 0x000000021300720c */ /* 0x008fda0003fc6270 */
[----:B------:R-:W-:Y:S05]  /*125f0*/  @P6 BRA `(.L_x_2599) ;  /* 0x0000000400d46947 */ /* 0x000fea0003800000 */
[----:B0-----:R-:W0:Y:S01]  /*12600*/  S2R R3, SR_TID.X ;  /* 0x0000000000037919 */ /* 0x001e220000002100 */
[----:B------:R-:W-:Y:S01]  /*12610*/  BSSY B0, `(.L_x_2600) ;  /* 0x0000009000007945 */ /* 0x000fe20003800000 */
[----:B0-----:R-:W-:-:S05]  /*12620*/  LOP3.LUT R3, R3, 0x1f, RZ, 0xc0, !PT ;  /* 0x0000001f03037812 */ /* 0x001fca00078ec0ff */
[----:B------:R-:W-:-:S05]  /*12630*/  IMAD.IADD R4, R19, 0x1, R3 ;  /* 0x0000000113047824 */ /* 0x000fca00078e0203 */
[----:B------:R-:W-:Y:S01]  /*12640*/  ISETP.GE.OR P6, PT, R4, R2, !P0 ;  /* 0x000000020400720c */ /* 0x000fe200047c6670 */
[----:B------:R-:W-:-:S12]  /*12650*/  IMAD.MOV.U32 R2, RZ, RZ, RZ ;  /* 0x000000ffff027224 */ /* 0x000fd800078e00ff */
[----:B------:R-:W-:Y:S05]  /*12660*/  @P6 BRA `(.L_x_2601) ;  /* 0x00000000000c6947 */ /* 0x000fea0003800000 */
[----:B------:R-:W0:Y:S02]  /*12670*/  LDC.64 R2, c[0x0][0xc80] ;  /* 0x00032000ff027b82 */ /* 0x000e240000000a00 */
[----:B0-----:R-:W-:-:S06]  /*12680*/  IMAD.WIDE R2, R4, 0x4, R2 ;  /* 0x0000000404027825 */ /* 0x001fcc00078e0202 */
[----:B------:R0:W5:Y:S02]  /*12690*/  LDG.E R2, desc[UR56][R2.64] ;  /* 0x0000003802027981 */ /* 0x000164000c1e1900 */
.L_x_2601:
[----:B------:R-:W-:Y:S05]  /*126a0*/  BSYNC B0 ;  /* 0x0000000000007941 */ /* 0x000fea0003800000 */
.L_x_2600:
        /* <DEDUP_REMOVED lines=17> */
[----:B------:R0:W3:Y:S02]  /*127c0*/  SHFL.IDX PT, R16, R3, 0x1f, 0x1f ;  /* 0x03e01f0003107f89 */ /* 0x0000e400000e0000 */
.L_x_2671:
[----:B------:R-:W-:Y:S02]  /*127d0*/  ULDC UR4, c[0x0][0xc38] ;  /* 0x00030e0000047ab9 */ /* 0x000fe40000000800 */
[----:B------:R-:W-:-:S04]  /*127e0*/  IMAD.U32 R4, RZ, RZ, UR4 ;  /* 0x00000004ff047e24 */ /* 0x000fc8000f8e00ff */
[----:B---3--:R-:W-:-:S04]  /*127f0*/  IMAD R16, R16, R4, RZ ;  /* 0x0000000410107224 */ /* 0x008fc800078e02ff */
[----:B------:R-:W-:-:S05]  /*12800*/  IMAD.IADD R5, R16, 0x1, R5 ;  /* 0x0000000110057824 */ /* 0x000fca00078e0205 */
[----:B------:R-:W-:-:S13]  /*12810*/  ISETP.GT.AND P6, PT, R5, R0, PT ;  /* 0x000000000500720c */ /* 0x000fda0003fc4270 */
[----:B------:R-:W-:Y:S05]  /*12820*/  @!P6 BRA `(.L_x_2603) ;  /* 0xfffffffc0064e947 */ /* 0x000fea000383ffff */
.L_x_2598:
[----:B------:R-:W-:Y:S01]  /*12830*/  IMAD.IADD R16, R5, 0x1, -R16 ;  /* 0x0000000105107824 */ /* 0x000fe200078e0a10 */
[----:B------:R-:W-:-:S03]  /*12840*/  UMOV UR4, 0xffffffff ;  /* 0xffffffff00047882 */ /* 0x000fc60000000000 */
[----:B------:R-:W-:-:S05]  /*12850*/  IMAD R5, R3, R4, R16 ;  /* 0x0000000403057224 */ /* 0x000fca00078e0210 */
[----:B------:R-:W-:Y:S01]  /*12860*/  ISETP.GT.AND P6, PT, R5, R0, PT ;  /* 0x000000000500720c */ /* 0x000fe20003fc4270 */
[----:B------:R-:W-:-:S12]  /*12870*/  BRA.DIV UR4, `(.L_x_2604) ;  /* 0x00000026041c7947 */ /* 0x000fd8000b800000 */
[----:B------:R-:W-:-:S04]  /*12880*/  VOTE.ANY R5, PT, !P6 ;  /* 0x0000000000057806 */ /* 0x000fc800070e0100 */
[----:B------:R-:W3:Y:S02]  /*12890*/  POPC R6, R5 ;  /* 0x0000000500067309 */ /* 0x000ee40000000000 */
[----:B---3--:R3:W0:Y:S02]  /*128a0*/  SHFL.IDX PT, R17, R2, R6, 0x1f ;  /* 0x00001f0602117589 */ /* 0x00862400000e0000 */
.L_x_2675:
[----:B------:R-:W-:Y:S01]  /*128b0*/  ISETP.NE.AND P0, PT, R5, RZ, PT ;  /* 0x000000ff0500720c */ /* 0x000fe20003f05270 */
[----:B------:R-:W-:-:S12]  /*128c0*/  IMAD.MOV.U32 R5, RZ, RZ, RZ ;  /* 0x000000ffff057224 */ /* 0x000fd800078e00ff */
[----:B------:R-:W-:Y:S05]  /*128d0*/  @!P0 BRA `(.L_x_2605) ;  /* 0x0000000000148947 */ /* 0x000fea0003800000 */
[----:B------:R-:W-:Y:S01]  /*128e0*/  UMOV UR4, 0xffffffff ;  /* 0xffffffff00047882 */ /* 0x000fe20000000000 */
[----:B------:R-:W-:Y:S02]  /*128f0*/  VIADD R12, R6, 0xffffffff ;  /* 0xffffffff060c7836 */ /* 0x000fe40000000000 */
[----:B------:R-:W-:Y:S05]  /*12900*/  BRA.DIV UR4, `(.L_x_2606) ;  /* 0x0000002604407947 */ /* 0x000fea000b800000 */
[----:B0-----:R0:W0:Y:S02]  /*12910*/  SHFL.IDX PT, R3, R3, R12, 0x1f ;  /* 0x00001f0c03037589 */ /* 0x00102400000e0000 */
.L_x_2678:
[----:B0-----:R-:W-:-:S07]  /*12920*/  IMAD.MOV.U32 R5, RZ, RZ, R3 ;  /* 0x000000ffff057224 */ /* 0x001fce00078e0003 */
.L_x_2605:
[----:B0--3--:R-:W0:Y:S01]  /*12930*/  LDC.64 R2, c[0x0][0xc90] ;  /* 0x00032400ff027b82 */ /* 0x009e220000000a00 */
[----:B------:R-:W-:-:S04]  /*12940*/  IMAD.IADD R19, R6, 0x1, R19 ;  /* 0x0000000106137824 */ /* 0x000fc800078e0213 */
[----:B0-----:R-:W-:-:S05]  /*12950*/  IMAD.WIDE R2, R19, 0x4, R2 ;  /* 0x0000000413027825 */ /* 0x001fca00078e0202 */
[----:B--2-4-:R-:W2:Y:S01]  /*12960*/  LDG.E R7, desc[UR56][R2.64] ;  /* 0x0000003802077981 */ /* 0x014ea2000c1e1900 */
[----:B------:R-:W-:-:S04]  /*12970*/  IMAD R16, R5, R4, R16 ;  /* 0x0000000405107224 */ /* 0x000fc800078e0210 */
[----:B------:R-:W-:Y:S02]  /*12980*/  IMAD.IADD R0, R0, 0x1, -R16 ;  /* 0x0000000100007824 */ /* 0x000fe400078e0a10 */
[----:B--2---:R-:W-:-:S05]  /*12990*/  IMAD R6, R17, R7, RZ ;  /* 0x0000000711067224 */ /* 0x004fca00078e02ff */
[----:B-----5:R-:W-:-:S04]  /*129a0*/  IABS R8, R6 ;  /* 0x0000000600087213 */ /* 0x020fc80000000000 */
        /* <DEDUP_REMOVED lines=14> */
[----:B------:R-:W-:Y:S01]  /*12a90*/  @!P1 IMAD.IADD R3, R3, 0x1, -R8 ;  /* 0x0000000103039824 */ /* 0x000fe200078e0a08 */
[----:B------:R-:W-:Y:S02]  /*12aa0*/  @!P1 IADD3 R2, R2, 0x1, RZ ;  /* 0x0000000102029810 */ /* 0x000fe40007ffe0ff */
        /* <DEDUP_REMOVED lines=42> */
.L_x_2599:
[----:B------:R-:W-:Y:S01]  /*12d50*/  UMOV UR4, URZ ;  /* 0x0000003f00047c82 */ /* 0x000fe20008000000 */
[----:B------:R-:W-:Y:S01]  /*12d60*/  UMOV UR5, URZ ;  /* 0x0000003f00057c82 */ /* 0x000fe20008000000 */
[----:B------:R-:W-:Y:S01]  /*12d70*/  ULDC UR6, c[0x0][0xc3c] ;  /* 0x00030f0000067ab9 */ /* 0x000fe20000000800 */
[----:B------:R-:W-:Y:S01]  /*12d80*/  MOV R16, R0 ;  /* 0x0000000000107202 */ /* 0x000fe20000000f00 */
[----:B------:R-:W-:Y:S02]  /*12d90*/  IMAD.U32 R17, RZ, RZ, UR4 ;  /* 0x00000004ff117e24 */ /* 0x000fe4000f8e00ff */
[----:B------:R-:W-:Y:S02]  /*12da0*/  IMAD.U32 R18, RZ, RZ, UR5 ;  /* 0x00000005ff127e24 */ /* 0x000fe4000f8e00ff */
[----:B------:R-:W-:-:S07]  /*12db0*/  IMAD.U32 R19, RZ, RZ, UR6 ;  /* 0x00000006ff137e24 */ /* 0x000fce000f8e00ff */
.L_x_2607:
        /* <DEDUP_REMOVED lines=12> */
.L_x_2596:
[----:B------:R-:W-:Y:S02]  /*12e80*/  ULDC UR4, c[0x0][0xc3c] ;  /* 0x00030f0000047ab9 */ /* 0x000fe40000000800 */
[----:B---3--:R-:W-:-:S13]  /*12e90*/  ISETP.GE.AND P0, PT, R19, UR4, PT ;  /* 0x0000000413007c0c */ /* 0x008fda000bf06270 */
[----:B------:R-:W-:Y:S05]  /*12ea0*/  @!P0 BRA `(.L_x_2608) ;  /* 0xffffffa800d48947 */ /* 0x000fea000383ffff */
[----:B------:R-:W-:Y:S05]  /*12eb0*/  BSYNC B8 ;  /* 0x0000000000087941 */ /* 0x000fea0003800000 */
.L_x_2506:
[----:B0-----:R-:W3:Y:S01]  /*12ec0*/  LDL.LU R0, [R1+0x48] ;  /* 0x0000480001007983 */ /* 0x001ee20000300800 */
[----:B------:R-:W-:Y:S01]  /*12ed0*/  BSSY B0, `(.L_x_2609) ;  /* 0x000000b000007945 */ /* 0x000fe20003800000 */
[----:B------:R-:W0:Y:S01]  /*12ee0*/  S2R R5, SR_CgaCtaId ;  /* 0x0000000000057919 */ /* 0x000e220000008800 */
[----:B---3--:R-:W-:-:S05]  /*12ef0*/  VIADD R0, R0, 0x1 ;  /* 0x0000000100007836 */ /* 0x008fca0000000000 */
[----:B------:R-:W-:-:S04]  /*12f00*/  LEA.HI R2, R0, R0, RZ, 0x1 ;  /* 0x0000000000027211 */ /* 0x000fc800078f08ff */
[----:B------:R-:W-:-:S05]  /*12f10*/  LOP3.LUT R3, R2, 0xfffffffe, RZ, 0xc0, !PT ;  /* 0xfffffffe02037812 */ /* 0x000fca00078ec0ff */
[----:B------:R-:W-:Y:S01]  /*12f20*/  IMAD.IADD R3, R0, 0x1, -R3 ;  /* 0x0000000100037824 */ /* 0x000fe200078e0a03 */
[----:B------:R-:W-:-:S04]  /*12f30*/  MOV R0, 0x400 ;  /* 0x0000040000007802 */ /* 0x000fc80000000f00 */
[----:B0-----:R-:W-:Y:S02]  /*12f40*/  LEA R0, R5, R0, 0x18 ;  /* 0x0000000005007211 */ /* 0x001fe400078ec0ff */
[----:B------:R-:W-:-:S04]  /*12f50*/  SHF.L.U32 R3, R3, 0x1f, RZ ;  /* 0x0000001f03037819 */ /* 0x000fc800000006ff */
[----:B------:R-:W0:Y:S02]  /*12f60*/  SYNCS.PHASECHK.TRANS64.TRYWAIT P0, [R0+URZ+0x34820], R3 ;  /* 0x03482003000075a7 */ /* 0x000e24000800017f */
[----:B0-----:R-:W-:Y:S05]  /*12f70*/  @!P0 BRA `(.L_x_2610) ;  /* 0x0000001c00cc8947 */ /* 0x001fea0003800000 */
.L_x_2679:
[----:B------:R-:W-:Y:S05]  /*12f80*/  BSYNC B0 ;  /* 0x0000000000007941 */ /* 0x000fea0003800000 */
.L_x_2609:
[----:B------:R-:W-:-:S03]  /*12f90*/  UMOV UR4, 0xffffffff ;  /* 0xffffffff00047882 */ /* 0x000fc60000000000 */
[----:B------:R-:W-:Y:S05]  /*12fa0*/  BRA.DIV UR4, `(.L_x_2611) ;  /* 0x0000001e04d47947 */ /* 0x000fea000b800000 */
[----:B------:R-:W3:Y:S02]  /*12fb0*/  S2R R2, SR_TID.X ;  /* 0x0000000000027919 */ /* 0x000ee40000002100 */
[----:B---3--:R-:W-:-:S04]  /*12fc0*/  SHF.R.U32.HI R2, RZ, 0x5, R2 ;  /* 0x00000005ff027819 */ /* 0x008fc80000011602 */
[----:B------:R-:W-:-:S05]  /*12fd0*/  LOP3.LUT R2, R2, 0x3, RZ, 0xc0, !PT ;  /* 0x0000000302027812 */ /* 0x000fca00078ec0ff */
[----:B------:R3:W0:Y:S02]  /*12fe0*/  SHFL.IDX PT, R14, R2, RZ, 0x1f ;  /* 0x00001fff020e7589 */ /* 0x00062400000e0000 */
.L_x_2682:
[----:B0-----:R-:W-:Y:S01]  /*12ff0*/  ISETP.NE.AND P0, PT, R14, RZ, PT ;  /* 0x000000ff0e00720c */ /* 0x001fe20003f05270 */
[----:B------:R-:W-:-:S12]  /*13000*/  BSSY B0, `(.L_x_2612) ;  /* 0x0000027000007945 */ /* 0x000fd80003800000 */
[----:B------:R-:W-:Y:S05]  /*13010*/  @P0 BRA `(.L_x_2613) ;  /* 0x0000000000940947 */ /* 0x000fea0003800000 */
[----:B------:R-:W-:-:S03]  /*13020*/  UMOV UR4, 0xffffffff ;  /* 0xffffffff00047882 */ /* 0x000fc60000000000 */
[----:B------:R-:W-:Y:S05]  /*13030*/  BRA.DIV UR4, `(.L_x_2614) ;  /* 0x0000001e04e47947 */ /* 0x000fea000b800000 */
[----:B------:R-:W-:-:S13]  /*13040*/  ELECT P6, URZ, PT ;  /* 0x00000000003f782f */ /* 0x000fda00038c0000 */
.L_x_2685:
[----:B------:R-:W-:Y:S05]  /*13050*/  @!P6 BRA `(.L_x_2613) ;  /* 0x000000000084e947 */ /* 0x000fea0003800000 */
[----:B---3--:R-:W3:Y:S02]  /*13060*/  LDL.LU R2, [R1+0x54] ;  /* 0x0000540001027983 */ /* 0x008ee40000300800 */
[----:B---3--:R-:W-:-:S04]  /*13070*/  LOP3.LUT R2, R2, 0x2, RZ, 0xfc, !PT ;  /* 0x0000000202027812 */ /* 0x008fc800078efcff */
[----:B------:R-:W-:-:S13]  /*13080*/  ISETP.NE.AND P2, PT, R2, 0x3, PT ;  /* 0x000000030200780c */ /* 0x000fda0003f45270 */
[----:B------:R-:W-:Y:S05]  /*13090*/  @!P2 BRA `(.L_x_2615) ;  /* 0x000000000004a947 */ /* 0x000fea0003800000 */
[----:B------:R-:W-:Y:S01]  /*130a0*/  BPT.TRAP 0x1 ;  /* 0x000000040000795c */ /* 0x000fe20000300000 */
.L_x_2615:
[----:B------:R-:W3:Y:S04]  /*130b0*/  LDL R3, [R1+0x8] ;  /* 0x0000080001037983 */ /* 0x000ee80000100800 */
[----:B--2-4-:R-:W2:Y:S01]  /*130c0*/  LDL.LU R7, [R1+0x14] ;  /* 0x0000140001077983 */ /* 0x014ea20000300800 */
[----:B------:R-:W-:-:S04]  /*130d0*/  VIADD R2, R0, 0x34840 ;  /* 0x0003484000027836 */ /* 0x000fc80000000000 */
[C---:B---3--:R-:W-:Y:S02]  /*130e0*/  IMAD R6, R3.reuse, 0x8, R2 ;  /* 0x0000000803067824 */ /* 0x048fe400078e0202 */
        /* <DEDUP_REMOVED lines=10> */
.L_x_2686:
[----:B------:R-:W2:Y:S02]  /*13190*/  SYNCS.PHASECHK.TRANS64.TRYWAIT P0, [R7+URZ], R2 ;  /* 0x00000002070075a7 */ /* 0x000ea4000800017f */
[----:B--2---:R-:W-:Y:S05]  /*131a0*/  @!P0 BRA `(.L_x_2617) ;  /* 0x0000001c00bc8947 */ /* 0x004fea0003800000 */
.L_x_2687:
[----:B------:R-:W-:Y:S05]  /*131b0*/  @!P2 BRA `(.L_x_2618) ;  /* 0x000000000004a947 */ /* 0x000fea0003800000 */
[----:B------:R-:W-:Y:S01]  /*131c0*/  BPT.TRAP 0x1 ;  /* 0x000000040000795c */ /* 0x000fe20000300000 */
.L_x_2618:
[----:B------:R-:W3:Y:S01]  /*131d0*/  LDL.LU R4, [R1+0x8] ;  /* 0x0000080001047983 */ /* 0x000ee20000300800 */
[----:B------:R-:W-:-:S04]  /*131e0*/  VIADD R0, R0, 0x34860 ;  /* 0x0003486000007836 */ /* 0x000fc80000000000 */
[----:B---3--:R-:W-:-:S04]  /*131f0*/  IMAD R4, R4, 0x8, R0 ;  /* 0x0000000804047824 */ /* 0x008fc800078e0200 */
[----:B------:R-:W3:Y:S02]  /*13200*/  SYNCS.PHASECHK.TRANS64.TRYWAIT P0, [R4+URZ], R5 ;  /* 0x00000005040075a7 */ /* 0x000ee4000800017f */
[----:B---3--:R-:W-:Y:S05]  /*13210*/  @!P0 BRA `(.L_x_2619) ;  /* 0x0000001c00b48947 */ /* 0x008fea0003800000 */
.L_x_2688:
[----:B------:R-:W-:-:S07]  /*13220*/  IMAD R3, R3, 0x8, R0 ;  /* 0x0000000803037824 */ /* 0x000fce00078e0200 */
.L_x_2620:
[----:B----4-:R4:W0:Y:S02]  /*13230*/  SYNCS.PHASECHK.TRANS64.TRYWAIT P0, [R3+URZ], R2 ;  /* 0x00000002030075a7 */ /* 0x010824000800017f */
[----:B0-----:R-:W-:Y:S05]  /*13240*/  @!P0 NANOSLEEP.SYNCS 0x989680 ;  /* 0x009896800000895d */ /* 0x001fea0003900000 */
[----:B------:R-:W0:Y:S02]  /*13250*/  @!P0 SYNCS.PHASECHK.TRANS64 P0, [R3+URZ], R2 ;  /* 0x00000002030085a7 */ /* 0x000e24000800007f */
[----:B0-----:R-:W-:Y:S05]  /*13260*/  @!P0 BRA `(.L_x_2620) ;  /* 0xfffffffc00f08947 */ /* 0x001fea000383ffff */
.L_x_2613:
[----:B------:R-:W-:Y:S05]  /*13270*/  BSYNC B0 ;  /* 0x0000000000007941 */ /* 0x000fea0003800000 */
.L_x_2612:
[----:B------:R-:W-:Y:S05]  /*13280*/  EXIT ;  /* 0x000000000000794d */ /* 0x000fea0003800000 */
.L_x_2448:
[----:B0-----:R-:W-:-:S04]  /*13290*/  IMAD.U32 R3, RZ, RZ, UR37 ;  /* 0x00000025ff037e24 */ /* 0x001fc8000f8e00ff */
[----:B------:R0:W1:Y:S03]  /*132a0*/  SYNCS.PHASECHK.TRANS64.TRYWAIT P1, [R3+URZ+0x34800], R0 ;  /* 0x03480000030075a7 */ /* 0x000066000802017f */
[----:B-1----:R-:W-:Y:S05]  /*132b0*/  @!P1 NANOSLEEP.SYNCS 0x989680 ;  /* 0x009896800000995d */ /* 0x002fea0003900000 */
[----:B------:R-:W1:Y:S02]  /*132c0*/  @!P1 SYNCS.PHASECHK.TRANS64 P1, [R3+URZ+0x34800], R0 ;  /* 0x03480000030095a7 */ /* 0x000e64000802007f */
[----:B-1----:R-:W-:Y:S05]  /*132d0*/  @!P1 BRA `(.L_x_2448) ;  /* 0xfffffffc00ec9947 */ /* 0x002fea000383ffff */
[----:B------:R-:W-:Y:S05]  /*132e0*/  BRA `(.L_x_2621) ;  /* 0xfffffee400107947 */ /* 0x000fea000383ffff */
.L_x_2452:
[----:B-1----:R1:W2:Y:S02]  /*132f0*/  SYNCS.PHASECHK.TRANS64.TRYWAIT P2, [R0+URZ+0x34830], R3 ;  /* 0x03483003000075a7 */ /* 0x0022a4000804017f */
[----:B--2---:R-:W-:Y:S05]  /*13300*/  @!P2 NANOSLEEP.SYNCS 0x989680 ;  /* 0x009896800000a95d */ /* 0x004fea0003900000 */
[----:B------:R-:W2:Y:S02]  /*13310*/  @!P2 SYNCS.PHASECHK.TRANS64 P2, [R0+URZ+0x34830], R3 ;  /* 0x034830030000a5a7 */ /* 0x000ea4000804007f */
[----:B--2---:R-:W-:Y:S05]  /*13320*/  @!P2 BRA `(.L_x_2452) ;  /* 0xfffffffc00f0a947 */ /* 0x004fea000383ffff */
[----:B------:R-:W-:Y:S05]  /*13330*/  BRA `(.L_x_2451) ;  /* 0xfffffee400347947 */ /* 0x000fea000383ffff */
.L_x_2457:
[----:B-1----:R-:W-:-:S04]  /*13340*/  IMAD.U32 R6, RZ, RZ, UR59 ;  /* 0x0000003bff067e24 */ /* 0x002fc8000f8e00ff */
[----:B------:R1:W2:Y:S03]  /*13350*/  SYNCS.PHASECHK.TRANS64.TRYWAIT P3, [R6+URZ+0x34830], R5 ;  /* 0x03483005060075a7 */ /* 0x0002a6000806017f */
[----:B--2---:R-:W-:Y:S05]  /*13360*/  @!P3 NANOSLEEP.SYNCS 0x989680 ;  /* 0x009896800000b95d */ /* 0x004fea0003900000 */
[----:B------:R-:W2:Y:S02]  /*13370*/  @!P3 SYNCS.PHASECHK.TRANS64 P3, [R6+URZ+0x34830], R5 ;  /* 0x034830050600b5a7 */ /* 0x000ea4000806007f */
[----:B--2---:R-:W-:Y:S05]  /*13380*/  @!P3 BRA `(.L_x_2457) ;  /* 0xfffffffc00ecb947 */ /* 0x004fea000383ffff */
[----:B------:R-:W-:Y:S05]  /*13390*/  BRA `(.L_x_2456) ;  /* 0xffffff1000a47947 */ /* 0x000fea000383ffff */
.L_x_2461:
[----:B01----:R-:W-:-:S04]  /*133a0*/  IMAD.U32 R5, RZ, RZ, UR7 ;  /* 0x00000007ff057e24 */ /* 0x003fc8000f8e00ff */
[----:B------:R0:W1:Y:S03]  /*133b0*/  SYNCS.PHASECHK.TRANS64.TRYWAIT P3, [R5+URZ+0x34850], R0 ;  /* 0x03485000050075a7 */ /* 0x000066000806017f */
[----:B-1----:R-:W-:Y:S05]  /*133c0*/  @!P3 NANOSLEEP.SYNCS 0x989680 ;  /* 0x009896800000b95d */ /* 0x002fea0003900000 */
[----:B------:R-:W1:Y:S02]  /*133d0*/  @!P3 SYNCS.PHASECHK.TRANS64 P3, [R5+URZ+0x34850], R0 ;  /* 0x034850000500b5a7 */ /* 0x000e64000806007f */
[----:B-1----:R-:W-:Y:S05]  /*133e0*/  @!P3 BRA `(.L_x_2461) ;  /* 0xfffffffc00ecb947 */ /* 0x002fea000383ffff */
[----:B------:R-:W-:Y:S05]  /*133f0*/  BRA `(.L_x_2460) ;  /* 0xffffff1800a87947 */ /* 0x000fea000383ffff */
.L_x_2467:
[----:B-1----:R-:W-:-:S04]  /*13400*/  MOV R6, UR6 ;  /* 0x0000000600067c02 */ /* 0x002fc80008000f00 */
[----:B------:R1:W2:Y:S03]  /*13410*/  SYNCS.PHASECHK.TRANS64.TRYWAIT P2, [R6+URZ+0x34830], R5 ;  /* 0x03483005060075a7 */ /* 0x0002a6000804017f */
[----:B--2---:R-:W-:Y:S05]  /*13420*/  @!P2 NANOSLEEP.SYNCS 0x989680 ;  /* 0x009896800000a95d */ /* 0x004fea0003900000 */
[----:B------:R-:W2:Y:S02]  /*13430*/  @!P2 SYNCS.PHASECHK.TRANS64 P2, [R6+URZ+0x34830], R5 ;  /* 0x034830050600a5a7 */ /* 0x000ea4000804007f */
[----:B--2---:R-:W-:Y:S05]  /*13440*/  @!P2 BRA `(.L_x_2467) ;  /* 0xfffffffc00eca947 */ /* 0x004fea000383ffff */
[----:B------:R-:W-:Y:S05]  /*13450*/  BRA `(.L_x_2466) ;  /* 0xffffff4000ec7947 */ /* 0x000fea000383ffff */
.L_x_2471:
[----:B01----:R-:W-:-:S04]  /*13460*/  IMAD.U32 R5, RZ, RZ, UR7 ;  /* 0x00000007ff057e24 */ /* 0x003fc8000f8e00ff */
[----:B------:R0:W1:Y:S03]  /*13470*/  SYNCS.PHASECHK.TRANS64.TRYWAIT P2, [R5+URZ+0x34850], R0 ;  /* 0x03485000050075a7 */ /* 0x000066000804017f */
[----:B-1----:R-:W-:Y:S05]  /*13480*/  @!P2 NANOSLEEP.SYNCS 0x989680 ;  /* 0x009896800000a95d */ /* 0x002fea0003900000 */
[----:B------:R-:W1:Y:S02]  /*13490*/  @!P2 SYNCS.PHASECHK.TRANS64 P2, [R5+URZ+0x34850], R0 ;  /* 0x034850000500a5a7 */ /* 0x000e64000804007f */
[----:B-1----:R-:W-:Y:S05]  /*134a0*/  @!P2 BRA `(.L_x_2471) ;  /* 0xfffffffc00eca947 */ /* 0x002fea000383ffff */
[----:B------:R-:W-:Y:S05]  /*134b0*/  BRA `(.L_x_2470) ;  /* 0xffffff4800f07947 */ /* 0x000fea000383ffff */
.L_x_2476:
[----:B-1----:R-:W-:-:S04]  /*134c0*/  IMAD.U32 R7, RZ, RZ, UR5 ;  /* 0x00000005ff077e24 */ /* 0x002fc8000f8e00ff */
[----:B------:R1:W2:Y:S03]  /*134d0*/  SYNCS.PHASECHK.TRANS64.TRYWAIT P0, [R7+URZ+0x34850], R0 ;  /* 0x03485000070075a7 */ /* 0x0002a6000800017f */
[----:B--2---:R-:W-:Y:S05]  /*134e0*/  @!P0 NANOSLEEP.SYNCS 0x989680 ;  /* 0x009896800000895d */ /* 0x004fea0003900000 */
[----:B------:R-:W2:Y:S02]  /*134f0*/  @!P0 SYNCS.PHASECHK.TRANS64 P0, [R7+URZ+0x34850], R0 ;  /* 0x03485000070085a7 */ /* 0x000ea4000800007f */
[----:B--2---:R-:W-:Y:S05]  /*13500*/  @!P0 BRA `(.L_x_2476) ;  /* 0xfffffffc00ec8947 */ /* 0x004fea000383ffff */
[----:B------:R-:W-:Y:S05]  /*13510*/  BRA `(.L_x_2475) ;  /* 0xffffff6c00c07947 */ /* 0x000fea000383ffff */
.L_x_2518:
        /* <DEDUP_REMOVED lines=11> */
.L_x_2623:
[----:B------:R-:W-:Y:S05]  /*135d0*/  BSYNC B0 ;  /* 0x0000000000007941 */ /* 0x000fea0003800000 */
.L_x_2622:
[----:B------:R-:W-:Y:S05]  /*135e0*/  BRA `(.L_x_2624) ;  /* 0xffffffb000187947 */ /* 0x000fea000383ffff */
.L_x_2520:
[----:B------:R-:W-:Y:S01]  /*135f0*/  BSSY B0, `(.L_x_2625) ;  /* 0x0000006000007945 */ /* 0x000fe20003800000 */
[----:B------:R-:W-:-:S07]  /*13600*/  IMAD.MOV.U32 R15, RZ, RZ, -0x1 ;  /* 0xffffffffff0f7424 */ /* 0x000fce00078e00ff */
[----:B0123--:R-:W-:Y:S05]  /*13610*/  WARPSYNC.COLLECTIVE R15, `(.L_x_2626) ;  /* 0x000000000f0c7348 */ /* 0x00ffea0003c00000 */
[----:B------:R-:W-:Y:S02]  /*13620*/  ELECT P6, UR62, PT ;  /* 0x00000000003e782f */ /* 0x000fe400038c0000 */
[----:B------:R-:W-:Y:S01]  /*13630*/  MOV R14, UR62 ;  /* 0x0000003e000e7c02 */ /* 0x000fe20008000f00 */
[----:B0123--:R-:W-:Y:S10]  /*13640*/  ENDCOLLECTIVE ;  /* 0x000000000000791b */ /* 0x00fff40003800000 */
.L_x_2626:
[----:B------:R-:W-:Y:S05]  /*13650*/  BSYNC B0 ;  /* 0x0000000000007941 */ /* 0x000fea0003800000 */
.L_x_2625:
[----:B------:R-:W-:Y:S05]  /*13660*/  BRA `(.L_x_2627) ;  /* 0xffffffb000207947 */ /* 0x000fea000383ffff */
.L_x_2522:
[----:B---3--:R3:W4:Y:S02]  /*13670*/  SYNCS.PHASECHK.TRANS64.TRYWAIT P0, [R0+URZ+0x34840], R2 ;  /* 0x03484002000075a7 */ /* 0x008724000800017f */
[----:B----4-:R-:W-:Y:S05]  /*13680*/  @!P0 NANOSLEEP.SYNCS 0x989680 ;  /* 0x009896800000895d */ /* 0x010fea0003900000 */
[----:B------:R-:W4:Y:S02]  /*13690*/  @!P0 SYNCS.PHASECHK.TRANS64 P0, [R0+URZ+0x34840], R2 ;  /* 0x03484002000085a7 */ /* 0x000f24000800007f */
[----:B----4-:R-:W-:Y:S05]  /*136a0*/  @!P0 BRA `(.L_x_2522) ;  /* 0xfffffffc00f08947 */ /* 0x010fea000383ffff */
[----:B------:R-:W-:Y:S05]  /*136b0*/  BRA `(.L_x_2628) ;  /* 0xffffffb0008c7947 */ /* 0x000fea000383ffff */
.L_x_2526:
[----:B------:R-:W2:Y:S01]  /*136c0*/  LDL.LU R11, [R1+0x34] ;  /* 0x00003400010b7983 */ /* 0x000ea20000300800 */
[----:B------:R-:W-:Y:S01]  /*136d0*/  IMAD.MOV.U32 R13, RZ, RZ, R0 ;  /* 0x000000ffff0d7224 */ /* 0x000fe200078e0000 */
[----:B------:R-:W-:Y:S01]  /*136e0*/  LOP3.LUT R8, R8, 0x7f, RZ, 0xc0, !PT ;  /* 0x0000007f08087812 */ /* 0x000fe200078ec0ff */
[----:B------:R-:W-:Y:S02]  /*136f0*/  IMAD.MOV.U32 R12, RZ, RZ, RZ ;  /* 0x000000ffff0c7224 */ /* 0x000fe400078e00ff */
[----:B------:R-:W-:Y:S01]  /*13700*/  IMAD.MOV.U32 R15, RZ, RZ, -0x1 ;  /* 0xffffffffff0f7424 */ /* 0x000fe200078e00ff */
[----:B------:R-:W-:-:S05]  /*13710*/  SHF.R.U32.HI R6, RZ, 0x3, R8 ;  /* 0x00000003ff067819 */ /* 0x000fca0000011608 */
[----:B------:R-:W-:Y:S02]  /*13720*/  IMAD R17, R17, 0x80, R6 ;  /* 0x0000008011117824 */ /* 0x000fe400078e0206 */
[----:B--2---:R-:W-:Y:S02]  /*13730*/  IMAD R2, R11, R7, RZ ;  /* 0x000000070b027224 */ /* 0x004fe400078e02ff */
[----:B------:R-:W-:-:S03]  /*13740*/  IMAD.MOV.U32 R11, RZ, RZ, 0x181f ;  /* 0x0000181fff0b7424 */ /* 0x000fc600078e00ff */
[----:B------:R-:W-:-:S13]  /*13750*/  ISETP.GE.AND P3, PT, R17, R2, PT ;  /* 0x000000021100720c */ /* 0x000fda0003f66270 */
[----:B-----5:R-:W-:Y:S05]  /*13760*/  WARPSYNC.COLLECTIVE R15, `(.L_x_2629) ;  /* 0x000000000f087348 */ /* 0x020fea0003c00000 */
[----:B------:R0:W1:Y:S02]  /*13770*/  SHFL.IDX P6, R14, R13, R12, R11 ;  /* 0x0000000c0d0e7389 */ /* 0x00006400000c000b */
[----:B01---5:R-:W-:Y:S01]  /*13780*/  ENDCOLLECTIVE ;  /* 0x000000000000791b */ /* 0x023fe20003800000 */
.L_x_2629:
[----:B------:R-:W-:Y:S02]  /*13790*/  IMAD.MOV.U32 R13, RZ, RZ, R3 ;  /* 0x000000ffff0d7224 */ /* 0x000fe400078e0003 */
[----:B------:R-:W-:-:S07]  /*137a0*/  IMAD.MOV.U32 R4, RZ, RZ, R14 ;  /* 0x000000ffff047224 */ /* 0x000fce00078e000e */
[----:B------:R-:W-:Y:S05]  /*137b0*/  WARPSYNC.COLLECTIVE R15, `(.L_x_2630) ;  /* 0x000000000f087348 */ /* 0x000fea0003c00000 */
[----:B------:R0:W1:Y:S02]  /*137c0*/  SHFL.IDX P6, R14, R13, R12, R11 ;  /* 0x0000000c0d0e7389 */ /* 0x00006400000c000b */
[----:B01----:R-:W-:Y:S01]  /*137d0*/  ENDCOLLECTIVE ;  /* 0x000000000000791b */ /* 0x003fe20003800000 */
.L_x_2630:
[----:B------:R-:W-:Y:S02]  /*137e0*/  IMAD.MOV.U32 R13, RZ, RZ, R0 ;  /* 0x000000ffff0d7224 */ /* 0x000fe400078e0000 */
[----:B------:R-:W-:Y:S02]  /*137f0*/  IMAD.MOV.U32 R12, RZ, RZ, 0x1 ;  /* 0x00000001ff0c7424 */ /* 0x000fe400078e00ff */
[----:B------:R-:W-:-:S07]  /*13800*/  IMAD.MOV.U32 R5, RZ, RZ, R14 ;  /* 0x000000ffff057224 */ /* 0x000fce00078e000e */
[----:B------:R-:W-:Y:S05]  /*13810*/  WARPSYNC.COLLECTIVE R15, `(.L_x_2631) ;  /* 0x000000000f087348 */ /* 0x000fea0003c00000 */
[----:B------:R0:W1:Y:S02]  /*13820*/  SHFL.IDX P6, R14, R13, R12, R11 ;  /* 0x0000000c0d0e7389 */ /* 0x00006400000c000b */
[----:B01----:R-:W-:Y:S01]  /*13830*/  ENDCOLLECTIVE ;  /* 0x000000000000791b */ /* 0x003fe20003800000 */
.L_x_2631:
[----:B------:R-:W-:-:S04]  /*13840*/  @!P3 LEA R5, P5, R10, R5, 0x1 ;  /* 0x000000050a05b211 */ /* 0x000fc800078a08ff */
[----:B------:R-:W-:-:S04]  /*13850*/  @!P3 IADD3.X R4, RZ, R4, RZ, P5, !PT ;  /* 0x00000004ff04b210 */ /* 0x000fc80002ffe4ff */
[----:B------:R-:W-:Y:S01]  /*13860*/  @!P3 LOP3.LUT R5, R5, R4, RZ, 0x3c, !PT ;  /* 0x000000040505b212 */ /* 0x000fe200078e3cff */
[----:B------:R-:W-:-:S03]  /*13870*/  IMAD.MOV.U32 R13, RZ, RZ, R3 ;  /* 0x000000ffff0d7224 */ /* 0x000fc600078e0003 */
[----:B------:R-:W-:-:S04]  /*13880*/  @!P3 LOP3.LUT R4, R5, R4, RZ, 0x3c, !PT ;  /* 0x000000040504b212 */ /* 0x000fc800078e3cff */
[----:B------:R-:W-:Y:S01]  /*13890*/  @!P3 LOP3.LUT R5, R5, R4, RZ, 0x3c, !PT ;  /* 0x000000040505b212 */ /* 0x000fe200078e3cff */
[----:B------:R-:W-:-:S04]  /*138a0*/  IMAD.MOV.U32 R8, RZ, RZ, R14 ;  /* 0x000000ffff087224 */ /* 0x000fc800078e000e */
[----:B------:R-:W-:Y:S01]  /*138b0*/  @!PT LDS RZ, [RZ] ;  /* 0x00000000fffff984 */ /* 0x000fe20000000800 */
[----:B------:R-:W-:Y:S01]  /*138c0*/  @!PT LDS RZ, [RZ] ;  /* 0x00000000fffff984 */ /* 0x000fe20000000800 */
[----:B------:R-:W-:Y:S01]  /*138d0*/  @!PT LDS RZ, [RZ] ;  /* 0x00000000fffff984 */ /* 0x000fe20000000800 */
[----:B------:R0:W-:Y:S03]  /*138e0*/  @!P3 LDGSTS.E.BYPASS.LTC128B.128 [R9+0x10400], desc[UR56][R4.64], !P2 ;  /* 0x104000000409bfae */ /* 0x0001e6000d101d78 */
[----:B0-----:R-:W-:Y:S05]  /*138f0*/  WARPSYNC.COLLECTIVE R15, `(.L_x_2632) ;  /* 0x000000000f087348 */ /* 0x001fea0003c00000 */
[----:B------:R1:W2:Y:S02]  /*13900*/  SHFL.IDX P6, R14, R13, R12, R11 ;  /* 0x0000000c0d0e7389 */ /* 0x0002a400000c000b */
[----:B012---:R-:W-:Y:S01]  /*13910*/  ENDCOLLECTIVE ;  /* 0x000000000000791b */ /* 0x007fe20003800000 */
.L_x_2632:
[----:B------:R-:W-:Y:S01]  /*13920*/  @!PT LDS RZ, [RZ] ;  /* 0x00000000fffff984 */ /* 0x000fe20000000800 */
[----:B------:R-:W-:Y:S01]  /*13930*/  @!PT LDS RZ, [RZ] ;  /* 0x00000000fffff984 */ /* 0x000fe20000000800 */
[----:B------:R-:W-:Y:S01]  /*13940*/  @!PT LDS RZ, [RZ] ;  /* 0x00000000fffff984 */ /* 0x000fe20000000800 */
[----:B------:R-:W-:Y:S04]  /*13950*/  @!P3 LDGSTS.E.BYPASS.LTC128B.128 [R9+0x14400], desc[UR56][R4.64+0x80], !P1 ;  /* 0x144000800409bfae */ /* 0x000fe8000c901d78 */
[----:B------:R0:W-:Y:S01]  /*13960*/  @!P3 LDGSTS.E.BYPASS.LTC128B.128 [R9+0x18400], desc[UR56][R4.64+0x100], !P0 ;  /* 0x184001000409bfae */ /* 0x0001e2000c101d78 */
[----:B------:R-:W-:Y:S02]  /*13970*/  IMAD.MOV.U32 R13, RZ, RZ, R0 ;  /* 0x000000ffff0d7224 */ /* 0x000fe400078e0000 */
[----:B------:R-:W-:Y:S02]  /*13980*/  IMAD.MOV.U32 R12, RZ, RZ, 0x2 ;  /* 0x00000002ff0c7424 */ /* 0x000fe400078e00ff */
[----:B0-----:R-:W-:Y:S02]  /*13990*/  VIADD R4, R17, 0x10 ;  /* 0x0000001011047836 */ /* 0x001fe40000000000 */
[----:B------:R-:W-:-:S03]  /*139a0*/  IMAD.MOV.U32 R6, RZ, RZ, R14 ;  /* 0x000000ffff067224 */ /* 0x000fc600078e000e */
[----:B------:R-:W-:-:S13]  /*139b0*/  ISETP.GE.AND P3, PT, R4, R2, PT ;  /* 0x000000020400720c */ /* 0x000fda0003f66270 */
[----:B------:R-:W-:Y:S05]  /*139c0*/  WARPSYNC.COLLECTIVE R15, `(.L_x_2633) ;  /* 0x000000000f087348 */ /* 0x000fea0003c00000 */
[----:B------:R0:W1:Y:S02]  /*139d0*/  SHFL.IDX P6, R14, R13, R12, R11 ;  /* 0x0000000c0d0e7389 */ /* 0x00006400000c000b */
[----:B01----:R-:W-:Y:S01]  /*139e0*/  ENDCOLLECTIVE ;  /* 0x000000000000791b */ /* 0x003fe20003800000 */
.L_x_2633:
[----:B------:R-:W-:Y:S01]  /*139f0*/  @!P3 LEA R7, P5, R10, R6, 0x1 ;  /* 0x000000060a07b211 */ /* 0x000fe200078a08ff */
[----:B------:R-:W-:-:S04]  /*13a00*/  IMAD.MOV.U32 R13, RZ, RZ, R3 ;  /* 0x000000ffff0d7224 */ /* 0x000fc800078e0003 */
[----:B------:R-:W-:Y:S02]  /*13a10*/  @!P3 IMAD.X R6, RZ, RZ, R8, P5 ;  /* 0x000000ffff06b224 */ /* 0x000fe400028e0608 */
[----:B------:R-:W-:Y:S02]  /*13a20*/  @!P3 IMAD.MOV.U32 R4, RZ, RZ, R7 ;  /* 0x000000ffff04b224 */ /* 0x000fe400078e0007 */
[----:B------:R-:W-:Y:S02]  /*13a30*/  @!P3 IMAD.MOV.U32 R5, RZ, RZ, R6 ;  /* 0x000000ffff05b224 */ /* 0x000fe400078e0006 */
[----:B------:R-:W-:-:S07]  /*13a40*/  IMAD.MOV.U32 R6, RZ, RZ, R14 ;  /* 0x000000ffff067224 */ /* 0x000fce00078e000e */
[----:B------:R-:W-:Y:S05]  /*13a50*/  WARPSYNC.COLLECTIVE R15, `(.L_x_2634) ;  /* 0x000000000f087348 */ /* 0x000fea0003c00000 */
[----:B------:R0:W1:Y:S02]  /*13a60*/  SHFL.IDX P6, R14, R13, R12, R11 ;  /* 0x0000000c0d0e7389 */ /* 0x00006400000c000b */
[----:B01----:R-:W-:Y:S01]  /*13a70*/  ENDCOLLECTIVE ;  /* 0x000000000000791b */ /* 0x003fe20003800000 */
.L_x_2634:
[----:B------:R-:W-:Y:S01]  /*13a80*/  @!PT LDS RZ, [RZ] ;  /* 0x00000000fffff984 */ /* 0x000fe20000000800 */
[----:B------:R-:W-:Y:S01]  /*13a90*/  @!PT LDS RZ, [RZ] ;  /* 0x00000000fffff984 */ /* 0x000fe20000000800 */
[----:B------:R-:W-:Y:S01]  /*13aa0*/  @!PT LDS RZ, [RZ] ;  /* 0x00000000fffff984 */ /* 0x000fe20000000800 */
[----:B------:R-:W-:Y:S04]  /*13ab0*/  @!P3 LDGSTS.E.BYPASS.LTC128B.128 [R9+0x10c00], desc[UR56][R4.64], !P2 ;  /* 0x10c000000409bfae */ /* 0x000fe8000d101d78 */
[----:B------:R-:W-:Y:S04]  /*13ac0*/  @!P3 LDGSTS.E.BYPASS.LTC128B.128 [R9+0x14c00], desc[UR56][R4.64+0x80], !P1 ;  /* 0x14c000800409bfae */ /* 0x000fe8000c901d78 */
[----:B------:R0:W-:Y:S01]  /*13ad0*/  @!P3 LDGSTS.E.BYPASS.LTC128B.128 [R9+0x18c00], desc[UR56][R4.64+0x100], !P0 ;  /* 0x18c001000409bfae */ /* 0x0001e2000c101d78 */
[----:B------:R-:W-:Y:S02]  /*13ae0*/  IMAD.MOV.U32 R13, RZ, RZ, R0 ;  /* 0x000000ffff0d7224 */ /* 0x000fe400078e0000 */
[----:B------:R-:W-:-:S02]  /*13af0*/  IMAD.MOV.U32 R12, RZ, RZ, 0x3 ;  /* 0x00000003ff0c7424 */ /* 0x000fc400078e00ff */
[----:B0-----:R-:W-:Y:S02]  /*13b00*/  VIADD R4, R17, 0x20 ;  /* 0x0000002011047836 */ /* 0x001fe40000000000 */
[----:B------:R-:W-:-:S07]  /*13b10*/  IMAD.MOV.U32 R7, RZ, RZ, R14 ;  /* 0x000000ffff077224 */ /* 0x000fce00078e000e */
[----:B------:R-:W-:Y:S05]  /*13b20*/  WARPSYNC.COLLECTIVE R15, `(.L_x_2635) ;  /* 0x000000000f087348 */ /* 0x000fea0003c00000 */
[----:B------:R0:W1:Y:S02]  /*13b30*/  SHFL.IDX P6, R14, R13, R12, R11 ;  /* 0x0000000c0d0e7389 */ /* 0x00006400000c000b */
[----:B01----:R-:W-:Y:S01]  /*13b40*/  ENDCOLLECTIVE ;  /* 0x000000000000791b */ /* 0x003fe20003800000 */
.L_x_2635:
[----:B------:R-:W-:-:S13]  /*13b50*/  ISETP.GE.AND P3, PT, R4, R2, PT ;  /* 0x000000020400720c */ /* 0x000fda0003f66270 */
[----:B------:R-:W-:Y:S01]  /*13b60*/  @!P3 LEA R7, P4, R10, R7, 0x1 ;  /* 0x000000070a07b211 */ /* 0x000fe200078808ff */
[----:B------:R-:W-:-:S03]  /*13b70*/  IMAD.MOV.U32 R13, RZ, RZ, R3 ;  /* 0x000000ffff0d7224 */ /* 0x000fc600078e0003 */
[----:B------:R-:W-:-:S05]  /*13b80*/  @!P3 IADD3.X R4, RZ, R6, RZ, P4, !PT ;  /* 0x00000006ff04b210 */ /* 0x000fca00027fe4ff */
[----:B------:R-:W-:Y:S02]  /*13b90*/  @!P3 IMAD.MOV.U32 R5, RZ, RZ, R4 ;  /* 0x000000ffff05b224 */ /* 0x000fe400078e0004 */
[----:B------:R-:W-:Y:S02]  /*13ba0*/  @!P3 IMAD.MOV.U32 R4, RZ, RZ, R7 ;  /* 0x000000ffff04b224 */ /* 0x000fe400078e0007 */
[----:B------:R-:W-:-:S03]  /*13bb0*/  VIADD R7, R17, 0x60 ;  /* 0x0000006011077836 */ /* 0x000fc60000000000 */
[----:B------:R-:W-:Y:S01]  /*13bc0*/  @!PT LDS RZ, [RZ] ;  /* 0x00000000fffff984 */ /* 0x000fe20000000800 */
[----:B------:R-:W-:Y:S01]  /*13bd0*/  @!PT LDS RZ, [RZ] ;  /* 0x00000000fffff984 */ /* 0x000fe20000000800 */
[----:B------:R-:W-:Y:S01]  /*13be0*/  @!PT LDS RZ, [RZ] ;  /* 0x00000000fffff984 */ /* 0x000fe20000000800 */
[----:B------:R-:W-:Y:S04]  /*13bf0*/  @!P3 LDGSTS.E.BYPASS.LTC128B.128 [R9+0x11400], desc[UR56][R4.64], !P2 ;  /* 0x114000000409bfae */ /* 0x000fe8000d101d78 */
[----:B------:R-:W-:Y:S04]  /*13c00*/  @!P3 LDGSTS.E.BYPASS.LTC128B.128 [R9+0x15400], desc[UR56][R4.64+0x80], !P1 ;  /* 0x154000800409bfae */ /* 0x000fe8000c901d78 */
[----:B------:R0:W-:Y:S02]  /*13c10*/  @!P3 LDGSTS.E.BYPASS.LTC128B.128 [R9+0x19400], desc[UR56][R4.64+0x100], !P0 ;  /* 0x194001000409bfae */ /* 0x0001e4000c101d78 */
[----:B0-----:R-:W-:-:S05]  /*13c20*/  VIADD R4, R17, 0x30 ;  /* 0x0000003011047836 */ /* 0x001fca0000000000 */
[----:B------:R-:W-:Y:S01]  /*13c30*/  ISETP.GE.AND P3, PT, R4, R2, PT ;  /* 0x000000020400720c */ /* 0x000fe20003f66270 */
[----:B------:R-:W-:-:S12]  /*13c40*/  IMAD.MOV.U32 R4, RZ, RZ, R14 ;  /* 0x000000ffff047224 */ /* 0x000fd800078e000e */
[----:B------:R-:W-:Y:S05]  /*13c50*/  WARPSYNC.COLLECTIVE R15, `(.L_x_2636) ;  /* 0x000000000f087348 */ /* 0x000fea0003c00000 */
[----:B------:R0:W1:Y:S02]  /*13c60*/  SHFL.IDX P6, R14, R13, R12, R11 ;  /* 0x0000000c0d0e7389 */ /* 0x00006400000c000b */
[----:B01----:R-:W-:Y:S01]  /*13c70*/  ENDCOLLECTIVE ;  /* 0x000000000000791b */ /* 0x003fe20003800000 */
.L_x_2636:
[----:B------:R-:W-:Y:S02]  /*13c80*/  IMAD.MOV.U32 R13, RZ, RZ, R0 ;  /* 0x000000ffff0d7224 */ /* 0x000fe400078e0000 */
[----:B------:R-:W-:Y:S02]  /*13c90*/  IMAD.MOV.U32 R12, RZ, RZ, 0x4 ;  /* 0x00000004ff0c7424 */ /* 0x000fe400078e00ff */
[----:B------:R-:W-:-:S07]  /*13ca0*/  IMAD.MOV.U32 R5, RZ, RZ, R14 ;  /* 0x000000ffff057224 */ /* 0x000fce00078e000e */
[----:B------:R-:W-:Y:S05]  /*13cb0*/  WARPSYNC.COLLECTIVE R15, `(.L_x_2637) ;  /* 0x000000000f087348 */ /* 0x000fea0003c00000 */
[----:B------:R0:W1:Y:S02]  /*13cc0*/  SHFL.IDX P6, R14, R13, R12, R11 ;  /* 0x0000000c0d0e7389 */ /* 0x00006400000c000b */
[----:B01----:R-:W-:Y:S01]  /*13cd0*/  ENDCOLLECTIVE ;  /* 0x000000000000791b */ /* 0x003fe20003800000 */
.L_x_2637:
        /* <DEDUP_REMOVED lines=18> */
.L_x_2638:
[----:B------:R-:W-:Y:S02]  /*13e00*/  IMAD.MOV.U32 R13, RZ, RZ, R0 ;  /* 0x000000ffff0d7224 */ /* 0x000fe400078e0000 */
[----:B------:R-:W-:Y:S02]  /*13e10*/  IMAD.MOV.U32 R12, RZ, RZ, 0x5 ;  /* 0x00000005ff0c7424 */ /* 0x000fe400078e00ff */
[----:B------:R-:W-:-:S07]  /*13e20*/  IMAD.MOV.U32 R5, RZ, RZ, R14 ;  /* 0x000000ffff057224 */ /* 0x000fce00078e000e */
[----:B------:R-:W-:Y:S05]  /*13e30*/  WARPSYNC.COLLECTIVE R15, `(.L_x_2639) ;  /* 0x000000000f087348 */ /* 0x000fea0003c00000 */
[----:B------:R0:W1:Y:S02]  /*13e40*/  SHFL.IDX P6, R14, R13, R12, R11 ;  /* 0x0000000c0d0e7389 */ /* 0x00006400000c000b */
[----:B01----:R-:W-:Y:S01]  /*13e50*/  ENDCOLLECTIVE ;  /* 0x000000000000791b */ /* 0x003fe20003800000 */
.L_x_2639:
[----:B------:R-:W-:-:S04]  /*13e60*/  @!P3 LEA R5, P4, R10, R5, 0x1 ;  /* 0x000000050a05b211 */ /* 0x000fc800078808ff */
[----:B------:R-:W-:-:S04]  /*13e70*/  @!P3 IADD3.X R4, RZ, R4, RZ, P4, !PT ;  /* 0x00000004ff04b210 */ /* 0x000fc800027fe4ff */
        /* <DEDUP_REMOVED lines=16> */
.L_x_2640:
[----:B------:R-:W-:Y:S02]  /*13f80*/  IMAD.MOV.U32 R13, RZ, RZ, R0 ;  /* 0x000000ffff0d7224 */ /* 0x000fe400078e0000 */
[----:B------:R-:W-:Y:S02]  /*13f90*/  IMAD.MOV.U32 R12, RZ, RZ, 0x6 ;  /* 0x00000006ff0c7424 */ /* 0x000fe400078e00ff */
[----:B------:R-:W-:-:S07]  /*13fa0*/  IMAD.MOV.U32 R5, RZ, RZ, R14 ;  /* 0x000000ffff057224 */ /* 0x000fce00078e000e */
[----:B------:R-:W-:Y:S05]  /*13fb0*/  WARPSYNC.COLLECTIVE R15, `(.L_x_2641) ;  /* 0x000000000f087348 */ /* 0x000fea0003c00000 */
[----:B------:R0:W1:Y:S02]  /*13fc0*/  SHFL.IDX P6, R14, R13, R12, R11 ;  /* 0x0000000c0d0e7389 */ /* 0x00006400000c000b */
[----:B01----:R-:W-:Y:S01]  /*13fd0*/  ENDCOLLECTIVE ;  /* 0x000000000000791b */ /* 0x003fe20003800000 */
.L_x_2641:
[----:B------:R-:W-:-:S05]  /*13fe0*/  @!P3 LEA R5, P4, R10, R5, 0x1 ;  /* 0x000000050a05b211 */ /* 0x000fca00078808ff */
[----:B------:R-:W-:Y:S01]  /*13ff0*/  @!P3 IMAD.X R4, RZ, RZ, R4, P4 ;  /* 0x000000ffff04b224 */ /* 0x000fe200020e0604 */
[----:B------:R-:W-:-:S04]  /*14000*/  ISETP.GE.AND P4, PT, R7, R2, PT ;  /* 0x000000020700720c */ /* 0x000fc80003f86270 */
        /* <DEDUP_REMOVED lines=14> */
.L_x_2642:
[----:B------:R-:W-:Y:S01]  /*140f0*/  IMAD.MOV.U32 R13, RZ, RZ, R0 ;  /* 0x000000ffff0d7224 */ /* 0x000fe200078e0000 */
[----:B------:R-:W-:Y:S01]  /*14100*/  MOV R12, 0x7 ;  /* 0x00000007000c7802 */ /* 0x000fe20000000f00 */
[----:B------:R-:W-:-:S07]  /*14110*/  IMAD.MOV.U32 R5, RZ, RZ, R14 ;  /* 0x000000ffff057224 */ /* 0x000fce00078e000e */
[----:B------:R-:W-:Y:S05]  /*14120*/  WARPSYNC.COLLECTIVE R15, `(.L_x_2643) ;  /* 0x000000000f087348 */ /* 0x000fea0003c00000 */
[----:B------:R0:W1:Y:S02]  /*14130*/  SHFL.IDX P6, R14, R13, R12, R11 ;  /* 0x0000000c0d0e7389 */ /* 0x00006400000c000b */
[----:B01----:R-:W-:Y:S01]  /*14140*/  ENDCOLLECTIVE ;  /* 0x000000000000791b */ /* 0x003fe20003800000 */
.L_x_2643:
        /* <DEDUP_REMOVED lines=10> */
.L_x_2644:
        /* <DEDUP_REMOVED lines=8> */
.L_x_2531:
[----:B0-----:R-:W2:Y:S02]  /*14270*/  LDL R2, [R1+0x4] ;  /* 0x0000040001027983 */ /* 0x001ea40000100800 */
[----:B--2---:R0:W1:Y:S02]  /*14280*/  SYNCS.PHASECHK.TRANS64.TRYWAIT P0, [R2+URZ+0x34820], R0 ;  /* 0x03482000020075a7 */ /* 0x004064000800017f */
[----:B-1----:R-:W-:Y:S05]  /*14290*/  @!P0 NANOSLEEP.SYNCS 0x989680 ;  /* 0x009896800000895d */ /* 0x002fea0003900000 */
[----:B------:R-:W1:Y:S02]  /*142a0*/  @!P0 SYNCS.PHASECHK.TRANS64 P0, [R2+URZ+0x34820], R0 ;  /* 0x03482000020085a7 */ /* 0x000e64000800007f */
[----:B-1----:R-:W-:Y:S05]  /*142b0*/  @!P0 BRA `(.L_x_2531) ;  /* 0xfffffffc00ec8947 */ /* 0x002fea000383ffff */
[----:B------:R-:W-:Y:S05]  /*142c0*/  BRA `(.L_x_2646) ;  /* 0xffffffb400e07947 */ /* 0x000fea000383ffff */
.L_x_2540:
[----:B-1----:R1:W2:Y:S02]  /*142d0*/  SYNCS.PHASECHK.TRANS64.TRYWAIT P0, [R2+URZ+0x34840], R0 ;  /* 0x03484000020075a7 */ /* 0x0022a4000800017f */
[----:B--2---:R-:W-:Y:S05]  /*142e0*/  @!P0 NANOSLEEP.SYNCS 0x989680 ;  /* 0x009896800000895d */ /* 0x004fea0003900000 */
[----:B------:R-:W2:Y:S02]  /*142f0*/  @!P0 SYNCS.PHASECHK.TRANS64 P0, [R2+URZ+0x34840], R0 ;  /* 0x03484000020085a7 */ /* 0x000ea4000800007f */
[----:B--2---:R-:W-:Y:S05]  /*14300*/  @!P0 BRA `(.L_x_2540) ;  /* 0xfffffffc00f08947 */ /* 0x004fea000383ffff */
[----:B------:R-:W-:Y:S05]  /*14310*/  BRA `(.L_x_2647) ;  /* 0xffffffb800a47947 */ /* 0x000fea000383ffff */
.L_x_2547:
[----:B0-----:R0:W1:Y:S02]  /*14320*/  SYNCS.PHASECHK.TRANS64.TRYWAIT P0, [R2+URZ+0x60], R0 ;  /* 0x00006000020075a7 */ /* 0x001064000800017f */
[----:B-1----:R-:W-:Y:S05]  /*14330*/  @!P0 NANOSLEEP.SYNCS 0x989680 ;  /* 0x009896800000895d */ /* 0x002fea0003900000 */
[----:B------:R-:W1:Y:S02]  /*14340*/  @!P0 SYNCS.PHASECHK.TRANS64 P0, [R2+URZ+0x60], R0 ;  /* 0x00006000020085a7 */ /* 0x000e64000800007f */
[----:B-1----:R-:W-:Y:S05]  /*14350*/  @!P0 BRA `(.L_x_2547) ;  /* 0xfffffffc00f08947 */ /* 0x002fea000383ffff */
[----:B------:R-:W-:Y:S05]  /*14360*/  BRA `(.L_x_2648) ;  /* 0xffffffbc00bc7947 */ /* 0x000fea000383ffff */
.L_x_2556:
[----:B---3--:R3:W4:Y:S02]  /*14370*/  SYNCS.PHASECHK.TRANS64.TRYWAIT P0, [R3+URZ+0x34840], R2 ;  /* 0x03484002030075a7 */ /* 0x008724000800017f */
[----:B----4-:R-:W-:Y:S05]  /*14380*/  @!P0 NANOSLEEP.SYNCS 0x989680 ;  /* 0x009896800000895d */ /* 0x010fea0003900000 */
[----:B------:R-:W4:Y:S02]  /*14390*/  @!P0 SYNCS.PHASECHK.TRANS64 P0, [R3+URZ+0x34840], R2 ;  /* 0x03484002030085a7 */ /* 0x000f24000800007f */
[----:B----4-:R-:W-:Y:S05]  /*143a0*/  @!P0 BRA `(.L_x_2556) ;  /* 0xfffffffc00f08947 */ /* 0x010fea000383ffff */
[----:B------:R-:W-:Y:S05]  /*143b0*/  BRA `(.L_x_2649) ;  /* 0xffffffc4005c7947 */ /* 0x000fea000383ffff */
.L_x_2563:
[----:B--2---:R2:W3:Y:S02]  /*143c0*/  SYNCS.PHASECHK.TRANS64.TRYWAIT P0, [R2+URZ+0x60], R3 ;  /* 0x00006003020075a7 */ /* 0x0044e4000800017f */
[----:B---3--:R-:W-:Y:S05]  /*143d0*/  @!P0 NANOSLEEP.SYNCS 0x989680 ;  /* 0x009896800000895d */ /* 0x008fea0003900000 */
[----:B------:R-:W3:Y:S02]  /*143e0*/  @!P0 SYNCS.PHASECHK.TRANS64 P0, [R2+URZ+0x60], R3 ;  /* 0x00006003020085a7 */ /* 0x000ee4000800007f */
[----:B---3--:R-:W-:Y:S05]  /*143f0*/  @!P0 BRA `(.L_x_2563) ;  /* 0xfffffffc00f08947 */ /* 0x008fea000383ffff */
[----:B------:R-:W-:Y:S05]  /*14400*/  BRA `(.L_x_2650) ;  /* 0xffffffc800747947 */ /* 0x000fea000383ffff */
.L_x_2572:
[----:B----4-:R4:W0:Y:S02]  /*14410*/  SYNCS.PHASECHK.TRANS64.TRYWAIT P0, [R2+URZ+0x34840], R3 ;  /* 0x03484003020075a7 */ /* 0x010824000800017f */
[----:B0-----:R-:W-:Y:S05]  /*14420*/  @!P0 NANOSLEEP.SYNCS 0x989680 ;  /* 0x009896800000895d */ /* 0x001fea0003900000 */
[----:B------:R-:W0:Y:S02]  /*14430*/  @!P0 SYNCS.PHASECHK.TRANS64 P0, [R2+URZ+0x34840], R3 ;  /* 0x03484003020085a7 */ /* 0x000e24000800007f */
[----:B0-----:R-:W-:Y:S05]  /*14440*/  @!P0 BRA `(.L_x_2572) ;  /* 0xfffffffc00f08947 */ /* 0x001fea000383ffff */
[----:B------:R-:W-:Y:S05]  /*14450*/  BRA `(.L_x_2651) ;  /* 0xffffffcc00e87947 */ /* 0x000fea000383ffff */
.L_x_2579:
[----:B--2---:R2:W3:Y:S02]  /*14460*/  SYNCS.PHASECHK.TRANS64.TRYWAIT P0, [R2+URZ+0x60], R5 ;  /* 0x00006005020075a7 */ /* 0x0044e4000800017f */
[----:B---3--:R-:W-:Y:S05]  /*14470*/  @!P0 NANOSLEEP.SYNCS 0x989680 ;  /* 0x009896800000895d */ /* 0x008fea0003900000 */
[----:B------:R-:W3:Y:S02]  /*14480*/  @!P0 SYNCS.PHASECHK.TRANS64 P0, [R2+URZ+0x60], R5 ;  /* 0x00006005020085a7 */ /* 0x000ee4000800007f */
[----:B---3--:R-:W-:Y:S05]  /*14490*/  @!P0 BRA `(.L_x_2579) ;  /* 0xfffffffc00f08947 */ /* 0x008fea000383ffff */
[----:B------:R-:W-:Y:S05]  /*144a0*/  BRA `(.L_x_2652) ;  /* 0xffffffd400007947 */ /* 0x000fea000383ffff */
.L_x_2590:
[----:B0-----:R0:W2:Y:S02]  /*144b0*/  SYNCS.PHASECHK.TRANS64.TRYWAIT P0, [R0+URZ+0x34860], R2 ;  /* 0x03486002000075a7 */ /* 0x0010a4000800017f */
[----:B--2---:R-:W-:Y:S05]  /*144c0*/  @!P0 NANOSLEEP.SYNCS 0x989680 ;  /* 0x009896800000895d */ /* 0x004fea0003900000 */
[----:B------:R-:W2:Y:S02]  /*144d0*/  @!P0 SYNCS.PHASECHK.TRANS64 P0, [R0+URZ+0x34860], R2 ;  /* 0x03486002000085a7 */ /* 0x000ea4000800007f */
[----:B--2---:R-:W-:Y:S05]  /*144e0*/  @!P0 BRA `(.L_x_2590) ;  /* 0xfffffffc00f08947 */ /* 0x004fea000383ffff */
[----:B------:R-:W-:Y:S05]  /*144f0*/  BRA `(.L_x_2653) ;  /* 0xffffffd800587947 */ /* 0x000fea000383ffff */
.L_x_2597:
[----:B------:R-:W-:Y:S01]  /*14500*/  BSSY B0, `(.L_x_2654) ;  /* 0x0000008000007945 */ /* 0x000fe20003800000 */
[----:B------:R-:W-:Y:S02]  /*14510*/  IMAD.MOV.U32 R13, RZ, RZ, R16 ;  /* 0x000000ffff0d7224 */ /* 0x000fe400078e0010 */
[----:B------:R-:W-:Y:S02]  /*14520*/  IMAD.MOV.U32 R12, RZ, RZ, RZ ;  /* 0x000000ffff0c7224 */ /* 0x000fe400078e00ff */
[----:B------:R-:W-:Y:S02]  /*14530*/  IMAD.MOV.U32 R11, RZ, RZ, 0x1f ;  /* 0x0000001fff0b7424 */ /* 0x000fe400078e00ff */
[----:B------:R-:W-:-:S07]  /*14540*/  IMAD.MOV.U32 R15, RZ, RZ, -0x1 ;  /* 0xffffffffff0f7424 */ /* 0x000fce00078e00ff */
[----:B-12-45:R-:W-:Y:S05]  /*14550*/  WARPSYNC.COLLECTIVE R15, `(.L_x_2655) ;  /* 0x000000000f087348 */ /* 0x036fea0003c00000 */
[----:B------:R0:W3:Y:S02]  /*14560*/  SHFL.IDX P6, R14, R13, R12, R11 ;  /* 0x0000000c0d0e7389 */ /* 0x0000e400000c000b */
[----:B012345:R-:W-:Y:S01]  /*14570*/  ENDCOLLECTIVE ;  /* 0x000000000000791b */ /* 0x03ffe20003800000 */
.L_x_2655:
[----:B------:R-:W-:Y:S05]  /*14580*/  BSYNC B0 ;  /* 0x0000000000007941 */ /* 0x000fea0003800000 */
.L_x_2654:
        /* <DEDUP_REMOVED lines=9> */
.L_x_2656:
        /* <DEDUP_REMOVED lines=11> */
[----:B0-----:R-:W-:Y:S01]  /*146d0*/  IMAD.MOV.U32 R2, RZ, RZ, RZ ;  /* 0x000000ffff027224 */ /* 0x001fe200078e00ff */
[----:B--2---:R-:W-:Y:S02]  /*146e0*/  @!P1 MOV R2, R3 ;  /* 0x0000000300029202 */ /* 0x004fe40000000f00 */
[----:B------:R-:W-:-:S03]  /*146f0*/  ISETP.NE.AND P1, PT, R6, RZ, PT ;  /* 0x000000ff0600720c */ /* 0x000fc60003f25270 */
[----:B------:R-:W-:-:S10]  /*14700*/  IMAD.MOV.U32 R13, RZ, RZ, R2 ;  /* 0x000000ffff0d7224 */ /* 0x000fd400078e0002 */
[----:B------:R-:W-:Y:S05]  /*14710*/  WARPSYNC.COLLECTIVE R15, `(.L_x_2657) ;  /* 0x000000000f087348 */ /* 0x000fea0003c00000 */
[----:B------:R0:W1:Y:S02]  /*14720*/  SHFL.UP P6, R14, R13, R12, R11 ;  /* 0x0400000c0d0e7389 */ /* 0x00006400000c000b */
[----:B01----:R-:W-:Y:S01]  /*14730*/  ENDCOLLECTIVE ;  /* 0x000000000000791b */ /* 0x003fe20003800000 */
.L_x_2657:
[----:B------:R-:W-:Y:S01]  /*14740*/  IMAD.MOV.U32 R12, RZ, RZ, 0x2 ;  /* 0x00000002ff0c7424 */ /* 0x000fe200078e00ff */
[----:B------:R-:W-:-:S05]  /*14750*/  SEL R7, R14, RZ, P1 ;  /* 0x000000ff0e077207 */ /* 0x000fca0000800000 */
[----:B------:R-:W-:-:S04]  /*14760*/  IMAD.IADD R3, R2, 0x1, R7 ;  /* 0x0000000102037824 */ /* 0x000fc800078e0207 */
[----:B------:R-:W-:-:S07]  /*14770*/  IMAD.MOV.U32 R13, RZ, RZ, R3 ;  /* 0x000000ffff0d7224 */ /* 0x000fce00078e0003 */
[----:B------:R-:W-:Y:S05]  /*14780*/  WARPSYNC.COLLECTIVE R15, `(.L_x_2658) ;  /* 0x000000000f087348 */ /* 0x000fea0003c00000 */
[----:B------:R0:W1:Y:S02]  /*14790*/  SHFL.UP P6, R14, R13, R12, R11 ;  /* 0x0400000c0d0e7389 */ /* 0x00006400000c000b */
[----:B01----:R-:W-:Y:S01]  /*147a0*/  ENDCOLLECTIVE ;  /* 0x000000000000791b */ /* 0x003fe20003800000 */
.L_x_2658:
        /* <DEDUP_REMOVED lines=8> */
.L_x_2659:
        /* <DEDUP_REMOVED lines=8> */
.L_x_2660:
        /* <DEDUP_REMOVED lines=8> */
.L_x_2661:
        /* <DEDUP_REMOVED lines=9> */
.L_x_2662:
[----:B------:R-:W-:Y:S01]  /*149c0*/  IMAD.MOV.U32 R16, RZ, RZ, R14 ;  /* 0x000000ffff107224 */ /* 0x000fe200078e000e */
[----:B------:R-:W-:Y:S06]  /*149d0*/  BRA `(.L_x_2663) ;  /* 0xffffffd800e07947 */ /* 0x000fec000383ffff */
.L_x_2602:
[----:B------:R-:W-:Y:S01]  /*149e0*/  BSSY B0, `(.L_x_2664) ;  /* 0x0000008000007945 */ /* 0x000fe20003800000 */
[----:B-----5:R-:W-:Y:S02]  /*149f0*/  IMAD.MOV.U32 R13, RZ, RZ, R2 ;  /* 0x000000ffff0d7224 */ /* 0x020fe400078e0002 */
[----:B------:R-:W-:Y:S02]  /*14a00*/  IMAD.MOV.U32 R12, RZ, RZ, 0x1 ;  /* 0x00000001ff0c7424 */ /* 0x000fe400078e00ff */
[----:B------:R-:W-:Y:S02]  /*14a10*/  IMAD.MOV.U32 R11, RZ, RZ, RZ ;  /* 0x000000ffff0b7224 */ /* 0x000fe400078e00ff */
[----:B------:R-:W-:-:S07]  /*14a20*/  IMAD.MOV.U32 R15, RZ, RZ, -0x1 ;  /* 0xffffffffff0f7424 */ /* 0x000fce00078e00ff */
[----:B012-4-:R-:W-:Y:S05]  /*14a30*/  WARPSYNC.COLLECTIVE R15, `(.L_x_2665) ;  /* 0x000000000f087348 */ /* 0x017fea0003c00000 */
[----:B------:R3:W0:Y:S02]  /*14a40*/  SHFL.UP P6, R14, R13, R12, R11 ;  /* 0x0400000c0d0e7389 */ /* 0x00062400000c000b */
[----:B01234-:R-:W-:Y:S01]  /*14a50*/  ENDCOLLECTIVE ;  /* 0x000000000000791b */ /* 0x01ffe20003800000 */
.L_x_2665:
[----:B------:R-:W-:Y:S05]  /*14a60*/  BSYNC B0 ;  /* 0x0000000000007941 */ /* 0x000fea0003800000 */
.L_x_2664:
        /* <DEDUP_REMOVED lines=9> */
.L_x_2666:
[----:B------:R-:W-:Y:S01]  /*14b00*/  IMAD.MOV.U32 R12, RZ, RZ, 0x4 ;  /* 0x00000004ff0c7424 */ /* 0x000fe200078e00ff */
[----:B------:R-:W-:-:S05]  /*14b10*/  SEL R14, R14, RZ, P2 ;  /* 0x000000ff0e0e7207 */ /* 0x000fca0001000000 */
[----:B------:R-:W-:-:S04]  /*14b20*/  IMAD.IADD R3, R3, 0x1, R14 ;  /* 0x0000000103037824 */ /* 0x000fc800078e020e */
[----:B------:R-:W-:-:S07]  /*14b30*/  IMAD.MOV.U32 R13, RZ, RZ, R3 ;  /* 0x000000ffff0d7224 */ /* 0x000fce00078e0003 */
[----:B------:R-:W-:Y:S05]  /*14b40*/  WARPSYNC.COLLECTIVE R15, `(.L_x_2667) ;  /* 0x000000000f087348 */ /* 0x000fea0003c00000 */
[----:B------:R0:W1:Y:S02]  /*14b50*/  SHFL.UP P6, R14, R13, R12, R11 ;  /* 0x0400000c0d0e7389 */ /* 0x00006400000c000b */
[----:B01----:R-:W-:Y:S01]  /*14b60*/  ENDCOLLECTIVE ;  /* 0x000000000000791b */ /* 0x003fe20003800000 */
.L_x_2667:
[----:B------:R-:W-:Y:S01]  /*14b70*/  IMAD.MOV.U32 R12, RZ, RZ, 0x8 ;  /* 0x00000008ff0c7424 */ /* 0x000fe200078e00ff */
[----:B------:R-:W-:-:S05]  /*14b80*/  SEL R14, R14, RZ, P3 ;  /* 0x000000ff0e0e7207 */ /* 0x000fca0001800000 */
[----:B------:R-:W-:-:S04]  /*14b90*/  IMAD.IADD R3, R3, 0x1, R14 ;  /* 0x0000000103037824 */ /* 0x000fc800078e020e */
[----:B------:R-:W-:-:S07]  /*14ba0*/  IMAD.MOV.U32 R13, RZ, RZ, R3 ;  /* 0x000000ffff0d7224 */ /* 0x000fce00078e0003 */
[----:B------:R-:W-:Y:S05]  /*14bb0*/  WARPSYNC.COLLECTIVE R15, `(.L_x_2668) ;  /* 0x000000000f087348 */ /* 0x000fea0003c00000 */
[----:B------:R0:W1:Y:S02]  /*14bc0*/  SHFL.UP P6, R14, R13, R12, R11 ;  /* 0x0400000c0d0e7389 */ /* 0x00006400000c000b */
[----:B01----:R-:W-:Y:S01]  /*14bd0*/  ENDCOLLECTIVE ;  /* 0x000000000000791b */ /* 0x003fe20003800000 */
.L_x_2668:
[----:B------:R-:W-:Y:S01]  /*14be0*/  IMAD.MOV.U32 R12, RZ, RZ, 0x10 ;  /* 0x00000010ff0c7424 */ /* 0x000fe200078e00ff */
[----:B------:R-:W-:-:S05]  /*14bf0*/  SEL R14, R14, RZ, P4 ;  /* 0x000000ff0e0e7207 */ /* 0x000fca0002000000 */
[----:B------:R-:W-:-:S04]  /*14c00*/  IMAD.IADD R3, R3, 0x1, R14 ;  /* 0x0000000103037824 */ /* 0x000fc800078e020e */
[----:B------:R-:W-:-:S07]  /*14c10*/  IMAD.MOV.U32 R13, RZ, RZ, R3 ;  /* 0x000000ffff0d7224 */ /* 0x000fce00078e0003 */
[----:B------:R-:W-:Y:S05]  /*14c20*/  WARPSYNC.COLLECTIVE R15, `(.L_x_2669) ;  /* 0x000000000f087348 */ /* 0x000fea0003c00000 */
[----:B------:R0:W1:Y:S02]  /*14c30*/  SHFL.UP P6, R14, R13, R12, R11 ;  /* 0x0400000c0d0e7389 */ /* 0x00006400000c000b */
[----:B01----:R-:W-:Y:S01]  /*14c40*/  ENDCOLLECTIVE ;  /* 0x000000000000791b */ /* 0x003fe20003800000 */
.L_x_2669:
        /* <DEDUP_REMOVED lines=8> */
.L_x_2670:
[----:B------:R-:W-:Y:S01]  /*14cd0*/  IMAD.MOV.U32 R16, RZ, RZ, R14 ;  /* 0x000000ffff107224 */ /* 0x000fe200078e000e */
[----:B------:R-:W-:Y:S06]  /*14ce0*/  BRA `(.L_x_2671) ;  /* 0xffffffd800b87947 */ /* 0x000fec000383ffff */
.L_x_2604:
[----:B------:R-:W-:Y:S01]  /*14cf0*/  BSSY B0, `(.L_x_2672) ;  /* 0x0000006000007945 */ /* 0x000fe20003800000 */
[----:B------:R-:W-:Y:S01]  /*14d00*/  PLOP3.LUT P6, PT, P6, PT, PT, 0x8, 0x0 ;  /* 0x000000000000781c */ /* 0x000fe200037ce170 */
[----:B------:R-:W-:-:S12]  /*14d10*/  IMAD.MOV.U32 R15, RZ, RZ, -0x1 ;  /* 0xffffffffff0f7424 */ /* 0x000fd800078e00ff */
[----:B012-45:R-:W-:Y:S05]  /*14d20*/  WARPSYNC.COLLECTIVE R15, `(.L_x_2673) ;  /* 0x000000000f087348 */ /* 0x037fea0003c00000 */
[----:B------:R-:W-:Y:S01]  /*14d30*/  VOTE.ANY R14, PT, P6 ;  /* 0x00000000000e7806 */ /* 0x000fe200030e0100 */
[----:B012-45:R-:W-:Y:S06]  /*14d40*/  ENDCOLLECTIVE ;  /* 0x000000000000791b */ /* 0x037fec0003800000 */
.L_x_2673:
[----:B------:R-:W-:Y:S05]  /*14d50*/  BSYNC B0 ;  /* 0x0000000000007941 */ /* 0x000fea0003800000 */
.L_x_2672:
[----:B------:R-:W-:Y:S01]  /*14d60*/  MOV R5, R14 ;  /* 0x0000000e00057202 */ /* 0x000fe20000000f00 */
[----:B------:R-:W-:Y:S02]  /*14d70*/  IMAD.MOV.U32 R13, RZ, RZ, R2 ;  /* 0x000000ffff0d7224 */ /* 0x000fe400078e0002 */
[----:B------:R-:W-:Y:S01]  /*14d80*/  IMAD.MOV.U32 R11, RZ, RZ, 0x1f ;  /* 0x0000001fff0b7424 */ /* 0x000fe200078e00ff */
[----:B------:R-:W0:Y:S01]  /*14d90*/  POPC R6, R5 ;  /* 0x0000000500067309 */ /* 0x000e220000000000 */
[----:B------:R-:W-:Y:S02]  /*14da0*/  IMAD.MOV.U32 R15, RZ, RZ, -0x1 ;  /* 0xffffffffff0f7424 */ /* 0x000fe400078e00ff */
[----:B0-----:R-:W-:-:S07]  /*14db0*/  IMAD.MOV.U32 R12, RZ, RZ, R6 ;  /* 0x000000ffff0c7224 */ /* 0x001fce00078e0006 */
[----:B------:R-:W-:Y:S05]  /*14dc0*/  WARPSYNC.COLLECTIVE R15, `(.L_x_2674) ;  /* 0x000000000f087348 */ /* 0x000fea0003c00000 */
[----:B------:R0:W1:Y:S02]  /*14dd0*/  SHFL.IDX P6, R14, R13, R12, R11 ;  /* 0x0000000c0d0e7389 */ /* 0x00006400000c000b */
[----:B01----:R-:W-:Y:S01]  /*14de0*/  ENDCOLLECTIVE ;  /* 0x000000000000791b */ /* 0x003fe20003800000 */
.L_x_2674:
[----:B------:R-:W-:Y:S01]  /*14df0*/  IMAD.MOV.U32 R17, RZ, RZ, R14 ;  /* 0x000000ffff117224 */ /* 0x000fe200078e000e */
[----:B------:R-:W-:Y:S06]  /*14e00*/  BRA `(.L_x_2675) ;  /* 0xffffffd800a87947 */ /* 0x000fec000383ffff */
.L_x_2606:
[----:B------:R-:W-:Y:S01]  /*14e10*/  BSSY B0, `(.L_x_2676) ;  /* 0x0000007000007945 */ /* 0x000fe20003800000 */
[----:B------:R-:W-:Y:S02]  /*14e20*/  IMAD.MOV.U32 R13, RZ, RZ, R3 ;  /* 0x000000ffff0d7224 */ /* 0x000fe400078e0003 */
[----:B------:R-:W-:Y:S02]  /*14e30*/  IMAD.MOV.U32 R11, RZ, RZ, 0x1f ;  /* 0x0000001fff0b7424 */ /* 0x000fe400078e00ff */
[----:B------:R-:W-:-:S07]  /*14e40*/  IMAD.MOV.U32 R15, RZ, RZ, -0x1 ;  /* 0xffffffffff0f7424 */ /* 0x000fce00078e00ff */
[----:B012345:R-:W-:Y:S05]  /*14e50*/  WARPSYNC.COLLECTIVE R15, `(.L_x_2677) ;  /* 0x000000000f087348 */ /* 0x03ffea0003c00000 */
[----:B------:R0:W0:Y:S02]  /*14e60*/  SHFL.IDX P6, R14, R13, R12, R11 ;  /* 0x0000000c0d0e7389 */ /* 0x00002400000c000b */
[----:B012345:R-:W-:Y:S01]  /*14e70*/  ENDCOLLECTIVE ;  /* 0x000000000000791b */ /* 0x03ffe20003800000 */
.L_x_2677:
[----:B------:R-:W-:Y:S05]  /*14e80*/  BSYNC B0 ;  /* 0x0000000000007941 */ /* 0x000fea0003800000 */
.L_x_2676:
[----:B------:R-:W-:Y:S01]  /*14e90*/  IMAD.MOV.U32 R3, RZ, RZ, R14 ;  /* 0x000000ffff037224 */ /* 0x000fe200078e000e */
[----:B------:R-:W-:Y:S06]  /*14ea0*/  BRA `(.L_x_2678) ;  /* 0xffffffd8009c7947 */ /* 0x000fec000383ffff */
.L_x_2610:
[----:B0-----:R0:W3:Y:S02]  /*14eb0*/  SYNCS.PHASECHK.TRANS64.TRYWAIT P0, [R0+URZ+0x34820], R3 ;  /* 0x03482003000075a7 */ /* 0x0010e4000800017f */
[----:B---3--:R-:W-:Y:S05]  /*14ec0*/  @!P0 NANOSLEEP.SYNCS 0x989680 ;  /* 0x009896800000895d */ /* 0x008fea0003900000 */
[----:B------:R-:W3:Y:S02]  /*14ed0*/  @!P0 SYNCS.PHASECHK.TRANS64 P0, [R0+URZ+0x34820], R3 ;  /* 0x03482003000085a7 */ /* 0x000ee4000800007f */
[----:B---3--:R-:W-:Y:S05]  /*14ee0*/  @!P0 BRA `(.L_x_2610) ;  /* 0xfffffffc00f08947 */ /* 0x008fea000383ffff */
[----:B------:R-:W-:Y:S05]  /*14ef0*/  BRA `(.L_x_2679) ;  /* 0xffffffe000207947 */ /* 0x000fea000383ffff */
.L_x_2611:
        /* <DEDUP_REMOVED lines=8> */
[----:B012-45:R-:W-:Y:S05]  /*14f80*/  WARPSYNC.COLLECTIVE R15, `(.L_x_2681) ;  /* 0x000000000f087348 */ /* 0x037fea0003c00000 */
[----:B------:R3:W0:Y:S02]  /*14f90*/  SHFL.IDX P6, R14, R13, R12, R11 ;  /* 0x0000000c0d0e7389 */ /* 0x00062400000c000b */
[----:B012345:R-:W-:Y:S01]  /*14fa0*/  ENDCOLLECTIVE ;  /* 0x000000000000791b */ /* 0x03ffe20003800000 */
.L_x_2681:
[----:B------:R-:W-:Y:S05]  /*14fb0*/  BSYNC B0 ;  /* 0x0000000000007941 */ /* 0x000fea0003800000 */
.L_x_2680:
[----:B------:R-:W-:Y:S05]  /*14fc0*/  BRA `(.L_x_2682) ;  /* 0xffffffe000087947 */ /* 0x000fea000383ffff */
.L_x_2614:
[----:B------:R-:W-:Y:S01]  /*14fd0*/  BSSY B1, `(.L_x_2683) ;  /* 0x0000006000017945 */ /* 0x000fe20003800000 */
[----:B------:R-:W-:-:S07]  /*14fe0*/  IMAD.MOV.U32 R15, RZ, RZ, -0x1 ;  /* 0xffffffffff0f7424 */ /* 0x000fce00078e00ff */
[----:B-12345:R-:W-:Y:S05]  /*14ff0*/  WARPSYNC.COLLECTIVE R15, `(.L_x_2684) ;  /* 0x000000000f0c7348 */ /* 0x03efea0003c00000 */
[----:B------:R-:W-:Y:S02]  /*15000*/  ELECT P6, UR62, PT ;  /* 0x00000000003e782f */ /* 0x000fe400038c0000 */
[----:B------:R-:W-:Y:S01]  /*15010*/  MOV R14, UR62 ;  /* 0x0000003e000e7c02 */ /* 0x000fe20008000f00 */
[----:B-12345:R-:W-:Y:S10]  /*15020*/  ENDCOLLECTIVE ;  /* 0x000000000000791b */ /* 0x03eff40003800000 */
.L_x_2684:
[----:B------:R-:W-:Y:S05]  /*15030*/  BSYNC B1 ;  /* 0x0000000000017941 */ /* 0x000fea0003800000 */
.L_x_2683:
[----:B------:R-:W-:Y:S05]  /*15040*/  BRA `(.L_x_2685) ;  /* 0xffffffe000007947 */ /* 0x000fea000383ffff */
.L_x_2616:
[----:B0-----:R0:W2:Y:S02]  /*15050*/  SYNCS.PHASECHK.TRANS64.TRYWAIT P0, [R6+URZ], R5 ;  /* 0x00000005060075a7 */ /* 0x0010a4000800017f */
[----:B--2---:R-:W-:Y:S05]  /*15060*/  @!P0 NANOSLEEP.SYNCS 0x989680 ;  /* 0x009896800000895d */ /* 0x004fea0003900000 */
[----:B------:R-:W2:Y:S02]  /*15070*/  @!P0 SYNCS.PHASECHK.TRANS64 P0, [R6+URZ], R5 ;  /* 0x00000005060085a7 */ /* 0x000ea4000800007f */
[----:B--2---:R-:W-:Y:S05]  /*15080*/  @!P0 BRA `(.L_x_2616) ;  /* 0xfffffffc00f08947 */ /* 0x004fea000383ffff */
[----:B------:R-:W-:Y:S05]  /*15090*/  BRA `(.L_x_2686) ;  /* 0xffffffe0003c7947 */ /* 0x000fea000383ffff */
.L_x_2617:
[----:B--2---:R2:W3:Y:S02]  /*150a0*/  SYNCS.PHASECHK.TRANS64.TRYWAIT P0, [R7+URZ], R2 ;  /* 0x00000002070075a7 */ /* 0x0044e4000800017f */
[----:B---3--:R-:W-:Y:S05]  /*150b0*/  @!P0 NANOSLEEP.SYNCS 0x989680 ;  /* 0x009896800000895d */ /* 0x008fea0003900000 */
[----:B------:R-:W3:Y:S02]  /*150c0*/  @!P0 SYNCS.PHASECHK.TRANS64 P0, [R7+URZ], R2 ;  /* 0x00000002070085a7 */ /* 0x000ee4000800007f */
[----:B---3--:R-:W-:Y:S05]  /*150d0*/  @!P0 BRA `(.L_x_2617) ;  /* 0xfffffffc00f08947 */ /* 0x008fea000383ffff */
[----:B------:R-:W-:Y:S05]  /*150e0*/  BRA `(.L_x_2687) ;  /* 0xffffffe000307947 */ /* 0x000fea000383ffff */
.L_x_2619:
[----:B---3--:R3:W4:Y:S02]  /*150f0*/  SYNCS.PHASECHK.TRANS64.TRYWAIT P0, [R4+URZ], R5 ;  /* 0x00000005040075a7 */ /* 0x008724000800017f */
[----:B----4-:R-:W-:Y:S05]  /*15100*/  @!P0 NANOSLEEP.SYNCS 0x989680 ;  /* 0x009896800000895d */ /* 0x010fea0003900000 */
[----:B------:R-:W4:Y:S02]  /*15110*/  @!P0 SYNCS.PHASECHK.TRANS64 P0, [R4+URZ], R5 ;  /* 0x00000005040085a7 */ /* 0x000f24000800007f */
[----:B----4-:R-:W-:Y:S05]  /*15120*/  @!P0 BRA `(.L_x_2619) ;  /* 0xfffffffc00f08947 */ /* 0x010fea000383ffff */
[----:B------:R-:W-:Y:S05]  /*15130*/  BRA `(.L_x_2688) ;  /* 0xffffffe000387947 */ /* 0x000fea000383ffff */
.L_x_2689:
        /* <DEDUP_REMOVED lines=12> */
.L_x_3201:


//--------------------- .text._ZN7cutlass13device_kernelIN5flash11enable_sm90INS1_16FlashAttnFwdSm90INS1_25CollectiveMainloopFwdSm90ILi2EN4cute5tupleIJNS5_1CILi1EEES8_S8_EEENS6_IJNS7_ILi128EEESA_NS7_ILi192EEEEEELi128ENS_10bfloat16_tEfNS_4arch4Sm90ELb1ELb0ELb1ELb1ELb0ELb1ELb0ELb1ELb1ELb1ELb0ELb0EEENS1_21CollectiveEpilogueFwdINS6_IJSA_SA_SA_EEES9_SD_SF_Li256ELb1ELb1ELb0ELb0EEENS1_36VarlenDynamicPersistentTileSchedulerILi128ELi128ELi256ELi128ELb0ELb1ELb1ELb1ELb1ELb1EEEEEEEEEvNT_6ParamsE --------------------------
	.section	.text._ZN7cutlass13device_kernelIN5flash11enable_sm90INS1_16FlashAttnFwdSm90INS1_25CollectiveMainloopFwdSm90ILi2EN4cute5tupleIJNS5_1CILi1EEES8_S8_EEENS6_IJNS7_ILi128EEESA_NS7_ILi192EEEEEELi128ENS_10bfloat16_tEfNS_4arch4Sm90ELb1ELb0ELb1ELb1ELb0ELb1ELb0ELb1ELb1ELb1ELb0ELb0EEENS1_21CollectiveEpilogueFwdINS6_IJSA_SA_SA_EEES9_SD_SF_Li256ELb1ELb1ELb0ELb0EEENS1_36VarlenDynamicPersistentTileSchedulerILi128ELi128ELi256ELi128ELb0ELb1ELb1ELb1ELb1ELb1EEEEEEEEEvNT_6ParamsE,"ax",@progbits
	.align	128
.text._ZN7cutlass13device_kernelIN5flash11enable_sm90INS1_16FlashAttnFwdSm90INS1_25CollectiveMainloopFwdSm90ILi2EN4cute5tupleIJNS5_1CILi1EEES8_S8_EEENS6_IJNS7_ILi128EEESA_NS7_ILi192EEEEEELi128ENS_10bfloat16_tEfNS_4arch4Sm90ELb1ELb0ELb1ELb1ELb0ELb1ELb0ELb1ELb1ELb1ELb0ELb0EEENS1_21CollectiveEpilogueFwdINS6_IJSA_SA_SA_EEES9_SD_SF_Li256ELb1ELb1ELb0ELb0EEENS1_36VarlenDynamicPersistentTileSchedulerILi128ELi128ELi256ELi128ELb0ELb1ELb1ELb1ELb1ELb1EEEEEEEEEvNT_6ParamsE:
        .type           _ZN7cutlass13device_kernelIN5flash11enable_sm90INS1_16FlashAttnFwdSm90INS1_25CollectiveMainloopFwdSm90ILi2EN4cute5tupleIJNS5_1CILi1EEES8_S8_EEENS6_IJNS7_ILi128EEESA_NS7_ILi192EEEEEELi128ENS_10bfloat16_tEfNS_4arch4Sm90ELb1ELb0ELb1ELb1ELb0ELb1ELb0ELb1ELb1ELb1ELb0ELb0EEENS1_21CollectiveEpilogueFwdINS6_IJSA_SA_SA_EEES9_SD_SF_Li256ELb1ELb1ELb0ELb0EEENS1_36VarlenDynamicPersistentTileSchedulerILi128ELi128ELi256ELi128ELb0ELb1ELb1ELb1ELb1ELb1EEEEEEEEEvNT_6ParamsE,@function
        .size           _ZN7cutlass13device_kernelIN5flash11enable_sm90INS1_16FlashAttnFwdSm90INS1_25CollectiveMainloopFwdSm90ILi2EN4cute5tupleIJNS5_1CILi1EEES8_S8_EEENS6_IJNS7_ILi128EEESA_NS7_ILi192EEEEEELi128ENS_10bfloat16_tEfNS_4arch4Sm90ELb1ELb0ELb1ELb1ELb0ELb1ELb0ELb1ELb1ELb1ELb0ELb0EEENS1_21CollectiveEpilogueFwdINS6_IJSA_SA_SA_EEES9_SD_SF_Li256ELb1ELb1ELb0ELb0EEENS1_36VarlenDynamicPersistentTileSchedulerILi128ELi128ELi256ELi128ELb0ELb1ELb1ELb1ELb1ELb1EEEEEEEEEvNT_6ParamsE,(.L_x_3202 - _ZN7cutlass13device_kernelIN5flash11enable_sm90INS1_16FlashAttnFwdSm90INS1_25CollectiveMainloopFwdSm90ILi2EN4cute5tupleIJNS5_1CILi1EEES8_S8_EEENS6_IJNS7_ILi128EEESA_NS7_ILi192EEEEEELi128ENS_10bfloat16_tEfNS_4arch4Sm90ELb1ELb0ELb1ELb1ELb0ELb1ELb0ELb1ELb1ELb1ELb0ELb0EEENS1_21CollectiveEpilogueFwdINS6_IJSA_SA_SA_EEES9_SD_SF_Li256ELb1ELb1ELb0ELb0EEENS1_36VarlenDynamicPersistentTileSchedulerILi128ELi128ELi256ELi128ELb0ELb1ELb1ELb1ELb1ELb1EEEEEEEEEvNT_6ParamsE)
        .other          _ZN7cutlass13device_kernelIN5flash11enable_sm90INS1_16FlashAttnFwdSm90INS1_25CollectiveMainloopFwdSm90ILi2EN4cute5tupleIJNS5_1CILi1EEES8_S8_EEENS6_IJNS7_ILi128EEESA_NS7_ILi192EEEEEELi128ENS_10bfloat16_tEfNS_4arch4Sm90ELb1ELb0ELb1ELb1ELb0ELb1ELb0ELb1ELb1ELb1ELb0ELb0EEENS1_21CollectiveEpilogueFwdINS6_IJSA_SA_SA_EEES9_SD_SF_Li256ELb1ELb1ELb0ELb0EEENS1_36VarlenDynamicPersistentTileSchedulerILi128ELi128ELi256ELi128ELb0ELb1ELb1ELb1ELb1ELb1EEEEEEEEEvNT_6ParamsE,@"STO_CUDA_ENTRY STV_DEFAULT"
_ZN7cutlass13device_kernelIN5flash11enable_sm90INS1_16FlashAttnFwdSm90INS1_25CollectiveMainloopFwdSm90ILi2EN4cute5tupleIJNS5_1CILi1EEES8_S8_EEENS6_IJNS7_ILi128EEESA_NS7_ILi192EEEEEELi128ENS_10bfloat16_tEfNS_4arch4Sm90ELb1ELb0ELb1ELb1ELb0ELb1ELb0ELb1ELb1ELb1ELb0ELb0EEENS1_21CollectiveEpilogueFwdINS6_IJSA_SA_SA_EEES9_SD_SF_Li256ELb1ELb1ELb0ELb0EEENS1_36VarlenDynamicPersistentTileSchedulerILi128ELi128ELi256ELi128ELb0ELb1ELb1ELb1ELb1ELb1EEEEEEEEEvNT_6ParamsE:
        /* <DEDUP_REMOVED lines=24> */
.L_x_2691:
[----:B------:R-:W-:Y:S05]  /*0180*/  BSYNC B0 ;  /* 0x0000000000007941 */ /* 0x000fea0003800000 */
.L_x_2690:
        /* <DEDUP_REMOVED lines=41> */
.L_x_2692:
        /* <DEDUP_REMOVED lines=22> */
.L_x_2693:
        /* <DEDUP_REMOVED lines=18> */
.L_x_2694:
        /* <DEDUP_REMOVED lines=22> */
.L_x_2695:
        /* <DEDUP_REMOVED lines=22> */
.L_x_2696:
        /* <DEDUP_REMOVED lines=10> */
.L_x_2699:
        /* <DEDUP_REMOVED lines=15> */
[----:B------:R-:W2:Y:S01]  /*0af0*/  LDL R0, [R1+0x58] ;  /* 0x0000580001007983 */ /* 0x000ea20000100800 */
[----:B------:R-:W-:Y:S01]  /*0b00*/  VIADD R10, R4, 0xffffff80 ;  /* 0xffffff80040a7836 */ /* 0x000fe20000000000 */
[----:B------:R-:W-:Y:S01]  /*0b10*/  R2UR UR4, R16 ;  /* 0x00000000100472ca */ /* 0x000fe200000e0000 */
[----:B------:R-:W-:Y:S01]  /*0b20*/  IMAD.MOV.U32 R212, RZ, RZ, RZ ;  /* 0x000000ffffd47224 */ /* 0x000fe200078e00ff */
[----:B------:R-:W-:Y:S01]  /*0b30*/  CS2R R188, SRZ ;  /* 0x0000000000bc7805 */ /* 0x000fe2000001ff00 */
[----:B------:R-:W-:Y:S02]  /*0b40*/  IMAD.MOV.U32 R17, RZ, RZ, RZ ;  /* 0x000000ffff117224 */ /* 0x000fe400078e00ff */
[----:B------:R-:W-:-:S08]  /*0b50*/  IMAD.MOV.U32 R185, RZ, RZ, RZ ;  /* 0x000000ffffb97224 */ /* 0x000fd000078e00ff */
[----:B------:R-:W-:Y:S01]  /*0b60*/  UIADD3 UR4, UR4, 0x10400, URZ ;  /* 0x0001040004047890 */ /* 0x000fe2000fffe03f */
[----:B--2---:R-:W-:Y:S02]  /*0b70*/  R2UR UR5, R0 ;  /* 0x00000000000572ca */ /* 0x004fe400000e0000 */
[----:B------:R-:W-:-:S04]  /*0b80*/  SHF.R.S32.HI R0, RZ, 0x1f, R10 ;  /* 0x0000001fff007819 */ /* 0x000fc8000001140a */
[CC--:B------:R-:W-:Y:S02]  /*0b90*/  LEA.HI R3, R0.reuse, R10.reuse, RZ, 0x4 ;  /* 0x0000000a00037211 */ /* 0x0c0fe400078f20ff */
[-C--:B0-----:R-:W-:Y:S02]  /*0ba0*/  LEA.HI R2, R0, R10.reuse, RZ, 0x7 ;  /* 0x0000000a00027211 */ /* 0x081fe400078f38ff */
[----:B------:R-:W-:Y:S02]  /*0bb0*/  SHF.R.S32.HI R6, RZ, 0x4, R3 ;  /* 0x00000004ff067819 */ /* 0x000fe40000011403 */
[----:B------:R-:W-:Y:S01]  /*0bc0*/  LOP3.LUT R226, R2, 0xffffff80, RZ, 0xc0, !PT ;  /* 0xffffff8002e27812 */ /* 0x000fe200078ec0ff */
[----:B------:R-:W-:Y:S01]  /*0bd0*/  ULOP3.LUT UR5, UR5, 0x1, URZ, 0xfc, !UPT ;  /* 0x0000000105057892 */ /* 0x000fe2000f8efc3f */
[C---:B------:R-:W-:Y:S02]  /*0be0*/  LOP3.LUT R4, R3.reuse, 0x3fffff0, RZ, 0xc0, !PT ;  /* 0x03fffff003047812 */ /* 0x040fe400078ec0ff */
[----:B------:R-:W-:Y:S01]  /*0bf0*/  LEA.HI R197, R0, R10, RZ, 0x5 ;  /* 0x0000000a00c57211 */ /* 0x000fe200078f28ff */
[C---:B------:R-:W-:Y:S01]  /*0c00*/  IMAD.IADD R226, R10.reuse, 0x1, -R226 ;  /* 0x000000010ae27824 */ /* 0x040fe200078e0ae2 */
[----:B------:R-:W-:Y:S01]  /*0c10*/  LEA.HI R3, R3, R6, RZ, 0x1 ;  /* 0x0000000603037211 */ /* 0x000fe200078f08ff */
[----:B------:R-:W-:Y:S01]  /*0c20*/  IMAD.IADD R4, R10, 0x1, -R4 ;  /* 0x000000010a047824 */ /* 0x000fe200078e0a04 */
[----:B------:R-:W-:-:S02]  /*0c30*/  SHF.R.S32.HI R197, RZ, 0x5, R197 ;  /* 0x00000005ffc57819 */ /* 0x000fc400000114c5 */
[----:B------:R-:W-:Y:S02]  /*0c40*/  LOP3.LUT R3, R3, 0x1ffffffe, RZ, 0xc0, !PT ;  /* 0x1ffffffe03037812 */ /* 0x000fe400078ec0ff */
[----:B------:R-:W-:Y:S01]  /*0c50*/  SHF.R.S32.HI R5, RZ, 0x1f, R226 ;  /* 0x0000001fff057819 */ /* 0x000fe200000114e2 */
[----:B------:R-:W-:Y:S01]  /*0c60*/  IMAD R4, R197, 0x10, R4 ;  /* 0x00000010c5047824 */ /* 0x000fe200078e0204 */
[----:B------:R-:W-:Y:S01]  /*0c70*/  SHF.R.S32.HI R233, RZ, 0x7, R2 ;  /* 0x00000007ffe97819 */ /* 0x000fe20000011402 */
[----:B------:R-:W-:Y:S01]  /*0c80*/  IMAD.IADD R3, R6, 0x1, -R3 ;  /* 0x0000000106037824 */ /* 0x000fe200078e0a03 */
[CC--:B------:R-:W-:Y:S02]  /*0c90*/  LEA.HI R7, R5.reuse, R226.reuse, RZ, 0x2 ;  /* 0x000000e205077211 */ /* 0x0c0fe400078f10ff */
[----:B------:R-:W-:Y:S01]  /*0ca0*/  LEA.HI R5, R5, R226, RZ, 0x5 ;  /* 0x000000e205057211 */ /* 0x000fe200078f28ff */
[----:B------:R-:W-:Y:S01]  /*0cb0*/  IMAD R235, R4, 0x8, R3 ;  /* 0x0000000804eb7824 */ /* 0x000fe200078e0203 */
[----:B------:R-:W-:-:S02]  /*0cc0*/  LEA.HI R3, R0, R10, RZ, 0x2 ;  /* 0x0000000a00037211 */ /* 0x000fc400078f10ff */
[--C-:B------:R-:W-:Y:S01]  /*0cd0*/  SHF.R.S32.HI R8, RZ, 0x2, R7.reuse ;  /* 0x00000002ff087819 */ /* 0x100fe20000011407 */
[----:B------:R-:W-:Y:S01]  /*0ce0*/  IMAD.SHL.U32 R235, R235, 0x8, RZ ;  /* 0x00000008ebeb7824 */ /* 0x000fe200078e00ff */
[----:B------:R-:W-:Y:S02]  /*0cf0*/  SHF.R.S32.HI R9, RZ, 0x1f, R7 ;  /* 0x0000001fff097819 */ /* 0x000fe40000011407 */
[----:B------:R-:W-:Y:S02]  /*0d00*/  LOP3.LUT R215, R3, 0xfffffffc, RZ, 0xc0, !PT ;  /* 0xfffffffc03d77812 */ /* 0x000fe400078ec0ff */
[----:B------:R-:W-:Y:S02]  /*0d10*/  LEA.HI R9, R9, R8, RZ, 0x3 ;  /* 0x0000000809097211 */ /* 0x000fe400078f18ff */
[----:B------:R-:W-:Y:S01]  /*0d20*/  SHF.R.S32.HI R184, RZ, 0x2, R3 ;  /* 0x00000002ffb87819 */ /* 0x000fe20000011403 */
[----:B------:R-:W-:Y:S01]  /*0d30*/  IMAD.IADD R215, R10, 0x1, -R215 ;  /* 0x000000010ad77824 */ /* 0x000fe200078e0ad7 */
[----:B------:R-:W-:-:S02]  /*0d40*/  LOP3.LUT R9, R9, 0xfffffff8, RZ, 0xc0, !PT ;  /* 0xfffffff809097812 */ /* 0x000fc400078ec0ff */
[----:B------:R-:W-:Y:S01]  /*0d50*/  LEA.HI R2, R2, R233, RZ, 0x1 ;  /* 0x000000e902027211 */ /* 0x000fe200078f08ff */
[----:B------:R-:W-:Y:S01]  /*0d60*/  IMAD.SHL.U32 R22, R215, 0x4, RZ ;  /* 0x00000004d7167824 */ /* 0x000fe200078e00ff */
[----:B------:R-:W-:Y:S01]  /*0d70*/  SHF.R.S32.HI R5, RZ, 0x5, R5 ;  /* 0x00000005ff057819 */ /* 0x000fe20000011405 */
[----:B------:R-:W-:Y:S01]  /*0d80*/  IMAD.IADD R8, R8, 0x1, -R9 ;  /* 0x0000000108087824 */ /* 0x000fe200078e0a09 */
[----:B------:R-:W-:Y:S01]  /*0d90*/  SHF.R.S32.HI R9, RZ, 0x1f, R3 ;  /* 0x0000001fff097819 */ /* 0x000fe20000011403 */
[----:B------:R-:W-:Y:S01]  /*0da0*/  VIADD R214, R184, 0x40 ;  /* 0x00000040b8d67836 */ /* 0x000fe20000000000 */
[----:B------:R-:W-:Y:S01]  /*0db0*/  LOP3.LUT R2, R2, 0x3fffffe, RZ, 0xc0, !PT ;  /* 0x03fffffe02027812 */ /* 0x000fe200078ec0ff */
[C---:B------:R-:W-:Y:S01]  /*0dc0*/  VIADD R191, R22.reuse, 0x20 ;  /* 0x0000002016bf7836 */ /* 0x040fe20000000000 */
[----:B------:R-:W-:Y:S01]  /*0dd0*/  LEA.HI R9, R9, R184, RZ, 0x3 ;  /* 0x000000b809097211 */ /* 0x000fe200078f18ff */
[----:B------:R-:W-:Y:S01]  /*0de0*/  IMAD R5, R5, 0x10, R8 ;  /* 0x0000001005057824 */ /* 0x000fe200078e0208 */
[----:B------:R-:W-:Y:S01]  /*0df0*/  SHF.R.S32.HI R3, RZ, 0x1f, R214 ;  /* 0x0000001fff037819 */ /* 0x000fe200000114d6 */
[----:B------:R-:W-:Y:S01]  /*0e00*/  IMAD.IADD R2, R233, 0x1, -R2 ;  /* 0x00000001e9027824 */ /* 0x000fe200078e0a02 */
[----:B------:R-:W-:Y:S01]  /*0e10*/  LOP3.LUT R9, R9, 0xfffffff8, RZ, 0xc0, !PT ;  /* 0xfffffff809097812 */ /* 0x000fe200078ec0ff */
[C---:B------:R-:W-:Y:S01]  /*0e20*/  IMAD.IADD R186, R22.reuse, 0x1, R191 ;  /* 0x0000000116ba7824 */ /* 0x040fe200078e02bf */
[----:B------:R-:W-:Y:S01]  /*0e30*/  LEA.HI R3, R3, R214, RZ, 0x3 ;  /* 0x000000d603037211 */ /* 0x000fe200078f18ff */
[----:B------:R-:W-:Y:S01]  /*0e40*/  VIADD R190, R22, 0x40 ;  /* 0x0000004016be7836 */ /* 0x000fe20000000000 */
[----:B------:R-:W-:Y:S01]  /*0e50*/  LEA.HI R0, R0, R10, RZ, 0x3 ;  /* 0x0000000a00007211 */ /* 0x000fe200078f18ff */
[----:B------:R-:W-:Y:S01]  /*0e60*/  IMAD R234, R2, 0x40, R5 ;  /* 0x0000004002ea7824 */ /* 0x000fe200078e0205 */
[----:B------:R-:W-:Y:S01]  /*0e70*/  SHF.R.S32.HI R5, RZ, 0x1f, R186 ;  /* 0x0000001fff057819 */ /* 0x000fe200000114ba */
[----:B------:R-:W-:Y:S01]  /*0e80*/  IMAD.IADD R187, R22, 0x1, R190 ;  /* 0x0000000116bb7824 */ /* 0x000fe200078e02be */
[----:B------:R-:W-:Y:S01]  /*0e90*/  LOP3.LUT R207, R0, 0xfffffff8, RZ, 0xc0, !PT ;  /* 0xfffffff800cf7812 */ /* 0x000fe200078ec0ff */
[----:B------:R-:W-:Y:S01]  /*0ea0*/  IMAD.IADD R225, R184, 0x1, -R9 ;  /* 0x00000001b8e17824 */ /* 0x000fe200078e0a09 */
[-C--:B------:R-:W-:Y:S01]  /*0eb0*/  LEA.HI R218, R5, R186.reuse, RZ, 0x3 ;  /* 0x000000ba05da7211 */ /* 0x080fe200078f18ff */
[----:B------:R-:W-:Y:S01]  /*0ec0*/  IMAD.SHL.U32 R195, R214, 0x40, RZ ;  /* 0x00000040d6c37824 */ /* 0x000fe200078e00ff */
[----:B------:R-:W-:Y:S01]  /*0ed0*/  SHF.R.S32.HI R2, RZ, 0x1f, R187 ;  /* 0x0000001fff027819 */ /* 0x000fe200000114bb */
[----:B------:R-:W-:Y:S01]  /*0ee0*/  IMAD.SHL.U32 R3, R3, 0x40, RZ ;  /* 0x0000004003037824 */ /* 0x000fe200078e00ff */
[----:B------:R-:W-:Y:S01]  /*0ef0*/  LEA.HI R5, R5, R186, RZ, 0x6 ;  /* 0x000000ba05057211 */ /* 0x000fe200078f30ff */
[----:B------:R-:W-:Y:S01]  /*0f00*/  IMAD.SHL.U32 R196, R225, 0x40, RZ ;  /* 0x00000040e1c47824 */ /* 0x000fe200078e00ff */
[----:B------:R-:W-:Y:S01]  /*0f10*/  LOP3.LUT R195, R195, 0x1c0, RZ, 0xc0, !PT ;  /* 0x000001c0c3c37812 */ /* 0x000fe200078ec0ff */
[----:B------:R-:W-:Y:S01]  /*0f20*/  IMAD.IADD R207, R10, 0x1, -R207 ;  /* 0x000000010acf7824 */ /* 0x000fe200078e0acf */
[----:B------:R-:W-:Y:S01]  /*0f30*/  LOP3.LUT R199, R3, 0xfffffe00, RZ, 0xc0, !PT ;  /* 0xfffffe0003c77812 */ /* 0x000fe200078ec0ff */
[----:B------:R-:W-:Y:S01]  /*0f40*/  IMAD.SHL.U32 R5, R5, 0x80, RZ ;  /* 0x0000008005057824 */ /* 0x000fe200078e00ff */
[-C--:B------:R-:W-:Y:S01]  /*0f50*/  LEA.HI R3, R2, R187.reuse, RZ, 0x6 ;  /* 0x000000bb02037211 */ /* 0x080fe200078f30ff */
[----:B------:R-:W-:Y:S01]  /*0f60*/  IMAD.SHL.U32 R18, R215, 0x8, RZ ;  /* 0x00000008d7127824 */ /* 0x000fe200078e00ff */
[----:B------:R-:W-:Y:S01]  /*0f70*/  LOP3.LUT R196, R196, 0x1c0, RZ, 0xc0, !PT ;  /* 0x000001c0c4c47812 */ /* 0x000fe200078ec0ff */
[----:B------:R-:W-:Y:S01]  /*0f80*/  IMAD.SHL.U32 R203, R207, 0x8, RZ ;  /* 0x00000008cfcb7824 */ /* 0x000fe200078e00ff */
[----:B------:R-:W-:Y:S01]  /*0f90*/  SHF.R.U32.HI R232, RZ, 0x3, R195 ;  /* 0x00000003ffe87819 */ /* 0x000fe200000116c3 */
[----:B------:R-:W-:Y:S01]  /*0fa0*/  IMAD.SHL.U32 R6, R3, 0x80, RZ ;  /* 0x0000008003067824 */ /* 0x000fe200078e00ff */
[----:B------:R-:W-:Y:S01]  /*0fb0*/  LOP3.LUT R11, R195, 0x38, R218, 0xf8, !PT ;  /* 0x00000038c30b7812 */ /* 0x000fe200078ef8da */
[----:B------:R-:W-:Y:S01]  /*0fc0*/  VIADD R193, R22, 0x10 ;  /* 0x0000001016c17836 */ /* 0x000fe20000000000 */
[----:B------:R-:W-:Y:S01]  /*0fd0*/  LEA.HI R219, R2, R187, RZ, 0x3 ;  /* 0x000000bb02db7211 */ /* 0x000fe200078f18ff */
[----:B------:R-:W-:Y:S01]  /*0fe0*/  VIADD R206, R203, 0x40 ;  /* 0x00000040cbce7836 */ /* 0x000fe20000000000 */
[----:B------:R-:W-:Y:S01]  /*0ff0*/  SHF.R.U32.HI R198, RZ, 0x3, R196 ;  /* 0x00000003ffc67819 */ /* 0x000fe200000116c4 */
[----:B------:R-:W-:Y:S01]  /*1000*/  VIADD R192, R22, 0x30 ;  /* 0x0000003016c07836 */ /* 0x000fe20000000000 */
[----:B------:R-:W-:Y:S01]  /*1010*/  LOP3.LUT R3, R196, 0x38, R218, 0xf8, !PT ;  /* 0x00000038c4037812 */ /* 0x000fe200078ef8da */
[----:B------:R-:W-:Y:S01]  /*1020*/  VIADD R194, R22, 0x50 ;  /* 0x0000005016c27836 */ /* 0x000fe20000000000 */
[----:B------:R-:W-:-:S02]  /*1030*/  LOP3.LUT R2, R5, 0xffffe000, RZ, 0xc0, !PT ;  /* 0xffffe00005027812 */ /* 0x000fc400078ec0ff */
[----:B------:R-:W-:Y:S02]  /*1040*/  LOP3.LUT R11, R11, R232, RZ, 0x3c, !PT ;  /* 0x000000e80b0b7212 */ /* 0x000fe400078e3cff */
[----:B------:R-:W-:Y:S01]  /*1050*/  LOP3.LUT R4, R3, R198, RZ, 0x3c, !PT ;  /* 0x000000c603047212 */ /* 0x000fe200078e3cff */
[----:B------:R-:W-:Y:S01]  /*1060*/  IMAD R3, R197, 0x200, R2 ;  /* 0x00000200c5037824 */ /* 0x000fe200078e0202 */
[----:B------:R-:W-:Y:S01]  /*1070*/  IADD3 R11, R11, R2, R199 ;  /* 0x000000020b0b7210 */ /* 0x000fe20007ffe0c7 */
[----:B------:R-:W-:Y:S01]  /*1080*/  IMAD.U32 R2, RZ, RZ, UR5 ;  /* 0x00000005ff027e24 */ /* 0x000fe2000f8e00ff */
[----:B------:R-:W-:Y:S01]  /*1090*/  SHF.R.S32.HI R216, RZ, 0x3, R0 ;  /* 0x00000003ffd87819 */ /* 0x000fe20000011400 */
[----:B------:R-:W-:Y:S01]  /*10a0*/  IMAD.U32 R0, RZ, RZ, UR4 ;  /* 0x00000004ff007e24 */ /* 0x000fe2000f8e00ff */
[--C-:B------:R-:W-:Y:S01]  /*10b0*/  LOP3.LUT R9, R196, 0x38, R219.reuse, 0xf8, !PT ;  /* 0x00000038c4097812 */ /* 0x100fe200078ef8db */
[----:B------:R-:W-:Y:S01]  /*10c0*/  IMAD.IADD R3, R3, 0x1, R4 ;  /* 0x0000000103037824 */ /* 0x000fe200078e0204 */
[----:B------:R-:W-:Y:S01]  /*10d0*/  LOP3.LUT R6, R6, 0xffffe000, RZ, 0xc0, !PT ;  /* 0xffffe00006067812 */ /* 0x000fe200078ec0ff */
[----:B------:R0:W-:Y:S01]  /*10e0*/  STL [R1+0x24], R2 ;  /* 0x0000240201007387 */ /* 0x0001e20000100800 */
[----:B------:R-:W-:-:S02]  /*10f0*/  LOP3.LUT R13, R195, 0x38, R219, 0xf8, !PT ;  /* 0x00000038c30d7812 */ /* 0x000fc400078ef8db */
[----:B------:R-:W-:Y:S01]  /*1100*/  LOP3.LUT R8, R9, R198, RZ, 0x3c, !PT ;  /* 0x000000c609087212 */ /* 0x000fe200078e3cff */
[----:B------:R-:W-:Y:S01]  /*1110*/  IMAD R5, R197, 0x200, R6 ;  /* 0x00000200c5057824 */ /* 0x000fe200078e0206 */
[----:B------:R1:W-:Y:S01]  /*1120*/  STL [R1+0x40], R0 ;  /* 0x0000400001007387 */ /* 0x0003e20000100800 */
[----:B------:R-:W-:Y:S02]  /*1130*/  LOP3.LUT R13, R13, R232, RZ, 0x3c, !PT ;  /* 0x000000e80d0d7212 */ /* 0x000fe400078e3cff */
[----:B------:R-:W-:Y:S01]  /*1140*/  IMAD.IADD R5, R5, 0x1, R8 ;  /* 0x0000000105057824 */ /* 0x000fe200078e0208 */
[----:B------:R-:W-:Y:S02]  /*1150*/  LOP3.LUT R7, R7, 0x7ffffffc, RZ, 0xc0, !PT ;  /* 0x7ffffffc07077812 */ /* 0x000fe400078ec0ff */
[----:B0-----:R-:W-:Y:S02]  /*1160*/  LEA.HI R2, R215, R215, RZ, 0x1 ;  /* 0x000000d7d7027211 */ /* 0x001fe400078f08ff */
[----:B------:R-:W-:Y:S01]  /*1170*/  IADD3 R13, R13, R6, R199 ;  /* 0x000000060d0d7210 */ /* 0x000fe20007ffe0c7 */
[----:B------:R-:W-:Y:S01]  /*1180*/  IMAD.IADD R204, R226, 0x1, -R7 ;  /* 0x00000001e2cc7824 */ /* 0x000fe200078e0a07 */
[----:B------:R-:W-:-:S02]  /*1190*/  LOP3.LUT R2, R2, 0x1ffffffe, RZ, 0xc0, !PT ;  /* 0x1ffffffe02027812 */ /* 0x000fc400078ec0ff */
[----:B-1----:R-:W-:Y:S02]  /*11a0*/  LOP3.LUT R0, R195, 0x38, R18, 0xf8, !PT ;  /* 0x00000038c3007812 */ /* 0x002fe400078ef812 */
[----:B------:R-:W-:Y:S01]  /*11b0*/  SHF.R.S32.HI R237, RZ, 0x1f, R203 ;  /* 0x0000001fffed7819 */ /* 0x000fe200000114cb */
[----:B------:R-:W-:Y:S01]  /*11c0*/  IMAD.IADD R205, R215, 0x1, -R2 ;  /* 0x00000001d7cd7824 */ /* 0x000fe200078e0a02 */
[----:B------:R-:W-:Y:S02]  /*11d0*/  LOP3.LUT R0, R199, R0, R232, 0xf6, !PT ;  /* 0x00000000c7007212 */ /* 0x000fe400078ef6e8 */
[----:B------:R-:W-:Y:S01]  /*11e0*/  SHF.R.S32.HI R224, RZ, 0x1f, R193 ;  /* 0x0000001fffe07819 */ /* 0x000fe200000114c1 */
[----:B------:R-:W-:Y:S01]  /*11f0*/  IMAD R205, R205, 0x8, R234 ;  /* 0x00000008cdcd7824 */ /* 0x000fe200078e02ea */
[----:B------:R-:W-:Y:S02]  /*1200*/  SHF.R.S32.HI R236, RZ, 0x1f, R206 ;  /* 0x0000001fffec7819 */ /* 0x000fe400000114ce */
[----:B------:R-:W-:-:S02]  /*1210*/  SHF.R.S32.HI R223, RZ, 0x1f, R191 ;  /* 0x0000001fffdf7819 */ /* 0x000fc400000114bf */
[----:B------:R-:W-:Y:S02]  /*1220*/  SHF.R.S32.HI R222, RZ, 0x1f, R192 ;  /* 0x0000001fffde7819 */ /* 0x000fe400000114c0 */
[----:B------:R-:W-:Y:S02]  /*1230*/  SHF.R.S32.HI R221, RZ, 0x1f, R190 ;  /* 0x0000001fffdd7819 */ /* 0x000fe400000114be */
[----:B------:R-:W-:Y:S02]  /*1240*/  SHF.R.S32.HI R220, RZ, 0x1f, R194 ;  /* 0x0000001fffdc7819 */ /* 0x000fe400000114c2 */
[----:B------:R-:W-:Y:S02]  /*1250*/  SHF.R.S32.HI R218, RZ, 0x3, R218 ;  /* 0x00000003ffda7819 */ /* 0x000fe400000114da */
[----:B------:R-:W-:Y:S02]  /*1260*/  SHF.R.S32.HI R219, RZ, 0x3, R219 ;  /* 0x00000003ffdb7819 */ /* 0x000fe400000114db */
[----:B------:R-:W-:-:S02]  /*1270*/  LEA R230, R0, UR4, 0x1 ;  /* 0x0000000400e67c11 */ /* 0x000fc4000f8e08ff */
[----:B------:R-:W-:Y:S02]  /*1280*/  LEA R228, R11, UR4, 0x1 ;  /* 0x000000040be47c11 */ /* 0x000fe4000f8e08ff */
[----:B------:R-:W-:Y:S02]  /*1290*/  LEA R227, R13, UR4, 0x1 ;  /* 0x000000040de37c11 */ /* 0x000fe4000f8e08ff */
[----:B------:R-:W-:Y:S02]  /*12a0*/  LEA R231, R3, UR4, 0x1 ;  /* 0x0000000403e77c11 */ /* 0x000fe4000f8e08ff */
[----:B------:R-:W-:-:S07]  /*12b0*/  LEA R229, R5, UR4, 0x1 ;  /* 0x0000000405e57c11 */ /* 0x000fce000f8e08ff */
.L_x_2924:
[----:B0-2-4-:R-:W0:Y:S01]  /*12c0*/  LDC.64 R2, c[0x0][0xc88] ;  /* 0x00032200ff027b82 */ /* 0x015e220000000a00 */
[----:B------:R-:W-:Y:S01]  /*12d0*/  ULDC.64 UR4, c[0x0][0xa28] ;  /* 0x00028a0000047ab9 */ /* 0x000fe20000000a00 */
[----:B------:R-:W-:Y:S01]  /*12e0*/  ULDC.64 UR8, c[0x0][0xa18] ;  /* 0x0002860000087ab9 */ /* 0x000fe20000000a00 */
[----:B------:R-:W-:Y:S01]  /*12f0*/  ULDC.64 UR6, c[0x0][0xa08] ;  /* 0x0002820000067ab9 */ /* 0x000fe20000000a00 */
[----:B0-----:R-:W-:-:S05]  /*1300*/  IMAD.WIDE R2, R27, 0x4, R2 ;  /* 0x000000041b027825 */ /* 0x001fca00078e0202 */
[----:B------:R-:W2:Y:S01]  /*1310*/  LDG.E R211, desc[UR60][R2.64] ;  /* 0x0000003c02d37981 */ /* 0x000ea2000c1e1900 */
        /* <DEDUP_REMOVED lines=20> */
[----:B------:R-:W-:Y:S01]  /*1460*/  @P1 IADD3.X R5, R210, UR9, RZ, P2, !PT ;  /* 0x00000009d2051c10 */ /* 0x000fe200097fe4ff */
[----:B------:R-:W-:Y:S02]  /*1470*/  ULDC.64 UR6, c[0x0][0xa20] ;  /* 0x0002880000067ab9 */ /* 0x000fe40000000a00 */
[----:B------:R0:W5:Y:S04]  /*1480*/  @P0 LDG.E R117, desc[UR60][R6.64] ;  /* 0x0000003c06750981 */ /* 0x000168000c1e1900 */
[----:B------:R0:W5:Y:S01]  /*1490*/  @P1 LDG.E R201, desc[UR60][R4.64] ;  /* 0x0000003c04c91981 */ /* 0x000162000c1e1900 */
[----:B------:R-:W-:-:S03]  /*14a0*/  UISETP.NE.U32.AND UP0, UPT, UR4, URZ, UPT ;  /* 0x0000003f0400728c */ /* 0x000fc6000bf05070 */
[----:B------:R-:W-:Y:S01]  /*14b0*/  ULDC UR4, c[0x0][0x424] ;  /* 0x0001090000047ab9 */ /* 0x000fe20000000800 */
[----:B------:R-:W-:Y:S01]  /*14c0*/  UISETP.NE.AND.EX UP0, UPT, UR5, URZ, UPT, UP0 ;  /* 0x0000003f0500728c */ /* 0x000fe2000bf05300 */
[----:B------:R-:W-:Y:S02]  /*14d0*/  ISETP.NE.U32.AND P2, PT, RZ, UR6, PT ;  /* 0x00000006ff007c0c */ /* 0x000fe4000bf45070 */
[----:B------:R-:W-:Y:S01]  /*14e0*/  ULDC UR5, c[0x0][0x2f0] ;  /* 0x0000bc0000057ab9 */ /* 0x000fe20000000800 */
[----:B------:R-:W-:Y:S01]  /*14f0*/  USEL UR4, UR4, 0x1, UP0 ;  /* 0x0000000104047887 */ /* 0x000fe20008000000 */
[----:B------:R-:W-:-:S03]  /*1500*/  ISETP.NE.AND.EX P2, PT, RZ, UR7, PT, P2 ;  /* 0x00000007ff007c0c */ /* 0x000fc6000bf45320 */
[----:B------:R-:W-:-:S03]  /*1510*/  UIMAD UR4, UR4, UR5, URZ ;  /* 0x00000005040472a4 */ /* 0x000fc6000f8e023f */
[----:B------:R-:W-:Y:S01]  /*1520*/  ULDC UR5, c[0x0][0x348] ;  /* 0x0000d20000057ab9 */ /* 0x000fe20000000800 */
[----:B------:R-:W-:Y:S02]  /*1530*/  IMAD.MOV.U32 R208, RZ, RZ, R26 ;  /* 0x000000ffffd07224 */ /* 0x000fe400078e001a */
[----:B------:R-:W-:Y:S01]  /*1540*/  IMAD.MOV.U32 R27, RZ, RZ, R211 ;  /* 0x000000ffff1b7224 */ /* 0x000fe200078e00d3 */
[----:B0--3--:R-:W-:Y:S06]  /*1550*/  @P1 BRA `(.L_x_2701) ;  /* 0x0000000000241947 */ /* 0x009fec0003800000 */
        /* <DEDUP_REMOVED lines=9> */
.L_x_2701:
[----:B------:R-:W-:Y:S02]  /*15f0*/  IMAD.U32 R24, RZ, RZ, UR5 ;  /* 0x00000005ff187e24 */ /* 0x000fe4000f8e00ff */
[----:B------:R-:W-:Y:S01]  /*1600*/  IMAD.U32 R28, RZ, RZ, UR4 ;  /* 0x00000004ff1c7e24 */ /* 0x000fe2000f8e00ff */
[----:B------:R-:W-:Y:S06]  /*1610*/  @!P2 BRA `(.L_x_2702) ;  /* 0x000000000010a947 */ /* 0x000fec0003800000 */
[----:B------:R-:W-:-:S04]  /*1620*/  IADD3 R2, P0, R209, UR6, RZ ;  /* 0x00000006d1027c10 */ /* 0x000fc8000ff1e0ff */
[----:B------:R-:W-:-:S05]  /*1630*/  IADD3.X R3, R210, UR7, RZ, P0, !PT ;  /* 0x00000007d2037c10 */ /* 0x000fca00087fe4ff */
[----:B------:R0:W5:Y:S01]  /*1640*/  LDG.E R28, desc[UR60][R2.64] ;  /* 0x0000003c021c7981 */ /* 0x000162000c1e1900 */
[----:B------:R-:W-:Y:S05]  /*1650*/  BRA `(.L_x_2703) ;  /* 0x0000000000107947 */ /* 0x000fea0003800000 */
.L_x_2702:
[----:B------:R-:W-:Y:S05]  /*1660*/  @!P0 BRA `(.L_x_2703) ;  /* 0x00000000000c8947 */ /* 0x000fea0003800000 */
[----:B------:R-:W2:Y:S04]  /*1670*/  LDG.E R3, desc[UR60][R6.64] ;  /* 0x0000003c06037981 */ /* 0x000ea8000c1e1900 */
[----:B------:R-:W2:Y:S02]  /*1680*/  LDG.E R28, desc[UR60][R6.64+0x4] ;  /* 0x0000043c061c7981 */ /* 0x000ea4000c1e1900 */
[----:B--2---:R-:W-:-:S07]  /*1690*/  IMAD.IADD R28, R28, 0x1, -R3 ;  /* 0x000000011c1c7824 */ /* 0x004fce00078e0a03 */
.L_x_2703:
[----:B------:R-:W-:Y:S01]  /*16a0*/  ULDC.64 UR4, c[0x0][0xa10] ;  /* 0x0002840000047ab9 */ /* 0x000fe20000000a00 */
[----:B------:R-:W1:Y:S01]  /*16b0*/  LDC R6, c[0x0][0x448] ;  /* 0x00011200ff067b82 */ /* 0x000e620000000800 */
[----:B------:R-:W-:-:S04]  /*16c0*/  ISETP.NE.U32.AND P0, PT, RZ, UR4, PT ;  /* 0x00000004ff007c0c */ /* 0x000fc8000bf05070 */
[----:B------:R-:W-:Y:S01]  /*16d0*/  ISETP.NE.AND.EX P0, PT, RZ, UR5, PT, P0 ;  /* 0x00000005ff007c0c */ /* 0x000fe2000bf05300 */
[----:B------:R-:W-:-:S12]  /*16e0*/  ULDC.64 UR4, c[0x0][0xa30] ;  /* 0x00028c0000047ab9 */ /* 0x000fd80000000a00 */
[----:B0-----:R-:W0:Y:S02]  /*16f0*/  @P0 LDC.64 R2, c[0x0][0xa10] ;  /* 0x00028400ff020b82 */ /* 0x001e240000000a00 */
[----:B0-----:R-:W-:-:S05]  /*1700*/  @P0 IMAD.WIDE R2, R27, 0x4, R2 ;  /* 0x000000041b020825 */ /* 0x001fca00078e0202 */
[----:B------:R-:W2:Y:S04]  /*1710*/  @P0 LDG.E R0, desc[UR60][R2.64] ;  /* 0x0000003c02000981 */ /* 0x000ea8000c1e1900 */
[----:B------:R0:W2:Y:S01]  /*1720*/  @P0 LDG.E R7, desc[UR60][R2.64+0x4] ;  /* 0x0000043c02070981 */ /* 0x0000a2000c1e1900 */
[----:B------:R-:W-:Y:S01]  /*1730*/  ISETP.NE.U32.AND P1, PT, RZ, UR4, PT ;  /* 0x00000004ff007c0c */ /* 0x000fe2000bf25070 */
[----:B-----5:R-:W-:-:S03]  /*1740*/  IMAD.MOV.U32 R144, RZ, RZ, R28 ;  /* 0x000000ffff907224 */ /* 0x020fc600078e001c */
[----:B------:R-:W-:-:S13]  /*1750*/  ISETP.NE.AND.EX P1, PT, RZ, UR5, PT, P1 ;  /* 0x00000005ff007c0c */ /* 0x000fda000bf25310 */
[----:B------:R-:W-:-:S04]  /*1760*/  @P1 IADD3 R4, P2, R209, UR4, RZ ;  /* 0x00000004d1041c10 */ /* 0x000fc8000ff5e0ff */
[----:B------:R-:W-:-:S05]  /*1770*/  @P1 IADD3.X R5, R210, UR5, RZ, P2, !PT ;  /* 0x00000005d2051c10 */ /* 0x000fca00097fe4ff */
[----:B------:R3:W5:Y:S01]  /*1780*/  @P1 LDG.E R144, desc[UR60][R4.64] ;  /* 0x0000003c04901981 */ /* 0x000762000c1e1900 */
[----:B-1----:R-:W-:Y:S01]  /*1790*/  ISETP.NE.AND P1, PT, R6, 0x1, PT ;  /* 0x000000010600780c */ /* 0x002fe20003f25270 */
[----:B------:R-:W-:Y:S01]  /*17a0*/  IMAD.SHL.U32 R200, R25, 0x80, RZ ;  /* 0x0000008019c87824 */ /* 0x000fe200078e00ff */
[----:B------:R-:W-:Y:S01]  /*17b0*/  PLOP3.LUT P2, PT, PT, PT, PT, 0x80, 0x0 ;  /* 0x000000000000781c */ /* 0x000fe20003f4f070 */
[----:B------:R-:W-:Y:S02]  /*17c0*/  IMAD.IADD R9, R28, 0x1, -R9 ;  /* 0x000000011c097824 */ /* 0x000fe400078e0a09 */
[----:B0-----:R-:W-:Y:S02]  /*17d0*/  VIADD R2, R200, 0x7f ;  /* 0x0000007fc8027836 */ /* 0x001fe40000000000 */
[----:B------:R-:W-:-:S05]  /*17e0*/  IMAD.MOV R120, RZ, RZ, -R9 ;  /* 0x000000ffff787224 */ /* 0x000fca00078e0a09 */
[----:B------:R-:W-:Y:S01]  /*17f0*/  VIMNMX R120, RZ, R120, !PT ;  /* 0x00000078ff787248 */ /* 0x000fe20007fe0100 */
[----:B------:R-:W0:Y:S08]  /*1800*/  @P1 LDC R11, c[0x0][0x44c] ;  /* 0x00011300ff0b1b82 */ /* 0x000e300000000800 */
[----:B------:R-:W1:Y:S01]  /*1810*/  @P1 LDC R3, c[0x0][0x450] ;  /* 0x00011400ff031b82 */ /* 0x000e620000000800 */
[----:B--2---:R-:W-:-:S02]  /*1820*/  @P0 IMAD.IADD R24, R7, 0x1, -R0 ;  /* 0x0000000107180824 */ /* 0x004fc400078e0a00 */
[----:B0-----:R-:W-:-:S04]  /*1830*/  @P1 IMAD.HI.U32 R0, R2, R11, RZ ;  /* 0x0000000b02001227 */ /* 0x001fc800078e00ff */
[----:B------:R-:W-:Y:S01]  /*1840*/  IMAD.IADD R202, R9, 0x1, R24 ;  /* 0x0000000109ca7824 */ /* 0x000fe200078e0218 */
[----:B-1----:R-:W-:-:S03]  /*1850*/  @P1 SHF.R.U32.HI R2, RZ, R3, R0 ;  /* 0x00000003ff021219 */ /* 0x002fc60000011600 */
[C---:B------:R-:W-:Y:S01]  /*1860*/  VIADD R0, R202.reuse, 0x7f ;  /* 0x0000007fca007836 */ /* 0x040fe20000000000 */
[----:B------:R-:W-:-:S04]  /*1870*/  IADD3 R149, R202, 0x80, -R201 ;  /* 0x00000080ca957810 */ /* 0x000fc80007ffe8c9 */
[----:B------:R-:W-:Y:S01]  /*1880*/  SHF.R.S32.HI R3, RZ, 0x1f, R0 ;  /* 0x0000001fff037819 */ /* 0x000fe20000011400 */
[----:B------:R-:W-:-:S03]  /*1890*/  IMAD.IADD R2, R149, 0x1, R2 ;  /* 0x0000000195027824 */ /* 0x000fc600078e0202 */
[----:B------:R-:W-:Y:S02]  /*18a0*/  LEA.HI R3, R3, R0, RZ, 0x7 ;  /* 0x0000000003037211 */ /* 0x000fe400078f38ff */
[----:B---3--:R-:W-:Y:S02]  /*18b0*/  SHF.R.S32.HI R5, RZ, 0x1f, R2 ;  /* 0x0000001fff057819 */ /* 0x008fe40000011402 */
[----:B------:R-:W-:Y:S02]  /*18c0*/  SHF.R.S32.HI R150, RZ, 0x7, R3 ;  /* 0x00000007ff967819 */ /* 0x000fe40000011403 */
[----:B------:R-:W-:-:S04]  /*18d0*/  LEA.HI R5, R5, R2, RZ, 0x7 ;  /* 0x0000000205057211 */ /* 0x000fc800078f38ff */
[----:B------:R-:W-:-:S04]  /*18e0*/  SHF.R.S32.HI R5, RZ, 0x7, R5 ;  /* 0x00000007ff057819 */ /* 0x000fc80000011405 */
[----:B------:R-:W-:-:S05]  /*18f0*/  VIMNMX R5, R150, R5, PT ;  /* 0x0000000596057248 */ /* 0x000fca0003fe0100 */
[----:B------:R-:W-:-:S05]  /*1900*/  IMAD R5, R5, 0x80, -R9 ;  /* 0x0000008005057824 */ /* 0x000fca00078e0a09 */
[----:B------:R-:W-:-:S04]  /*1910*/  VIMNMX R5, R5, R24, PT ;  /* 0x0000001805057248 */ /* 0x000fc80003fe0100 */
        /* <DEDUP_REMOVED lines=29> */
.L_x_2706:
[----:B------:R-:W-:Y:S05]  /*1af0*/  BSYNC B6 ;  /* 0x0000000000067941 */ /* 0x000fea0003800000 */
.L_x_2705:
        /* <DEDUP_REMOVED lines=20> */
.L_x_2708:
[----:B------:R-:W-:Y:S05]  /*1c40*/  BSYNC B6 ;  /* 0x0000000000067941 */ /* 0x000fea0003800000 */
.L_x_2707:
[----:B------:R-:W-:Y:S01]  /*1c50*/  ULDC.64 UR4, c[0x0][0x9f8] ;  /* 0x00027e0000047ab9 */ /* 0x000fe20000000a00 */
[----:B------:R-:W2:Y:S01]  /*1c60*/  LDL.LU R20, [R1+0x20] ;  /* 0x0000200001147983 */ /* 0x000ea20000300800 */
[----:B------:R-:W-:Y:S01]  /*1c70*/  ISETP.NE.U32.AND P0, PT, RZ, UR4, PT ;  /* 0x00000004ff007c0c */ /* 0x000fe2000bf05070 */
[----:B------:R-:W0:Y:S01]  /*1c80*/  LDC.64 R128, c[0x0][0x300] ;  /* 0x0000c000ff807b82 */ /* 0x000e220000000a00 */
[----:B------:R-:W-:Y:S01]  /*1c90*/  SHF.R.S32.HI R8, RZ, 0x1f, R26 ;  /* 0x0000001fff087819 */ /* 0x000fe2000001141a */
[----:B------:R-:W-:Y:S01]  /*1ca0*/  IMAD.IADD R117, R117, 0x1, R28 ;  /* 0x0000000175757824 */ /* 0x000fe200078e021c */
[----:B------:R-:W-:Y:S01]  /*1cb0*/  ISETP.NE.AND.EX P0, PT, RZ, UR5, PT, P0 ;  /* 0x00000005ff007c0c */ /* 0x000fe2000bf05300 */
[C---:B------:R-:W-:Y:S01]  /*1cc0*/  VIADD R3, R18.reuse, 0xa0 ;  /* 0x000000a012037836 */ /* 0x040fe20000000000 */
[----:B------:R-:W-:Y:S01]  /*1cd0*/  ULDC.64 UR6, c[0x0][0x330] ;  /* 0x0000cc0000067ab9 */ /* 0x000fe20000000a00 */
[C---:B------:R-:W-:Y:S01]  /*1ce0*/  VIADD R0, R18.reuse, 0x80 ;  /* 0x0000008012007836 */ /* 0x040fe20000000000 */
[----:B------:R-:W-:Y:S01]  /*1cf0*/  SHF.R.S32.HI R19, RZ, 0x1f, R18 ;  /* 0x0000001fff137819 */ /* 0x000fe20000011412 */
[----:B------:R-:W-:Y:S01]  /*1d00*/  VIADD R91, R18, 0x60 ;  /* 0x00000060125b7836 */ /* 0x000fe20000000000 */
[----:B------:R-:W1:Y:S07]  /*1d10*/  LDC.64 R28, c[0x0][0x408] ;  /* 0x00010200ff1c7b82 */ /* 0x000e6e0000000a00 */
[----:B------:R-:W-:Y:S01]  /*1d20*/  @P0 IADD3 R4, P1, R209, UR4, RZ ;  /* 0x00000004d1040c10 */ /* 0x000fe2000ff3e0ff */
[----:B------:R-:W-:Y:S01]  /*1d30*/  ULDC UR4, c[0x0][0x2f4] ;  /* 0x0000bd0000047ab9 */ /* 0x000fe20000000800 */
[----:B------:R-:W3:Y:S02]  /*1d40*/  LDC R119, c[0x0][0x3f4] ;  /* 0x0000fd00ff777b82 */ /* 0x000ee40000000800 */
[----:B------:R-:W-:-:S05]  /*1d50*/  @P0 IADD3.X R5, R210, UR5, RZ, P1, !PT ;  /* 0x00000005d2050c10 */ /* 0x000fca0008ffe4ff */
[----:B------:R4:W2:Y:S01]  /*1d60*/  @P0 LDG.E R27, desc[UR60][R4.64] ;  /* 0x0000003c041b0981 */ /* 0x0008a2000c1e1900 */
[----:B------:R-:W-:Y:S01]  /*1d70*/  ISETP.GE.AND P1, PT, R186, UR4, PT ;  /* 0x00000004ba007c0c */ /* 0x000fe2000bf26270 */
[----:B------:R-:W-:Y:S01]  /*1d80*/  IMAD R7, R8, UR6, RZ ;  /* 0x0000000608077c24 */ /* 0x000fe2000f8e02ff */
[----:B------:R-:W-:Y:S01]  /*1d90*/  ISETP.GE.AND P2, PT, R3, UR4, PT ;  /* 0x0000000403007c0c */ /* 0x000fe2000bf46270 */
[----:B------:R-:W-:Y:S01]  /*1da0*/  IMAD.WIDE.U32 R94, R26, UR6, R18 ;  /* 0x000000061a5e7c25 */ /* 0x000fe2000f8e0012 */
[----:B------:R-:W-:Y:S01]  /*1db0*/  ISETP.GE.AND P0, PT, R18, UR4, PT ;  /* 0x0000000412007c0c */ /* 0x000fe2000bf06270 */
[----:B------:R-:W3:Y:S01]  /*1dc0*/  S2R R151, SR_TID.X ;  /* 0x0000000000977919 */ /* 0x000ee20000002100 */
[----:B------:R-:W-:Y:S01]  /*1dd0*/  SHF.R.S32.HI R3, RZ, 0x1f, R117 ;  /* 0x0000001fff037819 */ /* 0x000fe20000011475 */
[----:B------:R-:W-:Y:S01]  /*1de0*/  IMAD R7, R26, UR7, R7 ;  /* 0x000000071a077c24 */ /* 0x000fe2000f8e0207 */
[----:B------:R-:W-:Y:S01]  /*1df0*/  ISETP.GE.AND P3, PT, R0, UR4, PT ;  /* 0x0000000400007c0c */ /* 0x000fe2000bf66270 */
[----:B------:R-:W-:Y:S01]  /*1e00*/  ULDC.64 UR6, c[0x0][0xa08] ;  /* 0x0002820000067ab9 */ /* 0x000fe20000000a00 */
[----:B----4-:R-:W-:Y:S01]  /*1e10*/  SEL R4, RZ, 0xffffffff, P1 ;  /* 0xffffffffff047807 */ /* 0x010fe20000800000 */
[-C--:B0-----:R-:W-:Y:S01]  /*1e20*/  IMAD R10, R3, R128.reuse, RZ ;  /* 0x00000080030a7224 */ /* 0x081fe200078e02ff */
[----:B------:R-:W-:Y:S01]  /*1e30*/  SEL R0, RZ, 0x1, P0 ;  /* 0x00000001ff007807 */ /* 0x000fe20000000000 */
[----:B------:R-:W-:Y:S01]  /*1e40*/  IMAD.IADD R95, R95, 0x1, R7 ;  /* 0x000000015f5f7824 */ /* 0x000fe200078e0207 */
[----:B------:R-:W-:Y:S01]  /*1e50*/  ISETP.GE.AND P0, PT, R187, UR4, PT ;  /* 0x00000004bb007c0c */ /* 0x000fe2000bf06270 */
[----:B------:R-:W-:Y:S01]  /*1e60*/  IMAD.SHL.U32 R5, R4, 0x2, RZ ;  /* 0x0000000204057824 */ /* 0x000fe200078e00ff */
[----:B------:R-:W-:Y:S01]  /*1e70*/  ISETP.GE.AND P1, PT, R91, UR4, PT ;  /* 0x000000045b007c0c */ /* 0x000fe2000bf26270 */
[----:B------:R-:W-:Y:S01]  /*1e80*/  IMAD R9, R117, R129, R10 ;  /* 0x0000008175097224 */ /* 0x000fe200078e020a */
[----:B------:R-:W-:Y:S01]  /*1e90*/  SEL R7, RZ, 0x4, P0 ;  /* 0x00000004ff077807 */ /* 0x000fe20000000000 */
[----:B------:R-:W-:Y:S01]  /*1ea0*/  ULDC.64 UR4, c[0x0][0x308] ;  /* 0x0000c20000047ab9 */ /* 0x000fe20000000a00 */
[----:B------:R-:W-:Y:S01]  /*1eb0*/  LOP3.LUT R0, R5, 0x2, R0, 0xe2, !PT ;  /* 0x0000000205007812 */ /* 0x000fe200078ee200 */
[----:B------:R-:W-:Y:S01]  /*1ec0*/  IMAD.WIDE.U32 R4, R117, R128, RZ ;  /* 0x0000008075047225 */ /* 0x000fe200078e00ff */
[----:B------:R-:W-:-:S02]  /*1ed0*/  SEL R6, RZ, 0x8, P1 ;  /* 0x00000008ff067807 */ /* 0x000fc40000800000 */
[----:B------:R-:W-:Y:S01]  /*1ee0*/  SEL R11, RZ, 0x10, P3 ;  /* 0x00000010ff0b7807 */ /* 0x000fe20001800000 */
[----:B------:R-:W-:Y:S01]  /*1ef0*/  IMAD.IADD R5, R5, 0x1, R9 ;  /* 0x0000000105057824 */ /* 0x000fe200078e0209 */
[----:B------:R-:W-:Y:S01]  /*1f00*/  LOP3.LUT R0, R6, R0, R7, 0xfe, !PT ;  /* 0x0000000006007212 */ /* 0x000fe200078efe07 */
[----:B------:R-:W-:Y:S01]  /*1f10*/  IMAD R7, R8, UR4, RZ ;  /* 0x0000000408077c24 */ /* 0x000fe2000f8e02ff */
[----:B------:R-:W-:Y:S01]  /*1f20*/  ISETP.NE.U32.AND P0, PT, RZ, UR6, PT ;  /* 0x00000006ff007c0c */ /* 0x000fe2000bf05070 */
[-C--:B-1----:R-:W-:Y:S01]  /*1f30*/  IMAD.WIDE.U32 R98, R184, R28.reuse, R18 ;  /* 0x0000001cb8627225 */ /* 0x082fe200078e0012 */
[----:B------:R-:W-:Y:S02]  /*1f40*/  LOP3.LUT R11, R0, R11, RZ, 0xfc, !PT ;  /* 0x0000000b000b7212 */ /* 0x000fe400078efcff */
[----:B------:R-:W-:Y:S01]  /*1f50*/  ISETP.NE.AND.EX P0, PT, RZ, UR7, PT, P0 ;  /* 0x00000007ff007c0c */ /* 0x000fe2000bf05300 */
[C---:B------:R-:W-:Y:S01]  /*1f60*/  IMAD R9, R26.reuse, UR5, R7 ;  /* 0x000000051a097c24 */ /* 0x040fe2000f8e0207 */
[----:B------:R-:W-:Y:S01]  /*1f70*/  SHF.R.S32.HI R146, RZ, 0x1f, R184 ;  /* 0x0000001fff927819 */ /* 0x000fe200000114b8 */
[----:B------:R-:W-:Y:S01]  /*1f80*/  IMAD.WIDE.U32 R6, R26, UR4, R4 ;  /* 0x000000041a067c25 */ /* 0x000fe2000f8e0004 */
[----:B------:R-:W-:Y:S01]  /*1f90*/  ULDC.64 UR4, c[0x0][0x310] ;  /* 0x0000c40000047ab9 */ /* 0x000fe20000000a00 */
[----:B------:R-:W0:Y:S01]  /*1fa0*/  LDC.64 R4, c[0x0][0x3f8] ;  /* 0x0000fe00ff047b82 */ /* 0x000e220000000a00 */
[--C-:B------:R-:W-:Y:S01]  /*1fb0*/  SHF.R.S32.HI R23, RZ, 0x1f, R22.reuse ;  /* 0x0000001fff177819 */ /* 0x100fe20000011416 */
[----:B------:R-:W-:Y:S01]  /*1fc0*/  IMAD.IADD R7, R7, 0x1, R9 ;  /* 0x0000000107077824 */ /* 0x000fe200078e0209 */
[-C--:B---3--:R-:W-:Y:S01]  /*1fd0*/  ISETP.GE.AND P4, PT, R187, R119.reuse, PT ;  /* 0x00000077bb00720c */ /* 0x088fe20003f86270 */
[-C--:B------:R-:W-:Y:S01]  /*1fe0*/  IMAD R8, R146, R28.reuse, RZ ;  /* 0x0000001c92087224 */ /* 0x080fe200078e02ff */
[----:B------:R-:W-:Y:S01]  /*1ff0*/  ISETP.GE.AND P1, PT, R186, R119, PT ;  /* 0x00000077ba00720c */ /* 0x000fe20003f26270 */
[----:B------:R-:W-:Y:S01]  /*2000*/  IMAD.WIDE.U32 R96, R184, R28, R22 ;  /* 0x0000001cb8607225 */ /* 0x000fe200078e0016 */
[----:B------:R-:W-:-:S02]  /*2010*/  LOP3.LUT P3, RZ, R225, 0x4, RZ, 0xc0, !PT ;  /* 0x00000004e1ff7812 */ /* 0x000fc4000786c0ff */
[----:B------:R-:W-:Y:S01]  /*2020*/  SHF.L.U64.HI R126, R128, 0x7, R129 ;  /* 0x00000007807e7819 */ /* 0x000fe20000010281 */
[----:B------:R-:W-:Y:S01]  /*2030*/  IMAD R13, R184, R29, R8 ;  /* 0x0000001db80d7224 */ /* 0x000fe200078e0208 */
[----:B------:R-:W-:Y:S01]  /*2040*/  SHF.L.U64.HI R30, R28, 0x6, R29 ;  /* 0x000000061c1e7819 */ /* 0x000fe2000001021d */
[----:B------:R-:W-:Y:S01]  /*2050*/  IMAD.MOV.U32 R121, RZ, RZ, 0x20 ;  /* 0x00000020ff797424 */ /* 0x000fe200078e00ff */
[----:B------:R-:W-:Y:S01]  /*2060*/  SHF.R.S32.HI R147, RZ, 0x1f, R214 ;  /* 0x0000001fff937819 */ /* 0x000fe200000114d6 */
[----:B------:R-:W-:Y:S01]  /*2070*/  IMAD.IADD R97, R97, 0x1, R13 ;  /* 0x0000000161617824 */ /* 0x000fe200078e020d */
[----:B------:R-:W-:Y:S01]  /*2080*/  LEA.HI R151, R151, 0x8, RZ, 0x19 ;  /* 0x0000000897977811 */ /* 0x000fe200078fc8ff */
[----:B------:R-:W-:Y:S01]  /*2090*/  IMAD.IADD R99, R13, 0x1, R99 ;  /* 0x000000010d637824 */ /* 0x000fe200078e0263 */
[----:B------:R-:W-:Y:S01]  /*20a0*/  SEL R121, R121, 0xffffffe0, !P3 ;  /* 0xffffffe079797807 */ /* 0x000fe20005800000 */
[----:B-----5:R-:W-:-:S04]  /*20b0*/  IMAD.WIDE.U32 R96, R144, R28, R96 ;  /* 0x0000001c90607225 */ /* 0x020fc800078e0060 */
[----:B------:R-:W-:Y:S01]  /*20c0*/  IMAD.WIDE.U32 R98, R144, R28, R98 ;  /* 0x0000001c90627225 */ /* 0x000fe200078e0062 */
[----:B0-----:R-:W-:-:S03]  /*20d0*/  SHF.L.U64.HI R127, R4, 0x7, R5 ;  /* 0x00000007047f7819 */ /* 0x001fc60000010205 */
[----:B------:R-:W-:Y:S01]  /*20e0*/  IMAD.WIDE.U32 R100, R184, R4, R22 ;  /* 0x00000004b8647225 */ /* 0x000fe200078e0016 */
[----:B------:R-:W-:-:S03]  /*20f0*/  SHF.L.U64.HI R104, R4, 0x6, R5 ;  /* 0x0000000604687819 */ /* 0x000fc60000010205 */
[----:B------:R-:W-:-:S04]  /*2100*/  IMAD.WIDE.U32 R102, R184, R4, R18 ;  /* 0x00000004b8667225 */ /* 0x000fc800078e0012 */
[C---:B------:R-:W-:Y:S02]  /*2110*/  IMAD.SHL.U32 R31, R128.reuse, 0x80, RZ ;  /* 0x00000080801f7824 */ /* 0x040fe400078e00ff */
[----:B------:R-:W-:Y:S02]  /*2120*/  IMAD.SHL.U32 R132, R128, 0x40, RZ ;  /* 0x0000004080847824 */ /* 0x000fe400078e00ff */
[----:B------:R-:W-:Y:S01]  /*2130*/  IMAD.SHL.U32 R105, R4, 0x40, RZ ;  /* 0x0000004004697824 */ /* 0x000fe200078e00ff */
[----:B--2---:R-:W-:-:S04]  /*2140*/  LOP3.LUT R20, R20, 0xfffffffe, RZ, 0xc0, !PT ;  /* 0xfffffffe14147812 */ /* 0x004fc800078ec0ff */
[----:B------:R-:W-:-:S05]  /*2150*/  @P4 LOP3.LUT R20, R20, 0x1, RZ, 0xfc, !PT ;  /* 0x0000000114144812 */ /* 0x000fca00078efcff */
[----:B------:R0:W-:Y:S01]  /*2160*/  STL [R1+0x20], R20 ;  /* 0x0000201401007387 */ /* 0x0001e20000100800 */
[----:B------:R-:W-:Y:S02]  /*2170*/  SHF.R.S32.HI R0, RZ, 0x1f, R27 ;  /* 0x0000001fff007819 */ /* 0x000fe4000001141b */
[----:B------:R-:W-:Y:S02]  /*2180*/  SEL R9, R27, RZ, !P0 ;  /* 0x000000ff1b097207 */ /* 0x000fe40004000000 */
[----:B------:R-:W-:-:S03]  /*2190*/  SEL R0, R0, RZ, !P0 ;  /* 0x000000ff00007207 */ /* 0x000fc60004000000 */
[----:B------:R-:W-:-:S04]  /*21a0*/  IMAD.WIDE.U32 R92, R9, UR4, R6 ;  /* 0x00000004095c7c25 */ /* 0x000fc8000f8e0006 */
[----:B------:R-:W-:Y:S02]  /*21b0*/  IMAD R10, R0, UR4, RZ ;  /* 0x00000004000a7c24 */ /* 0x000fe4000f8e02ff */
[----:B------:R-:W-:-:S04]  /*21c0*/  IMAD.WIDE.U32 R6, R184, R128, R18 ;  /* 0x00000080b8067225 */ /* 0x000fc800078e0012 */
[----:B------:R-:W-:Y:S01]  /*21d0*/  IMAD R89, R9, UR5, R10 ;  /* 0x0000000509597c24 */ /* 0x000fe2000f8e020a */
[----:B------:R-:W-:Y:S01]  /*21e0*/  ULDC.64 UR4, c[0x0][0x338] ;  /* 0x0000ce0000047ab9 */ /* 0x000fe20000000a00 */
[----:B------:R-:W-:Y:S01]  /*21f0*/  IMAD R10, R146, R128, RZ ;  /* 0x00000080920a7224 */ /* 0x000fe200078e02ff */
[----:B------:R-:W-:Y:S01]  /*2200*/  IADD3 R90, P0, R92, R6, RZ ;  /* 0x000000065c5a7210 */ /* 0x000fe20007f1e0ff */
[----:B------:R-:W-:Y:S02]  /*2210*/  IMAD.IADD R89, R93, 0x1, R89 ;  /* 0x000000015d597824 */ /* 0x000fe400078e0259 */
[----:B------:R-:W-:Y:S01]  /*2220*/  IMAD R10, R184, R129, R10 ;  /* 0x00000081b80a7224 */ /* 0x000fe200078e020a */
[----:B------:R-:W-:Y:S01]  /*2230*/  SHF.L.U64.HI R129, R128, 0x6, R129 ;  /* 0x0000000680817819 */ /* 0x000fe20000010281 */
[----:B------:R-:W-:Y:S01]  /*2240*/  IMAD R0, R0, UR4, RZ ;  /* 0x0000000400007c24 */ /* 0x000fe2000f8e02ff */
[----:B------:R-:W-:Y:S01]  /*2250*/  SHF.L.U64.HI R128, R28, 0x7, R29 ;  /* 0x000000071c807819 */ /* 0x000fe2000001021d */
[----:B------:R-:W-:Y:S01]  /*2260*/  IMAD.WIDE.U32 R94, R9, UR4, R94 ;  /* 0x00000004095e7c25 */ /* 0x000fe2000f8e005e */
[----:B------:R-:W-:-:S02]  /*2270*/  IADD3.X R88, R89, R7, R10, P0, !PT ;  /* 0x0000000759587210 */ /* 0x000fc400007fe40a */
[----:B------:R-:W-:Y:S01]  /*2280*/  ISETP.GE.AND P0, PT, R18, R119, PT ;  /* 0x000000771200720c */ /* 0x000fe20003f06270 */
[----:B------:R-:W-:Y:S01]  /*2290*/  IMAD R33, R9, UR5, R0 ;  /* 0x0000000509217c24 */ /* 0x000fe2000f8e0200 */
[C---:B------:R-:W-:Y:S01]  /*22a0*/  SEL R9, R119.reuse, RZ, P1 ;  /* 0x000000ff77097207 */ /* 0x040fe20000800000 */
[----:B------:R-:W-:Y:S01]  /*22b0*/  IMAD R0, R146, R4, RZ ;  /* 0x0000000492007224 */ /* 0x000fe200078e02ff */
[----:B------:R-:W-:-:S03]  /*22c0*/  SEL R7, R119, RZ, P0 ;  /* 0x000000ff77077207 */ /* 0x000fc60000000000 */
[----:B------:R-:W-:Y:S01]  /*22d0*/  IMAD R13, R184, R5, R0 ;  /* 0x00000005b80d7224 */ /* 0x000fe200078e0200 */
[----:B------:R-:W-:Y:S01]  /*22e0*/  SEL R0, R119, RZ, P4 ;  /* 0x000000ff77007207 */ /* 0x000fe20002000000 */
[----:B------:R-:W-:Y:S01]  /*22f0*/  IMAD.IADD R7, R18, 0x1, R7 ;  /* 0x0000000112077824 */ /* 0x000fe200078e0207 */
[----:B------:R-:W-:Y:S01]  /*2300*/  IADD3 R116, P4, R184, R117, RZ ;  /* 0x00000075b8747210 */ /* 0x000fe20007f9e0ff */
[----:B------:R-:W-:Y:S02]  /*2310*/  IMAD.IADD R9, R186, 0x1, R9 ;  /* 0x00000001ba097824 */ /* 0x000fe400078e0209 */
[----:B------:R-:W-:Y:S01]  /*2320*/  IMAD.IADD R8, R187, 0x1, R0 ;  /* 0x00000001bb087824 */ /* 0x000fe200078e0200 */
[----:B------:R-:W-:Y:S01]  /*2330*/  SHF.R.S32.HI R0, RZ, 0x1f, R7 ;  /* 0x0000001fff007819 */ /* 0x000fe20000011407 */
[----:B------:R-:W-:Y:S01]  /*2340*/  IMAD.IADD R101, R101, 0x1, R13 ;  /* 0x0000000165657824 */ /* 0x000fe200078e020d */
[----:B------:R-:W-:Y:S01]  /*2350*/  SHF.R.S32.HI R6, RZ, 0x1f, R9 ;  /* 0x0000001fff067819 */ /* 0x000fe20000011409 */
[----:B------:R-:W-:Y:S01]  /*2360*/  IMAD.IADD R103, R13, 0x1, R103 ;  /* 0x000000010d677824 */ /* 0x000fe200078e0267 */
[----:B------:R-:W-:Y:S01]  /*2370*/  SHF.R.S32.HI R15, RZ, 0x1f, R8 ;  /* 0x0000001fff0f7819 */ /* 0x000fe20000011408 */
[----:B------:R-:W-:Y:S01]  /*2380*/  IMAD.WIDE.U32 R100, R144, R4, R100 ;  /* 0x0000000490647225 */ /* 0x000fe200078e0064 */
[----:B------:R-:W-:-:S02]  /*2390*/  LEA.HI R14, R0, R7, RZ, 0x3 ;  /* 0x00000007000e7211 */ /* 0x000fc400078f18ff */
[----:B------:R-:W-:Y:S01]  /*23a0*/  LEA.HI R0, R0, R7, RZ, 0x6 ;  /* 0x0000000700007211 */ /* 0x000fe200078f30ff */
[----:B------:R-:W-:Y:S01]  /*23b0*/  IMAD.WIDE.U32 R102, R144, R4, R102 ;  /* 0x0000000490667225 */ /* 0x000fe200078e0066 */
[CC--:B------:R-:W-:Y:S02]  /*23c0*/  LEA.HI R12, R15.reuse, R8.reuse, RZ, 0x3 ;  /* 0x000000080f0c7211 */ /* 0x0c0fe400078f18ff */
[----:B------:R-:W-:Y:S01]  /*23d0*/  LEA.HI R15, R15, R8, RZ, 0x6 ;  /* 0x000000080f0f7211 */ /* 0x000fe200078f30ff */
[----:B------:R-:W-:Y:S01]  /*23e0*/  IMAD.SHL.U32 R0, R0, 0x80, RZ ;  /* 0x0000008000007824 */ /* 0x000fe200078e00ff */
[CC--:B------:R-:W-:Y:S01]  /*23f0*/  LEA.HI R13, R6.reuse, R9.reuse, RZ, 0x3 ;  /* 0x00000009060d7211 */ /* 0x0c0fe200078f18ff */
[----:B------:R-:W-:Y:S01]  /*2400*/  IMAD.SHL.U32 R119, R119, 0x2, RZ ;  /* 0x0000000277777824 */ /* 0x000fe200078e00ff */
[----:B------:R-:W-:Y:S01]  /*2410*/  LEA.HI R6, R6, R9, RZ, 0x6 ;  /* 0x0000000906067211 */ /* 0x000fe200078f30ff */
[----:B------:R-:W-:Y:S01]  /*2420*/  IMAD.SHL.U32 R10, R15, 0x80, RZ ;  /* 0x000000800f0a7824 */ /* 0x000fe200078e00ff */
[----:B------:R-:W-:Y:S01]  /*2430*/  LOP3.LUT R7, R196, 0x38, R14, 0xf8, !PT ;  /* 0x00000038c4077812 */ /* 0x000fe200078ef80e */
[----:B------:R-:W-:Y:S01]  /*2440*/  IMAD.X R117, R3, 0x1, R146, P4 ;  /* 0x0000000103757824 */ /* 0x000fe200020e0692 */
[----:B------:R-:W-:Y:S01]  /*2450*/  LOP3.LUT R15, R195, 0x38, R14, 0xf8, !PT ;  /* 0x00000038c30f7812 */ /* 0x000fe200078ef80e */
[----:B------:R-:W-:Y:S01]  /*2460*/  IMAD.SHL.U32 R8, R6, 0x80, RZ ;  /* 0x0000008006087824 */ /* 0x000fe200078e00ff */
[----:B------:R-:W-:-:S02]  /*2470*/  LOP3.LUT R0, R0, 0xffffe000, RZ, 0xc0, !PT ;  /* 0xffffe00000007812 */ /* 0x000fc400078ec0ff */
[----:B------:R-:W-:Y:S02]  /*2480*/  LOP3.LUT R6, R7, R198, RZ, 0x3c, !PT ;  /* 0x000000c607067212 */ /* 0x000fe400078e3cff */
[----:B------:R-:W-:Y:S01]  /*2490*/  LOP3.LUT R15, R15, R232, RZ, 0x3c, !PT ;  /* 0x000000e80f0f7212 */ /* 0x000fe200078e3cff */
[----:B------:R-:W-:Y:S01]  /*24a0*/  IMAD R143, R197, 0x200, R0 ;  /* 0x00000200c58f7824 */ /* 0x000fe200078e0200 */
[----:B------:R-:W-:Y:S02]  /*24b0*/  SHF.R.S32.HI R7, RZ, 0x1f, R144 ;  /* 0x0000001fff077819 */ /* 0x000fe40000011490 */
[----:B------:R-:W-:Y:S01]  /*24c0*/  IADD3 R141, R15, R0, R199 ;  /* 0x000000000f8d7210 */ /* 0x000fe20007ffe0c7 */
[----:B------:R-:W-:Y:S01]  /*24d0*/  IMAD.IADD R143, R143, 0x1, R6 ;  /* 0x000000018f8f7824 */ /* 0x000fe200078e0206 */
[----:B------:R-:W-:Y:S01]  /*24e0*/  LOP3.LUT R21, R196, 0x38, R12, 0xf8, !PT ;  /* 0x00000038c4157812 */ /* 0x000fe200078ef80c */
[C---:B------:R-:W-:Y:S01]  /*24f0*/  IMAD R0, R7.reuse, R28, RZ ;  /* 0x0000001c07007224 */ /* 0x040fe200078e02ff */
[----:B------:R-:W-:Y:S01]  /*2500*/  LOP3.LUT R10, R10, 0xffffe000, RZ, 0xc0, !PT ;  /* 0xffffe0000a0a7812 */ /* 0x000fe200078ec0ff */
[----:B------:R-:W-:Y:S01]  /*2510*/  IMAD R7, R7, R4, RZ ;  /* 0x0000000407077224 */ /* 0x000fe200078e02ff */
[----:B------:R-:W-:-:S02]  /*2520*/  LOP3.LUT R21, R21, R198, RZ, 0x3c, !PT ;  /* 0x000000c615157212 */ /* 0x000fc400078e3cff */
[--C-:B------:R-:W-:Y:S01]  /*2530*/  LOP3.LUT R9, R196, 0x38, R13.reuse, 0xf8, !PT ;  /* 0x00000038c4097812 */ /* 0x100fe200078ef80d */
[----:B------:R-:W-:Y:S01]  /*2540*/  IMAD R140, R197, 0x200, R10 ;  /* 0x00000200c58c7824 */ /* 0x000fe200078e020a */
[C---:B------:R-:W-:Y:S01]  /*2550*/  LOP3.LUT R25, R195.reuse, 0x38, R13, 0xf8, !PT ;  /* 0x00000038c3197812 */ /* 0x040fe200078ef80d */
[----:B------:R-:W-:Y:S01]  /*2560*/  IMAD R7, R144, R5, R7 ;  /* 0x0000000590077224 */ /* 0x000fe200078e0207 */
[----:B------:R-:W-:Y:S01]  /*2570*/  LOP3.LUT R5, R196, 0x18, R18, 0xf8, !PT ;  /* 0x00000018c4057812 */ /* 0x000fe200078ef812 */
[----:B------:R-:W-:Y:S01]  /*2580*/  IMAD.IADD R140, R140, 0x1, R21 ;  /* 0x000000018c8c7824 */ /* 0x000fe200078e0215 */
[----:B------:R-:W-:Y:S01]  /*2590*/  LOP3.LUT R8, R8, 0xffffe000, RZ, 0xc0, !PT ;  /* 0xffffe00008087812 */ /* 0x000fe200078ec0ff */
[----:B------:R-:W-:Y:S01]  /*25a0*/  IMAD R21, R144, R29, R0 ;  /* 0x0000001d90157224 */ /* 0x000fe200078e0200 */
[----:B------:R-:W-:Y:S01]  /*25b0*/  LOP3.LUT R27, R195, 0x38, R12, 0xf8, !PT ;  /* 0x00000038c31b7812 */ /* 0x000fe200078ef80c */
[----:B------:R-:W-:Y:S01]  /*25c0*/  IMAD.SHL.U32 R29, R28, 0x80, RZ ;  /* 0x000000801c1d7824 */ /* 0x000fe200078e00ff */
[-C--:B------:R-:W-:Y:S01]  /*25d0*/  LOP3.LUT R26, R5, R198.reuse, RZ, 0x3c, !PT ;  /* 0x000000c6051a7212 */ /* 0x080fe200078e3cff */
[----:B------:R-:W-:Y:S01]  /*25e0*/  IMAD R142, R197, 0x200, R8 ;  /* 0x00000200c58e7824 */ /* 0x000fe200078e0208 */
[----:B------:R-:W-:Y:S01]  /*25f0*/  SEL R0, RZ, 0x20, P2 ;  /* 0x00000020ff007807 */ /* 0x000fe20001000000 */
[----:B0-----:R-:W-:Y:S01]  /*2600*/  IMAD.IADD R20, R101, 0x1, R7 ;  /* 0x0000000165147824 */ /* 0x001fe200078e0207 */
[----:B------:R-:W-:Y:S01]  /*2610*/  LOP3.LUT R9, R9, R198, RZ, 0x3c, !PT ;  /* 0x000000c609097212 */ /* 0x000fe200078e3cff */
[----:B------:R-:W-:Y:S01]  /*2620*/  IMAD R26, R197, 0x200, R26 ;  /* 0x00000200c51a7824 */ /* 0x000fe200078e021a */
[-C--:B------:R-:W-:Y:S01]  /*2630*/  LOP3.LUT R25, R25, R232.reuse, RZ, 0x3c, !PT ;  /* 0x000000e819197212 */ /* 0x080fe200078e3cff */
[----:B------:R-:W-:Y:S01]  /*2640*/  IMAD.IADD R15, R7, 0x1, R103 ;  /* 0x00000001070f7824 */ /* 0x000fe200078e0267 */
[----:B------:R-:W-:Y:S01]  /*2650*/  LOP3.LUT R27, R27, R232, RZ, 0x3c, !PT ;  /* 0x000000e81b1b7212 */ /* 0x000fe200078e3cff */
[----:B------:R-:W-:Y:S01]  /*2660*/  IMAD.IADD R142, R142, 0x1, R9 ;  /* 0x000000018e8e7824 */ /* 0x000fe200078e0209 */
[----:B------:R-:W-:Y:S01]  /*2670*/  SHF.R.S32.HI R111, RZ, 0x3, R14 ;  /* 0x00000003ff6f7819 */ /* 0x000fe2000001140e */
[----:B------:R-:W-:Y:S01]  /*2680*/  IMAD.SHL.U32 R28, R28, 0x40, RZ ;  /* 0x000000401c1c7824 */ /* 0x000fe200078e00ff */
[----:B------:R-:W-:Y:S01]  /*2690*/  SHF.R.S32.HI R110, RZ, 0x3, R13 ;  /* 0x00000003ff6e7819 */ /* 0x000fe2000001140d */
[----:B------:R-:W-:Y:S01]  /*26a0*/  IMAD.IADD R133, R121, 0x1, R26 ;  /* 0x0000000179857824 */ /* 0x000fe200078e021a */
[----:B------:R-:W-:Y:S01]  /*26b0*/  SHF.R.S32.HI R109, RZ, 0x3, R12 ;  /* 0x00000003ff6d7819 */ /* 0x000fe2000001140c */
[----:B------:R-:W-:Y:S01]  /*26c0*/  IMAD.IADD R5, R95, 0x1, R33 ;  /* 0x000000015f057824 */ /* 0x000fe200078e0221 */
[----:B------:R-:W-:-:S02]  /*26d0*/  LOP3.LUT R14, R14, 0xfffffff8, RZ, 0xc0, !PT ;  /* 0xfffffff80e0e7812 */ /* 0x000fc400078ec0ff */
[----:B------:R-:W-:Y:S02]  /*26e0*/  LOP3.LUT R13, R13, 0xfffffff8, RZ, 0xc0, !PT ;  /* 0xfffffff80d0d7812 */ /* 0x000fe400078ec0ff */
[----:B------:R-:W-:Y:S02]  /*26f0*/  LOP3.LUT R12, R12, 0xfffffff8, RZ, 0xc0, !PT ;  /* 0xfffffff80c0c7812 */ /* 0x000fe400078ec0ff */
[----:B------:R-:W-:Y:S02]  /*2700*/  LOP3.LUT R0, R11, R0, RZ, 0xfc, !PT ;  /* 0x000000000b007212 */ /* 0x000fe400078efcff */
[----:B------:R-:W-:Y:S01]  /*2710*/  IADD3 R139, R25, R8, R199 ;  /* 0x00000008198b7210 */ /* 0x000fe20007ffe0c7 */
[----:B------:R-:W-:Y:S01]  /*2720*/  IMAD.IADD R25, R97, 0x1, R21 ;  /* 0x0000000161197824 */ /* 0x000fe200078e0215 */
[----:B------:R-:W-:Y:S01]  /*2730*/  IADD3 R138, R27, R10, R199 ;  /* 0x0000000a1b8a7210 */ /* 0x000fe20007ffe0c7 */
[----:B------:R-:W-:Y:S01]  /*2740*/  IMAD.SHL.U32 R27, R4, 0x80, RZ ;  /* 0x00000080041b7824 */ /* 0x000fe200078e00ff */
[----:B------:R-:W-:Y:S01]  /*2750*/  LOP3.LUT R11, R11, 0x1, RZ, 0xc0, !PT ;  /* 0x000000010b0b7812 */ /* 0x000fe200078ec0ff */
[----:B------:R-:W-:Y:S01]  /*2760*/  IMAD.IADD R21, R21, 0x1, R99 ;  /* 0x0000000115157824 */ /* 0x000fe200078e0263 */
[----:B------:R-:W-:-:S02]  /*2770*/  SHF.R.S32.HI R108, RZ, 0x1f, R14 ;  /* 0x0000001fff6c7819 */ /* 0x000fc4000001140e */
[----:B------:R-:W-:Y:S02]  /*2780*/  SHF.R.S32.HI R107, RZ, 0x1f, R13 ;  /* 0x0000001fff6b7819 */ /* 0x000fe4000001140d */
[----:B------:R-:W-:Y:S02]  /*2790*/  SHF.R.S32.HI R106, RZ, 0x1f, R12 ;  /* 0x0000001fff6a7819 */ /* 0x000fe4000001140c */
[C---:B------:R-:W-:Y:S02]  /*27a0*/  LOP3.LUT R10, R0.reuse, 0x2, RZ, 0xc0, !PT ;  /* 0x00000002000a7812 */ /* 0x040fe400078ec0ff */
[C---:B------:R-:W-:Y:S02]  /*27b0*/  LOP3.LUT R9, R0.reuse, 0x4, RZ, 0xc0, !PT ;  /* 0x0000000400097812 */ /* 0x040fe400078ec0ff */
[C---:B------:R-:W-:Y:S02]  /*27c0*/  LOP3.LUT R8, R0.reuse, 0x8, RZ, 0xc0, !PT ;  /* 0x0000000800087812 */ /* 0x040fe400078ec0ff */
[----:B------:R-:W-:-:S02]  /*27d0*/  LOP3.LUT R7, R0, 0x10, RZ, 0xc0, !PT ;  /* 0x0000001000077812 */ /* 0x000fc400078ec0ff */
[----:B------:R-:W-:-:S07]  /*27e0*/  LOP3.LUT R6, R0, 0x20, RZ, 0xc0, !PT ;  /* 0x0000002000067812 */ /* 0x000fce00078ec0ff */
.L_x_2808:
        /* <DEDUP_REMOVED lines=20> */
[----:B------:R-:W-:Y:S02]  /*2930*/  LEA.HI.X R45, R3, R115, R4, 0x1, P2 ;  /* 0x00000073032d7211 */ /* 0x000fe400010f0c04 */
[----:B-1----:R-:W-:-:S02]  /*2940*/  ISETP.GE.AND P2, PT, R118, 0x1, PT ;  /* 0x000000017600780c */ /* 0x002fc40003f46270 */
[----:B------:R-:W-:Y:S01]  /*2950*/  LEA.HI.X R41, R0, R115, R2, 0x1, P5 ;  /* 0x0000007300297211 */ /* 0x000fe200028f0c02 */
[----:B------:R-:W-:Y:S02]  /*2960*/  IMAD R0, R17, 0x6000, R26 ;  /* 0x0000600011007824 */ /* 0x000fe400078e021a */
[----:B------:R-:W-:Y:S02]  /*2970*/  IMAD.MOV.U32 R2, RZ, RZ, R32 ;  /* 0x000000ffff027224 */ /* 0x000fe400078e0020 */
        /* <DEDUP_REMOVED lines=9> */
[C---:B------:R-:W-:Y:S02]  /*2a10*/  IMAD R33, R34.reuse, R29, R4 ;  /* 0x0000001d22217224 */ /* 0x040fe400078e0204 */
[----:B------:R-:W-:Y:S02]  /*2a20*/  IMAD R3, R34, R27, R0 ;  /* 0x0000001b22037224 */ /* 0x000fe400078e0200 */
[----:B------:R-:W-:Y:S02]  /*2a30*/  IMAD R4, R2, -0x80, R24 ;  /* 0xffffff8002047824 */ /* 0x000fe400078e0218 */
[----:B------:R-:W-:-:S03]  /*2a40*/  IMAD.WIDE.U32 R82, R27, R32, RZ ;  /* 0x000000201b527225 */ /* 0x000fc600078e00ff */
[----:B------:R-:W-:Y:S01]  /*2a50*/  VIMNMX R4, R4, 0x80, PT ;  /* 0x0000008004047848 */ /* 0x000fe20003fe0100 */
        /* <DEDUP_REMOVED lines=22> */
[----:B0-----:R-:W-:Y:S01]  /*2bc0*/  IADD3 R35, P2, R96, R80, RZ ;  /* 0x0000005060237210 */ /* 0x001fe20007f5e0ff */
[----:B------:R-:W-:Y:S01]  /*2bd0*/  ULDC.64 UR6, c[0x0][0x400] ;  /* 0x0001000000067ab9 */ /* 0x000fe20000000a00 */
[----:B------:R-:W-:Y:S01]  /*2be0*/  CS2R R122, SRZ ;  /* 0x00000000007a7805 */ /* 0x000fe2000001ff00 */
[----:B------:R-:W-:Y:S01]  /*2bf0*/  IMAD.X R34, R0, 0x1, R20, P4 ;  /* 0x0000000100227824 */ /* 0x000fe200020e0614 */
        /* <DEDUP_REMOVED lines=34> */
.L_x_2713:
[----:B------:R-:W-:Y:S05]  /*2e20*/  BSYNC B1 ;  /* 0x0000000000017941 */ /* 0x000fea0003800000 */
.L_x_2712:
        /* <DEDUP_REMOVED lines=26> */
[----:B------:R-:W-:-:S04]  /*2fd0*/  LEA R34, P2, R80, UR6, 0x1 ;  /* 0x0000000650227c11 */ /* 0x000fc8000f8408ff */
[----:B0-----:R-:W-:Y:S02]  /*2fe0*/  LEA.HI.X R35, R80, UR7, R3, 0x1, P2 ;  /* 0x0000000750237c11 */ /* 0x001fe400090f0c03 */
        /* <DEDUP_REMOVED lines=28> */
.L_x_2715:
[----:B------:R-:W-:Y:S05]  /*31b0*/  BSYNC B1 ;  /* 0x0000000000017941 */ /* 0x000fea0003800000 */
.L_x_2714:
[----:B------:R-:W3:Y:S01]  /*31c0*/  LDL R0, [R1+0x24] ;  /* 0x0000240001007983 */ /* 0x000ee20000100800 */
        /* <DEDUP_REMOVED lines=56> */
[----:B------:R-:W-:-:S05]  /*3550*/  IMAD.MOV.U32 R32, RZ, RZ, R48 ;  /* 0x000000ffff207224 */ /* 0x000fca00078e0030 */
[----:B------:R-:W-:Y:S01]  /*3560*/  PRMT R134, R32, 0x7610, R134 ;  /* 0x0000761020867816 */ /* 0x000fe20000000086 */
[----:B------:R-:W-:-:S05]  /*3570*/  IMAD.MOV.U32 R32, RZ, RZ, R53 ;  /* 0x000000ffff207224 */ /* 0x000fca00078e0035 */
[----:B------:R-:W-:Y:S01]  /*3580*/  PRMT R148, R32, 0x7610, R148 ;  /* 0x0000761020947816 */ /* 0x000fe20000000094 */
[----:B------:R-:W-:-:S05]  /*3590*/  IMAD.MOV.U32 R32, RZ, RZ, R61 ;  /* 0x000000ffff207224 */ /* 0x000fca00078e003d */
[----:B------:R-:W-:Y:S02]  /*35a0*/  PRMT R173, R32, 0x7610, R173 ;  /* 0x0000761020ad7816 */ /* 0x000fe400000000ad */
[----:B---3--:R-:W-:Y:S01]  /*35b0*/  R2UR UR4, R0 ;  /* 0x00000000000472ca */ /* 0x008fe200000e0000 */
[----:B------:R-:W-:-:S05]  /*35c0*/  IMAD.MOV.U32 R0, RZ, RZ, R70 ;  /* 0x000000ffff007224 */ /* 0x000fca00078e0046 */
[----:B------:R-:W-:Y:S01]  /*35d0*/  PRMT R179, R0, 0x7610, R179 ;  /* 0x0000761000b37816 */ /* 0x000fe200000000b3 */
[----:B------:R-:W-:-:S05]  /*35e0*/  IMAD.MOV.U32 R0, RZ, RZ, R75 ;  /* 0x000000ffff007224 */ /* 0x000fca00078e004b */
[----:B------:R-:W-:Y:S01]  /*35f0*/  PRMT R181, R0, 0x7610, R181 ;  /* 0x0000761000b57816 */ /* 0x000fe200000000b5 */
[----:B------:R-:W-:Y:S01]  /*3600*/  IMAD.MOV.U32 R0, RZ, RZ, R87 ;  /* 0x000000ffff007224 */ /* 0x000fe200078e0057 */
[----:B------:R-:W-:-:S04]  /*3610*/  UISETP.NE.AND UP0, UPT, UR4, 0x3, UPT ;  /* 0x000000030400788c */ /* 0x000fc8000bf05270 */
[----:B------:R-:W-:Y:S01]  /*3620*/  PRMT R213, R0, 0x7610, R213 ;  /* 0x0000761000d57816 */ /* 0x000fe200000000d5 */
[----:B------:R-:W-:Y:S01]  /*3630*/  IMAD.MOV.U32 R0, RZ, RZ, R69 ;  /* 0x000000ffff007224 */ /* 0x000fe200078e0045 */
[----:B------:R-:W-:-:S04]  /*3640*/  PLOP3.LUT P2, PT, PT, PT, UP0, 0x80, 0x0 ;  /* 0x000000000000781c */ /* 0x000fc80003f4f008 */
[----:B------:R-:W-:Y:S01]  /*3650*/  PRMT R167, R0, 0x7610, R167 ;  /* 0x0000761000a77816 */ /* 0x000fe200000000a7 */
[----:B------:R-:W-:-:S05]  /*3660*/  IMAD.MOV.U32 R0, RZ, RZ, R77 ;  /* 0x000000ffff007224 */ /* 0x000fca00078e004d */
[----:B------:R-:W-:Y:S01]  /*3670*/  PRMT R83, R83, 0x5410, R0 ;  /* 0x0000541053537816 */ /* 0x000fe20000000000 */
[----:B------:R-:W-:-:S03]  /*3680*/  IMAD.MOV.U32 R0, RZ, RZ, R115 ;  /* 0x000000ffff007224 */ /* 0x000fc600078e0073 */
[----:B------:R-:W-:Y:S01]  /*3690*/  PRMT R83, R33, 0x7610, R83 ;  /* 0x0000761021537816 */ /* 0x000fe20000000053 */
[----:B------:R-:W-:Y:S01]  /*36a0*/  IMAD.MOV.U32 R33, RZ, RZ, R60 ;  /* 0x000000ffff217224 */ /* 0x000fe200078e003c */
[----:B------:R-:W-:Y:S01]  /*36b0*/  PRMT R135, R135, 0x5410, R0 ;  /* 0x0000541087877816 */ /* 0x000fe20000000000 */
[----:B------:R-:W-:-:S03]  /*36c0*/  IMAD.MOV.U32 R0, RZ, RZ, R50 ;  /* 0x000000ffff007224 */ /* 0x000fc600078e0032 */
[----:B------:R-:W-:Y:S01]  /*36d0*/  PRMT R135, R3, 0x7610, R135 ;  /* 0x0000761003877816 */ /* 0x000fe20000000087 */
[----:B------:R-:W-:Y:S01]  /*36e0*/  IMAD.MOV.U32 R3, RZ, RZ, R56 ;  /* 0x000000ffff037224 */ /* 0x000fe200078e0038 */
[----:B------:R-:W-:Y:S01]  /*36f0*/  PRMT R136, R0, 0x7610, R136 ;  /* 0x0000761000887816 */ /* 0x000fe20000000088 */
[----:B------:R-:W-:Y:S01]  /*3700*/  IMAD.MOV.U32 R0, RZ, RZ, R58 ;  /* 0x000000ffff007224 */ /* 0x000fe200078e003a */
[----:B------:R-:W-:Y:S02]  /*3710*/  PRMT R172, R33, 0x7610, R172 ;  /* 0x0000761021ac7816 */ /* 0x000fe400000000ac */
[----:B------:R-:W-:Y:S01]  /*3720*/  PRMT R169, R3, 0x7610, R169 ;  /* 0x0000761003a97816 */ /* 0x000fe200000000a9 */
[----:B------:R-:W-:Y:S01]  /*3730*/  IMAD.MOV.U32 R3, RZ, RZ, R64 ;  /* 0x000000ffff037224 */ /* 0x000fe200078e0040 */
[----:B------:R-:W-:Y:S01]  /*3740*/  PRMT R154, R0, 0x7610, R154 ;  /* 0x00007610009a7816 */ /* 0x000fe2000000009a */
[----:B------:R-:W-:-:S03]  /*3750*/  IMAD.MOV.U32 R0, RZ, RZ, R38 ;  /* 0x000000ffff007224 */ /* 0x000fc600078e0026 */
[----:B------:R-:W-:Y:S02]  /*3760*/  PRMT R174, R3, 0x7610, R174 ;  /* 0x0000761003ae7816 */ /* 0x000fe400000000ae */
[----:B------:R-:W-:Y:S01]  /*3770*/  PRMT R82, R0, 0x7610, R82 ;  /* 0x0000761000527816 */ /* 0x000fe20000000052 */
[----:B------:R-:W-:-:S05]  /*3780*/  IMAD.MOV.U32 R0, RZ, RZ, R52 ;  /* 0x000000ffff007224 */ /* 0x000fca00078e0034 */
[----:B------:R-:W-:Y:S01]  /*3790*/  PRMT R145, R0, 0x7610, R145 ;  /* 0x0000761000917816 */ /* 0x000fe20000000091 */
[----:B------:R-:W-:-:S05]  /*37a0*/  IMAD.MOV.U32 R0, RZ, RZ, R57 ;  /* 0x000000ffff007224 */ /* 0x000fca00078e0039 */
[----:B------:R-:W-:Y:S01]  /*37b0*/  PRMT R171, R0, 0x7610, R171 ;  /* 0x0000761000ab7816 */ /* 0x000fe200000000ab */
[----:B------:R-:W-:-:S05]  /*37c0*/  IMAD.MOV.U32 R0, RZ, RZ, R65 ;  /* 0x000000ffff007224 */ /* 0x000fca00078e0041 */
[----:B------:R-:W-:Y:S01]  /*37d0*/  PRMT R175, R0, 0x7610, R175 ;  /* 0x0000761000af7816 */ /* 0x000fe200000000af */
[----:B------:R-:W-:Y:S06]  /*37e0*/  @!P2 BRA `(.L_x_2716) ;  /* 0x000000000004a947 */ /* 0x000fec0003800000 */
[----:B------:R-:W-:Y:S01]  /*37f0*/  BPT.TRAP 0x1 ;  /* 0x000000040000795c */ /* 0x000fe20000300000 */
.L_x_2716:
[----:B------:R-:W-:Y:S01]  /*3800*/  IMAD R3, R17, 0x8, R16 ;  /* 0x0000000811037824 */ /* 0x000fe200078e0210 */
[----:B------:R-:W-:Y:S01]  /*3810*/  SHF.L.U32 R0, R189, 0x1f, RZ ;  /* 0x0000001fbd007819 */ /* 0x000fe200000006ff */
[----:B------:R-:W-:Y:S03]  /*3820*/  BSSY B1, `(.L_x_2717) ;  /* 0x0000003000017945 */ /* 0x000fe60003800000 */
[----:B------:R-:W1:Y:S02]  /*3830*/  SYNCS.PHASECHK.TRANS64.TRYWAIT P5, [R3+URZ+0x34890], R0 ;  /* 0x03489000030075a7 */ /* 0x000e6400080a017f */
[----:B-1----:R-:W-:Y:S05]  /*3840*/  @!P5 BRA `(.L_x_2718) ;  /* 0x0000022c005cd947 */ /* 0x002fea0003800000 */
.L_x_3085:
[----:B------:R-:W-:Y:S05]  /*3850*/  BSYNC B1 ;  /* 0x0000000000017941 */ /* 0x000fea0003800000 */
.L_x_2717:
        /* <DEDUP_REMOVED lines=35> */
[----:B------:R-:W-:Y:S01]  /*3a90*/  F2FP.BF16.F32.PACK_AB R156, R161, R156 ;  /* 0x0000009ca19c723e */ /* 0x000fe200000010ff */
[C---:B------:R-:W-:Y:S02]  /*3aa0*/  FFMA.FTZ R165, R34.reuse, R163, -R165 ;  /* 0x000000a322a57223 */ /* 0x040fe400000108a5 */
[----:B------:R-:W-:Y:S01]  /*3ab0*/  FFMA.FTZ R124, R34, R159, R124 ;  /* 0x0000009f227c7223 */ /* 0x000fe2000001007c */
[C---:B------:R-:W-:Y:S01]  /*3ac0*/  LOP3.LUT R34, R35.reuse, 0xffff0000, RZ, 0xc0, !PT ;  /* 0xffff000023227812 */ /* 0x040fe200078ec0ff */
[C---:B------:R-:W-:Y:S01]  /*3ad0*/  IMAD.U32 R159, R32.reuse, 0x10000, RZ ;  /* 0x00010000209f7824 */ /* 0x040fe200078e00ff */
[----:B------:R-:W-:Y:S01]  /*3ae0*/  LOP3.LUT R32, R32, 0xffff0000, RZ, 0xc0, !PT ;  /* 0xffff000020207812 */ /* 0x000fe200078ec0ff */
[----:B------:R-:W-:Y:S02]  /*3af0*/  IMAD.U32 R35, R35, 0x10000, RZ ;  /* 0x0001000023237824 */ /* 0x000fe400078e00ff */
        /* <DEDUP_REMOVED lines=12> */
.L_x_2724:
[----:B------:R-:W-:Y:S05]  /*3bc0*/  BSYNC B3 ;  /* 0x0000000000037941 */ /* 0x000fea0003800000 */
.L_x_2723:
[----:B--2---:R2:W-:Y:S02]  /*3bd0*/  STG.E.128 desc[UR60][R44.64], R32 ;  /* 0x000000202c007986 */ /* 0x0045e4000c101d3c */
.L_x_2722:
[----:B------:R-:W-:Y:S05]  /*3be0*/  BSYNC B2 ;  /* 0x0000000000027941 */ /* 0x000fea0003800000 */
.L_x_2721:
        /* <DEDUP_REMOVED lines=52> */
.L_x_2728:
[----:B------:R-:W-:Y:S05]  /*3f30*/  BSYNC B3 ;  /* 0x0000000000037941 */ /* 0x000fea0003800000 */
.L_x_2727:
[----:B--2---:R3:W-:Y:S02]  /*3f40*/  STG.E.128 desc[UR60][R44.64+0x40], R32 ;  /* 0x000040202c007986 */ /* 0x0047e4000c101d3c */
.L_x_2726:
[----:B------:R-:W-:Y:S05]  /*3f50*/  BSYNC B2 ;  /* 0x0000000000027941 */ /* 0x000fea0003800000 */
.L_x_2725:
        /* <DEDUP_REMOVED lines=52> */
.L_x_2732:
[----:B------:R-:W-:Y:S05]  /*42a0*/  BSYNC B3 ;  /* 0x0000000000037941 */ /* 0x000fea0003800000 */
.L_x_2731:
[----:B--2---:R4:W-:Y:S02]  /*42b0*/  STG.E.128 desc[UR60][R44.64+0x80], R32 ;  /* 0x000080202c007986 */ /* 0x0049e4000c101d3c */
.L_x_2730:
[----:B------:R-:W-:Y:S05]  /*42c0*/  BSYNC B2 ;  /* 0x0000000000027941 */ /* 0x000fea0003800000 */
.L_x_2729:
        /* <DEDUP_REMOVED lines=52> */
.L_x_2736:
[----:B------:R-:W-:Y:S05]  /*4610*/  BSYNC B3 ;  /* 0x0000000000037941 */ /* 0x000fea0003800000 */
.L_x_2735:
[----:B--2---:R0:W-:Y:S02]  /*4620*/  STG.E.128 desc[UR60][R44.64+0xc0], R32 ;  /* 0x0000c0202c007986 */ /* 0x0041e4000c101d3c */
.L_x_2734:
[----:B------:R-:W-:Y:S05]  /*4630*/  BSYNC B2 ;  /* 0x0000000000027941 */ /* 0x000fea0003800000 */
.L_x_2733:
        /* <DEDUP_REMOVED lines=10> */
[----:B------:R-:W-:Y:S02]  /*46e0*/  SHF.R.U32.HI R73, RZ, 0x10, R73 ;  /* 0x00000010ff497819 */ /* 0x000fe40000011649 */
[----:B------:R-:W-:Y:S02]  /*46f0*/  PRMT R177, R177, 0x5410, R72 ;  /* 0x00005410b1b17816 */ /* 0x000fe40000000048 */
[----:B------:R-:W-:Y:S01]  /*4700*/  PRMT R179, R179, 0x5410, R74 ;  /* 0x00005410b3b37816 */ /* 0x000fe2000000004a */
[----:B------:R-:W-:Y:S01]  /*4710*/  IMAD.U32 R74, R33, 0x10000, RZ ;  /* 0x00010000214a7824 */ /* 0x000fe200078e00ff */
[----:B------:R-:W-:-:S02]  /*4720*/  SHF.R.U32.HI R75, RZ, 0x10, R71 ;  /* 0x00000010ff4b7819 */ /* 0x000fc40000011647 */
[----:B------:R-:W-:Y:S02]  /*4730*/  PRMT R176, R176, 0x5410, R73 ;  /* 0x00005410b0b07816 */ /* 0x000fe40000000049 */
[----:B------:R-:W-:Y:S01]  /*4740*/  LOP3.LUT R76, R33, 0xffff0000, RZ, 0xc0, !PT ;  /* 0xffff0000214c7812 */ /* 0x000fe200078ec0ff */
        /* <DEDUP_REMOVED lines=8> */
[----:B------:R-:W-:Y:S01]  /*47d0*/  FMUL.FTZ R76, R76, R73 ;  /* 0x000000494c4c7220 */ /* 0x000fe20000410000 */
[----:B------:R-:W-:Y:S01]  /*47e0*/  LOP3.LUT R34, R35, 0xffff0000, RZ, 0xc0, !PT ;  /* 0xffff000023227812 */ /* 0x000fe200078ec0ff */
[----:B------:R-:W-:-:S02]  /*47f0*/  IMAD.U32 R75, R178, 0x10000, RZ ;  /* 0x00010000b24b7824 */ /* 0x000fc400078e00ff */
[C---:B------:R-:W-:Y:S01]  /*4800*/  FFMA.FTZ R73, R74.reuse, R73, -R79 ;  /* 0x000000494a497223 */ /* 0x040fe2000001084f */
[CC--:B------:R-:W-:Y:S01]  /*4810*/  FMUL.FTZ R85, R71.reuse, R72.reuse ;  /* 0x0000004847557220 */ /* 0x0c0fe20000410000 */
[----:B------:R-:W-:Y:S01]  /*4820*/  FFMA.FTZ R74, R74, R77, R76 ;  /* 0x0000004d4a4a7223 */ /* 0x000fe2000001004c */
[-C--:B------:R-:W-:Y:S01]  /*4830*/  FMUL.FTZ R77, R71, R75.reuse ;  /* 0x0000004b474d7220 */ /* 0x080fe20000410000 */
[----:B------:R-:W-:Y:S01]  /*4840*/  LOP3.LUT R176, R176, 0xffff0000, RZ, 0xc0, !PT ;  /* 0xffff0000b0b07812 */ /* 0x000fe200078ec0ff */
[----:B------:R-:W-:Y:S01]  /*4850*/  FFMA.FTZ R71, R70, R75, -R85 ;  /* 0x0000004b46477223 */ /* 0x000fe20000010855 */
[----:B------:R-:W-:Y:S01]  /*4860*/  LOP3.LUT R178, R178, 0xffff0000, RZ, 0xc0, !PT ;  /* 0xffff0000b2b27812 */ /* 0x000fe200078ec0ff */
[----:B------:R-:W-:Y:S01]  /*4870*/  IMAD.U32 R179, R179, 0x10000, RZ ;  /* 0x00010000b3b37824 */ /* 0x000fe200078e00ff */
[----:B------:R-:W-:Y:S01]  /*4880*/  LOP3.LUT R32, R32, 0xffff0000, RZ, 0xc0, !PT ;  /* 0xffff000020207812 */ /* 0x000fe200078ec0ff */
[----:B------:R-:W-:Y:S01]  /*4890*/  FFMA.FTZ R70, R70, R72, R77 ;  /* 0x0000004846467223 */ /* 0x000fe2000001004d */
[C---:B------:R-:W-:Y:S01]  /*48a0*/  FMUL.FTZ R72, R34.reuse, R176 ;  /* 0x000000b022487220 */ /* 0x040fe20000410000 */
[----:B------:R-:W-:Y:S01]  /*48b0*/  FMUL.FTZ R75, R34, R178 ;  /* 0x000000b2224b7220 */ /* 0x000fe20000410000 */
[----:B------:R-:W-:-:S02]  /*48c0*/  IMAD.U32 R35, R35, 0x10000, RZ ;  /* 0x0001000023237824 */ /* 0x000fc400078e00ff */
[C---:B------:R-:W-:Y:S01]  /*48d0*/  FMUL.FTZ R34, R32.reuse, R177 ;  /* 0x000000b120227220 */ /* 0x040fe20000410000 */
        /* <DEDUP_REMOVED lines=9> */
[----:B------:R-:W-:Y:S01]  /*4970*/  F2FP.BF16.F32.PACK_AB R35, R75, R72 ;  /* 0x000000484b23723e */ /* 0x000fe200000010ff */
[----:B------:R-:W-:-:S07]  /*4980*/  IMAD.MOV.U32 R34, RZ, RZ, R70 ;  /* 0x000000ffff227224 */ /* 0x000fce00078e0046 */
.L_x_2740:
[----:B------:R-:W-:Y:S05]  /*4990*/  BSYNC B3 ;  /* 0x0000000000037941 */ /* 0x000fea0003800000 */
.L_x_2739:
[----:B--2---:R0:W-:Y:S02]  /*49a0*/  STG.E.128 desc[UR60][R44.64+0x100], R32 ;  /* 0x000100202c007986 */ /* 0x0041e4000c101d3c */
.L_x_2738:
[----:B------:R-:W-:Y:S05]  /*49b0*/  BSYNC B2 ;  /* 0x0000000000027941 */ /* 0x000fea0003800000 */
.L_x_2737:
[----:B------:R-:W-:-:S13]  /*49c0*/  ISETP.NE.AND P3, PT, R6, RZ, PT ;  /* 0x000000ff0600720c */ /* 0x000fda0003f65270 */
        /* <DEDUP_REMOVED lines=8> */
[--C-:B------:R-:W-:Y:S02]  /*4a50*/  SHF.R.U64 R67, R68, 0x10, R69.reuse ;  /* 0x0000001044437819 */ /* 0x100fe40000001245 */
[----:B------:R-:W-:Y:S01]  /*4a60*/  SHF.R.U32.HI R70, RZ, 0x10, R69 ;  /* 0x00000010ff467819 */ /* 0x000fe20000011645 */
[----:B------:R-:W-:Y:S01]  /*4a70*/  IMAD.U32 R69, R33, 0x10000, RZ ;  /* 0x0001000021457824 */ /* 0x000fe200078e00ff */
[----:B------:R-:W-:Y:S02]  /*4a80*/  PRMT R164, R164, 0x5410, R67 ;  /* 0x00005410a4a47816 */ /* 0x000fe40000000043 */
[----:B------:R-:W-:-:S02]  /*4a90*/  PRMT R157, R157, 0x5410, R72 ;  /* 0x000054109d9d7816 */ /* 0x000fc40000000048 */
[----:B------:R-:W-:Y:S02]  /*4aa0*/  PRMT R167, R167, 0x5410, R70 ;  /* 0x00005410a7a77816 */ /* 0x000fe40000000046 */
[----:B------:R-:W-:Y:S01]  /*4ab0*/  LOP3.LUT R67, R33, 0xffff0000, RZ, 0xc0, !PT ;  /* 0xffff000021437812 */ /* 0x000fe200078ec0ff */
[----:B------:R-:W-:Y:S01]  /*4ac0*/  IMAD.U32 R33, R32, 0x10000, RZ ;  /* 0x0001000020217824 */ /* 0x000fe200078e00ff */
[C---:B------:R-:W-:Y:S01]  /*4ad0*/  LOP3.LUT R72, R164.reuse, 0xffff0000, RZ, 0xc0, !PT ;  /* 0xffff0000a4487812 */ /* 0x040fe200078ec0ff */
[----:B------:R-:W-:Y:S01]  /*4ae0*/  IMAD.U32 R73, R167, 0x10000, RZ ;  /* 0x00010000a7497824 */ /* 0x000fe200078e00ff */
[----:B------:R-:W-:Y:S01]  /*4af0*/  LOP3.LUT R70, R157, 0xffff0000, RZ, 0xc0, !PT ;  /* 0xffff00009d467812 */ /* 0x000fe200078ec0ff */
[----:B------:R-:W-:Y:S01]  /*4b00*/  IMAD.U32 R164, R164, 0x10000, RZ ;  /* 0x00010000a4a47824 */ /* 0x000fe200078e00ff */
[----:B------:R-:W-:Y:S01]  /*4b10*/  PRMT R158, R158, 0x5410, R71 ;  /* 0x000054109e9e7816 */ /* 0x000fe20000000047 */
[C---:B------:R-:W-:Y:S01]  /*4b20*/  FMUL.FTZ R74, R67.reuse, R72 ;  /* 0x00000048434a7220 */ /* 0x040fe20000410000 */
        /* <DEDUP_REMOVED lines=10> */
[----:B------:R-:W-:Y:S01]  /*4bd0*/  FMUL.FTZ R75, R68, R71 ;  /* 0x00000047444b7220 */ /* 0x000fe20000410000 */
[----:B------:R-:W-:-:S02]  /*4be0*/  IMAD.U32 R68, R157, 0x10000, RZ ;  /* 0x000100009d447824 */ /* 0x000fc400078e00ff */
[C---:B------:R-:W-:Y:S01]  /*4bf0*/  FMUL.FTZ R70, R34.reuse, R167 ;  /* 0x000000a722467220 */ /* 0x040fe20000410000 */
[----:B------:R-:W-:Y:S01]  /*4c00*/  FMUL.FTZ R72, R34, R158 ;  /* 0x0000009e22487220 */ /* 0x000fe20000410000 */
[C---:B------:R-:W-:Y:S01]  /*4c10*/  FFMA.FTZ R77, R66.reuse, R71, -R77 ;  /* 0x00000047424d7223 */ /* 0x040fe2000001084d */
[----:B------:R-:W-:Y:S01]  /*4c20*/  FMUL.FTZ R34, R67, R164 ;  /* 0x000000a443227220 */ /* 0x000fe20000410000 */
[----:B------:R-:W-:Y:S02]  /*4c30*/  IMAD.U32 R35, R35, 0x10000, RZ ;  /* 0x0001000023237824 */ /* 0x000fe400078e00ff */
[----:B------:R-:W-:Y:S01]  /*4c40*/  FFMA.FTZ R66, R66, R73, R75 ;  /* 0x0000004942427223 */ /* 0x000fe2000001004b */
[-C--:B------:R-:W-:Y:S01]  /*4c50*/  FMUL.FTZ R67, R67, R68.reuse ;  /* 0x0000004443437220 */ /* 0x080fe20000410000 */
        /* <DEDUP_REMOVED lines=9> */
.L_x_2742:
[----:B------:R-:W-:Y:S05]  /*4cf0*/  BSYNC B2 ;  /* 0x0000000000027941 */ /* 0x000fea0003800000 */
.L_x_2741:
[----:B--2---:R0:W-:Y:S02]  /*4d00*/  STG.E.128 desc[UR60][R44.64+0x140], R32 ;  /* 0x000140202c007986 */ /* 0x0041e4000c101d3c */
.L_x_2720:
[----:B------:R-:W-:Y:S05]  /*4d10*/  BSYNC B1 ;  /* 0x0000000000017941 */ /* 0x000fea0003800000 */
.L_x_2719:
        /* <DEDUP_REMOVED lines=13> */
[----:B------:R-:W-:Y:S02]  /*4df0*/  PRMT R168, R168, 0x5410, R69 ;  /* 0x00005410a8a87816 */ /* 0x000fe40000000045 */
[----:B------:R-:W-:-:S02]  /*4e00*/  SHF.R.U32.HI R67, RZ, 0x10, R63 ;  /* 0x00000010ff437819 */ /* 0x000fc4000001163f */
[----:B------:R-:W-:Y:S02]  /*4e10*/  PRMT R175, R175, 0x5410, R64 ;  /* 0x00005410afaf7816 */ /* 0x000fe40000000040 */
[----:B------:R-:W-:Y:S02]  /*4e20*/  LOP3.LUT R45, R33, 0xffff0000, RZ, 0xc0, !PT ;  /* 0xffff0000212d7812 */ /* 0x000fe400078ec0ff */
[C---:B------:R-:W-:Y:S01]  /*4e30*/  LOP3.LUT R66, R174.reuse, 0xffff0000, RZ, 0xc0, !PT ;  /* 0xffff0000ae427812 */ /* 0x040fe200078ec0ff */
[----:B------:R-:W-:Y:S01]  /*4e40*/  IMAD.U32 R174, R174, 0x10000, RZ ;  /* 0x00010000aeae7824 */ /* 0x000fe200078e00ff */
[C---:B------:R-:W-:Y:S01]  /*4e50*/  LOP3.LUT R64, R168.reuse, 0xffff0000, RZ, 0xc0, !PT ;  /* 0xffff0000a8407812 */ /* 0x040fe200078ec0ff */
[----:B------:R-:W-:Y:S01]  /*4e60*/  IMAD.U32 R168, R168, 0x10000, RZ ;  /* 0x00010000a8a87824 */ /* 0x000fe200078e00ff */
[----:B------:R-:W-:Y:S01]  /*4e70*/  PRMT R170, R170, 0x5410, R67 ;  /* 0x00005410aaaa7816 */ /* 0x000fe20000000043 */
[----:B------:R-:W-:Y:S01]  /*4e80*/  FMUL.FTZ R68, R45, R66 ;  /* 0x000000422d447220 */ /* 0x000fe20000410000 */
[----:B------:R-:W-:Y:S01]  /*4e90*/  LOP3.LUT R63, R34, 0xffff0000, RZ, 0xc0, !PT ;  /* 0xffff0000223f7812 */ /* 0x000fe200078ec0ff */
[C---:B------:R-:W-:Y:S01]  /*4ea0*/  IMAD.U32 R34, R35.reuse, 0x10000, RZ ;  /* 0x0001000023227824 */ /* 0x040fe200078e00ff */
[----:B------:R-:W-:Y:S01]  /*4eb0*/  LOP3.LUT R44, R35, 0xffff0000, RZ, 0xc0, !PT ;  /* 0xffff0000232c7812 */ /* 0x000fe200078ec0ff */
[----:B------:R-:W-:-:S02]  /*4ec0*/  IMAD.U32 R35, R33, 0x10000, RZ ;  /* 0x0001000021237824 */ /* 0x000fc400078e00ff */
[-C--:B------:R-:W-:Y:S01]  /*4ed0*/  FMUL.FTZ R45, R45, R64.reuse ;  /* 0x000000402d2d7220 */ /* 0x080fe20000410000 */
[C---:B------:R-:W-:Y:S01]  /*4ee0*/  IMAD.U32 R67, R175.reuse, 0x10000, RZ ;  /* 0x00010000af437824 */ /* 0x040fe200078e00ff */
[----:B------:R-:W-:Y:S01]  /*4ef0*/  LOP3.LUT R175, R175, 0xffff0000, RZ, 0xc0, !PT ;  /* 0xffff0000afaf7812 */ /* 0x000fe200078ec0ff */
[----:B------:R-:W-:Y:S02]  /*4f00*/  IMAD.U32 R65, R170, 0x10000, RZ ;  /* 0x00010000aa417824 */ /* 0x000fe400078e00ff */
[----:B------:R-:W-:Y:S01]  /*4f10*/  FFMA.FTZ R68, R35, R64, -R68 ;  /* 0x0000004023447223 */ /* 0x000fe20000010844 */
[----:B------:R-:W-:Y:S01]  /*4f20*/  FMUL.FTZ R71, R63, R67 ;  /* 0x000000433f477220 */ /* 0x000fe20000410000 */
[----:B------:R-:W-:Y:S01]  /*4f30*/  FFMA.FTZ R69, R35, R66, R45 ;  /* 0x0000004223457223 */ /* 0x000fe2000001002d */
[----:B------:R-:W-:Y:S02]  /*4f40*/  IMAD.U32 R33, R32, 0x10000, RZ ;  /* 0x0001000020217824 */ /* 0x000fe400078e00ff */
[-C--:B------:R-:W-:Y:S01]  /*4f50*/  FMUL.FTZ R63, R63, R65.reuse ;  /* 0x000000413f3f7220 */ /* 0x080fe20000410000 */
[----:B------:R-:W-:Y:S01]  /*4f60*/  LOP3.LUT R35, R170, 0xffff0000, RZ, 0xc0, !PT ;  /* 0xffff0000aa237812 */ /* 0x000fe200078ec0ff */
[----:B------:R-:W-:Y:S01]  /*4f70*/  FFMA.FTZ R71, R62, R65, -R71 ;  /* 0x000000413e477223 */ /* 0x000fe20000010847 */
[----:B------:R-:W-:Y:S01]  /*4f80*/  LOP3.LUT R32, R32, 0xffff0000, RZ, 0xc0, !PT ;  /* 0xffff000020207812 */ /* 0x000fe200078ec0ff */
[----:B------:R-:W-:Y:S01]  /*4f90*/  FFMA.FTZ R62, R62, R67, R63 ;  /* 0x000000433e3e7223 */ /* 0x000fe2000001003f */
[C---:B------:R-:W-:Y:S01]  /*4fa0*/  FMUL.FTZ R63, R44.reuse, R175 ;  /* 0x000000af2c3f7220 */ /* 0x040fe20000410000 */
[----:B------:R-:W-:-:S02]  /*4fb0*/  FMUL.FTZ R64, R44, R35 ;  /* 0x000000232c407220 */ /* 0x000fc40000410000 */
[C---:B------:R-:W-:Y:S01]  /*4fc0*/  FMUL.FTZ R44, R32.reuse, R174 ;  /* 0x000000ae202c7220 */ /* 0x040fe20000410000 */
[-C--:B------:R-:W-:Y:S01]  /*4fd0*/  FMUL.FTZ R45, R32, R168.reuse ;  /* 0x000000a8202d7220 */ /* 0x080fe20000410000 */
[C---:B------:R-:W-:Y:S01]  /*4fe0*/  FFMA.FTZ R63, R34.reuse, R35, -R63 ;  /* 0x00000023223f7223 */ /* 0x040fe2000001083f */
[----:B------:R-:W-:Y:S01]  /*4ff0*/  FFMA.FTZ R64, R34, R175, R64 ;  /* 0x000000af22407223 */ /* 0x000fe20000010040 */
[C---:B------:R-:W-:Y:S01]  /*5000*/  FFMA.FTZ R44, R33.reuse, R168, -R44 ;  /* 0x000000a8212c7223 */ /* 0x040fe2000001082c */
[----:B------:R-:W-:Y:S01]  /*5010*/  FFMA.FTZ R45, R33, R174, R45 ;  /* 0x000000ae212d7223 */ /* 0x000fe2000001002d */
[----:B------:R-:W-:Y:S02]  /*5020*/  F2FP.BF16.F32.PACK_AB R33, R69, R68 ;  /* 0x000000444521723e */ /* 0x000fe400000010ff */
[----:B------:R-:W-:Y:S02]  /*5030*/  F2FP.BF16.F32.PACK_AB R35, R64, R63 ;  /* 0x0000003f4023723e */ /* 0x000fe400000010ff */
[----:B------:R-:W-:-:S02]  /*5040*/  F2FP.BF16.F32.PACK_AB R34, R62, R71 ;  /* 0x000000473e22723e */ /* 0x000fc400000010ff */
[----:B------:R-:W-:-:S07]  /*5050*/  F2FP.BF16.F32.PACK_AB R32, R45, R44 ;  /* 0x0000002c2d20723e */ /* 0x000fce00000010ff */
.L_x_2747:
[----:B------:R-:W-:Y:S05]  /*5060*/  BSYNC B2 ;  /* 0x0000000000027941 */ /* 0x000fea0003800000 */
.L_x_2746:
[----:B--2---:R0:W-:Y:S02]  /*5070*/  STG.E.128 desc[UR60][R40.64], R32 ;  /* 0x0000002028007986 */ /* 0x0041e4000c101d3c */
.L_x_2745:
[----:B------:R-:W-:Y:S05]  /*5080*/  BSYNC B1 ;  /* 0x0000000000017941 */ /* 0x000fea0003800000 */
.L_x_2744:
        /* <DEDUP_REMOVED lines=53> */
.L_x_2751:
[----:B------:R-:W-:Y:S05]  /*53e0*/  BSYNC B2 ;  /* 0x0000000000027941 */ /* 0x000fea0003800000 */
.L_x_2750:
[----:B--2---:R0:W-:Y:S02]  /*53f0*/  STG.E.128 desc[UR60][R40.64+0x40], R32 ;  /* 0x0000402028007986 */ /* 0x0041e4000c101d3c */
.L_x_2749:
[----:B------:R-:W-:Y:S05]  /*5400*/  BSYNC B1 ;  /* 0x0000000000017941 */ /* 0x000fea0003800000 */
.L_x_2748:
        /* <DEDUP_REMOVED lines=33> */
[----:B------:R-:W-:Y:S01]  /*5620*/  IMAD.U32 R152, R152, 0x10000, RZ ;  /* 0x0001000098987824 */ /* 0x000fe200078e00ff */
[----:B------:R-:W-:Y:S01]  /*5630*/  LOP3.LUT R153, R153, 0xffff0000, RZ, 0xc0, !PT ;  /* 0xffff000099997812 */ /* 0x000fe200078ec0ff */
[C---:B------:R-:W-:Y:S01]  /*5640*/  FFMA.FTZ R61, R34.reuse, R56, -R61 ;  /* 0x00000038223d7223 */ /* 0x040fe2000001083d */
[----:B------:R-:W-:Y:S01]  /*5650*/  FFMA.FTZ R58, R34, R58, R35 ;  /* 0x0000003a223a7223 */ /* 0x000fe20000010023 */
[----:B------:R-:W-:Y:S01]  /*5660*/  FFMA.FTZ R63, R44, R57, -R63 ;  /* 0x000000392c3f7223 */ /* 0x000fe2000001083f */
[----:B------:R-:W-:Y:S01]  /*5670*/  FMUL.FTZ R34, R32, R169 ;  /* 0x000000a920227220 */ /* 0x000fe20000410000 */
[----:B------:R-:W-:Y:S01]  /*5680*/  FFMA.FTZ R44, R44, R59, R45 ;  /* 0x0000003b2c2c7223 */ /* 0x000fe2000001002d */
        /* <DEDUP_REMOVED lines=13> */
.L_x_2755:
[----:B------:R-:W-:Y:S05]  /*5760*/  BSYNC B2 ;  /* 0x0000000000027941 */ /* 0x000fea0003800000 */
.L_x_2754:
[----:B--2---:R0:W-:Y:S02]  /*5770*/  STG.E.128 desc[UR60][R40.64+0x80], R32 ;  /* 0x0000802028007986 */ /* 0x0041e4000c101d3c */
.L_x_2753:
[----:B------:R-:W-:Y:S05]  /*5780*/  BSYNC B1 ;  /* 0x0000000000017941 */ /* 0x000fea0003800000 */
.L_x_2752:
        /* <DEDUP_REMOVED lines=53> */
.L_x_2759:
[----:B------:R-:W-:Y:S05]  /*5ae0*/  BSYNC B2 ;  /* 0x0000000000027941 */ /* 0x000fea0003800000 */
.L_x_2758:
[----:B--2---:R0:W-:Y:S02]  /*5af0*/  STG.E.128 desc[UR60][R40.64+0xc0], R32 ;  /* 0x0000c02028007986 */ /* 0x0041e4000c101d3c */
.L_x_2757:
[----:B------:R-:W-:Y:S05]  /*5b00*/  BSYNC B1 ;  /* 0x0000000000017941 */ /* 0x000fea0003800000 */
.L_x_2756:
        /* <DEDUP_REMOVED lines=9> */
[----:B------:R-:W-:Y:S01]  /*5ba0*/  SHF.R.U32.HI R51, RZ, 0x10, R47 ;  /* 0x00000010ff337819 */ /* 0x000fe2000001162f */
[----:B------:R-:W-:Y:S01]  /*5bb0*/  IMAD.U32 R45, R35, 0x10000, RZ ;  /* 0x00010000232d7824 */ /* 0x000fe200078e00ff */
[--C-:B------:R-:W-:Y:S02]  /*5bc0*/  SHF.R.U64 R47, R48, 0x10, R49.reuse ;  /* 0x00000010302f7819 */ /* 0x100fe40000001231 */
[----:B------:R-:W-:Y:S02]  /*5bd0*/  SHF.R.U32.HI R48, RZ, 0x10, R49 ;  /* 0x00000010ff307819 */ /* 0x000fe40000011631 */
[----:B------:R-:W-:Y:S02]  /*5be0*/  PRMT R130, R130, 0x5410, R51 ;  /* 0x0000541082827816 */ /* 0x000fe40000000033 */
[----:B------:R-:W-:-:S02]  /*5bf0*/  PRMT R135, R135, 0x5410, R48 ;  /* 0x0000541087877816 */ /* 0x000fc40000000030 */
[----:B------:R-:W-:Y:S01]  /*5c00*/  LOP3.LUT R44, R34, 0xffff0000, RZ, 0xc0, !PT ;  /* 0xffff0000222c7812 */ /* 0x000fe200078ec0ff */
[----:B------:R-:W-:Y:S01]  /*5c10*/  IMAD.U32 R48, R130, 0x10000, RZ ;  /* 0x0001000082307824 */ /* 0x000fe200078e00ff */
[----:B------:R-:W-:Y:S01]  /*5c20*/  PRMT R131, R131, 0x5410, R50 ;  /* 0x0000541083837816 */ /* 0x000fe20000000032 */
[----:B------:R-:W-:Y:S01]  /*5c30*/  IMAD.U32 R50, R135, 0x10000, RZ ;  /* 0x0001000087327824 */ /* 0x000fe200078e00ff */
[----:B------:R-:W-:Y:S01]  /*5c40*/  PRMT R134, R134, 0x5410, R47 ;  /* 0x0000541086867816 */ /* 0x000fe2000000002f */
        /* <DEDUP_REMOVED lines=12> */
[C---:B------:R-:W-:Y:S01]  /*5d10*/  FMUL.FTZ R51, R35.reuse, R49 ;  /* 0x0000003123337220 */ /* 0x040fe20000410000 */
[----:B------:R-:W-:Y:S01]  /*5d20*/  FMUL.FTZ R52, R35, R47 ;  /* 0x0000002f23347220 */ /* 0x000fe20000410000 */
[----:B------:R-:W-:Y:S01]  /*5d30*/  LOP3.LUT R32, R32, 0xffff0000, RZ, 0xc0, !PT ;  /* 0xffff000020207812 */ /* 0x000fe200078ec0ff */
[----:B------:R-:W-:Y:S01]  /*5d40*/  FMUL.FTZ R44, R46, R135 ;  /* 0x000000872e2c7220 */ /* 0x000fe20000410000 */
[----:B------:R-:W-:-:S02]  /*5d50*/  IMAD.U32 R134, R134, 0x10000, RZ ;  /* 0x0001000086867824 */ /* 0x000fc400078e00ff */
[-C--:B------:R-:W-:Y:S01]  /*5d60*/  FMUL.FTZ R46, R46, R130.reuse ;  /* 0x000000822e2e7220 */ /* 0x080fe20000410000 */
[----:B------:R-:W-:Y:S02]  /*5d70*/  IMAD.U32 R131, R131, 0x10000, RZ ;  /* 0x0001000083837824 */ /* 0x000fe400078e00ff */
[C---:B------:R-:W-:Y:S01]  /*5d80*/  FFMA.FTZ R51, R34.reuse, R47, -R51 ;  /* 0x0000002f22337223 */ /* 0x040fe20000010833 */
[----:B------:R-:W-:Y:S01]  /*5d90*/  FFMA.FTZ R52, R34, R49, R52 ;  /* 0x0000003122347223 */ /* 0x000fe20000010034 */
[C---:B------:R-:W-:Y:S01]  /*5da0*/  FFMA.FTZ R44, R45.reuse, R130, -R44 ;  /* 0x000000822d2c7223 */ /* 0x040fe2000001082c */
        /* <DEDUP_REMOVED lines=11> */
.L_x_2763:
[----:B------:R-:W-:Y:S05]  /*5e60*/  BSYNC B2 ;  /* 0x0000000000027941 */ /* 0x000fea0003800000 */
.L_x_2762:
[----:B--2---:R0:W-:Y:S02]  /*5e70*/  STG.E.128 desc[UR60][R40.64+0x100], R32 ;  /* 0x0001002028007986 */ /* 0x0041e4000c101d3c */
.L_x_2761:
[----:B------:R-:W-:Y:S05]  /*5e80*/  BSYNC B1 ;  /* 0x0000000000017941 */ /* 0x000fea0003800000 */
.L_x_2760:
        /* <DEDUP_REMOVED lines=52> */
.L_x_2765:
[----:B------:R-:W-:Y:S05]  /*61d0*/  BSYNC B1 ;  /* 0x0000000000017941 */ /* 0x000fea0003800000 */
.L_x_2764:
[----:B--2---:R0:W-:Y:S01]  /*61e0*/  STG.E.128 desc[UR60][R40.64+0x140], R32 ;  /* 0x0001402028007986 */ /* 0x0041e2000c101d3c */
[----:B------:R-:W-:Y:S05]  /*61f0*/  BRA `(.L_x_2743) ;  /* 0x00000040007c7947 */ /* 0x000fea0003800000 */
.L_x_2711:
        /* <DEDUP_REMOVED lines=47> */
.L_x_2767:
[----:B------:R-:W-:Y:S05]  /*64f0*/  BSYNC B1 ;  /* 0x0000000000017941 */ /* 0x000fea0003800000 */
.L_x_2766:
        /* <DEDUP_REMOVED lines=47> */
.L_x_2769:
[----:B------:R-:W-:Y:S05]  /*67f0*/  BSYNC B1 ;  /* 0x0000000000017941 */ /* 0x000fea0003800000 */
.L_x_2768:
[----:B------:R-:W2:Y:S01]  /*6800*/  LDL R0, [R1+0x24] ;  /* 0x0000240001007983 */ /* 0x000ea20000100800 */
[----:B------:R-:W-:Y:S01]  /*6810*/  IMAD.MOV.U32 R3, RZ, RZ, R33 ;  /* 0x000000ffff037224 */ /* 0x000fe200078e0021 */
[----:B------:R-:W-:Y:S01]  /*6820*/  PRMT R174, R174, 0x5410, R85 ;  /* 0x00005410aeae7816 */ /* 0x000fe20000000055 */
[----:B0-----:R-:W-:Y:S02]  /*6830*/  IMAD.MOV.U32 R80, RZ, RZ, R38 ;  /* 0x000000ffff507224 */ /* 0x001fe400078e0026 */
        /* <DEDUP_REMOVED lines=16> */
[----:B------:R-:W-:-:S03]  /*6940*/  IMAD.MOV.U32 R80, RZ, RZ, R45 ;  /* 0x000000ffff507224 */ /* 0x000fc600078e002d */
[----:B------:R-:W-:Y:S01]  /*6950*/  PRMT R172, R172, 0x5410, R3 ;  /* 0x00005410acac7816 */ /* 0x000fe20000000003 */
[----:B------:R-:W-:-:S05]  /*6960*/  IMAD.MOV.U32 R3, RZ, RZ, R48 ;  /* 0x000000ffff037224 */ /* 0x000fca00078e0030 */
[----:B------:R-:W-:Y:S01]  /*6970*/  PRMT R177, R177, 0x5410, R3 ;  /* 0x00005410b1b17816 */ /* 0x000fe20000000003 */
[----:B------:R-:W-:-:S05]  /*6980*/  IMAD.MOV.U32 R3, RZ, RZ, R52 ;  /* 0x000000ffff037224 */ /* 0x000fca00078e0034 */
[----:B------:R-:W-:Y:S01]  /*6990*/  PRMT R179, R3, 0x7610, R179 ;  /* 0x0000761003b37816 */ /* 0x000fe200000000b3 */
[----:B-----5:R-:W-:Y:S01]  /*69a0*/  IMAD.MOV.U32 R3, RZ, RZ, R56 ;  /* 0x000000ffff037224 */ /* 0x020fe200078e0038 */
[----:B--2---:R-:W-:Y:S01]  /*69b0*/  R2UR UR4, R0 ;  /* 0x00000000000472ca */ /* 0x004fe200000e0000 */
[----:B------:R-:W-:-:S05]  /*69c0*/  IMAD.MOV.U32 R0, RZ, RZ, R32 ;  /* 0x000000ffff007224 */ /* 0x000fca00078e0020 */
[----:B------:R-:W-:Y:S01]  /*69d0*/  PRMT R174, R0, 0x7610, R174 ;  /* 0x0000761000ae7816 */ /* 0x000fe200000000ae */
[----:B------:R-:W-:-:S05]  /*69e0*/  IMAD.MOV.U32 R0, RZ, RZ, R39 ;  /* 0x000000ffff007224 */ /* 0x000fca00078e0027 */
[----:B------:R-:W-:Y:S01]  /*69f0*/  PRMT R175, R0, 0x7610, R175 ;  /* 0x0000761000af7816 */ /* 0x000fe200000000af */
[----:B------:R-:W-:Y:S01]  /*6a00*/  IMAD.MOV.U32 R0, RZ, RZ, R43 ;  /* 0x000000ffff007224 */ /* 0x000fe200078e002b */
[----:B------:R-:W-:Y:S02]  /*6a10*/  UISETP.NE.AND UP0, UPT, UR4, 0x3, UPT ;  /* 0x000000030400788c */ /* 0x000fe4000bf05270 */
[----:B------:R-:W-:Y:S01]  /*6a20*/  PRMT R175, R175, 0x5410, R81 ;  /* 0x00005410afaf7816 */ /* 0x000fe20000000051 */
[----:B------:R-:W-:Y:S01]  /*6a30*/  IMAD.MOV.U32 R81, RZ, RZ, R54 ;  /* 0x000000ffff517224 */ /* 0x000fe200078e0036 */
[----:B------:R-:W-:Y:S01]  /*6a40*/  PRMT R180, R180, 0x5410, R0 ;  /* 0x00005410b4b47816 */ /* 0x000fe20000000000 */
[----:B------:R-:W-:Y:S01]  /*6a50*/  IMAD.MOV.U32 R0, RZ, RZ, R47 ;  /* 0x000000ffff007224 */ /* 0x000fe200078e002f */
[----:B------:R-:W-:Y:S02]  /*6a60*/  PLOP3.LUT P2, PT, PT, PT, UP0, 0x80, 0x0 ;  /* 0x000000000000781c */ /* 0x000fe40003f4f008 */
        /* <DEDUP_REMOVED lines=25> */
[----:B------:R-:W-:-:S03]  /*6c00*/  IMAD.MOV.U32 R0, RZ, RZ, R70 ;  /* 0x000000ffff007224 */ /* 0x000fc600078e0046 */
        /* <DEDUP_REMOVED lines=16> */
[----:B------:R-:W-:-:S03]  /*6d10*/  IMAD.MOV.U32 R3, RZ, RZ, R72 ;  /* 0x000000ffff037224 */ /* 0x000fc600078e0048 */
[----:B------:R-:W-:Y:S01]  /*6d20*/  PRMT R165, R165, 0x5410, R80 ;  /* 0x00005410a5a57816 */ /* 0x000fe20000000050 */
        /* <DEDUP_REMOVED lines=8> */
.L_x_2770:
[----:B------:R-:W-:Y:S01]  /*6db0*/  IMAD R3, R17, 0x8, R16 ;  /* 0x0000000811037824 */ /* 0x000fe200078e0210 */
[----:B------:R-:W-:Y:S01]  /*6dc0*/  SHF.L.U32 R0, R189, 0x1f, RZ ;  /* 0x0000001fbd007819 */ /* 0x000fe200000006ff */
[----:B------:R-:W0:Y:S01]  /*6dd0*/  LDC R145, c[0x0][0x2f4] ;  /* 0x0000bd00ff917b82 */ /* 0x000e220000000800 */
[----:B------:R-:W-:Y:S02]  /*6de0*/  BSSY B1, `(.L_x_2771) ;  /* 0x0000004000017945 */ /* 0x000fe40003800000 */
[----:B------:R-:W1:Y:S05]  /*6df0*/  SYNCS.PHASECHK.TRANS64.TRYWAIT P5, [R3+URZ+0x34890], R0 ;  /* 0x03489000030075a7 */ /* 0x000e6a00080a017f */
[----:B------:R-:W2:Y:S01]  /*6e00*/  LDC.64 R122, c[0x0][0x300] ;  /* 0x0000c000ff7a7b82 */ /* 0x000ea20000000a00 */
[----:B-1----:R-:W-:Y:S05]  /*6e10*/  @!P5 BRA `(.L_x_2772) ;  /* 0x000001f400fcd947 */ /* 0x002fea0003800000 */
.L_x_3086:
[----:B------:R-:W-:Y:S05]  /*6e20*/  BSYNC B1 ;  /* 0x0000000000017941 */ /* 0x000fea0003800000 */
.L_x_2771:
        /* <DEDUP_REMOVED lines=44> */
[----:B0-----:R-:W-:Y:S01]  /*70f0*/  IMAD.U32 R163, R85, 0x10000, RZ ;  /* 0x0001000055a37824 */ /* 0x001fe200078e00ff */
[----:B------:R-:W-:Y:S02]  /*7100*/  SHF.R.U32.HI R41, RZ, 0x10, R41 ;  /* 0x00000010ff297819 */ /* 0x000fe40000011629 */
[--C-:B------:R-:W-:Y:S02]  /*7110*/  SHF.R.U64 R40, R42, 0x10, R43.reuse ;  /* 0x000000102a287819 */ /* 0x100fe4000000122b */
[----:B------:R-:W-:Y:S02]  /*7120*/  SHF.R.U32.HI R160, RZ, 0x10, R43 ;  /* 0x00000010ffa07819 */ /* 0x000fe4000001162b */
[----:B------:R-:W-:Y:S02]  /*7130*/  SHF.R.U32.HI R43, RZ, 0x10, R53 ;  /* 0x00000010ff2b7819 */ /* 0x000fe40000011635 */
[----:B------:R-:W-:-:S02]  /*7140*/  PRMT R42, R159, 0x5410, R41 ;  /* 0x000054109f2a7816 */ /* 0x000fc40000000029 */
[----:B------:R-:W-:Y:S01]  /*7150*/  PRMT R41, R162, 0x5410, R43 ;  /* 0x00005410a2297816 */ /* 0x000fe2000000002b */
[----:B--2---:R-:W-:Y:S01]  /*7160*/  IMAD.U32 R43, R81, 0x10000, RZ ;  /* 0x00010000512b7824 */ /* 0x004fe200078e00ff */
[----:B------:R-:W-:Y:S01]  /*7170*/  SHF.R.U64 R53, R52, 0x10, R53 ;  /* 0x0000001034357819 */ /* 0x000fe20000001235 */
[C---:B------:R-:W-:Y:S01]  /*7180*/  IMAD.U32 R159, R42.reuse, 0x10000, RZ ;  /* 0x000100002a9f7824 */ /* 0x040fe200078e00ff */
[----:B------:R-:W-:Y:S01]  /*7190*/  LOP3.LUT R42, R42, 0xffff0000, RZ, 0xc0, !PT ;  /* 0xffff00002a2a7812 */ /* 0x000fe200078ec0ff */
[----:B------:R-:W-:Y:S01]  /*71a0*/  IMAD.U32 R162, R41, 0x10000, RZ ;  /* 0x0001000029a27824 */ /* 0x000fe200078e00ff */
[----:B------:R-:W-:Y:S02]  /*71b0*/  SHF.R.U32.HI R52, RZ, 0x10, R55 ;  /* 0x00000010ff347819 */ /* 0x000fe40000011637 */
[----:B------:R-:W-:Y:S01]  /*71c0*/  PRMT R53, R179, 0x5410, R53 ;  /* 0x00005410b3357816 */ /* 0x000fe20000000035 */
[C---:B------:R-:W-:Y:S01]  /*71d0*/  FMUL.FTZ R164, R163.reuse, R162 ;  /* 0x000000a2a3a47220 */ /* 0x040fe20000410000 */
[----:B------:R-:W-:Y:S01]  /*71e0*/  FMUL.FTZ R163, R163, R159 ;  /* 0x0000009fa3a37220 */ /* 0x000fe20000410000 */
[----:B------:R-:W-:-:S02]  /*71f0*/  PRMT R52, R183, 0x5432, R52 ;  /* 0x00005432b7347816 */ /* 0x000fc40000000034 */
[C---:B------:R-:W-:Y:S01]  /*7200*/  FFMA.FTZ R159, R43.reuse, R159, -R164 ;  /* 0x0000009f2b9f7223 */ /* 0x040fe200000108a4 */
[----:B------:R-:W-:Y:S01]  /*7210*/  FFMA.FTZ R43, R43, R162, R163 ;  /* 0x000000a22b2b7223 */ /* 0x000fe200000100a3 */
[----:B------:R-:W-:Y:S02]  /*7220*/  LOP3.LUT R162, R41, 0xffff0000, RZ, 0xc0, !PT ;  /* 0xffff000029a27812 */ /* 0x000fe400078ec0ff */
[----:B------:R-:W-:Y:S02]  /*7230*/  LOP3.LUT R163, R85, 0xffff0000, RZ, 0xc0, !PT ;  /* 0xffff000055a37812 */ /* 0x000fe400078ec0ff */
[----:B------:R-:W-:Y:S02]  /*7240*/  LOP3.LUT R41, R81, 0xffff0000, RZ, 0xc0, !PT ;  /* 0xffff000051297812 */ /* 0x000fe400078ec0ff */
[----:B------:R-:W-:Y:S01]  /*7250*/  PRMT R161, R177, 0x5410, R161 ;  /* 0x00005410b1a17816 */ /* 0x000fe200000000a1 */
[C---:B------:R-:W-:Y:S01]  /*7260*/  FMUL.FTZ R85, R163.reuse, R162 ;  /* 0x000000a2a3557220 */ /* 0x040fe20000410000 */
[-C--:B------:R-:W-:Y:S01]  /*7270*/  FMUL.FTZ R81, R163, R42.reuse ;  /* 0x0000002aa3517220 */ /* 0x080fe20000410000 */
[----:B------:R-:W-:Y:S01]  /*7280*/  IMAD.U32 R163, R87, 0x10000, RZ ;  /* 0x0001000057a37824 */ /* 0x000fe200078e00ff */
[----:B------:R-:W-:Y:S01]  /*7290*/  SHF.R.U64 R54, R54, 0x10, R55 ;  /* 0x0000001036367819 */ /* 0x000fe20000001237 */
[C---:B------:R-:W-:Y:S01]  /*72a0*/  FFMA.FTZ R42, R41.reuse, R42, -R85 ;  /* 0x0000002a292a7223 */ /* 0x040fe20000010855 */
[----:B------:R-:W-:Y:S01]  /*72b0*/  FFMA.FTZ R41, R41, R162, R81 ;  /* 0x000000a229297223 */ /* 0x000fe20000010051 */
[----:B------:R-:W-:Y:S01]  /*72c0*/  PRMT R81, R180, 0x5432, R160 ;  /* 0x00005432b4517816 */ /* 0x000fe200000000a0 */
[----:B------:R-:W-:Y:S01]  /*72d0*/  IMAD.U32 R162, R52, 0x10000, RZ ;  /* 0x0001000034a27824 */ /* 0x000fe200078e00ff */
[----:B------:R-:W-:Y:S01]  /*72e0*/  LOP3.LUT R55, R53, 0xffff0000, RZ, 0xc0, !PT ;  /* 0xffff000035377812 */ /* 0x000fe200078ec0ff */
[----:B------:R-:W-:Y:S01]  /*72f0*/  IMAD.U32 R85, R83, 0x10000, RZ ;  /* 0x0001000053557824 */ /* 0x000fe200078e00ff */
[----:B------:R-:W-:Y:S01]  /*7300*/  PRMT R54, R182, 0x5432, R54 ;  /* 0x00005432b6367816 */ /* 0x000fe20000000036 */
[----:B------:R-:W-:-:S02]  /*7310*/  IMAD.U32 R160, R81, 0x10000, RZ ;  /* 0x0001000051a07824 */ /* 0x000fc400078e00ff */
[----:B------:R-:W-:Y:S01]  /*7320*/  FMUL.FTZ R164, R163, R162 ;  /* 0x000000a2a3a47220 */ /* 0x000fe20000410000 */
[----:B------:R-:W-:Y:S01]  /*7330*/  LOP3.LUT R81, R81, 0xffff0000, RZ, 0xc0, !PT ;  /* 0xffff000051517812 */ /* 0x000fe200078ec0ff */
[-C--:B------:R-:W-:Y:S02]  /*7340*/  FMUL.FTZ R163, R163, R160.reuse ;  /* 0x000000a0a3a37220 */ /* 0x080fe40000410000 */
[----:B------:R-:W-:Y:S01]  /*7350*/  FFMA.FTZ R160, R85, R160, -R164 ;  /* 0x000000a055a07223 */ /* 0x000fe200000108a4 */
[----:B------:R-:W-:Y:S01]  /*7360*/  PRMT R40, R179, 0x5432, R40 ;  /* 0x00005432b3287816 */ /* 0x000fe20000000028 */
[----:B------:R-:W-:Y:S01]  /*7370*/  FFMA.FTZ R85, R85, R162, R163 ;  /* 0x000000a255557223 */ /* 0x000fe200000100a3 */
[----:B------:R-:W-:Y:S02]  /*7380*/  LOP3.LUT R162, R52, 0xffff0000, RZ, 0xc0, !PT ;  /* 0xffff000034a27812 */ /* 0x000fe400078ec0ff */
[----:B------:R-:W-:Y:S02]  /*7390*/  LOP3.LUT R163, R87, 0xffff0000, RZ, 0xc0, !PT ;  /* 0xffff000057a37812 */ /* 0x000fe400078ec0ff */
[----:B------:R-:W-:-:S02]  /*73a0*/  LOP3.LUT R52, R83, 0xffff0000, RZ, 0xc0, !PT ;  /* 0xffff000053347812 */ /* 0x000fc400078ec0ff */
[----:B------:R-:W-:Y:S01]  /*73b0*/  F2FP.BF16.F32.PACK_AB R42, R42, R159 ;  /* 0x0000009f2a2a723e */ /* 0x000fe200000010ff */
[CC--:B------:R-:W-:Y:S01]  /*73c0*/  FMUL.FTZ R87, R163.reuse, R162.reuse ;  /* 0x000000a2a3577220 */ /* 0x0c0fe20000410000 */
        /* <DEDUP_REMOVED lines=12> */
[-C--:B------:R-:W-:Y:S01]  /*7490*/  FMUL.FTZ R162, R162, R163.reuse ;  /* 0x000000a3a2a27220 */ /* 0x080fe20000410000 */
[C---:B------:R-:W-:Y:S01]  /*74a0*/  IMAD.U32 R161, R86.reuse, 0x10000, RZ ;  /* 0x0001000056a17824 */ /* 0x040fe200078e00ff */
[----:B------:R-:W-:Y:S01]  /*74b0*/  LOP3.LUT R86, R86, 0xffff0000, RZ, 0xc0, !PT ;  /* 0xffff000056567812 */ /* 0x000fe200078ec0ff */
[C---:B------:R-:W-:Y:S01]  /*74c0*/  FFMA.FTZ R164, R83.reuse, R163, -R164 ;  /* 0x000000a353a47223 */ /* 0x040fe200000108a4 */
[----:B------:R-:W-:Y:S01]  /*74d0*/  FFMA.FTZ R162, R83, R87, R162 ;  /* 0x0000005753a27223 */ /* 0x000fe200000100a2 */
[C---:B------:R-:W-:Y:S01]  /*74e0*/  FMUL.FTZ R83, R84.reuse, R55 ;  /* 0x0000003754537220 */ /* 0x040fe20000410000 */
[----:B------:R-:W-:Y:S01]  /*74f0*/  FMUL.FTZ R84, R84, R53 ;  /* 0x0000003554547220 */ /* 0x000fe20000410000 */
[----:B------:R-:W-:Y:S01]  /*7500*/  F2FP.BF16.F32.PACK_AB R160, R81, R160 ;  /* 0x000000a051a0723e */ /* 0x000fe200000010ff */
[----:B------:R-:W-:-:S02]  /*7510*/  IMAD.MOV.U32 R81, RZ, RZ, R42 ;  /* 0x000000ffff517224 */ /* 0x000fc400078e002a */
[C---:B------:R-:W-:Y:S01]  /*7520*/  FFMA.FTZ R53, R80.reuse, R53, -R83 ;  /* 0x0000003550357223 */ /* 0x040fe20000010853 */
[----:B------:R-:W-:Y:S01]  /*7530*/  FFMA.FTZ R55, R80, R55, R84 ;  /* 0x0000003750377223 */ /* 0x000fe20000010054 */
[C---:B------:R-:W-:Y:S01]  /*7540*/  IMAD.U32 R83, R54.reuse, 0x10000, RZ ;  /* 0x0001000036537824 */ /* 0x040fe200078e00ff */
[----:B------:R-:W-:Y:S01]  /*7550*/  LOP3.LUT R54, R54, 0xffff0000, RZ, 0xc0, !PT ;  /* 0xffff000036367812 */ /* 0x000fe200078ec0ff */
[C---:B------:R-:W-:Y:S01]  /*7560*/  IMAD.U32 R84, R40.reuse, 0x10000, RZ ;  /* 0x0001000028547824 */ /* 0x040fe200078e00ff */
[----:B------:R-:W-:Y:S01]  /*7570*/  LOP3.LUT R40, R40, 0xffff0000, RZ, 0xc0, !PT ;  /* 0xffff000028287812 */ /* 0x000fe200078ec0ff */
[C---:B------:R-:W-:Y:S01]  /*7580*/  FMUL.FTZ R87, R161.reuse, R83 ;  /* 0x00000053a1577220 */ /* 0x040fe20000410000 */
[C---:B------:R-:W-:Y:S02]  /*7590*/  IMAD.U32 R80, R82.reuse, 0x10000, RZ ;  /* 0x0001000052507824 */ /* 0x040fe400078e00ff */
[-C--:B------:R-:W-:Y:S01]  /*75a0*/  FMUL.FTZ R161, R161, R84.reuse ;  /* 0x00000054a1a17220 */ /* 0x080fe20000410000 */
[----:B------:R-:W-:Y:S01]  /*75b0*/  LOP3.LUT R82, R82, 0xffff0000, RZ, 0xc0, !PT ;  /* 0xffff000052527812 */ /* 0x000fe200078ec0ff */
[----:B------:R-:W-:-:S02]  /*75c0*/  FFMA.FTZ R87, R80, R84, -R87 ;  /* 0x0000005450577223 */ /* 0x000fc40000010857 */
[----:B------:R-:W-:Y:S01]  /*75d0*/  FFMA.FTZ R161, R80, R83, R161 ;  /* 0x0000005350a17223 */ /* 0x000fe200000100a1 */
[C---:B------:R-:W-:Y:S01]  /*75e0*/  FMUL.FTZ R80, R86.reuse, R54 ;  /* 0x0000003656507220 */ /* 0x040fe20000410000 */
[-C--:B------:R-:W-:Y:S01]  /*75f0*/  FMUL.FTZ R86, R86, R40.reuse ;  /* 0x0000002856567220 */ /* 0x080fe20000410000 */
        /* <DEDUP_REMOVED lines=10> */
[----:B------:R-:W-:Y:S02]  /*76a0*/  IMAD.MOV.U32 R84, RZ, RZ, R55 ;  /* 0x000000ffff547224 */ /* 0x000fe400078e0037 */
[----:B------:R-:W-:Y:S02]  /*76b0*/  IMAD.MOV.U32 R82, RZ, RZ, R87 ;  /* 0x000000ffff527224 */ /* 0x000fe400078e0057 */
[----:B------:R-:W-:-:S07]  /*76c0*/  IMAD.MOV.U32 R87, RZ, RZ, R52 ;  /* 0x000000ffff577224 */ /* 0x000fce00078e0034 */
.L_x_2778:
[----:B------:R-:W-:Y:S05]  /*76d0*/  BSYNC B3 ;  /* 0x0000000000037941 */ /* 0x000fea0003800000 */
.L_x_2777:
[----:B--2---:R2:W-:Y:S04]  /*76e0*/  STG.E.128 desc[UR60][R134.64], R80 ;  /* 0x0000005086007986 */ /* 0x0045e8000c101d3c */
[----:B0-----:R2:W-:Y:S02]  /*76f0*/  @!P4 STG.E.128 desc[UR60][R136.64], R84 ;  /* 0x000000548800c986 */ /* 0x0015e4000c101d3c */
.L_x_2776:
[----:B------:R-:W-:Y:S05]  /*7700*/  BSYNC B2 ;  /* 0x0000000000027941 */ /* 0x000fea0003800000 */
.L_x_2775:
        /* <DEDUP_REMOVED lines=47> */
[----:B------:R-:W-:Y:S01]  /*7a00*/  SHF.R.U64 R50, R50, 0x10, R51 ;  /* 0x0000001032327819 */ /* 0x000fe20000001233 */
[-C--:B------:R-:W-:Y:S01]  /*7a10*/  FMUL.FTZ R135, R135, R87.reuse ;  /* 0x0000005787877220 */ /* 0x080fe20000410000 */
[----:B------:R-:W-:Y:S01]  /*7a20*/  PRMT R48, R177, 0x5432, R48 ;  /* 0x00005432b1307816 */ /* 0x000fe20000000030 */
[----:B------:R-:W-:Y:S01]  /*7a30*/  FFMA.FTZ R87, R86, R87, -R136 ;  /* 0x0000005756577223 */ /* 0x000fe20000010888 */
[----:B------:R-:W-:-:S02]  /*7a40*/  IMAD.U32 R136, R55, 0x10000, RZ ;  /* 0x0001000037887824 */ /* 0x000fc400078e00ff */
[----:B------:R-:W-:Y:S01]  /*7a50*/  FFMA.FTZ R86, R86, R134, R135 ;  /* 0x0000008656567223 */ /* 0x000fe20000010087 */
[----:B------:R-:W-:Y:S02]  /*7a60*/  LOP3.LUT R134, R85, 0xffff0000, RZ, 0xc0, !PT ;  /* 0xffff000055867812 */ /* 0x000fe400078ec0ff */
[----:B------:R-:W-:Y:S02]  /*7a70*/  LOP3.LUT R85, R84, 0xffff0000, RZ, 0xc0, !PT ;  /* 0xffff000054557812 */ /* 0x000fe400078ec0ff */
[----:B------:R-:W-:Y:S02]  /*7a80*/  LOP3.LUT R55, R55, 0xffff0000, RZ, 0xc0, !PT ;  /* 0xffff000037377812 */ /* 0x000fe400078ec0ff */
[----:B------:R-:W-:Y:S01]  /*7a90*/  SHF.R.U64 R38, R38, 0x10, R39 ;  /* 0x0000001026267819 */ /* 0x000fe20000001227 */
[C---:B------:R-:W-:Y:S01]  /*7aa0*/  FMUL.FTZ R84, R53.reuse, R85 ;  /* 0x0000005535547220 */ /* 0x040fe20000410000 */
[----:B------:R-:W-:Y:S01]  /*7ab0*/  FMUL.FTZ R53, R53, R134 ;  /* 0x0000008635357220 */ /* 0x000fe20000410000 */
[----:B------:R-:W-:-:S02]  /*7ac0*/  PRMT R50, R175, 0x5432, R50 ;  /* 0x00005432af327816 */ /* 0x000fc40000000032 */
[C---:B------:R-:W-:Y:S01]  /*7ad0*/  FFMA.FTZ R84, R41.reuse, R134, -R84 ;  /* 0x0000008629547223 */ /* 0x040fe20000010854 */
[----:B------:R-:W-:Y:S01]  /*7ae0*/  FFMA.FTZ R41, R41, R85, R53 ;  /* 0x0000005529297223 */ /* 0x000fe20000010035 */
[----:B------:R-:W-:Y:S01]  /*7af0*/  SHF.R.U32.HI R53, RZ, 0x10, R51 ;  /* 0x00000010ff357819 */ /* 0x000fe20000011633 */
[----:B------:R-:W-:Y:S01]  /*7b00*/  IMAD.U32 R134, R43, 0x10000, RZ ;  /* 0x000100002b867824 */ /* 0x000fe200078e00ff */
[----:B------:R-:W-:Y:S01]  /*7b10*/  SHF.R.U32.HI R85, RZ, 0x10, R39 ;  /* 0x00000010ff557819 */ /* 0x000fe20000011627 */
[----:B------:R-:W-:Y:S01]  /*7b20*/  IMAD.U32 R39, R42, 0x10000, RZ ;  /* 0x000100002a277824 */ /* 0x000fe200078e00ff */
[----:B------:R-:W-:Y:S02]  /*7b30*/  PRMT R53, R178, 0x5410, R53 ;  /* 0x00005410b2357816 */ /* 0x000fe40000000035 */
[----:B------:R-:W-:Y:S02]  /*7b40*/  PRMT R85, R175, 0x5410, R85 ;  /* 0x00005410af557816 */ /* 0x000fe40000000055 */
[----:B------:R-:W-:Y:S01]  /*7b50*/  PRMT R38, R176, 0x5432, R38 ;  /* 0x00005432b0267816 */ /* 0x000fe20000000026 */
[C---:B------:R-:W-:Y:S01]  /*7b60*/  IMAD.U32 R135, R53.reuse, 0x10000, RZ ;  /* 0x0001000035877824 */ /* 0x040fe200078e00ff */
[----:B------:R-:W-:Y:S01]  /*7b70*/  LOP3.LUT R53, R53, 0xffff0000, RZ, 0xc0, !PT ;  /* 0xffff000035357812 */ /* 0x000fe200078ec0ff */
[----:B------:R-:W-:Y:S01]  /*7b80*/  IMAD.U32 R137, R85, 0x10000, RZ ;  /* 0x0001000055897824 */ /* 0x000fe200078e00ff */
[----:B------:R-:W-:Y:S01]  /*7b90*/  F2FP.BF16.F32.PACK_AB R84, R84, R87 ;  /* 0x000000575454723e */ /* 0x000fe200000010ff */
[C---:B------:R-:W-:Y:S01]  /*7ba0*/  FMUL.FTZ R159, R136.reuse, R135 ;  /* 0x00000087889f7220 */ /* 0x040fe20000410000 */
[----:B------:R-:W-:Y:S01]  /*7bb0*/  F2FP.BF16.F32.PACK_AB R86, R41, R86 ;  /* 0x000000562956723e */ /* 0x000fe200000010ff */
[----:B------:R-:W-:Y:S01]  /*7bc0*/  FMUL.FTZ R136, R136, R137 ;  /* 0x0000008988887220 */ /* 0x000fe20000410000 */
[----:B------:R-:W-:Y:S01]  /*7bd0*/  FMUL.FTZ R49, R55, R53 ;  /* 0x0000003537317220 */ /* 0x000fe20000410000 */
[----:B------:R-:W-:Y:S01]  /*7be0*/  FFMA.FTZ R137, R134, R137, -R159 ;  /* 0x0000008986897223 */ /* 0x000fe2000001089f */
[----:B------:R-:W-:-:S02]  /*7bf0*/  IMAD.MOV.U32 R41, RZ, RZ, R84 ;  /* 0x000000ffff297224 */ /* 0x000fc400078e0054 */
[----:B------:R-:W-:Y:S01]  /*7c00*/  FFMA.FTZ R136, R134, R135, R136 ;  /* 0x0000008786887223 */ /* 0x000fe20000010088 */
[----:B------:R-:W-:Y:S02]  /*7c10*/  SHF.R.U64 R134, R36, 0x10, R37 ;  /* 0x0000001024867819 */ /* 0x000fe40000001225 */
[----:B------:R-:W-:Y:S02]  /*7c20*/  LOP3.LUT R37, R85, 0xffff0000, RZ, 0xc0, !PT ;  /* 0xffff000055257812 */ /* 0x000fe400078ec0ff */
[----:B------:R-:W-:-:S03]  /*7c30*/  LOP3.LUT R36, R43, 0xffff0000, RZ, 0xc0, !PT ;  /* 0xffff00002b247812 */ /* 0x000fc600078ec0ff */
[-C--:B------:R-:W-:Y:S02]  /*7c40*/  FMUL.FTZ R43, R55, R37.reuse ;  /* 0x00000025372b7220 */ /* 0x080fe40000410000 */
[----:B------:R-:W-:Y:S01]  /*7c50*/  FFMA.FTZ R37, R36, R37, -R49 ;  /* 0x0000002524257223 */ /* 0x000fe20000010831 */
[----:B------:R-:W-:Y:S02]  /*7c60*/  IMAD.U32 R49, R40, 0x10000, RZ ;  /* 0x0001000028317824 */ /* 0x000fe400078e00ff */
[----:B------:R-:W-:Y:S01]  /*7c70*/  FFMA.FTZ R36, R36, R53, R43 ;  /* 0x0000003524247223 */ /* 0x000fe2000001002b */
[----:B------:R-:W-:Y:S01]  /*7c80*/  PRMT R43, R178, 0x5432, R134 ;  /* 0x00005432b22b7816 */ /* 0x000fe20000000086 */
[C---:B------:R-:W-:Y:S01]  /*7c90*/  IMAD.U32 R134, R52.reuse, 0x10000, RZ ;  /* 0x0001000034867824 */ /* 0x040fe200078e00ff */
[----:B------:R-:W-:Y:S01]  /*7ca0*/  LOP3.LUT R52, R52, 0xffff0000, RZ, 0xc0, !PT ;  /* 0xffff000034347812 */ /* 0x000fe200078ec0ff */
[C---:B------:R-:W-:Y:S01]  /*7cb0*/  IMAD.U32 R53, R48.reuse, 0x10000, RZ ;  /* 0x0001000030357824 */ /* 0x040fe200078e00ff */
[----:B------:R-:W-:Y:S01]  /*7cc0*/  LOP3.LUT R48, R48, 0xffff0000, RZ, 0xc0, !PT ;  /* 0xffff000030307812 */ /* 0x000fe200078ec0ff */
[C---:B------:R-:W-:Y:S01]  /*7cd0*/  IMAD.U32 R55, R43.reuse, 0x10000, RZ ;  /* 0x000100002b377824 */ /* 0x040fe200078e00ff */
[----:B------:R-:W-:Y:S01]  /*7ce0*/  LOP3.LUT R40, R40, 0xffff0000, RZ, 0xc0, !PT ;  /* 0xffff000028287812 */ /* 0x000fe200078ec0ff */
[C---:B------:R-:W-:Y:S01]  /*7cf0*/  FMUL.FTZ R85, R134.reuse, R53 ;  /* 0x0000003586557220 */ /* 0x040fe20000410000 */
[----:B------:R-:W-:Y:S01]  /*7d00*/  LOP3.LUT R43, R43, 0xffff0000, RZ, 0xc0, !PT ;  /* 0xffff00002b2b7812 */ /* 0x000fe200078ec0ff */
[-C--:B------:R-:W-:Y:S01]  /*7d10*/  FMUL.FTZ R134, R134, R55.reuse ;  /* 0x0000003786867220 */ /* 0x080fe20000410000 */
[-C--:B------:R-:W-:Y:S01]  /*7d20*/  FMUL.FTZ R51, R52, R48.reuse ;  /* 0x0000003034337220 */ /* 0x080fe20000410000 */
[----:B------:R-:W-:Y:S01]  /*7d30*/  FFMA.FTZ R85, R49, R55, -R85 ;  /* 0x0000003731557223 */ /* 0x000fe20000010855 */
[----:B------:R-:W-:Y:S01]  /*7d40*/  F2FP.BF16.F32.PACK_AB R37, R37, R137 ;  /* 0x000000892525723e */ /* 0x000fe200000010ff */
[----:B------:R-:W-:Y:S01]  /*7d50*/  FFMA.FTZ R134, R49, R53, R134 ;  /* 0x0000003531867223 */ /* 0x000fe20000010086 */
[----:B------:R-:W-:Y:S01]  /*7d60*/  LOP3.LUT R49, R42, 0xffff0000, RZ, 0xc0, !PT ;  /* 0xffff00002a317812 */ /* 0x000fe200078ec0ff */
[-C--:B------:R-:W-:Y:S01]  /*7d70*/  FMUL.FTZ R52, R52, R43.reuse ;  /* 0x0000002b34347220 */ /* 0x080fe20000410000 */
[----:B------:R-:W-:Y:S01]  /*7d80*/  FFMA.FTZ R51, R40, R43, -R51 ;  /* 0x0000002b28337223 */ /* 0x000fe20000010833 */
[C---:B------:R-:W-:Y:S01]  /*7d90*/  IMAD.U32 R42, R54.reuse, 0x10000, RZ ;  /* 0x00010000362a7824 */ /* 0x040fe200078e00ff */
        /* <DEDUP_REMOVED lines=23> */
.L_x_2782:
[----:B------:R-:W-:Y:S05]  /*7f10*/  BSYNC B3 ;  /* 0x0000000000037941 */ /* 0x000fea0003800000 */
.L_x_2781:
[----:B0-----:R0:W-:Y:S04]  /*7f20*/  STG.E.128 desc[UR60][R80.64], R40 ;  /* 0x0000002850007986 */ /* 0x0011e8000c101d3c */
[----:B--2---:R0:W-:Y:S02]  /*7f30*/  @!P4 STG.E.128 desc[UR60][R82.64], R52 ;  /* 0x000000345200c986 */ /* 0x0041e4000c101d3c */
.L_x_2780:
[----:B------:R-:W-:Y:S05]  /*7f40*/  BSYNC B2 ;  /* 0x0000000000027941 */ /* 0x000fea0003800000 */
.L_x_2779:
        /* <DEDUP_REMOVED lines=13> */
[--C-:B0-----:R-:W-:Y:S02]  /*8020*/  @!P4 SHF.R.S32.HI R40, RZ, 0x1f, R37.reuse ;  /* 0x0000001fff28c819 */ /* 0x101fe40000011425 */
[--C-:B------:R-:W-:Y:S02]  /*8030*/  @!P4 IADD3 R130, P5, P6, R92, R130, R37.reuse ;  /* 0x000000825c82c210 */ /* 0x100fe40007ebe025 */
[----:B------:R-:W-:Y:S02]  /*8040*/  LOP3.LUT R37, R196, 0x38, R37, 0xf8, !PT ;  /* 0x00000038c4257812 */ /* 0x000fe400078ef825 */
[----:B------:R-:W-:Y:S02]  /*8050*/  @!P4 IADD3.X R40, R89, R157, R40, P5, P6 ;  /* 0x0000009d5928c210 */ /* 0x000fe40002fec428 */
[----:B------:R-:W-:Y:S02]  /*8060*/  LEA R48, P5, R39, R114, 0x1 ;  /* 0x0000007227307211 */ /* 0x000fe400078a08ff */
[----:B------:R-:W-:-:S02]  /*8070*/  LOP3.LUT R37, R37, R198, RZ, 0x3c, !PT ;  /* 0x000000c625257212 */ /* 0x000fc400078e3cff */
[-C--:B------:R-:W-:Y:S02]  /*8080*/  LEA.HI.X R49, R39, R115.reuse, R38, 0x1, P5 ;  /* 0x0000007327317211 */ /* 0x080fe400028f0c26 */
[----:B------:R-:W-:Y:S02]  /*8090*/  SHF.R.S32.HI R39, RZ, 0x1f, R36 ;  /* 0x0000001fff277819 */ /* 0x000fe40000011424 */
[C---:B------:R-:W-:Y:S02]  /*80a0*/  @!P4 LEA R50, P5, R130.reuse, R114, 0x1 ;  /* 0x000000728232c211 */ /* 0x040fe400078a08ff */
        /* <DEDUP_REMOVED lines=66> */
[----:B------:R-:W-:Y:S01]  /*84d0*/  FMUL.FTZ R32, R41, R47 ;  /* 0x0000002f29207220 */ /* 0x000fe20000410000 */
[----:B------:R-:W-:Y:S01]  /*84e0*/  LOP3.LUT R35, R35, 0xffff0000, RZ, 0xc0, !PT ;  /* 0xffff000023237812 */ /* 0x000fe200078ec0ff */
[----:B------:R-:W-:Y:S02]  /*84f0*/  IMAD.U32 R37, R36, 0x10000, RZ ;  /* 0x0001000024257824 */ /* 0x000fe400078e00ff */
[----:B------:R-:W-:Y:S01]  /*8500*/  FMUL.FTZ R41, R41, R44 ;  /* 0x0000002c29297220 */ /* 0x000fe20000410000 */
[----:B------:R-:W-:Y:S01]  /*8510*/  PRMT R34, R174, 0x5432, R34 ;  /* 0x00005432ae227816 */ /* 0x000fe20000000022 */
[----:B------:R-:W-:Y:S01]  /*8520*/  FFMA.FTZ R43, R39, R46, R43 ;  /* 0x0000002e272b7223 */ /* 0x000fe2000001002b */
[----:B------:R-:W-:Y:S01]  /*8530*/  LOP3.LUT R36, R36, 0xffff0000, RZ, 0xc0, !PT ;  /* 0xffff000024247812 */ /* 0x000fe200078ec0ff */
[----:B------:R-:W-:Y:S01]  /*8540*/  FMUL.FTZ R39, R40, R35 ;  /* 0x0000002328277220 */ /* 0x000fe20000410000 */
[C---:B------:R-:W-:Y:S01]  /*8550*/  FFMA.FTZ R32, R37.reuse, R44, -R32 ;  /* 0x0000002c25207223 */ /* 0x040fe20000010820 */
[----:B------:R-:W-:Y:S01]  /*8560*/  FFMA.FTZ R41, R37, R47, R41 ;  /* 0x0000002f25297223 */ /* 0x000fe20000010029 */
[----:B------:R-:W-:Y:S01]  /*8570*/  LOP3.LUT R42, R42, 0xffff0000, RZ, 0xc0, !PT ;  /* 0xffff00002a2a7812 */ /* 0x000fe200078ec0ff */
[----:B------:R-:W-:Y:S01]  /*8580*/  FFMA.FTZ R82, R81, R85, R82 ;  /* 0x0000005551527223 */ /* 0x000fe20000010052 */
[----:B------:R-:W-:Y:S01]  /*8590*/  FMUL.FTZ R37, R40, R52 ;  /* 0x0000003428257220 */ /* 0x000fe20000410000 */
[C---:B------:R-:W-:Y:S01]  /*85a0*/  LOP3.LUT R47, R172.reuse, 0xffff0000, RZ, 0xc0, !PT ;  /* 0xffff0000ac2f7812 */ /* 0x040fe200078ec0ff */
[----:B------:R-:W-:Y:S01]  /*85b0*/  IMAD.U32 R40, R172, 0x10000, RZ ;  /* 0x00010000ac287824 */ /* 0x000fe200078e00ff */
[C---:B------:R-:W-:Y:S01]  /*85c0*/  LOP3.LUT R81, R34.reuse, 0xffff0000, RZ, 0xc0, !PT ;  /* 0xffff000022517812 */ /* 0x040fe200078ec0ff */
[----:B------:R-:W-:-:S02]  /*85d0*/  IMAD.U32 R44, R34, 0x10000, RZ ;  /* 0x00010000222c7824 */ /* 0x000fc400078e00ff */
[C---:B------:R-:W-:Y:S01]  /*85e0*/  FFMA.FTZ R39, R36.reuse, R52, -R39 ;  /* 0x0000003424277223 */ /* 0x040fe20000010827 */
[----:B------:R-:W-:Y:S01]  /*85f0*/  FFMA.FTZ R36, R36, R35, R37 ;  /* 0x0000002324247223 */ /* 0x000fe20000010025 */
[----:B------:R-:W-:Y:S01]  /*8600*/  LOP3.LUT R38, R38, 0xffff0000, RZ, 0xc0, !PT ;  /* 0xffff000026267812 */ /* 0x000fe200078ec0ff */
[C---:B------:R-:W-:Y:S01]  /*8610*/  FMUL.FTZ R35, R83.reuse, R40 ;  /* 0x0000002853237220 */ /* 0x040fe20000410000 */
[C---:B------:R-:W-:Y:S01]  /*8620*/  FMUL.FTZ R37, R42.reuse, R47 ;  /* 0x0000002f2a257220 */ /* 0x040fe20000410000 */
        /* <DEDUP_REMOVED lines=17> */
.L_x_2784:
[----:B------:R-:W-:Y:S05]  /*8740*/  BSYNC B2 ;  /* 0x0000000000027941 */ /* 0x000fea0003800000 */
.L_x_2783:
[----:B0-----:R4:W-:Y:S04]  /*8750*/  STG.E.128 desc[UR60][R48.64], R36 ;  /* 0x0000002430007986 */ /* 0x0019e8000c101d3c */
[----:B---3--:R4:W-:Y:S02]  /*8760*/  @!P4 STG.E.128 desc[UR60][R50.64], R40 ;  /* 0x000000283200c986 */ /* 0x0089e4000c101d3c */
.L_x_2774:
[----:B------:R-:W-:Y:S05]  /*8770*/  BSYNC B1 ;  /* 0x0000000000017941 */ /* 0x000fea0003800000 */
.L_x_2773:
        /* <DEDUP_REMOVED lines=18> */
[----:B------:R-:W-:-:S03]  /*88a0*/  ISETP.GE.AND P3, PT, R33, R145, PT ;  /* 0x000000912100720c */ /* 0x000fc60003f66270 */
[----:B------:R-:W-:-:S05]  /*88b0*/  IMAD.SHL.U32 R35, R35, 0x400, RZ ;  /* 0x0000040023237824 */ /* 0x000fca00078e00ff */
[----:B------:R-:W-:-:S05]  /*88c0*/  LOP3.LUT R35, R35, 0x7fffe000, RZ, 0xc0, !PT ;  /* 0x7fffe00023237812 */ /* 0x000fca00078ec0ff */
[--C-:B------:R-:W-:Y:S02]  /*88d0*/  @!P3 SHF.R.S32.HI R37, RZ, 0x1f, R33.reuse ;  /* 0x0000001fff25b819 */ /* 0x100fe40000011421 */
[--C-:B------:R-:W-:Y:S02]  /*88e0*/  @!P3 IADD3 R34, P4, P5, R92, R124, R33.reuse ;  /* 0x0000007c5c22b210 */ /* 0x100fe40007d9e021 */
[----:B------:R-:W-:Y:S02]  /*88f0*/  LOP3.LUT R33, R195, 0x38, R33, 0xf8, !PT ;  /* 0x00000038c3217812 */ /* 0x000fe400078ef821 */
[----:B------:R-:W-:Y:S02]  /*8900*/  @!P3 IADD3.X R37, R89, R44, R37, P4, P5 ;  /* 0x0000002c5925b210 */ /* 0x000fe400027ea425 */
[----:B------:R-:W-:Y:S01]  /*8910*/  LOP3.LUT R32, R33, R232, RZ, 0x3c, !PT ;  /* 0x000000e821207212 */ /* 0x000fe200078e3cff */
[----:B------:R-:W-:Y:S01]  /*8920*/  IMAD R33, R17, 0x6000, R141 ;  /* 0x0000600011217824 */ /* 0x000fe200078e028d */
[----:B0-----:R-:W-:-:S02]  /*8930*/  LEA R40, P4, R36, R114, 0x1 ;  /* 0x0000007224287211 */ /* 0x001fc400078808ff */
[----:B------:R-:W-:Y:S01]  /*8940*/  IADD3 R32, R32, R35, R199 ;  /* 0x0000002320207210 */ /* 0x000fe20007ffe0c7 */
[----:B------:R-:W-:Y:S01]  /*8950*/  IMAD R33, R33, 0x2, R16 ;  /* 0x0000000221217824 */ /* 0x000fe200078e0210 */
[----:B------:R-:W-:Y:S02]  /*8960*/  LEA.HI.X R41, R36, R115, R38, 0x1, P4 ;  /* 0x0000007324297211 */ /* 0x000fe400020f0c26 */
[----:B------:R-:W-:Y:S01]  /*8970*/  @!P3 LEA R42, P4, R34, R114, 0x1 ;  /* 0x00000072222ab211 */ /* 0x000fe200078808ff */
[----:B------:R-:W-:-:S03]  /*8980*/  IMAD R35, R17, 0x6000, R32 ;  /* 0x0000600011237824 */ /* 0x000fc600078e0220 */
[----:B------:R-:W-:Y:S01]  /*8990*/  @!P3 LEA.HI.X R43, R34, R115, R37, 0x1, P4 ;  /* 0x00000073222bb211 */ /* 0x000fe200020f0c25 */
[----:B------:R-:W-:Y:S01]  /*89a0*/  IMAD R36, R35, 0x2, R16 ;  /* 0x0000000223247824 */ /* 0x000fe200078e0210 */
[----:B------:R-:W-:Y:S01]  /*89b0*/  ISETP.GE.AND P4, PT, R18, R118, PT ;  /* 0x000000761200720c */ /* 0x000fe20003f86270 */
[----:B------:R-:W0:Y:S04]  /*89c0*/  LDS.128 R32, [R33+0x1c400] ;  /* 0x01c4000021207984 */ /* 0x000e280000000c00 */
[----:B------:R-:W2:Y:S08]  /*89d0*/  LDS.128 R36, [R36+0x1c400] ;  /* 0x01c4000024247984 */ /* 0x000eb00000000c00 */
        /* <DEDUP_REMOVED lines=32> */
[----:B------:R-:W-:Y:S01]  /*8be0*/  FFMA.FTZ R49, R49, R76, R84 ;  /* 0x0000004c31317223 */ /* 0x000fe20000010054 */
[-C--:B------:R-:W-:Y:S01]  /*8bf0*/  FMUL.FTZ R81, R52, R65.reuse ;  /* 0x0000004134517220 */ /* 0x080fe20000410000 */
[----:B------:R-:W-:Y:S01]  /*8c00*/  FFMA.FTZ R52, R50, R65, -R79 ;  /* 0x0000004132347223 */ /* 0x000fe2000001084f */
[----:B------:R-:W-:Y:S01]  /*8c10*/  LOP3.LUT R76, R78, 0xffff0000, RZ, 0xc0, !PT ;  /* 0xffff00004e4c7812 */ /* 0x000fe200078ec0ff */
[C---:B------:R-:W-:Y:S01]  /*8c20*/  FMUL.FTZ R65, R64.reuse, R67 ;  /* 0x0000004340417220 */ /* 0x040fe20000410000 */
[----:B------:R-:W-:Y:S01]  /*8c30*/  LOP3.LUT R39, R39, 0xffff0000, RZ, 0xc0, !PT ;  /* 0xffff000027277812 */ /* 0x000fe200078ec0ff */
[-C--:B------:R-:W-:Y:S01]  /*8c40*/  FMUL.FTZ R78, R64, R51.reuse ;  /* 0x00000033404e7220 */ /* 0x080fe20000410000 */
[----:B------:R-:W-:Y:S01]  /*8c50*/  LOP3.LUT R64, R66, 0xffff0000, RZ, 0xc0, !PT ;  /* 0xffff000042407812 */ /* 0x000fe200078ec0ff */
[----:B------:R-:W-:Y:S01]  /*8c60*/  FFMA.FTZ R51, R54, R51, -R65 ;  /* 0x0000003336337223 */ /* 0x000fe20000010841 */
[----:B------:R-:W-:Y:S01]  /*8c70*/  PRMT R45, R168, 0x5410, R45 ;  /* 0x00005410a82d7816 */ /* 0x000fe2000000002d */
[----:B------:R-:W-:Y:S01]  /*8c80*/  FFMA.FTZ R54, R54, R67, R78 ;  /* 0x0000004336367223 */ /* 0x000fe2000001004e */
[----:B------:R-:W-:Y:S01]  /*8c90*/  LOP3.LUT R35, R35, 0xffff0000, RZ, 0xc0, !PT ;  /* 0xffff000023237812 */ /* 0x000fe200078ec0ff */
[----:B------:R-:W-:Y:S01]  /*8ca0*/  FMUL.FTZ R80, R39, R76 ;  /* 0x0000004c27507220 */ /* 0x000fe20000410000 */
[----:B------:R-:W-:-:S02]  /*8cb0*/  IMAD.U32 R78, R170, 0x10000, RZ ;  /* 0x00010000aa4e7824 */ /* 0x000fc400078e00ff */
[-C--:B------:R-:W-:Y:S01]  /*8cc0*/  FMUL.FTZ R82, R39, R64.reuse ;  /* 0x0000004027527220 */ /* 0x080fe20000410000 */
[----:B------:R-:W-:Y:S01]  /*8cd0*/  LOP3.LUT R36, R36, 0xffff0000, RZ, 0xc0, !PT ;  /* 0xffff000024247812 */ /* 0x000fe200078ec0ff */
[----:B------:R-:W-:Y:S01]  /*8ce0*/  IMAD.U32 R66, R45, 0x10000, RZ ;  /* 0x000100002d427824 */ /* 0x000fe200078e00ff */
[----:B------:R-:W-:Y:S01]  /*8cf0*/  LOP3.LUT R39, R170, 0xffff0000, RZ, 0xc0, !PT ;  /* 0xffff0000aa277812 */ /* 0x000fe200078ec0ff */
[----:B------:R-:W-:Y:S01]  /*8d00*/  FFMA.FTZ R64, R35, R64, -R80 ;  /* 0x0000004023407223 */ /* 0x000fe20000010850 */
[C---:B------:R-:W-:Y:S02]  /*8d10*/  IMAD.U32 R33, R32.reuse, 0x10000, RZ ;  /* 0x0001000020217824 */ /* 0x040fe400078e00ff */
[C---:B------:R-:W-:Y:S01]  /*8d20*/  FMUL.FTZ R80, R37.reuse, R78 ;  /* 0x0000004e25507220 */ /* 0x040fe20000410000 */
[----:B------:R-:W-:Y:S01]  /*8d30*/  LOP3.LUT R32, R32, 0xffff0000, RZ, 0xc0, !PT ;  /* 0xffff000020207812 */ /* 0x000fe200078ec0ff */
[-C--:B------:R-:W-:Y:S01]  /*8d40*/  FMUL.FTZ R65, R37, R66.reuse ;  /* 0x0000004225417220 */ /* 0x080fe20000410000 */
[----:B------:R-:W-:Y:S01]  /*8d50*/  LOP3.LUT R45, R45, 0xffff0000, RZ, 0xc0, !PT ;  /* 0xffff00002d2d7812 */ /* 0x000fe200078ec0ff */
[----:B------:R-:W-:Y:S01]  /*8d60*/  FMUL.FTZ R67, R36, R39 ;  /* 0x0000002724437220 */ /* 0x000fe20000410000 */
[----:B------:R-:W-:Y:S01]  /*8d70*/  PRMT R48, R169, 0x5410, R48 ;  /* 0x00005410a9307816 */ /* 0x000fe20000000030 */
[C---:B------:R-:W-:Y:S01]  /*8d80*/  FFMA.FTZ R37, R33.reuse, R66, -R80 ;  /* 0x0000004221257223 */ /* 0x040fe20000010850 */
[----:B------:R-:W-:Y:S01]  /*8d90*/  FFMA.FTZ R33, R33, R78, R65 ;  /* 0x0000004e21217223 */ /* 0x000fe20000010041 */
[----:B------:R-:W-:Y:S01]  /*8da0*/  LOP3.LUT R55, R34, 0xffff0000, RZ, 0xc0, !PT ;  /* 0xffff000022377812 */ /* 0x000fe200078ec0ff */
[-C--:B------:R-:W-:Y:S01]  /*8db0*/  FMUL.FTZ R65, R36, R45.reuse ;  /* 0x0000002d24417220 */ /* 0x080fe20000410000 */
[----:B------:R-:W-:Y:S01]  /*8dc0*/  PRMT R46, R167, 0x5410, R46 ;  /* 0x00005410a72e7816 */ /* 0x000fe2000000002e */
[----:B------:R-:W-:Y:S01]  /*8dd0*/  FFMA.FTZ R66, R32, R45, -R67 ;  /* 0x0000002d20427223 */ /* 0x000fe20000010843 */
[C---:B------:R-:W-:Y:S01]  /*8de0*/  IMAD.U32 R34, R38.reuse, 0x10000, RZ ;  /* 0x0001000026227824 */ /* 0x040fe200078e00ff */
[----:B------:R-:W-:Y:S01]  /*8df0*/  LOP3.LUT R38, R38, 0xffff0000, RZ, 0xc0, !PT ;  /* 0xffff000026267812 */ /* 0x000fe200078ec0ff */
[C---:B------:R-:W-:Y:S01]  /*8e00*/  IMAD.U32 R45, R48.reuse, 0x10000, RZ ;  /* 0x00010000302d7824 */ /* 0x040fe200078e00ff */
[----:B------:R-:W-:Y:S01]  /*8e10*/  LOP3.LUT R48, R48, 0xffff0000, RZ, 0xc0, !PT ;  /* 0xffff000030307812 */ /* 0x000fe200078ec0ff */
[----:B------:R-:W-:-:S02]  /*8e20*/  IMAD.U32 R36, R46, 0x10000, RZ ;  /* 0x000100002e247824 */ /* 0x000fc400078e00ff */
[----:B------:R-:W-:Y:S01]  /*8e30*/  FFMA.FTZ R35, R35, R76, R82 ;  /* 0x0000004c23237223 */ /* 0x000fe20000010052 */
[----:B------:R-:W-:Y:S01]  /*8e40*/  LOP3.LUT R46, R46, 0xffff0000, RZ, 0xc0, !PT ;  /* 0xffff00002e2e7812 */ /* 0x000fe200078ec0ff */
[----:B------:R-:W-:Y:S01]  /*8e50*/  FMUL.FTZ R76, R34, R45 ;  /* 0x0000002d224c7220 */ /* 0x000fe20000410000 */
[----:B------:R-:W-:Y:S01]  /*8e60*/  FMUL.FTZ R78, R38, R48 ;  /* 0x00000030264e7220 */ /* 0x000fe20000410000 */
[----:B------:R-:W-:Y:S01]  /*8e70*/  FFMA.FTZ R50, R50, R77, R81 ;  /* 0x0000004d32327223 */ /* 0x000fe20000010051 */
[----:B------:R-:W-:Y:S01]  /*8e80*/  FFMA.FTZ R32, R32, R39, R65 ;  /* 0x0000002720207223 */ /* 0x000fe20000010041 */
        /* <DEDUP_REMOVED lines=20> */
.L_x_2788:
[----:B------:R-:W-:Y:S05]  /*8fd0*/  BSYNC B2 ;  /* 0x0000000000027941 */ /* 0x000fea0003800000 */
.L_x_2787:
[----:B0-----:R3:W-:Y:S04]  /*8fe0*/  STG.E.128 desc[UR60][R40.64], R32 ;  /* 0x0000002028007986 */ /* 0x0017e8000c101d3c */
[----:B--2---:R3:W-:Y:S02]  /*8ff0*/  @!P3 STG.E.128 desc[UR60][R42.64], R36 ;  /* 0x000000242a00b986 */ /* 0x0047e4000c101d3c */
.L_x_2786:
[----:B------:R-:W-:Y:S05]  /*9000*/  BSYNC B1 ;  /* 0x0000000000017941 */ /* 0x000fea0003800000 */
.L_x_2785:
        /* <DEDUP_REMOVED lines=40> */
[----:B------:R-:W-:Y:S01]  /*9290*/  SHF.R.U64 R67, R62, 0x10, R63 ;  /* 0x000000103e437819 */ /* 0x000fe2000000123f */
[----:B------:R-:W-:Y:S01]  /*92a0*/  IMAD.U32 R54, R35, 0x10000, RZ ;  /* 0x0001000023367824 */ /* 0x000fe200078e00ff */
[----:B------:R-:W-:Y:S01]  /*92b0*/  SHF.R.U64 R49, R72, 0x10, R73 ;  /* 0x0000001048317819 */ /* 0x000fe20000001249 */
[----:B------:R-:W-:Y:S01]  /*92c0*/  IMAD.U32 R46, R36, 0x10000, RZ ;  /* 0x00010000242e7824 */ /* 0x000fe200078e00ff */
[----:B------:R-:W-:Y:S01]  /*92d0*/  PRMT R52, R158, 0x5410, R79 ;  /* 0x000054109e347816 */ /* 0x000fe2000000004f */
[----:B------:R-:W-:Y:S01]  /*92e0*/  IMAD.U32 R45, R32, 0x10000, RZ ;  /* 0x00010000202d7824 */ /* 0x000fe200078e00ff */
[----:B------:R-:W-:-:S02]  /*92f0*/  PRMT R61, R166, 0x5432, R61 ;  /* 0x00005432a63d7816 */ /* 0x000fc4000000003d */
[----:B------:R-:W-:Y:S02]  /*9300*/  SHF.R.U64 R62, R74, 0x10, R75 ;  /* 0x000000104a3e7819 */ /* 0x000fe4000000124b */
[----:B------:R-:W-:Y:S02]  /*9310*/  PRMT R158, R158, 0x5432, R77 ;  /* 0x000054329e9e7816 */ /* 0x000fe4000000004d */
[----:B------:R-:W-:Y:S02]  /*9320*/  SHF.R.U32.HI R74, RZ, 0x10, R75 ;  /* 0x00000010ff4a7819 */ /* 0x000fe4000001164b */
[----:B------:R-:W-:Y:S01]  /*9330*/  SHF.R.U32.HI R65, RZ, 0x10, R63 ;  /* 0x00000010ff417819 */ /* 0x000fe2000001163f */
[----:B------:R-:W-:Y:S01]  /*9340*/  IMAD.U32 R63, R61, 0x10000, RZ ;  /* 0x000100003d3f7824 */ /* 0x000fe200078e00ff */
[----:B------:R-:W-:Y:S02]  /*9350*/  PRMT R166, R166, 0x5410, R49 ;  /* 0x00005410a6a67816 */ /* 0x000fe40000000031 */
[----:B------:R-:W-:-:S02]  /*9360*/  LOP3.LUT R50, R37, 0xffff0000, RZ, 0xc0, !PT ;  /* 0xffff000025327812 */ /* 0x000fc400078ec0ff */
[----:B------:R-:W-:Y:S01]  /*9370*/  LOP3.LUT R51, R39, 0xffff0000, RZ, 0xc0, !PT ;  /* 0xffff000027337812 */ /* 0x000fe200078ec0ff */
[----:B------:R-:W-:Y:S01]  /*9380*/  IMAD.U32 R39, R158, 0x10000, RZ ;  /* 0x000100009e277824 */ /* 0x000fe200078e00ff */
[C---:B------:R-:W-:Y:S02]  /*9390*/  PRMT R49, R165.reuse, 0x5410, R62 ;  /* 0x00005410a5317816 */ /* 0x040fe4000000003e */
[----:B------:R-:W-:Y:S01]  /*93a0*/  PRMT R37, R156, 0x5410, R67 ;  /* 0x000054109c257816 */ /* 0x000fe20000000043 */
[----:B------:R-:W-:Y:S01]  /*93b0*/  FMUL.FTZ R67, R60, R39 ;  /* 0x000000273c437220 */ /* 0x000fe20000410000 */
[----:B------:R-:W-:Y:S02]  /*93c0*/  PRMT R165, R165, 0x5432, R74 ;  /* 0x00005432a5a57816 */ /* 0x000fe4000000004a */
[----:B------:R-:W-:Y:S01]  /*93d0*/  PRMT R156, R156, 0x5432, R65 ;  /* 0x000054329c9c7816 */ /* 0x000fe20000000041 */
[----:B------:R-:W-:Y:S01]  /*93e0*/  FMUL.FTZ R65, R60, R63 ;  /* 0x0000003f3c417220 */ /* 0x000fe20000410000 */
[----:B------:R-:W-:Y:S01]  /*93f0*/  LOP3.LUT R61, R61, 0xffff0000, RZ, 0xc0, !PT ;  /* 0xffff00003d3d7812 */ /* 0x000fe200078ec0ff */
[----:B------:R-:W-:Y:S01]  /*9400*/  IMAD.U32 R62, R165, 0x10000, RZ ;  /* 0x00010000a53e7824 */ /* 0x000fe200078e00ff */
[----:B------:R-:W-:Y:S01]  /*9410*/  LOP3.LUT R158, R158, 0xffff0000, RZ, 0xc0, !PT ;  /* 0xffff00009e9e7812 */ /* 0x000fe200078ec0ff */
[----:B------:R-:W-:Y:S01]  /*9420*/  IMAD.U32 R60, R156, 0x10000, RZ ;  /* 0x000100009c3c7824 */ /* 0x000fe200078e00ff */
[----:B------:R-:W-:Y:S01]  /*9430*/  LOP3.LUT R53, R33, 0xffff0000, RZ, 0xc0, !PT ;  /* 0xffff000021357812 */ /* 0x000fe200078ec0ff */
[----:B------:R-:W-:Y:S01]  /*9440*/  FFMA.FTZ R39, R48, R39, -R65 ;  /* 0x0000002730277223 */ /* 0x000fe20000010841 */
[----:B------:R-:W-:Y:S01]  /*9450*/  FMUL.FTZ R64, R50, R61 ;  /* 0x0000003d32407220 */ /* 0x000fe20000410000 */
[----:B------:R-:W-:Y:S01]  /*9460*/  FFMA.FTZ R48, R48, R63, R67 ;  /* 0x0000003f30307223 */ /* 0x000fe20000010043 */
[C---:B------:R-:W-:Y:S01]  /*9470*/  FMUL.FTZ R63, R55.reuse, R62 ;  /* 0x0000003e373f7220 */ /* 0x040fe20000410000 */
[----:B------:R-:W-:Y:S01]  /*9480*/  FMUL.FTZ R66, R50, R158 ;  /* 0x0000009e32427220 */ /* 0x000fe20000410000 */
[----:B------:R-:W-:Y:S01]  /*9490*/  FMUL.FTZ R55, R55, R60 ;  /* 0x0000003c37377220 */ /* 0x000fe20000410000 */
[----:B------:R-:W-:Y:S01]  /*94a0*/  FFMA.FTZ R50, R53, R158, -R64 ;  /* 0x0000009e35327223 */ /* 0x000fe20000010840 */
[----:B------:R-:W-:Y:S01]  /*94b0*/  LOP3.LUT R64, R165, 0xffff0000, RZ, 0xc0, !PT ;  /* 0xffff0000a5407812 */ /* 0x000fe200078ec0ff */
[----:B------:R-:W-:Y:S01]  /*94c0*/  FFMA.FTZ R63, R54, R60, -R63 ;  /* 0x0000003c363f7223 */ /* 0x000fe2000001083f */
[----:B------:R-:W-:Y:S01]  /*94d0*/  LOP3.LUT R156, R156, 0xffff0000, RZ, 0xc0, !PT ;  /* 0xffff00009c9c7812 */ /* 0x000fe200078ec0ff */
[----:B------:R-:W-:Y:S01]  /*94e0*/  FFMA.FTZ R62, R54, R62, R55 ;  /* 0x0000003e363e7223 */ /* 0x000fe20000010037 */
[----:B------:R-:W-:-:S02]  /*94f0*/  IMAD.U32 R55, R166, 0x10000, RZ ;  /* 0x00010000a6377824 */ /* 0x000fc400078e00ff */
[----:B------:R-:W-:Y:S01]  /*9500*/  FFMA.FTZ R53, R53, R61, R66 ;  /* 0x0000003d35357223 */ /* 0x000fe20000010042 */
[C---:B------:R-:W-:Y:S02]  /*9510*/  IMAD.U32 R54, R52.reuse, 0x10000, RZ ;  /* 0x0001000034367824 */ /* 0x040fe400078e00ff */
[C---:B------:R-:W-:Y:S01]  /*9520*/  FMUL.FTZ R60, R51.reuse, R64 ;  /* 0x00000040333c7220 */ /* 0x040fe20000410000 */
[----:B------:R-:W-:Y:S01]  /*9530*/  FMUL.FTZ R66, R51, R156 ;  /* 0x0000009c33427220 */ /* 0x000fe20000410000 */
[----:B------:R-:W-:Y:S01]  /*9540*/  LOP3.LUT R51, R52, 0xffff0000, RZ, 0xc0, !PT ;  /* 0xffff000034337812 */ /* 0x000fe200078ec0ff */
[CC--:B------:R-:W-:Y:S01]  /*9550*/  FMUL.FTZ R52, R46.reuse, R55.reuse ;  /* 0x000000372e347220 */ /* 0x0c0fe20000410000 */
[----:B------:R-:W-:Y:S01]  /*9560*/  LOP3.LUT R47, R35, 0xffff0000, RZ, 0xc0, !PT ;  /* 0xffff0000232f7812 */ /* 0x000fe200078ec0ff */
[-C--:B------:R-:W-:Y:S01]  /*9570*/  FMUL.FTZ R46, R46, R54.reuse ;  /* 0x000000362e2e7220 */ /* 0x080fe20000410000 */
[----:B------:R-:W-:Y:S01]  /*9580*/  LOP3.LUT R36, R36, 0xffff0000, RZ, 0xc0, !PT ;  /* 0xffff000024247812 */ /* 0x000fe200078ec0ff */
[----:B------:R-:W-:Y:S01]  /*9590*/  IMAD.U32 R33, R34, 0x10000, RZ ;  /* 0x0001000022217824 */ /* 0x000fe200078e00ff */
[----:B------:R-:W-:Y:S01]  /*95a0*/  LOP3.LUT R61, R166, 0xffff0000, RZ, 0xc0, !PT ;  /* 0xffff0000a63d7812 */ /* 0x000fe200078ec0ff */
[C---:B------:R-:W-:Y:S01]  /*95b0*/  FFMA.FTZ R52, R45.reuse, R54, -R52 ;  /* 0x000000362d347223 */ /* 0x040fe20000010834 */
[----:B------:R-:W-:Y:S01]  /*95c0*/  LOP3.LUT R35, R34, 0xffff0000, RZ, 0xc0, !PT ;  /* 0xffff000022237812 */ /* 0x000fe200078ec0ff */
[----:B------:R-:W-:Y:S01]  /*95d0*/  FFMA.FTZ R46, R45, R55, R46 ;  /* 0x000000372d2e7223 */ /* 0x000fe2000001002e */
[----:B------:R-:W-:Y:S01]  /*95e0*/  LOP3.LUT R32, R32, 0xffff0000, RZ, 0xc0, !PT ;  /* 0xffff000020207812 */ /* 0x000fe200078ec0ff */
[----:B------:R-:W-:-:S02]  /*95f0*/  IMAD.U32 R34, R38, 0x10000, RZ ;  /* 0x0001000026227824 */ /* 0x000fc400078e00ff */
        /* <DEDUP_REMOVED lines=32> */
.L_x_2792:
[----:B------:R-:W-:Y:S05]  /*9800*/  BSYNC B2 ;  /* 0x0000000000027941 */ /* 0x000fea0003800000 */
.L_x_2791:
[----:B0-----:R0:W-:Y:S04]  /*9810*/  STG.E.128 desc[UR60][R40.64], R32 ;  /* 0x0000002028007986 */ /* 0x0011e8000c101d3c */
[----:B--2---:R0:W-:Y:S02]  /*9820*/  @!P3 STG.E.128 desc[UR60][R42.64], R36 ;  /* 0x000000242a00b986 */ /* 0x0041e4000c101d3c */
.L_x_2790:
[----:B------:R-:W-:Y:S05]  /*9830*/  BSYNC B1 ;  /* 0x0000000000017941 */ /* 0x000fea0003800000 */
.L_x_2789:
        /* <DEDUP_REMOVED lines=12> */
[C---:B------:R-:W-:Y:S02]  /*9900*/  LEA R40, P3, R41.reuse, R114, 0x1 ;  /* 0x0000007229287211 */ /* 0x040fe400078608ff */
        /* <DEDUP_REMOVED lines=27> */
[----:B------:R-:W-:Y:S02]  /*9ac0*/  PRMT R153, R153, 0x5432, R56 ;  /* 0x0000543299997816 */ /* 0x000fe40000000038 */
[----:B------:R-:W-:Y:S01]  /*9ad0*/  SHF.R.U64 R57, R70, 0x10, R71 ;  /* 0x0000001046397819 */ /* 0x000fe20000001247 */
[----:B------:R-:W-:Y:S01]  /*9ae0*/  IMAD.U32 R56, R55, 0x10000, RZ ;  /* 0x0001000037387824 */ /* 0x000fe200078e00ff */
[----:B------:R-:W-:Y:S02]  /*9af0*/  SHF.R.U64 R53, R58, 0x10, R59 ;  /* 0x000000103a357819 */ /* 0x000fe4000000123b */
[----:B------:R-:W-:Y:S01]  /*9b00*/  SHF.R.U32.HI R71, RZ, 0x10, R71 ;  /* 0x00000010ff477819 */ /* 0x000fe20000011647 */
[----:B------:R-:W-:Y:S01]  /*9b10*/  FMUL.FTZ R58, R49, R56 ;  /* 0x00000038313a7220 */ /* 0x000fe20000410000 */
[----:B------:R-:W-:Y:S01]  /*9b20*/  PRMT R155, R155, 0x5410, R54 ;  /* 0x000054109b9b7816 */ /* 0x000fe20000000036 */
[----:B------:R-:W-:Y:S01]  /*9b30*/  IMAD.U32 R54, R153, 0x10000, RZ ;  /* 0x0001000099367824 */ /* 0x000fe200078e00ff */
[----:B------:R-:W-:-:S02]  /*9b40*/  SHF.R.U32.HI R59, RZ, 0x10, R59 ;  /* 0x00000010ff3b7819 */ /* 0x000fc4000001163b */
[----:B------:R-:W-:Y:S01]  /*9b50*/  PRMT R57, R154, 0x5410, R57 ;  /* 0x000054109a397816 */ /* 0x000fe20000000039 */
[-C--:B------:R-:W-:Y:S01]  /*9b60*/  FMUL.FTZ R60, R49, R54.reuse ;  /* 0x00000036313c7220 */ /* 0x080fe20000410000 */
[----:B------:R-:W-:Y:S01]  /*9b70*/  LOP3.LUT R50, R37, 0xffff0000, RZ, 0xc0, !PT ;  /* 0xffff000025327812 */ /* 0x000fe200078ec0ff */
[C---:B------:R-:W-:Y:S01]  /*9b80*/  FFMA.FTZ R49, R45.reuse, R54, -R58 ;  /* 0x000000362d317223 */ /* 0x040fe2000001083a */
[----:B------:R-:W-:Y:S01]  /*9b90*/  PRMT R53, R152, 0x5410, R53 ;  /* 0x0000541098357816 */ /* 0x000fe20000000035 */
[----:B------:R-:W-:Y:S01]  /*9ba0*/  FFMA.FTZ R60, R45, R56, R60 ;  /* 0x000000382d3c7223 */ /* 0x000fe2000001003c */
[----:B------:R-:W-:Y:S01]  /*9bb0*/  PRMT R154, R154, 0x5432, R71 ;  /* 0x000054329a9a7816 */ /* 0x000fe20000000047 */
[----:B------:R-:W-:Y:S01]  /*9bc0*/  IMAD.U32 R37, R35, 0x10000, RZ ;  /* 0x0001000023257824 */ /* 0x000fe200078e00ff */
[----:B------:R-:W-:Y:S02]  /*9bd0*/  LOP3.LUT R55, R55, 0xffff0000, RZ, 0xc0, !PT ;  /* 0xffff000037377812 */ /* 0x000fe400078ec0ff */
[----:B------:R-:W-:Y:S01]  /*9be0*/  PRMT R152, R152, 0x5432, R59 ;  /* 0x0000543298987816 */ /* 0x000fe2000000003b */
[----:B------:R-:W-:Y:S01]  /*9bf0*/  IMAD.U32 R58, R154, 0x10000, RZ ;  /* 0x000100009a3a7824 */ /* 0x000fe200078e00ff */
[----:B------:R-:W-:Y:S01]  /*9c00*/  LOP3.LUT R153, R153, 0xffff0000, RZ, 0xc0, !PT ;  /* 0xffff000099997812 */ /* 0x000fe200078ec0ff */
[----:B------:R-:W-:Y:S01]  /*9c10*/  FMUL.FTZ R59, R50, R55 ;  /* 0x00000037323b7220 */ /* 0x000fe20000410000 */
[----:B------:R-:W-:Y:S01]  /*9c20*/  LOP3.LUT R46, R33, 0xffff0000, RZ, 0xc0, !PT ;  /* 0xffff0000212e7812 */ /* 0x000fe200078ec0ff */
[----:B------:R-:W-:Y:S01]  /*9c30*/  IMAD.U32 R54, R152, 0x10000, RZ ;  /* 0x0001000098367824 */ /* 0x000fe200078e00ff */
[----:B------:R-:W-:Y:S01]  /*9c40*/  LOP3.LUT R39, R39, 0xffff0000, RZ, 0xc0, !PT ;  /* 0xffff000027277812 */ /* 0x000fe200078ec0ff */
[-C--:B------:R-:W-:Y:S01]  /*9c50*/  FMUL.FTZ R45, R50, R153.reuse ;  /* 0x00000099322d7220 */ /* 0x080fe20000410000 */
[----:B------:R-:W-:Y:S01]  /*9c60*/  LOP3.LUT R154, R154, 0xffff0000, RZ, 0xc0, !PT ;  /* 0xffff00009a9a7812 */ /* 0x000fe200078ec0ff */
[----:B------:R-:W-:Y:S01]  /*9c70*/  FFMA.FTZ R56, R46, R153, -R59 ;  /* 0x000000992e387223 */ /* 0x000fe2000001083b */
[C---:B------:R-:W-:Y:S01]  /*9c80*/  FMUL.FTZ R50, R51.reuse, R58 ;  /* 0x0000003a33327220 */ /* 0x040fe20000410000 */
[----:B------:R-:W-:Y:S01]  /*9c90*/  LOP3.LUT R152, R152, 0xffff0000, RZ, 0xc0, !PT ;  /* 0xffff000098987812 */ /* 0x000fe200078ec0ff */
[----:B------:R-:W-:Y:S01]  /*9ca0*/  FMUL.FTZ R59, R51, R54 ;  /* 0x00000036333b7220 */ /* 0x000fe20000410000 */
[----:B------:R-:W-:Y:S01]  /*9cb0*/  LOP3.LUT R47, R35, 0xffff0000, RZ, 0xc0, !PT ;  /* 0xffff0000232f7812 */ /* 0x000fe200078ec0ff */
[----:B------:R-:W-:Y:S01]  /*9cc0*/  FFMA.FTZ R55, R46, R55, R45 ;  /* 0x000000372e377223 */ /* 0x000fe2000001002d */
[----:B------:R-:W-:Y:S01]  /*9cd0*/  FMUL.FTZ R46, R39, R154 ;  /* 0x0000009a272e7220 */ /* 0x000fe20000410000 */
[----:B------:R-:W-:-:S02]  /*9ce0*/  IMAD.U32 R45, R155, 0x10000, RZ ;  /* 0x000100009b2d7824 */ /* 0x000fc400078e00ff */
[C---:B------:R-:W-:Y:S01]  /*9cf0*/  FFMA.FTZ R51, R37.reuse, R54, -R50 ;  /* 0x0000003625337223 */ /* 0x040fe20000010832 */
[----:B------:R-:W-:Y:S01]  /*9d00*/  FFMA.FTZ R59, R37, R58, R59 ;  /* 0x0000003a253b7223 */ /* 0x000fe2000001003b */
[-C--:B------:R-:W-:Y:S01]  /*9d10*/  FMUL.FTZ R50, R39, R152.reuse ;  /* 0x0000009827327220 */ /* 0x080fe20000410000 */
[----:B------:R-:W-:Y:S02]  /*9d20*/  IMAD.U32 R37, R52, 0x10000, RZ ;  /* 0x0001000034257824 */ /* 0x000fe400078e00ff */
[----:B------:R-:W-:Y:S01]  /*9d30*/  FFMA.FTZ R152, R47, R152, -R46 ;  /* 0x000000982f987223 */ /* 0x000fe2000001082e */
[----:B------:R-:W-:Y:S01]  /*9d40*/  LOP3.LUT R36, R36, 0xffff0000, RZ, 0xc0, !PT ;  /* 0xffff000024247812 */ /* 0x000fe200078ec0ff */
[C---:B------:R-:W-:Y:S01]  /*9d50*/  FMUL.FTZ R46, R48.reuse, R45 ;  /* 0x0000002d302e7220 */ /* 0x040fe20000410000 */
[----:B------:R-:W-:Y:S01]  /*9d60*/  LOP3.LUT R155, R155, 0xffff0000, RZ, 0xc0, !PT ;  /* 0xffff00009b9b7812 */ /* 0x000fe200078ec0ff */
[-C--:B------:R-:W-:Y:S01]  /*9d70*/  FMUL.FTZ R48, R48, R37.reuse ;  /* 0x0000002530307220 */ /* 0x080fe20000410000 */
[----:B------:R-:W-:Y:S01]  /*9d80*/  LOP3.LUT R52, R52, 0xffff0000, RZ, 0xc0, !PT ;  /* 0xffff000034347812 */ /* 0x000fe200078ec0ff */
[----:B------:R-:W-:Y:S01]  /*9d90*/  FFMA.FTZ R154, R47, R154, R50 ;  /* 0x0000009a2f9a7223 */ /* 0x000fe20000010032 */
[----:B------:R-:W-:Y:S01]  /*9da0*/  LOP3.LUT R33, R32, 0xffff0000, RZ, 0xc0, !PT ;  /* 0xffff000020217812 */ /* 0x000fe200078ec0ff */
[----:B------:R-:W-:Y:S01]  /*9db0*/  FFMA.FTZ R46, R43, R37, -R46 ;  /* 0x000000252b2e7223 */ /* 0x000fe2000001082e */
[----:B------:R-:W-:-:S02]  /*9dc0*/  IMAD.U32 R35, R38, 0x10000, RZ ;  /* 0x0001000026237824 */ /* 0x000fc400078e00ff */
[C---:B------:R-:W-:Y:S01]  /*9dd0*/  FMUL.FTZ R50, R36.reuse, R155 ;  /* 0x0000009b24327220 */ /* 0x040fe20000410000 */
[-C--:B------:R-:W-:Y:S01]  /*9de0*/  FMUL.FTZ R54, R36, R52.reuse ;  /* 0x0000003424367220 */ /* 0x080fe20000410000 */
[----:B------:R-:W-:Y:S01]  /*9df0*/  IMAD.U32 R37, R57, 0x10000, RZ ;  /* 0x0001000039257824 */ /* 0x000fe200078e00ff */
[----:B------:R-:W-:Y:S01]  /*9e00*/  LOP3.LUT R38, R38, 0xffff0000, RZ, 0xc0, !PT ;  /* 0xffff000026267812 */ /* 0x000fe200078ec0ff */
[----:B------:R-:W-:Y:S01]  /*9e10*/  IMAD.U32 R36, R53, 0x10000, RZ ;  /* 0x0001000035247824 */ /* 0x000fe200078e00ff */
[----:B------:R-:W-:Y:S01]  /*9e20*/  LOP3.LUT R57, R57, 0xffff0000, RZ, 0xc0, !PT ;  /* 0xffff000039397812 */ /* 0x000fe200078ec0ff */
[C---:B------:R-:W-:Y:S01]  /*9e30*/  IMAD.U32 R32, R34.reuse, 0x10000, RZ ;  /* 0x0001000022207824 */ /* 0x040fe200078e00ff */
[----:B------:R-:W-:Y:S01]  /*9e40*/  LOP3.LUT R53, R53, 0xffff0000, RZ, 0xc0, !PT ;  /* 0xffff000035357812 */ /* 0x000fe200078ec0ff */
[----:B------:R-:W-:Y:S01]  /*9e50*/  FFMA.FTZ R48, R43, R45, R48 ;  /* 0x0000002d2b307223 */ /* 0x000fe20000010030 */
[----:B------:R-:W-:Y:S01]  /*9e60*/  FFMA.FTZ R39, R33, R52, -R50 ;  /* 0x0000003421277223 */ /* 0x000fe20000010832 */
[----:B------:R-:W-:Y:S01]  /*9e70*/  LOP3.LUT R34, R34, 0xffff0000, RZ, 0xc0, !PT ;  /* 0xffff000022227812 */ /* 0x000fe200078ec0ff */
[C---:B------:R-:W-:Y:S01]  /*9e80*/  FMUL.FTZ R43, R35.reuse, R37 ;  /* 0x00000025232b7220 */ /* 0x040fe20000410000 */
[-C--:B------:R-:W-:Y:S01]  /*9e90*/  FMUL.FTZ R50, R35, R36.reuse ;  /* 0x0000002423327220 */ /* 0x080fe20000410000 */
[C---:B------:R-:W-:Y:S01]  /*9ea0*/  FMUL.FTZ R35, R38.reuse, R57 ;  /* 0x0000003926237220 */ /* 0x040fe20000410000 */
[----:B------:R-:W-:Y:S01]  /*9eb0*/  FMUL.FTZ R38, R38, R53 ;  /* 0x0000003526267220 */ /* 0x000fe20000410000 */
[C---:B------:R-:W-:Y:S01]  /*9ec0*/  FFMA.FTZ R43, R32.reuse, R36, -R43 ;  /* 0x00000024202b7223 */ /* 0x040fe2000001082b */
[----:B------:R-:W-:Y:S01]  /*9ed0*/  FFMA.FTZ R50, R32, R37, R50 ;  /* 0x0000002520327223 */ /* 0x000fe20000010032 */
[----:B------:R-:W-:Y:S01]  /*9ee0*/  FFMA.FTZ R33, R33, R155, R54 ;  /* 0x0000009b21217223 */ /* 0x000fe20000010036 */
[C---:B------:R-:W-:Y:S01]  /*9ef0*/  FFMA.FTZ R32, R34.reuse, R53, -R35 ;  /* 0x0000003522207223 */ /* 0x040fe20000010823 */
[----:B------:R-:W-:Y:S01]  /*9f00*/  FFMA.FTZ R57, R34, R57, R38 ;  /* 0x0000003922397223 */ /* 0x000fe20000010026 */
[----:B------:R-:W-:-:S02]  /*9f10*/  F2FP.BF16.F32.PACK_AB R49, R56, R49 ;  /* 0x000000313831723e */ /* 0x000fc400000010ff */
        /* <DEDUP_REMOVED lines=8> */
[----:B------:R-:W-:-:S02]  /*9fa0*/  F2FP.BF16.F32.PACK_AB R37, R55, R60 ;  /* 0x0000003c3725723e */ /* 0x000fc400000010ff */
[----:B------:R-:W-:-:S07]  /*9fb0*/  F2FP.BF16.F32.PACK_AB R38, R57, R50 ;  /* 0x000000323926723e */ /* 0x000fce00000010ff */
.L_x_2794:
[----:B------:R-:W-:Y:S05]  /*9fc0*/  BSYNC B1 ;  /* 0x0000000000017941 */ /* 0x000fea0003800000 */
.L_x_2793:
        /* <DEDUP_REMOVED lines=10> */
.L_x_2710:
[----:B------:R-:W2:Y:S02]  /*a070*/  LDL R32, [R1+0x24] ;  /* 0x0000240001207983 */ /* 0x000ea40000100800 */
[----:B--2---:R-:W-:-:S13]  /*a080*/  R2UR UR4, R32 ;  /* 0x00000000200472ca */ /* 0x004fda00000e0000 */
[----:B------:R-:W-:-:S06]  /*a090*/  UISETP.NE.AND UP0, UPT, UR4, 0x3, UPT ;  /* 0x000000030400788c */ /* 0x000fcc000bf05270 */
[----:B------:R-:W-:-:S13]  /*a0a0*/  PLOP3.LUT P2, PT, PT, PT, UP0, 0x80, 0x0 ;  /* 0x000000000000781c */ /* 0x000fda0003f4f008 */
[----:B------:R-:W-:Y:S05]  /*a0b0*/  @!P2 BRA `(.L_x_2795) ;  /* 0x000000000004a947 */ /* 0x000fea0003800000 */
[----:B------:R-:W-:Y:S01]  /*a0c0*/  BPT.TRAP 0x1 ;  /* 0x000000040000795c */ /* 0x000fe20000300000 */
.L_x_2795:
        /* <DEDUP_REMOVED lines=8> */
.L_x_3087:
[----:B------:R-:W-:Y:S05]  /*a150*/  BSYNC B1 ;  /* 0x0000000000017941 */ /* 0x000fea0003800000 */
.L_x_2796:
        /* <DEDUP_REMOVED lines=20> */
.L_x_2799:
[----:B------:R-:W-:Y:S05]  /*a2a0*/  BSYNC B1 ;  /* 0x0000000000017941 */ /* 0x000fea0003800000 */
.L_x_2798:
        /* <DEDUP_REMOVED lines=20> */
.L_x_2743:
[----:B------:R-:W-:Y:S05]  /*a3f0*/  BSYNC B0 ;  /* 0x0000000000007941 */ /* 0x000fea0003800000 */
.L_x_2709:
        /* <DEDUP_REMOVED lines=17> */
.L_x_2801:
[----:B------:R-:W-:Y:S05]  /*a510*/  BSYNC B0 ;  /* 0x0000000000007941 */ /* 0x000fea0003800000 */
.L_x_2800:
[----:B------:R-:W2:Y:S01]  /*a520*/  SYNCS.PHASECHK.TRANS64.TRYWAIT P4, [R3+URZ+0x348b0], R0 ;  /* 0x0348b000030075a7 */ /* 0x000ea2000808017f */
[----:B0-----:R-:W-:Y:S01]  /*a530*/  IMAD R32, R17, 0x4000, R26 ;  /* 0x0000400011207824 */ /* 0x001fe200078e021a */
[----:B------:R-:W-:Y:S01]  /*a540*/  ULDC.64 UR56, c[0x0][0x328] ;  /* 0x0000ca0000387ab9 */ /* 0x000fe20000000a00 */
[----:B------:R-:W-:Y:S01]  /*a550*/  ULDC.64 UR58, c[0x0][0x318] ;  /* 0x0000c600003a7ab9 */ /* 0x000fe20000000a00 */
[----:B------:R-:W-:Y:S01]  /*a560*/  BSSY B0, `(.L_x_2802) ;  /* 0x0000004000007945 */ /* 0x000fe20003800000 */
[----:B------:R-:W-:Y:S01]  /*a570*/  ISETP.GE.AND P2, PT, R184, R4, PT ;  /* 0x00000004b800720c */ /* 0x000fe20003f46270 */
[----:B------:R-:W-:Y:S02]  /*a580*/  IMAD.IADD R33, R121, 0x1, R32 ;  /* 0x0000000179217824 */ /* 0x000fe400078e0220 */
[----:B--2---:R-:W-:Y:S10]  /*a590*/  @!P4 BRA `(.L_x_2803) ;  /* 0x000001c00044c947 */ /* 0x004ff40003800000 */
.L_x_3088:
[----:B------:R-:W-:Y:S05]  /*a5a0*/  BSYNC B0 ;  /* 0x0000000000007941 */ /* 0x000fea0003800000 */
.L_x_2802:
[----:B------:R-:W-:Y:S01]  /*a5b0*/  BSSY B0, `(.L_x_2804) ;  /* 0x000001a000007945 */ /* 0x000fe20003800000 */
[----:B01----:R-:W-:Y:S02]  /*a5c0*/  IMAD R0, R32, 0x2, R112 ;  /* 0x0000000220007824 */ /* 0x003fe400078e0270 */
[----:B------:R-:W-:-:S04]  /*a5d0*/  IMAD.WIDE R40, R2, 0x80, R116 ;  /* 0x0000008002287825 */ /* 0x000fc800078e0274 */
[----:B------:R-:W-:Y:S01]  /*a5e0*/  IMAD R44, R33, 0x2, R112 ;  /* 0x00000002212c7824 */ /* 0x000fe200078e0270 */
[----:B------:R-:W-:Y:S06]  /*a5f0*/  @P2 BRA `(.L_x_2805) ;  /* 0x0000000000542947 */ /* 0x000fec0003800000 */
[----:B------:R-:W-:Y:S01]  /*a600*/  IMAD R35, R41, UR56, RZ ;  /* 0x0000003829237c24 */ /* 0x000fe2000f8e02ff */
[----:B------:R-:W-:Y:S01]  /*a610*/  ULDC UR4, c[0x0][0x320] ;  /* 0x0000c80000047ab9 */ /* 0x000fe20000000800 */
[----:B------:R-:W-:Y:S01]  /*a620*/  IMAD.MOV.U32 R32, RZ, RZ, R94 ;  /* 0x000000ffff207224 */ /* 0x000fe200078e005e */
[----:B------:R-:W-:Y:S01]  /*a630*/  ISETP.GE.AND P4, PT, R18, UR4, PT ;  /* 0x0000000412007c0c */ /* 0x000fe2000bf86270 */
        /* <DEDUP_REMOVED lines=17> */
.L_x_2805:
[----:B------:R-:W-:Y:S05]  /*a750*/  BSYNC B0 ;  /* 0x0000000000007941 */ /* 0x000fea0003800000 */
.L_x_2804:
[----:B------:R-:W-:Y:S01]  /*a760*/  ISETP.GE.AND P2, PT, R214, R4, PT ;  /* 0x00000004d600720c */ /* 0x000fe20003f46270 */
[----:B------:R-:W-:-:S12]  /*a770*/  BSSY B0, `(.L_x_2806) ;  /* 0x0000018000007945 */ /* 0x000fd80003800000 */
[----:B------:R-:W-:Y:S05]  /*a780*/  @P2 BRA `(.L_x_2807) ;  /* 0x0000000000582947 */ /* 0x000fea0003800000 */
[----:B0-----:R-:W-:Y:S01]  /*a790*/  IADD3 R35, P2, R40, 0x40, RZ ;  /* 0x0000004028237810 */ /* 0x001fe20007f5e0ff */
[----:B------:R-:W-:Y:S01]  /*a7a0*/  IMAD.MOV.U32 R4, RZ, RZ, R94 ;  /* 0x000000ffff047224 */ /* 0x000fe200078e005e */
[----:B------:R-:W-:Y:S02]  /*a7b0*/  ULDC UR4, c[0x0][0x320] ;  /* 0x0000c80000047ab9 */ /* 0x000fe40000000800 */
[----:B------:R-:W-:Y:S01]  /*a7c0*/  ISETP.GE.AND P4, PT, R18, UR4, PT ;  /* 0x0000000412007c0c */ /* 0x000fe2000bf86270 */
        /* <DEDUP_REMOVED lines=18> */
.L_x_2807:
[----:B------:R-:W-:Y:S05]  /*a8f0*/  BSYNC B0 ;  /* 0x0000000000007941 */ /* 0x000fea0003800000 */
.L_x_2806:
        /* <DEDUP_REMOVED lines=19> */
.L_x_2704:
[----:B------:R-:W1:Y:S01]  /*aa30*/  LDC R0, c[0x0][0x448] ;  /* 0x00011200ff007b82 */ /* 0x000e620000000800 */
[----:B------:R-:W-:Y:S01]  /*aa40*/  BSSY B0, `(.L_x_2809) ;  /* 0x0000036000007945 */ /* 0x000fe20003800000 */
[----:B------:R-:W-:Y:S02]  /*aa50*/  CS2R R88, SRZ ;  /* 0x0000000000587805 */ /* 0x000fe4000001ff00 */
[----:B------:R-:W-:Y:S02]  /*aa60*/  CS2R R86, SRZ ;  /* 0x0000000000567805 */ /* 0x000fe4000001ff00 */
[----:B------:R-:W-:Y:S02]  /*aa70*/  CS2R R84, SRZ ;  /* 0x0000000000547805 */ /* 0x000fe4000001ff00 */
[----:B------:R-:W-:Y:S02]  /*aa80*/  CS2R R82, SRZ ;  /* 0x0000000000527805 */ /* 0x000fe4000001ff00 */
[----:B------:R-:W-:Y:S01]  /*aa90*/  CS2R R80, SRZ ;  /* 0x0000000000507805 */ /* 0x000fe2000001ff00 */
[----:B0-2---:R-:W-:Y:S01]  /*aaa0*/  IMAD.MOV.U32 R39, RZ, RZ, RZ ;  /* 0x000000ffff277224 */ /* 0x005fe200078e00ff */
[----:B------:R-:W-:Y:S01]  /*aab0*/  CS2R R76, SRZ ;  /* 0x00000000004c7805 */ /* 0x000fe2000001ff00 */
[----:B------:R-:W-:Y:S01]  /*aac0*/  IMAD.MOV.U32 R78, RZ, RZ, RZ ;  /* 0x000000ffff4e7224 */ /* 0x000fe200078e00ff */
[----:B------:R-:W-:Y:S01]  /*aad0*/  CS2R R36, SRZ ;  /* 0x0000000000247805 */ /* 0x000fe2000001ff00 */
[----:B------:R-:W-:Y:S01]  /*aae0*/  IMAD.MOV.U32 R74, RZ, RZ, RZ ;  /* 0x000000ffff4a7224 */ /* 0x000fe200078e00ff */
[----:B------:R-:W-:-:S02]  /*aaf0*/  CS2R R72, SRZ ;  /* 0x0000000000487805 */ /* 0x000fc4000001ff00 */
[----:B------:R-:W-:Y:S01]  /*ab00*/  CS2R R34, SRZ ;  /* 0x0000000000227805 */ /* 0x000fe2000001ff00 */
[----:B------:R-:W-:Y:S01]  /*ab10*/  IMAD.MOV.U32 R70, RZ, RZ, RZ ;  /* 0x000000ffff467224 */ /* 0x000fe200078e00ff */
        /* <DEDUP_REMOVED lines=20> */
[----:B------:R-:W-:Y:S01]  /*ac60*/  IMAD.MOV.U32 R95, RZ, RZ, RZ ;  /* 0x000000ffff5f7224 */ /* 0x000fe200078e00ff */
[----:B------:R-:W0:Y:S01]  /*ac70*/  @P0 LDC R3, c[0x0][0x44c] ;  /* 0x00011300ff030b82 */ /* 0x000e220000000800 */
[----:B------:R-:W-:Y:S02]  /*ac80*/  IMAD.MOV.U32 R28, RZ, RZ, RZ ;  /* 0x000000ffff1c7224 */ /* 0x000fe400078e00ff */
[----:B------:R-:W-:Y:S02]  /*ac90*/  IMAD.MOV.U32 R97, RZ, RZ, RZ ;  /* 0x000000ffff617224 */ /* 0x000fe400078e00ff */
[----:B------:R-:W-:Y:S02]  /*aca0*/  IMAD.MOV.U32 R10, RZ, RZ, RZ ;  /* 0x000000ffff0a7224 */ /* 0x000fe400078e00ff */
[----:B------:R-:W-:Y:S01]  /*acb0*/  IMAD.MOV.U32 R99, RZ, RZ, RZ ;  /* 0x000000ffff637224 */ /* 0x000fe200078e00ff */
[----:B------:R-:W1:Y:S01]  /*acc0*/  @P0 LDC R2, c[0x0][0x450] ;  /* 0x00011400ff020b82 */ /* 0x000e620000000800 */
[----:B0-----:R-:W-:-:S05]  /*acd0*/  @P0 IMAD.HI.U32 R3, R0, R3, RZ ;  /* 0x0000000300030227 */ /* 0x001fca00078e00ff */
[----:B-1----:R-:W-:Y:S02]  /*ace0*/  @P0 SHF.R.U32.HI R0, RZ, R2, R3 ;  /* 0x00000002ff000219 */ /* 0x002fe40000011603 */
[----:B------:R-:W-:-:S03]  /*acf0*/  PLOP3.LUT P0, PT, PT, PT, PT, 0x80, 0x0 ;  /* 0x000000000000781c */ /* 0x000fc60003f0f070 */
[----:B------:R-:W-:-:S05]  /*ad00*/  IMAD.IADD R0, R149, 0x1, R0 ;  /* 0x0000000195007824 */ /* 0x000fca00078e0200 */
[----:B------:R-:W-:-:S04]  /*ad10*/  SHF.R.S32.HI R3, RZ, 0x1f, R0 ;  /* 0x0000001fff037819 */ /* 0x000fc80000011400 */
[----:B------:R-:W-:Y:S01]  /*ad20*/  LEA.HI R3, R3, R0, RZ, 0x7 ;  /* 0x0000000003037211 */ /* 0x000fe200078f38ff */
[----:B------:R-:W-:-:S03]  /*ad30*/  IMAD.MOV.U32 R0, RZ, RZ, RZ ;  /* 0x000000ffff007224 */ /* 0x000fc600078e00ff */
[----:B------:R-:W-:-:S04]  /*ad40*/  SHF.R.S32.HI R3, RZ, 0x7, R3 ;  /* 0x00000007ff037819 */ /* 0x000fc80000011403 */
[----:B------:R-:W-:-:S04]  /*ad50*/  VIMNMX R150, R150, R3, PT ;  /* 0x0000000396967248 */ /* 0x000fc80003fe0100 */
[----:B------:R-:W-:Y:S01]  /*ad60*/  ISETP.GE.AND P1, PT, R150, 0x1, PT ;  /* 0x000000019600780c */ /* 0x000fe20003f26270 */
[----:B------:R-:W-:-:S12]  /*ad70*/  @P2 BRA `(.L_x_2810) ;  /* 0x0000000000082947 */ /* 0x000fd80003800000 */
[----:B------:R-:W0:Y:S02]  /*ad80*/  FENCE.VIEW.ASYNC.G ;  /* 0x00000000000073c6 */ /* 0x000e240000000100 */
[----:B0-----:R-:W-:Y:S06]  /*ad90*/  BAR.ARV 0xc, 0x180 ;  /* 0x0306000000007b1d */ /* 0x001fec0000002000 */
.L_x_2810:
[----:B------:R-:W-:Y:S05]  /*ada0*/  BSYNC B0 ;  /* 0x0000000000007941 */ /* 0x000fea0003800000 */
.L_x_2809:
[----:B------:R-:W-:Y:S02]  /*adb0*/  IMAD.MOV.U32 R20, RZ, RZ, RZ ;  /* 0x000000ffff147224 */ /* 0x000fe400078e00ff */
[----:B------:R-:W-:Y:S01]  /*adc0*/  IMAD.MOV.U32 R11, RZ, RZ, RZ ;  /* 0x000000ffff0b7224 */ /* 0x000fe200078e00ff */
[----:B------:R-:W-:Y:S06]  /*add0*/  @!P1 BRA `(.L_x_2811) ;  /* 0x0000011800dc9947 */ /* 0x000fec0003800000 */
[----:B------:R-:W2:Y:S04]  /*ade0*/  LDL R2, [R1+0x40] ;  /* 0x0000400001027983 */ /* 0x000ea80000100800 */
[----:B------:R-:W0:Y:S01]  /*adf0*/  SHFL.IDX PT, R0, R233, RZ, 0x1f ;  /* 0x00001fffe9007589 */ /* 0x000e2200000e0000 */
[----:B--2---:R-:W-:Y:S02]  /*ae00*/  R2UR UR4, R2 ;  /* 0x00000000020472ca */ /* 0x004fe400000e0000 */
        /* <DEDUP_REMOVED lines=26> */
.L_x_2812:
        /* <DEDUP_REMOVED lines=12> */
.L_x_2816:
[----:B-1----:R1:W2:Y:S02]  /*b070*/  SYNCS.PHASECHK.TRANS64.TRYWAIT P0, [R16+URZ+0x34800], R3 ;  /* 0x03480003100075a7 */ /* 0x0022a4000800017f */
[----:B--2---:R-:W-:Y:S05]  /*b080*/  @!P0 NANOSLEEP.SYNCS 0x989680 ;  /* 0x009896800000895d */ /* 0x004fea0003900000 */
[----:B------:R-:W2:Y:S02]  /*b090*/  @!P0 SYNCS.PHASECHK.TRANS64 P0, [R16+URZ+0x34800], R3 ;  /* 0x03480003100085a7 */ /* 0x000ea4000800007f */
[----:B--2---:R-:W-:Y:S05]  /*b0a0*/  @!P0 BRA `(.L_x_2816) ;  /* 0xfffffffc00f08947 */ /* 0x004fea000383ffff */
.L_x_2815:
[----:B------:R-:W-:Y:S05]  /*b0b0*/  BSYNC B0 ;  /* 0x0000000000007941 */ /* 0x000fea0003800000 */
.L_x_2814:
[----:B------:R-:W-:Y:S05]  /*b0c0*/  BRA `(.L_x_2817) ;  /* 0x00000074000c7947 */ /* 0x000fea0003800000 */
.L_x_2813:
[----:B------:R-:W-:Y:S01]  /*b0d0*/  ISETP.NE.AND P0, PT, R24, RZ, PT ;  /* 0x000000ff1800720c */ /* 0x000fe20003f05270 */
[----:B------:R-:W-:Y:S01]  /*b0e0*/  ULDC.64 UR4, c[0x0][0x3f8] ;  /* 0x0000fe0000047ab9 */ /* 0x000fe20000000a00 */
[----:B-----5:R-:W-:Y:S01]  /*b0f0*/  SHF.R.S32.HI R0, RZ, 0x1f, R144 ;  /* 0x0000001fff007819 */ /* 0x020fe20000011490 */
[----:B------:R-:W-:Y:S01]  /*b100*/  ULDC.64 UR6, c[0x0][0x408] ;  /* 0x0001020000067ab9 */ /* 0x000fe20000000a00 */
[----:B------:R-:W-:-:S04]  /*b110*/  IMAD.WIDE.U32 R24, R144, UR4, RZ ;  /* 0x0000000490187c25 */ /* 0x000fc8000f8e00ff */
[C---:B------:R-:W-:Y:S02]  /*b120*/  IMAD R3, R0.reuse, UR4, RZ ;  /* 0x0000000400037c24 */ /* 0x040fe4000f8e02ff */
[----:B------:R-:W-:Y:S02]  /*b130*/  IMAD R5, R0, UR6, RZ ;  /* 0x0000000600057c24 */ /* 0x000fe4000f8e02ff */
[C---:B------:R-:W-:Y:S02]  /*b140*/  IMAD R3, R144.reuse, UR5, R3 ;  /* 0x0000000590037c24 */ /* 0x040fe4000f8e0203 */
[C---:B------:R-:W-:Y:S02]  /*b150*/  IMAD R5, R144.reuse, UR7, R5 ;  /* 0x0000000790057c24 */ /* 0x040fe4000f8e0205 */
[----:B------:R-:W-:-:S04]  /*b160*/  IMAD.WIDE.U32 R144, R144, UR6, RZ ;  /* 0x0000000690907c25 */ /* 0x000fc8000f8e00ff */
        /* <DEDUP_REMOVED lines=19> */
.L_x_2818:
        /* <DEDUP_REMOVED lines=39> */
.L_x_3094:
        /* <DEDUP_REMOVED lines=20> */
[----:B------:R-:W-:Y:S02]  /*b650*/  ISETP.GE.AND P2, PT, R191, UR4, PT ;  /* 0x00000004bf007c0c */ /* 0x000fe4000bf46270 */
        /* <DEDUP_REMOVED lines=61> */
.L_x_2823:
[----:B------:R-:W-:Y:S05]  /*ba30*/  BSYNC B1 ;  /* 0x0000000000017941 */ /* 0x000fea0003800000 */
.L_x_2822:
        /* <DEDUP_REMOVED lines=55> */
.L_x_3100:
        /* <DEDUP_REMOVED lines=12> */
[----:B------:R-:W-:Y:S01]  /*be70*/  IMAD R7, R197, 0x200, R6 ;  /* 0x00000200c5077824 */ /* 0x000fe200078e0206 */
        /* <DEDUP_REMOVED lines=72> */
.L_x_2826:
[----:B------:R-:W-:Y:S05]  /*c300*/  BSYNC B1 ;  /* 0x0000000000017941 */ /* 0x000fea0003800000 */
.L_x_2825:
[----:B--2---:R-:W-:Y:S01]  /*c310*/  LEA.HI R3, R212, R212, RZ, 0x1 ;  /* 0x000000d4d4037211 */ /* 0x004fe200078f08ff */
[C---:B-1----:R-:W-:Y:S01]  /*c320*/  VIADD R5, R62.reuse, 0x10400 ;  /* 0x000104003e057836 */ /* 0x042fe20000000000 */
[----:B------:R-:W-:Y:S01]  /*c330*/  VIADDMNMX R81, R81, -R200, 0x80, PT ;  /* 0x0000008051517446 */ /* 0x000fe200038009c8 */
[----:B---3--:R-:W-:Y:S01]  /*c340*/  VIADD R0, R62, 0x10440 ;  /* 0x000104403e007836 */ /* 0x008fe20000000000 */
[----:B------:R-:W-:Y:S01]  /*c350*/  LOP3.LUT R3, R3, 0xfffffffe, RZ, 0xc0, !PT ;  /* 0xfffffffe03037812 */ /* 0x000fe200078ec0ff */
[----:B------:R-:W-:Y:S01]  /*c360*/  @P0 VIADD R0, R5, 0xffffffc0 ;  /* 0xffffffc005000836 */ /* 0x000fe20000000000 */
[----:B------:R-:W-:Y:S01]  /*c370*/  BSSY B1, `(.L_x_2827) ;  /* 0x0000034000017945 */ /* 0x000fe20003800000 */
[----:B-----5:R-:W-:Y:S01]  /*c380*/  IMAD.MOV.U32 R5, RZ, RZ, R36 ;  /* 0x000000ffff057224 */ /* 0x020fe200078e0024 */
[----:B------:R-:W-:Y:S01]  /*c390*/  ISETP.GE.AND P1, PT, R184, R81, PT ;  /* 0x00000051b800720c */ /* 0x000fe20003f26270 */
[----:B------:R-:W-:Y:S02]  /*c3a0*/  IMAD.IADD R3, R212, 0x1, -R3 ;  /* 0x00000001d4037824 */ /* 0x000fe400078e0a03 */
[----:B0-----:R-:W-:Y:S01]  /*c3b0*/  IMAD.MOV.U32 R4, RZ, RZ, R30 ;  /* 0x000000ffff047224 */ /* 0x001fe200078e001e */
        /* <DEDUP_REMOVED lines=47> */
.L_x_3101:
[----:B------:R-:W-:Y:S05]  /*c6b0*/  BSYNC B1 ;  /* 0x0000000000017941 */ /* 0x000fea0003800000 */
.L_x_2827:
        /* <DEDUP_REMOVED lines=26> */
[----:B------:R-:W-:Y:S02]  /*c860*/  LOP3.LUT R108, R111, 0xffff0000, RZ, 0xc0, !PT ;  /* 0xffff00006f6c7812 */ /* 0x000fe400078ec0ff */
[C---:B0-----:R-:W-:Y:S01]  /*c870*/  LOP3.LUT R59, R6.reuse, 0xffff0000, RZ, 0xc0, !PT ;  /* 0xffff0000063b7812 */ /* 0x041fe200078ec0ff */
[----:B------:R-:W-:Y:S01]  /*c880*/  IMAD.U32 R58, R6, 0x10000, RZ ;  /* 0x00010000063a7824 */ /* 0x000fe200078e00ff */
[C---:B------:R-:W-:Y:S01]  /*c890*/  LOP3.LUT R61, R7.reuse, 0xffff0000, RZ, 0xc0, !PT ;  /* 0xffff0000073d7812 */ /* 0x040fe200078ec0ff */
[----:B------:R-:W-:-:S02]  /*c8a0*/  IMAD.U32 R60, R7, 0x10000, RZ ;  /* 0x00010000073c7824 */ /* 0x000fc400078e00ff */
[CC--:B------:R-:W-:Y:S01]  /*c8b0*/  FMUL.FTZ R115, R59.reuse, R112.reuse ;  /* 0x000000703b737220 */ /* 0x0c0fe20000410000 */
[-C--:B------:R-:W-:Y:S01]  /*c8c0*/  FMUL.FTZ R59, R59, R107.reuse ;  /* 0x0000006b3b3b7220 */ /* 0x080fe20000410000 */
[C---:B------:R-:W-:Y:S01]  /*c8d0*/  IMAD.U32 R6, R4.reuse, 0x10000, RZ ;  /* 0x0001000004067824 */ /* 0x040fe200078e00ff */
[----:B------:R-:W-:Y:S01]  /*c8e0*/  LOP3.LUT R4, R4, 0xffff0000, RZ, 0xc0, !PT ;  /* 0xffff000004047812 */ /* 0x000fe200078ec0ff */
[C---:B------:R-:W-:Y:S02]  /*c8f0*/  IMAD.U32 R7, R5.reuse, 0x10000, RZ ;  /* 0x0001000005077824 */ /* 0x040fe400078e00ff */
[C---:B------:R-:W-:Y:S01]  /*c900*/  FFMA.FTZ R115, R58.reuse, R107, -R115 ;  /* 0x0000006b3a737223 */ /* 0x040fe20000010873 */
[----:B------:R-:W-:Y:S01]  /*c910*/  FFMA.FTZ R112, R58, R112, R59 ;  /* 0x000000703a707223 */ /* 0x000fe2000001003b */
[----:B------:R-:W-:Y:S01]  /*c920*/  LOP3.LUT R5, R5, 0xffff0000, RZ, 0xc0, !PT ;  /* 0xffff000005057812 */ /* 0x000fe200078ec0ff */
[C---:B------:R-:W-:Y:S01]  /*c930*/  FMUL.FTZ R117, R61.reuse, R113 ;  /* 0x000000713d757220 */ /* 0x040fe20000410000 */
[----:B------:R-:W-:Y:S01]  /*c940*/  FMUL.FTZ R107, R61, R110 ;  /* 0x0000006e3d6b7220 */ /* 0x000fe20000410000 */
[----:B------:R-:W-:Y:S01]  /*c950*/  LOP3.LUT R58, R109, 0xffff0000, RZ, 0xc0, !PT ;  /* 0xffff00006d3a7812 */ /* 0x000fe200078ec0ff */
[----:B------:R-:W-:-:S02]  /*c960*/  IMAD.U32 R61, R111, 0x10000, RZ ;  /* 0x000100006f3d7824 */ /* 0x000fc400078e00ff */
[C---:B------:R-:W-:Y:S01]  /*c970*/  FFMA.FTZ R117, R60.reuse, R110, -R117 ;  /* 0x0000006e3c757223 */ /* 0x040fe20000010875 */
[----:B------:R-:W-:Y:S02]  /*c980*/  IMAD.U32 R59, R109, 0x10000, RZ ;  /* 0x000100006d3b7824 */ /* 0x000fe400078e00ff */
        /* <DEDUP_REMOVED lines=12> */
[----:B------:R-:W-:-:S05]  /*ca50*/  F2FP.BF16.F32.PACK_AB R5, R108, R5 ;  /* 0x000000056c05723e */ /* 0x000fca00000010ff */
[----:B------:R0:W-:Y:S02]  /*ca60*/  STS.128 [R62+0x10400], R4 ;  /* 0x010400043e007388 */ /* 0x0001e40000000c00 */
.L_x_2832:
[----:B------:R-:W-:Y:S05]  /*ca70*/  BSYNC B2 ;  /* 0x0000000000027941 */ /* 0x000fea0003800000 */
.L_x_2831:
[----:B------:R-:W-:Y:S04]  /*ca80*/  BSSY B2, `(.L_x_2833) ;  /* 0x0000030000027945 */ /* 0x000fe80003800000 */
[----:B------:R-:W-:Y:S05]  /*ca90*/  @P1 BRA `(.L_x_2834) ;  /* 0x0000000000b81947 */ /* 0x000fea0003800000 */
[----:B0-----:R-:W0:Y:S01]  /*caa0*/  LDS.128 R4, [R0] ;  /* 0x0000000000047984 */ /* 0x001e220000000c00 */
        /* <DEDUP_REMOVED lines=45> */
.L_x_2834:
[----:B------:R-:W-:Y:S05]  /*cd80*/  BSYNC B2 ;  /* 0x0000000000027941 */ /* 0x000fea0003800000 */
.L_x_2833:
[----:B------:R-:W-:Y:S04]  /*cd90*/  BSSY B2, `(.L_x_2835) ;  /* 0x0000030000027945 */ /* 0x000fe80003800000 */
[----:B------:R-:W-:Y:S05]  /*cda0*/  @P2 BRA `(.L_x_2836) ;  /* 0x0000000000b82947 */ /* 0x000fea0003800000 */
[----:B01----:R-:W0:Y:S01]  /*cdb0*/  LDS.128 R4, [R62+0x14400] ;  /* 0x014400003e047984 */ /* 0x003e220000000c00 */
        /* <DEDUP_REMOVED lines=45> */
.L_x_2836:
[----:B------:R-:W-:Y:S05]  /*d090*/  BSYNC B2 ;  /* 0x0000000000027941 */ /* 0x000fea0003800000 */
.L_x_2835:
[----:B------:R-:W-:Y:S04]  /*d0a0*/  BSSY B2, `(.L_x_2837) ;  /* 0x0000030000027945 */ /* 0x000fe80003800000 */
[----:B------:R-:W-:Y:S05]  /*d0b0*/  @P3 BRA `(.L_x_2838) ;  /* 0x0000000000b83947 */ /* 0x000fea0003800000 */
[----:B012---:R-:W0:Y:S01]  /*d0c0*/  LDS.128 R4, [R0+0x4000] ;  /* 0x0040000000047984 */ /* 0x007e220000000c00 */
        /* <DEDUP_REMOVED lines=45> */
.L_x_2838:
[----:B------:R-:W-:Y:S05]  /*d3a0*/  BSYNC B2 ;  /* 0x0000000000027941 */ /* 0x000fea0003800000 */
.L_x_2837:
        /* <DEDUP_REMOVED lines=23> */
[C---:B------:R-:W-:Y:S01]  /*d520*/  FFMA.FTZ R51, R40.reuse, R47, R50 ;  /* 0x0000002f28337223 */ /* 0x040fe20000010032 */
[----:B------:R-:W-:Y:S01]  /*d530*/  FMUL.FTZ R47, R43, R84 ;  /* 0x000000542b2f7220 */ /* 0x000fe20000410000 */
[C---:B------:R-:W-:Y:S02]  /*d540*/  IMAD.U32 R7, R5.reuse, 0x10000, RZ ;  /* 0x0001000005077824 */ /* 0x040fe400078e00ff */
[----:B------:R-:W-:Y:S01]  /*d550*/  FFMA.FTZ R48, R40, R46, -R49 ;  /* 0x0000002e28307223 */ /* 0x000fe20000010831 */
[----:B------:R-:W-:Y:S01]  /*d560*/  IMAD.U32 R43, R80, 0x10000, RZ ;  /* 0x00010000502b7824 */ /* 0x000fe200078e00ff */
[----:B------:R-:W-:Y:S01]  /*d570*/  LOP3.LUT R4, R4, 0xffff0000, RZ, 0xc0, !PT ;  /* 0xffff000004047812 */ /* 0x000fe200078ec0ff */
[----:B------:R-:W-:Y:S01]  /*d580*/  FFMA.FTZ R84, R42, R84, -R41 ;  /* 0x000000542a547223 */ /* 0x000fe20000010829 */
[----:B------:R-:W-:Y:S01]  /*d590*/  LOP3.LUT R5, R5, 0xffff0000, RZ, 0xc0, !PT ;  /* 0xffff000005057812 */ /* 0x000fe200078ec0ff */
[C---:B------:R-:W-:Y:S01]  /*d5a0*/  IMAD.U32 R41, R83.reuse, 0x10000, RZ ;  /* 0x0001000053297824 */ /* 0x040fe200078e00ff */
        /* <DEDUP_REMOVED lines=16> */
.L_x_2840:
[----:B------:R-:W-:Y:S05]  /*d6b0*/  BSYNC B2 ;  /* 0x0000000000027941 */ /* 0x000fea0003800000 */
.L_x_2839:
[----:B------:R-:W-:Y:S05]  /*d6c0*/  @P5 BRA `(.L_x_2830) ;  /* 0x0000000000b85947 */ /* 0x000fea0003800000 */
[----:B01234-:R-:W0:Y:S01]  /*d6d0*/  LDS.128 R4, [R0+0x8000] ;  /* 0x0080000000047984 */ /* 0x01fe220000000c00 */
        /* <DEDUP_REMOVED lines=45> */
.L_x_2830:
[----:B------:R-:W-:Y:S05]  /*d9b0*/  BSYNC B1 ;  /* 0x0000000000017941 */ /* 0x000fea0003800000 */
.L_x_2829:
        /* <DEDUP_REMOVED lines=57> */
.L_x_2843:
[----:B------:R-:W-:Y:S05]  /*dd50*/  BSYNC B1 ;  /* 0x0000000000017941 */ /* 0x000fea0003800000 */
.L_x_2842:
        /* <DEDUP_REMOVED lines=48> */
.L_x_2845:
[----:B------:R-:W-:Y:S05]  /*e060*/  BSYNC B1 ;  /* 0x0000000000017941 */ /* 0x000fea0003800000 */
.L_x_2844:
        /* <DEDUP_REMOVED lines=20> */
[----:B------:R-:W-:Y:S01]  /*e1b0*/  FMUL.FTZ R33, R27, R31 ;  /* 0x0000001f1b217220 */ /* 0x000fe20000410000 */
        /* <DEDUP_REMOVED lines=27> */
.L_x_2847:
[----:B------:R-:W-:Y:S05]  /*e370*/  BSYNC B1 ;  /* 0x0000000000017941 */ /* 0x000fea0003800000 */
.L_x_2846:
        /* <DEDUP_REMOVED lines=48> */
.L_x_2849:
[----:B------:R-:W-:Y:S05]  /*e680*/  BSYNC B1 ;  /* 0x0000000000017941 */ /* 0x000fea0003800000 */
.L_x_2848:
        /* <DEDUP_REMOVED lines=48> */
.L_x_2851:
[----:B------:R-:W-:Y:S05]  /*e990*/  BSYNC B1 ;  /* 0x0000000000017941 */ /* 0x000fea0003800000 */
.L_x_2850:
        /* <DEDUP_REMOVED lines=48> */
.L_x_2820:
        /* <DEDUP_REMOVED lines=36> */
.L_x_3107:
        /* <DEDUP_REMOVED lines=48> */
.L_x_2854:
[----:B------:R-:W-:Y:S05]  /*f1e0*/  BSYNC B1 ;  /* 0x0000000000017941 */ /* 0x000fea0003800000 */
.L_x_2853:
        /* <DEDUP_REMOVED lines=57> */
.L_x_3113:
        /* <DEDUP_REMOVED lines=47> */
.L_x_2857:
[----:B------:R-:W-:Y:S05]  /*f870*/  BSYNC B1 ;  /* 0x0000000000017941 */ /* 0x000fea0003800000 */
.L_x_2856:
[----:B-----5:R-:W-:Y:S01]  /*f880*/  IMAD.MOV.U32 R3, RZ, RZ, R4 ;  /* 0x000000ffff037224 */ /* 0x020fe200078e0004 */
[----:B------:R-:W-:Y:S01]  /*f890*/  LEA.HI R0, R212, R212, RZ, 0x1 ;  /* 0x000000d4d4007211 */ /* 0x000fe200078f08ff */
[----:B0-----:R-:W-:Y:S01]  /*f8a0*/  IMAD.MOV.U32 R60, RZ, RZ, R7 ;  /* 0x000000ffff3c7224 */ /* 0x001fe200078e0007 */
[----:B------:R-:W-:Y:S01]  /*f8b0*/  VIADDMNMX R73, R73, -R200, 0x80, PT ;  /* 0x0000008049497446 */ /* 0x000fe200038009c8 */
[----:B------:R-:W-:Y:S01]  /*f8c0*/  IMAD.MOV.U32 R20, RZ, RZ, R5 ;  /* 0x000000ffff147224 */ /* 0x000fe200078e0005 */
[----:B------:R-:W-:Y:S01]  /*f8d0*/  PRMT R89, R3, 0x7610, R89 ;  /* 0x0000761003597816 */ /* 0x000fe20000000059 */
[----:B------:R-:W-:Y:S01]  /*f8e0*/  IMAD.MOV.U32 R21, RZ, RZ, R6 ;  /* 0x000000ffff157224 */ /* 0x000fe200078e0006 */
        /* <DEDUP_REMOVED lines=47> */
.L_x_3114:
[----:B------:R-:W-:Y:S05]  /*fbe0*/  BSYNC B1 ;  /* 0x0000000000017941 */ /* 0x000fea0003800000 */
.L_x_2858:
        /* <DEDUP_REMOVED lines=11> */
[----:B0-----:R-:W-:Y:S02]  /*fca0*/  LOP3.LUT R61, R196, 0x38, R18, 0xf8, !PT ;  /* 0x00000038c43d7812 */ /* 0x001fe400078ef812 */
[----:B------:R-:W-:Y:S02]  /*fcb0*/  SHF.R.S32.HI R63, RZ, 0x1f, R60 ;  /* 0x0000001fff3f7819 */ /* 0x000fe4000001143c */
[----:B------:R-:W-:Y:S02]  /*fcc0*/  SHF.R.U64 R115, R32, 0x10, R33 ;  /* 0x0000001020737819 */ /* 0x000fe40000001221 */
[----:B------:R-:W-:Y:S01]  /*fcd0*/  LEA.HI R62, R63, R60, RZ, 0x3 ;  /* 0x0000003c3f3e7211 */ /* 0x000fe200078f18ff */
[----:B------:R-:W-:Y:S01]  /*fce0*/  IMAD.SHL.U32 R63, R60, 0x8, RZ ;  /* 0x000000083c3f7824 */ /* 0x000fe200078e00ff */
[----:B------:R-:W-:-:S02]  /*fcf0*/  LOP3.LUT R60, R61, R198, RZ, 0x3c, !PT ;  /* 0x000000c63d3c7212 */ /* 0x000fc400078e3cff */
[----:B------:R-:W-:Y:S01]  /*fd00*/  SHF.R.U32.HI R114, RZ, 0x10, R33 ;  /* 0x00000010ff727819 */ /* 0x000fe20000011621 */
[----:B------:R-:W-:Y:S01]  /*fd10*/  IMAD.SHL.U32 R62, R62, 0x400, RZ ;  /* 0x000004003e3e7824 */ /* 0x000fe200078e00ff */
[----:B------:R-:W-:Y:S01]  /*fd20*/  LOP3.LUT R63, R196, 0x38, R63, 0xf8, !PT ;  /* 0x00000038c43f7812 */ /* 0x000fe200078ef83f */
[----:B------:R-:W-:Y:S01]  /*fd30*/  IMAD R61, R197, 0x200, R60 ;  /* 0x00000200c53d7824 */ /* 0x000fe200078e023c */
[--C-:B------:R-:W-:Y:S02]  /*fd40*/  SHF.R.U64 R33, R34, 0x10, R35.reuse ;  /* 0x0000001022217819 */ /* 0x100fe40000001223 */
[----:B------:R-:W-:Y:S01]  /*fd50*/  LOP3.LUT R62, R62, 0x7fffe000, RZ, 0xc0, !PT ;  /* 0x7fffe0003e3e7812 */ /* 0x000fe200078ec0ff */
[----:B------:R-:W-:Y:S01]  /*fd60*/  IMAD R106, R61, 0x2, R16 ;  /* 0x000000023d6a7824 */ /* 0x000fe200078e0210 */
[----:B------:R-:W-:Y:S02]  /*fd70*/  LOP3.LUT R63, R63, R198, RZ, 0x3c, !PT ;  /* 0x000000c63f3f7212 */ /* 0x000fe400078e3cff */
[----:B------:R-:W-:Y:S01]  /*fd80*/  SHF.R.U32.HI R32, RZ, 0x10, R35 ;  /* 0x00000010ff207819 */ /* 0x000fe20000011623 */
[----:B------:R-:W-:Y:S01]  /*fd90*/  IMAD R62, R197, 0x200, R62 ;  /* 0x00000200c53e7824 */ /* 0x000fe200078e023e */
[----:B------:R-:W-:-:S02]  /*fda0*/  SHF.R.U64 R35, R44, 0x10, R45 ;  /* 0x000000102c237819 */ /* 0x000fc4000000122d */
[----:B------:R-:W-:Y:S01]  /*fdb0*/  SHF.R.U32.HI R44, RZ, 0x10, R45 ;  /* 0x00000010ff2c7819 */ /* 0x000fe2000001162d */
[----:B------:R-:W-:Y:S01]  /*fdc0*/  IMAD.IADD R107, R62, 0x1, R63 ;  /* 0x000000013e6b7824 */ /* 0x000fe200078e023f */
[----:B------:R-:W-:Y:S01]  /*fdd0*/  PRMT R113, R113, 0x5410, R114 ;  /* 0x0000541071717816 */ /* 0x000fe20000000072 */
[----:B------:R-:W0:Y:S01]  /*fde0*/  LDS.128 R60, [R106+0x10400] ;  /* 0x010400006a3c7984 */ /* 0x000e220000000c00 */
[----:B------:R-:W-:Y:S01]  /*fdf0*/  SHF.R.U64 R117, R46, 0x10, R47 ;  /* 0x000000102e757819 */ /* 0x000fe2000000122f */
[----:B------:R-:W-:Y:S01]  /*fe00*/  IMAD R107, R107, 0x2, R16 ;  /* 0x000000026b6b7824 */ /* 0x000fe200078e0210 */
[----:B------:R-:W-:Y:S02]  /*fe10*/  PRMT R112, R112, 0x5410, R115 ;  /* 0x0000541070707816 */ /* 0x000fe40000000073 */
[----:B------:R-:W-:Y:S02]  /*fe20*/  PRMT R114, R108, 0x5410, R35 ;  /* 0x000054106c727816 */ /* 0x000fe40000000023 */
[----:B------:R-:W1:Y:S01]  /*fe30*/  LDS.128 R64, [R107+0x10400] ;  /* 0x010400006b407984 */ /* 0x000e620000000c00 */
[----:B------:R-:W-:-:S02]  /*fe40*/  PRMT R115, R109, 0x5410, R44 ;  /* 0x000054106d737816 */ /* 0x000fc4000000002c */
[----:B------:R-:W-:Y:S01]  /*fe50*/  SHF.R.U32.HI R118, RZ, 0x10, R47 ;  /* 0x00000010ff767819 */ /* 0x000fe2000001162f */
[----:B------:R-:W-:Y:S01]  /*fe60*/  IMAD.U32 R116, R114, 0x10000, RZ ;  /* 0x0001000072747824 */ /* 0x000fe200078e00ff */
[----:B------:R-:W-:Y:S01]  /*fe70*/  PRMT R117, R110, 0x5410, R117 ;  /* 0x000054106e757816 */ /* 0x000fe20000000075 */
[----:B------:R-:W-:Y:S01]  /*fe80*/  IMAD.U32 R110, R112, 0x10000, RZ ;  /* 0x00010000706e7824 */ /* 0x000fe200078e00ff */
[----:B------:R-:W-:Y:S01]  /*fe90*/  PRMT R118, R111, 0x5410, R118 ;  /* 0x000054106f767816 */ /* 0x000fe20000000076 */
[----:B------:R-:W-:Y:S01]  /*fea0*/  IMAD.U32 R111, R115, 0x10000, RZ ;  /* 0x00010000736f7824 */ /* 0x000fe200078e00ff */
[----:B------:R-:W-:Y:S02]  /*feb0*/  LOP3.LUT R114, R114, 0xffff0000, RZ, 0xc0, !PT ;  /* 0xffff000072727812 */ /* 0x000fe400078ec0ff */
[----:B------:R-:W-:Y:S02]  /*fec0*/  PRMT R32, R69, 0x5432, R32 ;  /* 0x0000543245207816 */ /* 0x000fe40000000020 */
        /* <DEDUP_REMOVED lines=17> */
[----:B------:R-:W-:-:S02]  /*ffe0*/  IMAD.U32 R61, R113, 0x10000, RZ ;  /* 0x00010000713d7824 */ /* 0x000fc400078e00ff */
[C---:B------:R-:W-:Y:S01]  /*fff0*/  FMUL.FTZ R124, R108.reuse, R111 ;  /* 0x0000006f6c7c7220 */ /* 0x040fe20000410000 */
[C---:B------:R-:W-:Y:S01]  /*10000*/  FFMA.FTZ R119, R35.reuse, R110, -R120 ;  /* 0x0000006e23777223 */ /* 0x040fe20000010878 */
[----:B------:R-:W-:Y:S01]  /*10010*/  FFMA.FTZ R122, R35, R116, R122 ;  /* 0x00000074237a7223 */ /* 0x000fe2000001007a */
[-C--:B------:R-:W-:Y:S01]  /*10020*/  FMUL.FTZ R108, R108, R61.reuse ;  /* 0x0000003d6c6c7220 */ /* 0x080fe20000410000 */
[----:B------:R-:W-:Y:S01]  /*10030*/  FMUL.FTZ R35, R63, R114 ;  /* 0x000000723f237220 */ /* 0x000fe20000410000 */
[----:B------:R-:W-:Y:S02]  /*10040*/  IMAD.U32 R109, R67, 0x10000, RZ ;  /* 0x00010000436d7824 */ /* 0x000fe400078e00ff */
[C---:B------:R-:W-:Y:S01]  /*10050*/  FFMA.FTZ R124, R45.reuse, R61, -R124 ;  /* 0x0000003d2d7c7223 */ /* 0x040fe2000001087c */
[----:B------:R-:W-:Y:S02]  /*10060*/  IMAD.U32 R120, R118, 0x10000, RZ ;  /* 0x0001000076787824 */ /* 0x000fe400078e00ff */
[----:B------:R-:W-:Y:S01]  /*10070*/  FFMA.FTZ R108, R45, R111, R108 ;  /* 0x0000006f2d6c7223 */ /* 0x000fe2000001006c */
[----:B------:R-:W-:-:S02]  /*10080*/  IMAD.U32 R110, R32, 0x10000, RZ ;  /* 0x00010000206e7824 */ /* 0x000fc400078e00ff */
[-C--:B------:R-:W-:Y:S01]  /*10090*/  FMUL.FTZ R63, R63, R112.reuse ;  /* 0x000000703f3f7220 */ /* 0x080fe20000410000 */
[----:B------:R-:W-:Y:S02]  /*100a0*/  IMAD.U32 R65, R66, 0x10000, RZ ;  /* 0x0001000042417824 */ /* 0x000fe400078e00ff */
[----:B------:R-:W-:Y:S01]  /*100b0*/  FFMA.FTZ R112, R44, R112, -R35 ;  /* 0x000000702c707223 */ /* 0x000fe20000010823 */
[----:B------:R-:W-:Y:S02]  /*100c0*/  IMAD.U32 R45, R117, 0x10000, RZ ;  /* 0x00010000752d7824 */ /* 0x000fe400078e00ff */
[----:B------:R-:W-:Y:S01]  /*100d0*/  FMUL.FTZ R116, R109, R120 ;  /* 0x000000786d747220 */ /* 0x000fe20000410000 */
[----:B------:R-:W-:Y:S02]  /*100e0*/  IMAD.U32 R35, R33, 0x10000, RZ ;  /* 0x0001000021237824 */ /* 0x000fe400078e00ff */
[-C--:B------:R-:W-:Y:S01]  /*100f0*/  FMUL.FTZ R109, R109, R110.reuse ;  /* 0x0000006e6d6d7220 */ /* 0x080fe20000410000 */
[----:B------:R-:W-:Y:S01]  /*10100*/  LOP3.LUT R113, R113, 0xffff0000, RZ, 0xc0, !PT ;  /* 0xffff000071717812 */ /* 0x000fe200078ec0ff */
[C---:B------:R-:W-:Y:S01]  /*10110*/  FMUL.FTZ R61, R65.reuse, R45 ;  /* 0x0000002d413d7220 */ /* 0x040fe20000410000 */
[----:B------:R-:W-:Y:S01]  /*10120*/  LOP3.LUT R66, R66, 0xffff0000, RZ, 0xc0, !PT ;  /* 0xffff000042427812 */ /* 0x000fe200078ec0ff */
[----:B------:R-:W-:Y:S01]  /*10130*/  FMUL.FTZ R65, R65, R35 ;  /* 0x0000002341417220 */ /* 0x000fe20000410000 */
[----:B------:R-:W-:Y:S01]  /*10140*/  LOP3.LUT R117, R117, 0xffff0000, RZ, 0xc0, !PT ;  /* 0xffff000075757812 */ /* 0x000fe200078ec0ff */
[----:B------:R-:W-:Y:S01]  /*10150*/  FFMA.FTZ R116, R47, R110, -R116 ;  /* 0x0000006e2f747223 */ /* 0x000fe20000010874 */
[----:B------:R-:W-:Y:S01]  /*10160*/  LOP3.LUT R67, R67, 0xffff0000, RZ, 0xc0, !PT ;  /* 0xffff000043437812 */ /* 0x000fe200078ec0ff */
[----:B------:R-:W-:Y:S01]  /*10170*/  FFMA.FTZ R109, R47, R120, R109 ;  /* 0x000000782f6d7223 */ /* 0x000fe2000001006d */
[----:B------:R-:W-:Y:S01]  /*10180*/  LOP3.LUT R118, R118, 0xffff0000, RZ, 0xc0, !PT ;  /* 0xffff000076767812 */ /* 0x000fe200078ec0ff */
[C---:B------:R-:W-:Y:S01]  /*10190*/  FMUL.FTZ R47, R64.reuse, R115 ;  /* 0x00000073402f7220 */ /* 0x040fe20000410000 */
[----:B------:R-:W-:Y:S01]  /*101a0*/  LOP3.LUT R33, R33, 0xffff0000, RZ, 0xc0, !PT ;  /* 0xffff000021217812 */ /* 0x000fe200078ec0ff */
[----:B------:R-:W-:Y:S01]  /*101b0*/  FMUL.FTZ R64, R64, R113 ;  /* 0x0000007140407220 */ /* 0x000fe20000410000 */
[----:B------:R-:W-:Y:S01]  /*101c0*/  LOP3.LUT R32, R32, 0xffff0000, RZ, 0xc0, !PT ;  /* 0xffff000020207812 */ /* 0x000fe200078ec0ff */
[C---:B------:R-:W-:Y:S01]  /*101d0*/  FFMA.FTZ R61, R46.reuse, R35, -R61 ;  /* 0x000000232e3d7223 */ /* 0x040fe2000001083d */
[----:B------:R-:W-:Y:S01]  /*101e0*/  FFMA.FTZ R46, R46, R45, R65 ;  /* 0x0000002d2e2e7223 */ /* 0x000fe20000010041 */
[C---:B------:R-:W-:Y:S01]  /*101f0*/  FMUL.FTZ R35, R66.reuse, R117 ;  /* 0x0000007542237220 */ /* 0x040fe20000410000 */
[C---:B------:R-:W-:Y:S01]  /*10200*/  FMUL.FTZ R45, R67.reuse, R118 ;  /* 0x00000076432d7220 */ /* 0x040fe20000410000 */
[----:B------:R-:W-:Y:S01]  /*10210*/  FMUL.FTZ R66, R66, R33 ;  /* 0x0000002142427220 */ /* 0x000fe20000410000 */
[-C--:B------:R-:W-:Y:S01]  /*10220*/  FMUL.FTZ R67, R67, R32.reuse ;  /* 0x0000002043437220 */ /* 0x080fe20000410000 */
[C---:B------:R-:W-:Y:S01]  /*10230*/  FFMA.FTZ R47, R60.reuse, R113, -R47 ;  /* 0x000000713c2f7223 */ /* 0x040fe2000001082f */
[----:B------:R-:W-:Y:S01]  /*10240*/  FFMA.FTZ R115, R60, R115, R64 ;  /* 0x000000733c737223 */ /* 0x000fe20000010040 */
        /* <DEDUP_REMOVED lines=15> */
.L_x_2863:
[----:B------:R-:W-:Y:S05]  /*10340*/  BSYNC B2 ;  /* 0x0000000000027941 */ /* 0x000fea0003800000 */
.L_x_2862:
[----:B------:R-:W-:Y:S04]  /*10350*/  BSSY B2, `(.L_x_2864) ;  /* 0x0000069000027945 */ /* 0x000fe80003800000 */
[----:B------:R-:W-:Y:S05]  /*10360*/  @P1 BRA `(.L_x_2865) ;  /* 0x00000004009c1947 */ /* 0x000fea0003800000 */
[----:B-1----:R-:W-:Y:S02]  /*10370*/  LEA.HI R32, R96, R218, RZ, 0x1d ;  /* 0x000000da60207211 */ /* 0x002fe400078fe8ff */
[----:B------:R-:W-:Y:S02]  /*10380*/  SHF.R.U64 R63, R28, 0x10, R29 ;  /* 0x000000101c3f7819 */ /* 0x000fe4000000121d */
[----:B------:R-:W-:Y:S02]  /*10390*/  SHF.R.S32.HI R33, RZ, 0x1f, R32 ;  /* 0x0000001fff217819 */ /* 0x000fe40000011420 */
[----:B0-----:R-:W-:Y:S02]  /*103a0*/  SHF.R.U64 R61, R30, 0x10, R31 ;  /* 0x000000101e3d7819 */ /* 0x001fe4000000121f */
[----:B------:R-:W-:Y:S01]  /*103b0*/  LEA.HI R34, R33, R32, RZ, 0x3 ;  /* 0x0000002021227211 */ /* 0x000fe200078f18ff */
[----:B------:R-:W-:Y:S01]  /*103c0*/  IMAD.SHL.U32 R33, R32, 0x8, RZ ;  /* 0x0000000820217824 */ /* 0x000fe200078e00ff */
[----:B------:R-:W-:-:S02]  /*103d0*/  SHF.R.U32.HI R28, RZ, 0x10, R29 ;  /* 0x00000010ff1c7819 */ /* 0x000fc4000001161d */
[----:B------:R-:W-:Y:S01]  /*103e0*/  SHF.R.U32.HI R30, RZ, 0x10, R31 ;  /* 0x00000010ff1e7819 */ /* 0x000fe2000001161f */
[----:B------:R-:W-:Y:S01]  /*103f0*/  IMAD.SHL.U32 R34, R34, 0x400, RZ ;  /* 0x0000040022227824 */ /* 0x000fe200078e00ff */
[----:B------:R-:W-:Y:S02]  /*10400*/  LOP3.LUT R33, R196, 0x38, R33, 0xf8, !PT ;  /* 0x00000038c4217812 */ /* 0x000fe400078ef821 */
[----:B------:R-:W-:Y:S02]  /*10410*/  SHF.R.U64 R31, R40, 0x10, R41 ;  /* 0x00000010281f7819 */ /* 0x000fe40000001229 */
[----:B------:R-:W-:Y:S02]  /*10420*/  LOP3.LUT R34, R34, 0x7fffe000, RZ, 0xc0, !PT ;  /* 0x7fffe00022227812 */ /* 0x000fe400078ec0ff */
[----:B------:R-:W-:Y:S02]  /*10430*/  LOP3.LUT R33, R33, R198, RZ, 0x3c, !PT ;  /* 0x000000c621217212 */ /* 0x000fe400078e3cff */
[----:B------:R-:W-:Y:S01]  /*10440*/  SHF.R.U64 R29, R42, 0x10, R43 ;  /* 0x000000102a1d7819 */ /* 0x000fe2000000122b */
[----:B------:R-:W-:Y:S01]  /*10450*/  IMAD R34, R197, 0x200, R34 ;  /* 0x00000200c5227824 */ /* 0x000fe200078e0222 */
[----:B------:R-:W-:-:S02]  /*10460*/  SHF.R.U32.HI R40, RZ, 0x10, R41 ;  /* 0x00000010ff287819 */ /* 0x000fc40000011629 */
[----:B------:R-:W-:Y:S01]  /*10470*/  PRMT R103, R103, 0x5410, R28 ;  /* 0x0000541067677816 */ /* 0x000fe2000000001c */
[----:B------:R-:W-:Y:S01]  /*10480*/  IMAD.IADD R45, R34, 0x1, R33 ;  /* 0x00000001222d7824 */ /* 0x000fe200078e0221 */
[----:B------:R-:W-:Y:S01]  /*10490*/  PRMT R98, R98, 0x5410, R31 ;  /* 0x0000541062627816 */ /* 0x000fe2000000001f */
[----:B------:R-:W0:Y:S01]  /*104a0*/  LDS.128 R32, [R231] ;  /* 0x00000000e7207984 */ /* 0x000e220000000c00 */
[----:B------:R-:W-:Y:S01]  /*104b0*/  PRMT R100, R100, 0x5410, R29 ;  /* 0x0000541064647816 */ /* 0x000fe2000000001d */
[----:B------:R-:W-:Y:S01]  /*104c0*/  IMAD R60, R45, 0x2, R16 ;  /* 0x000000022d3c7824 */ /* 0x000fe200078e0210 */
[----:B------:R-:W-:Y:S02]  /*104d0*/  SHF.R.U32.HI R42, RZ, 0x10, R43 ;  /* 0x00000010ff2a7819 */ /* 0x000fe4000001162b */
[----:B------:R-:W-:Y:S02]  /*104e0*/  PRMT R105, R105, 0x5410, R30 ;  /* 0x0000541069697816 */ /* 0x000fe4000000001e */
[----:B------:R-:W1:Y:S01]  /*104f0*/  LDS.128 R44, [R60+0x10400] ;  /* 0x010400003c2c7984 */ /* 0x000e620000000c00 */
[----:B------:R-:W-:Y:S01]  /*10500*/  PRMT R102, R102, 0x5410, R63 ;  /* 0x0000541066667816 */ /* 0x000fe2000000003f */
[----:B------:R-:W-:Y:S01]  /*10510*/  IMAD.U32 R63, R98, 0x10000, RZ ;  /* 0x00010000623f7824 */ /* 0x000fe200078e00ff */
[----:B------:R-:W-:-:S02]  /*10520*/  PRMT R99, R99, 0x5410, R40 ;  /* 0x0000541063637816 */ /* 0x000fc40000000028 */
[----:B------:R-:W-:Y:S01]  /*10530*/  PRMT R101, R101, 0x5410, R42 ;  /* 0x0000541065657816 */ /* 0x000fe2000000002a */
[----:B------:R-:W-:Y:S01]  /*10540*/  IMAD.U32 R62, R102, 0x10000, RZ ;  /* 0x00010000663e7824 */ /* 0x000fe200078e00ff */
[----:B------:R-:W-:Y:S02]  /*10550*/  PRMT R104, R104, 0x5410, R61 ;  /* 0x0000541068687816 */ /* 0x000fe4000000003d */
        /* <DEDUP_REMOVED lines=29> */
[C---:B------:R-:W-:Y:S01]  /*10730*/  FMUL.FTZ R35, R61.reuse, R62 ;  /* 0x0000003e3d237220 */ /* 0x040fe20000410000 */
[-C--:B------:R-:W-:Y:S01]  /*10740*/  FMUL.FTZ R61, R61, R28.reuse ;  /* 0x0000001c3d3d7220 */ /* 0x080fe20000410000 */
[----:B------:R-:W-:Y:S01]  /*10750*/  FFMA.FTZ R63, R30, R47, R63 ;  /* 0x0000002f1e3f7223 */ /* 0x000fe2000001003f */
[----:B------:R-:W-:Y:S01]  /*10760*/  LOP3.LUT R99, R99, 0xffff0000, RZ, 0xc0, !PT ;  /* 0xffff000063637812 */ /* 0x000fe200078ec0ff */
[C---:B------:R-:W-:Y:S01]  /*10770*/  FFMA.FTZ R47, R40.reuse, R28, -R35 ;  /* 0x0000001c282f7223 */ /* 0x040fe20000010823 */
[----:B------:R-:W-:Y:S01]  /*10780*/  LOP3.LUT R103, R103, 0xffff0000, RZ, 0xc0, !PT ;  /* 0xffff000067677812 */ /* 0x000fe200078ec0ff */
[----:B------:R-:W-:Y:S01]  /*10790*/  FMUL.FTZ R28, R41, R98 ;  /* 0x00000062291c7220 */ /* 0x000fe20000410000 */
[----:B------:R-:W-:Y:S01]  /*107a0*/  FFMA.FTZ R61, R40, R62, R61 ;  /* 0x0000003e283d7223 */ /* 0x000fe2000001003d */
[----:B------:R-:W-:-:S02]  /*107b0*/  IMAD.U32 R30, R100, 0x10000, RZ ;  /* 0x00010000641e7824 */ /* 0x000fc400078e00ff */
[-C--:B------:R-:W-:Y:S01]  /*107c0*/  FMUL.FTZ R40, R41, R102.reuse ;  /* 0x0000006629287220 */ /* 0x080fe20000410000 */
[C---:B------:R-:W-:Y:S01]  /*107d0*/  FMUL.FTZ R35, R44.reuse, R99 ;  /* 0x000000632c237220 */ /* 0x040fe20000410000 */
[----:B------:R-:W-:Y:S01]  /*107e0*/  FFMA.FTZ R102, R29, R102, -R28 ;  /* 0x000000661d667223 */ /* 0x000fe2000001081c */
[-C--:B------:R-:W-:Y:S01]  /*107f0*/  FMUL.FTZ R44, R44, R103.reuse ;  /* 0x000000672c2c7220 */ /* 0x080fe20000410000 */
[----:B------:R-:W-:Y:S02]  /*10800*/  IMAD.U32 R28, R104, 0x10000, RZ ;  /* 0x00010000681c7824 */ /* 0x000fe400078e00ff */
[----:B------:R-:W-:Y:S01]  /*10810*/  FMUL.FTZ R62, R43, R30 ;  /* 0x0000001e2b3e7220 */ /* 0x000fe20000410000 */
[----:B------:R-:W-:Y:S01]  /*10820*/  LOP3.LUT R100, R100, 0xffff0000, RZ, 0xc0, !PT ;  /* 0xffff000064647812 */ /* 0x000fe200078ec0ff */
[----:B------:R-:W-:Y:S01]  /*10830*/  FFMA.FTZ R42, R32, R103, -R35 ;  /* 0x00000067202a7223 */ /* 0x000fe20000010823 */
[----:B------:R-:W-:Y:S01]  /*10840*/  LOP3.LUT R104, R104, 0xffff0000, RZ, 0xc0, !PT ;  /* 0xffff000068687812 */ /* 0x000fe200078ec0ff */
[----:B------:R-:W-:Y:S01]  /*10850*/  FFMA.FTZ R44, R32, R99, R44 ;  /* 0x00000063202c7223 */ /* 0x000fe2000001002c */
[----:B------:R-:W-:Y:S01]  /*10860*/  LOP3.LUT R101, R101, 0xffff0000, RZ, 0xc0, !PT ;  /* 0xffff000065657812 */ /* 0x000fe200078ec0ff */
[-C--:B------:R-:W-:Y:S01]  /*10870*/  FMUL.FTZ R32, R43, R28.reuse ;  /* 0x0000001c2b207220 */ /* 0x080fe20000410000 */
[----:B------:R-:W-:Y:S01]  /*10880*/  LOP3.LUT R105, R105, 0xffff0000, RZ, 0xc0, !PT ;  /* 0xffff000069697812 */ /* 0x000fe200078ec0ff */
[----:B------:R-:W-:Y:S01]  /*10890*/  FFMA.FTZ R62, R31, R28, -R62 ;  /* 0x0000001c1f3e7223 */ /* 0x000fe2000001083e */
[----:B------:R-:W-:Y:S01]  /*108a0*/  FMUL.FTZ R28, R45, R100 ;  /* 0x000000642d1c7220 */ /* 0x000fe20000410000 */
[----:B------:R-:W-:Y:S01]  /*108b0*/  FFMA.FTZ R40, R29, R98, R40 ;  /* 0x000000621d287223 */ /* 0x000fe20000010028 */
[----:B------:R-:W-:Y:S01]  /*108c0*/  FMUL.FTZ R45, R45, R104 ;  /* 0x000000682d2d7220 */ /* 0x000fe20000410000 */
[----:B------:R-:W-:Y:S01]  /*108d0*/  FFMA.FTZ R31, R31, R30, R32 ;  /* 0x0000001e1f1f7223 */ /* 0x000fe20000010020 */
[C---:B------:R-:W-:Y:S01]  /*108e0*/  FMUL.FTZ R29, R46.reuse, R101 ;  /* 0x000000652e1d7220 */ /* 0x040fe20000410000 */
[-C--:B------:R-:W-:Y:S01]  /*108f0*/  FMUL.FTZ R30, R46, R105.reuse ;  /* 0x000000692e1e7220 */ /* 0x080fe20000410000 */
[C---:B------:R-:W-:Y:S01]  /*10900*/  FFMA.FTZ R100, R33.reuse, R100, R45 ;  /* 0x0000006421647223 */ /* 0x040fe2000001002d */
[----:B------:R-:W-:Y:S01]  /*10910*/  FFMA.FTZ R35, R33, R104, -R28 ;  /* 0x0000006821237223 */ /* 0x000fe2000001081c */
[C---:B------:R-:W-:Y:S01]  /*10920*/  FFMA.FTZ R46, R34.reuse, R105, -R29 ;  /* 0x00000069222e7223 */ /* 0x040fe2000001081d */
        /* <DEDUP_REMOVED lines=11> */
.L_x_2865:
[----:B------:R-:W-:Y:S05]  /*109e0*/  BSYNC B2 ;  /* 0x0000000000027941 */ /* 0x000fea0003800000 */
.L_x_2864:
[----:B------:R-:W-:Y:S05]  /*109f0*/  @P2 BRA `(.L_x_2861) ;  /* 0x00000004009c2947 */ /* 0x000fea0003800000 */
[----:B------:R-:W-:Y:S02]  /*10a00*/  LEA.HI R96, R96, R219, RZ, 0x1d ;  /* 0x000000db60607211 */ /* 0x000fe400078fe8ff */
[----:B-1----:R-:W-:Y:S02]  /*10a10*/  SHF.R.U64 R44, R24, 0x10, R25 ;  /* 0x00000010182c7819 */ /* 0x002fe40000001219 */
[----:B--2---:R-:W-:Y:S02]  /*10a20*/  SHF.R.S32.HI R29, RZ, 0x1f, R96 ;  /* 0x0000001fff1d7819 */ /* 0x004fe40000011460 */
[----:B------:R-:W-:Y:S02]  /*10a30*/  SHF.R.U64 R42, R26, 0x10, R27 ;  /* 0x000000101a2a7819 */ /* 0x000fe4000000121b */
[----:B------:R-:W-:Y:S01]  /*10a40*/  LEA.HI R28, R29, R96, RZ, 0x3 ;  /* 0x000000601d1c7211 */ /* 0x000fe200078f18ff */
[----:B------:R-:W-:Y:S01]  /*10a50*/  IMAD.SHL.U32 R29, R96, 0x8, RZ ;  /* 0x00000008601d7824 */ /* 0x000fe200078e00ff */
[----:B------:R-:W-:-:S02]  /*10a60*/  SHF.R.U32.HI R25, RZ, 0x10, R25 ;  /* 0x00000010ff197819 */ /* 0x000fc40000011619 */
[----:B------:R-:W-:Y:S01]  /*10a70*/  SHF.R.U64 R26, R36, 0x10, R37 ;  /* 0x00000010241a7819 */ /* 0x000fe20000001225 */
[----:B------:R-:W-:Y:S01]  /*10a80*/  IMAD.SHL.U32 R28, R28, 0x400, RZ ;  /* 0x000004001c1c7824 */ /* 0x000fe200078e00ff */
[----:B------:R-:W-:Y:S02]  /*10a90*/  LOP3.LUT R29, R196, 0x38, R29, 0xf8, !PT ;  /* 0x00000038c41d7812 */ /* 0x000fe400078ef81d */
[----:B------:R-:W-:Y:S02]  /*10aa0*/  SHF.R.U64 R24, R38, 0x10, R39 ;  /* 0x0000001026187819 */ /* 0x000fe40000001227 */
[----:B------:R-:W-:Y:S02]  /*10ab0*/  LOP3.LUT R28, R28, 0x7fffe000, RZ, 0xc0, !PT ;  /* 0x7fffe0001c1c7812 */ /* 0x000fe400078ec0ff */
[----:B------:R-:W-:Y:S02]  /*10ac0*/  LOP3.LUT R29, R29, R198, RZ, 0x3c, !PT ;  /* 0x000000c61d1d7212 */ /* 0x000fe400078e3cff */
[----:B------:R-:W-:Y:S01]  /*10ad0*/  SHF.R.U32.HI R27, RZ, 0x10, R27 ;  /* 0x00000010ff1b7819 */ /* 0x000fe2000001161b */
[----:B------:R-:W-:Y:S01]  /*10ae0*/  IMAD R28, R197, 0x200, R28 ;  /* 0x00000200c51c7824 */ /* 0x000fe200078e021c */
[----:B------:R-:W-:-:S02]  /*10af0*/  SHF.R.U32.HI R37, RZ, 0x10, R37 ;  /* 0x00000010ff257819 */ /* 0x000fc40000011625 */
[----:B------:R-:W-:Y:S01]  /*10b00*/  PRMT R86, R86, 0x5410, R25 ;  /* 0x0000541056567816 */ /* 0x000fe20000000019 */
[----:B------:R-:W-:Y:S01]  /*10b10*/  IMAD.IADD R33, R28, 0x1, R29 ;  /* 0x000000011c217824 */ /* 0x000fe200078e021d */
[----:B------:R-:W-:Y:S01]  /*10b20*/  PRMT R81, R81, 0x5410, R26 ;  /* 0x0000541051517816 */ /* 0x000fe2000000001a */
[----:B------:R-:W1:Y:S01]  /*10b30*/  LDS.128 R28, [R229] ;  /* 0x00000000e51c7984 */ /* 0x000e620000000c00 */
[----:B------:R-:W-:Y:S01]  /*10b40*/  PRMT R83, R83, 0x5410, R24 ;  /* 0x0000541053537816 */ /* 0x000fe20000000018 */
        /* <DEDUP_REMOVED lines=9> */
[----:B------:R-:W-:Y:S01]  /*10be0*/  LOP3.LUT R81, R81, 0xffff0000, RZ, 0xc0, !PT ;  /* 0xffff000051517812 */ /* 0x000fe200078ec0ff */
[----:B------:R-:W-:Y:S01]  /*10bf0*/  IMAD.U32 R43, R82, 0x10000, RZ ;  /* 0x00010000522b7824 */ /* 0x000fe200078e00ff */
[----:B------:R-:W-:Y:S02]  /*10c00*/  PRMT R84, R84, 0x5410, R39 ;  /* 0x0000541054547816 */ /* 0x000fe40000000027 */
        /* <DEDUP_REMOVED lines=30> */
[----:B------:R-:W-:Y:S01]  /*10df0*/  FMUL.FTZ R24, R32, R81 ;  /* 0x0000005120187220 */ /* 0x000fe20000410000 */
[----:B------:R-:W-:Y:S02]  /*10e00*/  IMAD.U32 R26, R83, 0x10000, RZ ;  /* 0x00010000531a7824 */ /* 0x000fe400078e00ff */
[----:B------:R-:W-:Y:S01]  /*10e10*/  FFMA.FTZ R41, R36, R41, R42 ;  /* 0x0000002924297223 */ /* 0x000fe2000001002a */
[-C--:B------:R-:W-:Y:S01]  /*10e20*/  FMUL.FTZ R36, R32, R85.reuse ;  /* 0x0000005520247220 */ /* 0x080fe20000410000 */
[----:B------:R-:W-:Y:S01]  /*10e30*/  FFMA.FTZ R32, R25, R85, -R24 ;  /* 0x0000005519207223 */ /* 0x000fe20000010818 */
[----:B------:R-:W-:Y:S01]  /*10e40*/  LOP3.LUT R34, R34, 0xffff0000, RZ, 0xc0, !PT ;  /* 0xffff000022227812 */ /* 0x000fe200078ec0ff */
[----:B------:R-:W-:Y:S01]  /*10e50*/  IMAD.U32 R24, R87, 0x10000, RZ ;  /* 0x0001000057187824 */ /* 0x000fe200078e00ff */
[----:B------:R-:W-:Y:S01]  /*10e60*/  LOP3.LUT R35, R35, 0xffff0000, RZ, 0xc0, !PT ;  /* 0xffff000023237812 */ /* 0x000fe200078ec0ff */
[----:B------:R-:W-:Y:S01]  /*10e70*/  FMUL.FTZ R42, R38, R26 ;  /* 0x0000001a262a7220 */ /* 0x000fe20000410000 */
[----:B------:R-:W-:Y:S01]  /*10e80*/  LOP3.LUT R83, R83, 0xffff0000, RZ, 0xc0, !PT ;  /* 0xffff000053537812 */ /* 0x000fe200078ec0ff */
[----:B------:R-:W-:Y:S01]  /*10e90*/  FFMA.FTZ R36, R25, R81, R36 ;  /* 0x0000005119247223 */ /* 0x000fe20000010024 */
[----:B------:R-:W-:Y:S01]  /*10ea0*/  LOP3.LUT R84, R84, 0xffff0000, RZ, 0xc0, !PT ;  /* 0xffff000054547812 */ /* 0x000fe200078ec0ff */
[-C--:B------:R-:W-:Y:S01]  /*10eb0*/  FMUL.FTZ R38, R38, R24.reuse ;  /* 0x0000001826267220 */ /* 0x080fe20000410000 */
[----:B------:R-:W-:Y:S01]  /*10ec0*/  LOP3.LUT R86, R86, 0xffff0000, RZ, 0xc0, !PT ;  /* 0xffff000056567812 */ /* 0x000fe200078ec0ff */
[----:B------:R-:W-:Y:S01]  /*10ed0*/  FFMA.FTZ R42, R27, R24, -R42 ;  /* 0x000000181b2a7223 */ /* 0x000fe2000001082a */
[----:B------:R-:W-:Y:S01]  /*10ee0*/  LOP3.LUT R87, R87, 0xffff0000, RZ, 0xc0, !PT ;  /* 0xffff000057577812 */ /* 0x000fe200078ec0ff */
[----:B------:R-:W-:Y:S01]  /*10ef0*/  FMUL.FTZ R31, R33, R82 ;  /* 0x00000052211f7220 */ /* 0x000fe20000410000 */
[----:B------:R-:W-:Y:S01]  /*10f00*/  LOP3.LUT R88, R88, 0xffff0000, RZ, 0xc0, !PT ;  /* 0xffff000058587812 */ /* 0x000fe200078ec0ff */
[C---:B------:R-:W-:Y:S01]  /*10f10*/  FMUL.FTZ R24, R34.reuse, R83 ;  /* 0x0000005322187220 */ /* 0x040fe20000410000 */
[----:B------:R-:W-:Y:S01]  /*10f20*/  FMUL.FTZ R25, R35, R84 ;  /* 0x0000005423197220 */ /* 0x000fe20000410000 */
[----:B------:R-:W-:Y:S01]  /*10f30*/  FMUL.FTZ R33, R33, R86 ;  /* 0x0000005621217220 */ /* 0x000fe20000410000 */
[-C--:B------:R-:W-:Y:S01]  /*10f40*/  FMUL.FTZ R34, R34, R87.reuse ;  /* 0x0000005722227220 */ /* 0x080fe20000410000 */
[----:B------:R-:W-:Y:S01]  /*10f50*/  FMUL.FTZ R35, R35, R88 ;  /* 0x0000005823237220 */ /* 0x000fe20000410000 */
[----:B------:R-:W-:Y:S01]  /*10f60*/  FFMA.FTZ R86, R28, R86, -R31 ;  /* 0x000000561c567223 */ /* 0x000fe2000001081f */
        /* <DEDUP_REMOVED lines=16> */
.L_x_2861:
[----:B------:R-:W-:Y:S05]  /*11070*/  BSYNC B1 ;  /* 0x0000000000017941 */ /* 0x000fea0003800000 */
.L_x_2860:
        /* <DEDUP_REMOVED lines=26> */
[----:B------:R-:W-:Y:S01]  /*11220*/  PRMT R91, R91, 0x5410, R4 ;  /* 0x000054105b5b7816 */ /* 0x000fe20000000004 */
[----:B------:R-:W-:Y:S01]  /*11230*/  IMAD.U32 R39, R89, 0x10000, RZ ;  /* 0x0001000059277824 */ /* 0x000fe200078e00ff */
[----:B------:R-:W2:Y:S01]  /*11240*/  LDS.128 R28, [R33+0x10400] ;  /* 0x01040000211c7984 */ /* 0x000ea20000000c00 */
[----:B------:R-:W-:Y:S01]  /*11250*/  PRMT R92, R92, 0x5410, R7 ;  /* 0x000054105c5c7816 */ /* 0x000fe20000000007 */
[----:B------:R-:W-:Y:S01]  /*11260*/  IMAD.U32 R40, R90, 0x10000, RZ ;  /* 0x000100005a287824 */ /* 0x000fe200078e00ff */
[----:B------:R-:W-:-:S02]  /*11270*/  PRMT R93, R93, 0x5410, R38 ;  /* 0x000054105d5d7816 */ /* 0x000fc40000000026 */
[----:B------:R-:W-:Y:S02]  /*11280*/  SHF.R.U32.HI R49, RZ, 0x10, R49 ;  /* 0x00000010ff317819 */ /* 0x000fe40000011631 */
[--C-:B------:R-:W-:Y:S01]  /*11290*/  SHF.R.U64 R36, R50, 0x10, R51.reuse ;  /* 0x0000001032247819 */ /* 0x100fe20000001233 */
[----:B------:R-:W-:Y:S01]  /*112a0*/  IMAD.U32 R38, R93, 0x10000, RZ ;  /* 0x000100005d267824 */ /* 0x000fe200078e00ff */
[----:B------:R-:W-:Y:S02]  /*112b0*/  SHF.R.U32.HI R50, RZ, 0x10, R51 ;  /* 0x00000010ff327819 */ /* 0x000fe40000011633 */
[----:B------:R-:W-:Y:S02]  /*112c0*/  PRMT R94, R94, 0x5410, R49 ;  /* 0x000054105e5e7816 */ /* 0x000fe40000000031 */
[----:B------:R-:W-:Y:S02]  /*112d0*/  PRMT R97, R97, 0x5410, R50 ;  /* 0x0000541061617816 */ /* 0x000fe40000000032 */
[----:B------:R-:W-:-:S02]  /*112e0*/  LOP3.LUT R89, R89, 0xffff0000, RZ, 0xc0, !PT ;  /* 0xffff000059597812 */ /* 0x000fc400078ec0ff */
[----:B------:R-:W-:Y:S02]  /*112f0*/  LOP3.LUT R93, R93, 0xffff0000, RZ, 0xc0, !PT ;  /* 0xffff00005d5d7812 */ /* 0x000fe400078ec0ff */
[----:B------:R-:W-:Y:S02]  /*11300*/  PRMT R95, R95, 0x5410, R36 ;  /* 0x000054105f5f7816 */ /* 0x000fe40000000024 */
        /* <DEDUP_REMOVED lines=35> */
[----:B------:R-:W-:Y:S02]  /*11540*/  IMAD.U32 R4, R95, 0x10000, RZ ;  /* 0x000100005f047824 */ /* 0x000fe400078e00ff */
[C---:B------:R-:W-:Y:S01]  /*11550*/  FMUL.FTZ R38, R36.reuse, R6 ;  /* 0x0000000624267220 */ /* 0x040fe20000410000 */
        /* <DEDUP_REMOVED lines=9> */
[----:B------:R-:W-:Y:S01]  /*115f0*/  FMUL.FTZ R30, R30, R95 ;  /* 0x0000005f1e1e7220 */ /* 0x000fe20000410000 */
[----:B------:R-:W-:Y:S01]  /*11600*/  LOP3.LUT R97, R97, 0xffff0000, RZ, 0xc0, !PT ;  /* 0xffff000061617812 */ /* 0x000fe200078ec0ff */
[----:B------:R-:W-:Y:S01]  /*11610*/  FMUL.FTZ R27, R29, R90 ;  /* 0x0000005a1d1b7220 */ /* 0x000fe20000410000 */
[----:B------:R-:W-:Y:S01]  /*11620*/  FMUL.FTZ R5, R31, R92 ;  /* 0x0000005c1f057220 */ /* 0x000fe20000410000 */
[-C--:B------:R-:W-:Y:S01]  /*11630*/  FMUL.FTZ R29, R29, R94.reuse ;  /* 0x0000005e1d1d7220 */ /* 0x080fe20000410000 */
[----:B------:R-:W-:Y:S01]  /*11640*/  FFMA.FTZ R91, R25, R91, R30 ;  /* 0x0000005b195b7223 */ /* 0x000fe2000001001e */
[----:B------:R-:W-:Y:S01]  /*11650*/  FMUL.FTZ R31, R31, R97 ;  /* 0x000000611f1f7220 */ /* 0x000fe20000410000 */
[----:B------:R-:W-:Y:S01]  /*11660*/  FFMA.FTZ R94, R24, R94, -R27 ;  /* 0x0000005e185e7223 */ /* 0x000fe2000001081b */
        /* <DEDUP_REMOVED lines=15> */
.L_x_2867:
[----:B------:R-:W-:Y:S05]  /*11760*/  BSYNC B1 ;  /* 0x0000000000017941 */ /* 0x000fea0003800000 */
.L_x_2866:
        /* <DEDUP_REMOVED lines=12> */
[----:B------:R-:W-:Y:S02]  /*11830*/  PRMT R72, R72, 0x5410, R29 ;  /* 0x0000541048487816 */ /* 0x000fe4000000001d */
[----:B------:R-:W-:Y:S02]  /*11840*/  LOP3.LUT R6, R6, 0x7fffe000, RZ, 0xc0, !PT ;  /* 0x7fffe00006067812 */ /* 0x000fe400078ec0ff */
[----:B------:R-:W-:Y:S01]  /*11850*/  PRMT R77, R77, 0x5410, R34 ;  /* 0x000054104d4d7816 */ /* 0x000fe20000000022 */
[----:B------:R-:W-:Y:S01]  /*11860*/  IMAD.U32 R35, R72, 0x10000, RZ ;  /* 0x0001000048237824 */ /* 0x000fe200078e00ff */
[----:B------:R-:W-:-:S02]  /*11870*/  IADD3 R25, R4, R6, R199 ;  /* 0x0000000604197210 */ /* 0x000fc40007ffe0c7 */
[----:B------:R-:W1:Y:S01]  /*11880*/  LDS.128 R4, [R228] ;  /* 0x00000000e4047984 */ /* 0x000e620000000c00 */
[----:B------:R-:W-:Y:S01]  /*11890*/  SHF.R.U32.HI R53, RZ, 0x10, R53 ;  /* 0x00000010ff357819 */ /* 0x000fe20000011635 */
[----:B------:R-:W-:Y:S01]  /*118a0*/  IMAD.U32 R34, R77, 0x10000, RZ ;  /* 0x000100004d227824 */ /* 0x000fe200078e00ff */
[----:B------:R-:W-:Y:S01]  /*118b0*/  SHF.R.U64 R30, R54, 0x10, R55 ;  /* 0x00000010361e7819 */ /* 0x000fe20000001237 */
[----:B------:R-:W-:Y:S01]  /*118c0*/  IMAD R28, R25, 0x2, R16 ;  /* 0x00000002191c7824 */ /* 0x000fe200078e0210 */
[----:B------:R-:W-:Y:S02]  /*118d0*/  PRMT R74, R74, 0x5410, R9 ;  /* 0x000054104a4a7816 */ /* 0x000fe40000000009 */
[--C-:B------:R-:W-:Y:S02]  /*118e0*/  SHF.R.U64 R8, R10, 0x10, R11.reuse ;  /* 0x000000100a087819 */ /* 0x100fe4000000120b */
[----:B------:R-:W2:Y:S01]  /*118f0*/  LDS.128 R24, [R28+0x10400] ;  /* 0x010400001c187984 */ /* 0x000ea20000000c00 */
[----:B------:R-:W-:Y:S01]  /*11900*/  SHF.R.U32.HI R11, RZ, 0x10, R11 ;  /* 0x00000010ff0b7819 */ /* 0x000fe2000001160b */
[----:B------:R-:W-:Y:S01]  /*11910*/  IMAD.U32 R36, R74, 0x10000, RZ ;  /* 0x000100004a247824 */ /* 0x000fe200078e00ff */
[----:B------:R-:W-:-:S02]  /*11920*/  SHF.R.U32.HI R55, RZ, 0x10, R55 ;  /* 0x00000010ff377819 */ /* 0x000fc40000011637 */
[----:B------:R-:W-:Y:S02]  /*11930*/  PRMT R78, R78, 0x5410, R53 ;  /* 0x000054104e4e7816 */ /* 0x000fe40000000035 */
[----:B------:R-:W-:Y:S02]  /*11940*/  PRMT R79, R79, 0x5410, R30 ;  /* 0x000054104f4f7816 */ /* 0x000fe4000000001e */
[----:B------:R-:W-:Y:S02]  /*11950*/  PRMT R75, R75, 0x5410, R8 ;  /* 0x000054104b4b7816 */ /* 0x000fe40000000008 */
[----:B------:R-:W-:Y:S02]  /*11960*/  PRMT R76, R76, 0x5410, R11 ;  /* 0x000054104c4c7816 */ /* 0x000fe4000000000b */
[----:B------:R-:W-:Y:S02]  /*11970*/  PRMT R80, R80, 0x5410, R55 ;  /* 0x0000541050507816 */ /* 0x000fe40000000037 */
[----:B------:R-:W-:-:S02]  /*11980*/  LOP3.LUT R77, R77, 0xffff0000, RZ, 0xc0, !PT ;  /* 0xffff00004d4d7812 */ /* 0x000fc400078ec0ff */
        /* <DEDUP_REMOVED lines=24> */
[----:B------:R-:W-:Y:S01]  /*11b10*/  LOP3.LUT R29, R72, 0xffff0000, RZ, 0xc0, !PT ;  /* 0xffff0000481d7812 */ /* 0x000fe200078ec0ff */
[C---:B------:R-:W-:Y:S01]  /*11b20*/  FMUL.FTZ R40, R33.reuse, R34 ;  /* 0x0000002221287220 */ /* 0x040fe20000410000 */
[----:B------:R-:W-:Y:S01]  /*11b30*/  FMUL.FTZ R33, R33, R8 ;  /* 0x0000000821217220 */ /* 0x000fe20000410000 */
[----:B------:R-:W-:Y:S01]  /*11b40*/  FFMA.FTZ R36, R9, R36, R30 ;  /* 0x0000002409247223 */ /* 0x000fe2000001001e */
[----:B------:R-:W-:Y:S01]  /*11b50*/  LOP3.LUT R78, R78, 0xffff0000, RZ, 0xc0, !PT ;  /* 0xffff00004e4e7812 */ /* 0x000fe200078ec0ff */
[C---:B------:R-:W-:Y:S01]  /*11b60*/  FMUL.FTZ R9, R24.reuse, R29 ;  /* 0x0000001d18097220 */ /* 0x040fe20000410000 */
[C---:B------:R-:W-:Y:S01]  /*11b70*/  FFMA.FTZ R40, R11.reuse, R8, -R40 ;  /* 0x000000080b287223 */ /* 0x040fe20000010828 */
[----:B------:R-:W-:Y:S01]  /*11b80*/  FFMA.FTZ R33, R11, R34, R33 ;  /* 0x000000220b217223 */ /* 0x000fe20000010021 */
[-C--:B------:R-:W-:Y:S01]  /*11b90*/  FMUL.FTZ R11, R24, R77.reuse ;  /* 0x0000004d180b7220 */ /* 0x080fe20000410000 */
[----:B------:R-:W-:Y:S01]  /*11ba0*/  FFMA.FTZ R24, R4, R77, -R9 ;  /* 0x0000004d04187223 */ /* 0x000fe20000010809 */
[----:B------:R-:W-:-:S02]  /*11bb0*/  IMAD.U32 R31, R26, 0x10000, RZ ;  /* 0x000100001a1f7824 */ /* 0x000fc400078e00ff */
[----:B------:R-:W-:Y:S01]  /*11bc0*/  FMUL.FTZ R34, R25, R74 ;  /* 0x0000004a19227220 */ /* 0x000fe20000410000 */
[----:B------:R-:W-:Y:S02]  /*11bd0*/  IMAD.U32 R9, R75, 0x10000, RZ ;  /* 0x000100004b097824 */ /* 0x000fe400078e00ff */
[----:B------:R-:W-:Y:S01]  /*11be0*/  FFMA.FTZ R30, R4, R29, R11 ;  /* 0x0000001d041e7223 */ /* 0x000fe2000001000b */
[----:B------:R-:W-:Y:S01]  /*11bf0*/  IMAD.U32 R8, R79, 0x10000, RZ ;  /* 0x000100004f087824 */ /* 0x000fe200078e00ff */
[----:B------:R-:W-:Y:S01]  /*11c00*/  LOP3.LUT R26, R26, 0xffff0000, RZ, 0xc0, !PT ;  /* 0xffff00001a1a7812 */ /* 0x000fe200078ec0ff */
[----:B------:R-:W-:Y:S01]  /*11c10*/  FMUL.FTZ R25, R25, R78 ;  /* 0x0000004e19197220 */ /* 0x000fe20000410000 */
[----:B------:R-:W-:Y:S01]  /*11c20*/  LOP3.LUT R27, R27, 0xffff0000, RZ, 0xc0, !PT ;  /* 0xffff00001b1b7812 */ /* 0x000fe200078ec0ff */
[-C--:B------:R-:W-:Y:S01]  /*11c30*/  FMUL.FTZ R29, R31, R9.reuse ;  /* 0x000000091f1d7220 */ /* 0x080fe20000410000 */
[----:B------:R-:W-:Y:S01]  /*11c40*/  LOP3.LUT R75, R75, 0xffff0000, RZ, 0xc0, !PT ;  /* 0xffff00004b4b7812 */ /* 0x000fe200078ec0ff */
[----:B------:R-:W-:Y:S01]  /*11c50*/  FMUL.FTZ R31, R31, R8 ;  /* 0x000000081f1f7220 */ /* 0x000fe20000410000 */
[----:B------:R-:W-:Y:S01]  /*11c60*/  LOP3.LUT R76, R76, 0xffff0000, RZ, 0xc0, !PT ;  /* 0xffff00004c4c7812 */ /* 0x000fe200078ec0ff */
[----:B------:R-:W-:Y:S01]  /*11c70*/  FFMA.FTZ R11, R5, R78, -R34 ;  /* 0x0000004e050b7223 */ /* 0x000fe20000010822 */
[----:B------:R-:W-:Y:S01]  /*11c80*/  LOP3.LUT R79, R79, 0xffff0000, RZ, 0xc0, !PT ;  /* 0xffff00004f4f7812 */ /* 0x000fe200078ec0ff */
[----:B------:R-:W-:Y:S01]  /*11c90*/  FFMA.FTZ R25, R5, R74, R25 ;  /* 0x0000004a05197223 */ /* 0x000fe20000010019 */
[----:B------:R-:W-:Y:S01]  /*11ca0*/  LOP3.LUT R80, R80, 0xffff0000, RZ, 0xc0, !PT ;  /* 0xffff000050507812 */ /* 0x000fe200078ec0ff */
        /* <DEDUP_REMOVED lines=20> */
.L_x_2869:
[----:B------:R-:W-:Y:S05]  /*11df0*/  BSYNC B1 ;  /* 0x0000000000017941 */ /* 0x000fea0003800000 */
.L_x_2868:
[----:B------:R-:W-:Y:S05]  /*11e00*/  @P2 BRA `(.L_x_2841) ;  /* 0x0000000400982947 */ /* 0x000fea0003800000 */
[----:B------:R-:W-:Y:S02]  /*11e10*/  LEA.HI R32, R32, R219, RZ, 0x1d ;  /* 0x000000db20207211 */ /* 0x000fe400078fe8ff */
[--C-:B-1-3--:R-:W-:Y:S02]  /*11e20*/  SHF.R.U64 R25, R12, 0x10, R13.reuse ;  /* 0x000000100c197819 */ /* 0x10afe4000000120d */
[----:B--2---:R-:W-:Y:S01]  /*11e30*/  SHF.R.S32.HI R5, RZ, 0x1f, R32 ;  /* 0x0000001fff057819 */ /* 0x004fe20000011420 */
[----:B------:R-:W-:Y:S01]  /*11e40*/  IMAD.SHL.U32 R4, R32, 0x8, RZ ;  /* 0x0000000820047824 */ /* 0x000fe200078e00ff */
[----:B------:R-:W-:Y:S02]  /*11e50*/  SHF.R.U32.HI R28, RZ, 0x10, R13 ;  /* 0x00000010ff1c7819 */ /* 0x000fe4000001160d */
[----:B------:R-:W-:Y:S02]  /*11e60*/  LEA.HI R32, R5, R32, RZ, 0x3 ;  /* 0x0000002005207211 */ /* 0x000fe400078f18ff */
[----:B------:R-:W-:-:S02]  /*11e70*/  LOP3.LUT R5, R195, 0x38, R4, 0xf8, !PT ;  /* 0x00000038c3057812 */ /* 0x000fc400078ef804 */
[----:B------:R-:W-:Y:S01]  /*11e80*/  SHF.R.U64 R13, R14, 0x10, R15 ;  /* 0x000000100e0d7819 */ /* 0x000fe2000000120f */
        /* <DEDUP_REMOVED lines=17> */
[----:B------:R-:W-:Y:S01]  /*11fa0*/  PRMT R28, R3, 0x5410, R28 ;  /* 0x00005410031c7816 */ /* 0x000fe2000000001c */
[----:B------:R-:W-:Y:S01]  /*11fb0*/  IMAD.U32 R32, R31, 0x10000, RZ ;  /* 0x000100001f207824 */ /* 0x000fe200078e00ff */
[----:B------:R-:W-:Y:S02]  /*11fc0*/  SHF.R.U32.HI R58, RZ, 0x10, R59 ;  /* 0x00000010ff3a7819 */ /* 0x000fe4000001163b */
        /* <DEDUP_REMOVED lines=29> */
[C---:B------:R-:W-:Y:S01]  /*121a0*/  FFMA.FTZ R25, R12.reuse, R14, -R25 ;  /* 0x0000000e0c197223 */ /* 0x040fe20000010819 */
[C---:B------:R-:W-:Y:S01]  /*121b0*/  FMUL.FTZ R14, R21.reuse, R32 ;  /* 0x00000020150e7220 */ /* 0x040fe20000410000 */
[----:B------:R-:W-:Y:S01]  /*121c0*/  FMUL.FTZ R27, R21, R0 ;  /* 0x00000000151b7220 */ /* 0x000fe20000410000 */
[----:B------:R-:W-:Y:S01]  /*121d0*/  FFMA.FTZ R15, R12, R29, R15 ;  /* 0x0000001d0c0f7223 */ /* 0x000fe2000001000f */
[C---:B------:R-:W-:Y:S01]  /*121e0*/  FMUL.FTZ R12, R8.reuse, R68 ;  /* 0x00000044080c7220 */ /* 0x040fe20000410000 */
[----:B------:R-:W-:Y:S01]  /*121f0*/  FFMA.FTZ R21, R13, R0, -R14 ;  /* 0x000000000d157223 */ /* 0x000fe2000001080e */
[----:B------:R-:W-:Y:S01]  /*12200*/  FMUL.FTZ R0, R8, R26 ;  /* 0x0000001a08007220 */ /* 0x000fe20000410000 */
[----:B------:R-:W-:-:S02]  /*12210*/  IMAD.U32 R20, R10, 0x10000, RZ ;  /* 0x000100000a147824 */ /* 0x000fc400078e00ff */
[----:B------:R-:W-:Y:S01]  /*12220*/  FFMA.FTZ R27, R13, R32, R27 ;  /* 0x000000200d1b7223 */ /* 0x000fe2000001001b */
[----:B------:R-:W-:Y:S02]  /*12230*/  IMAD.U32 R8, R30, 0x10000, RZ ;  /* 0x000100001e087824 */ /* 0x000fe400078e00ff */
[----:B------:R-:W-:Y:S01]  /*12240*/  FMUL.FTZ R13, R9, R28 ;  /* 0x0000001c090d7220 */ /* 0x000fe20000410000 */
[----:B------:R-:W-:Y:S01]  /*12250*/  FFMA.FTZ R68, R3, R68, -R0 ;  /* 0x0000004403447223 */ /* 0x000fe20000010800 */
[-C--:B------:R-:W-:Y:S01]  /*12260*/  FMUL.FTZ R9, R9, R69.reuse ;  /* 0x0000004509097220 */ /* 0x080fe20000410000 */
[----:B------:R-:W-:Y:S02]  /*12270*/  IMAD.U32 R0, R70, 0x10000, RZ ;  /* 0x0001000046007824 */ /* 0x000fe400078e00ff */
[----:B------:R-:W-:Y:S01]  /*12280*/  FFMA.FTZ R12, R3, R26, R12 ;  /* 0x0000001a030c7223 */ /* 0x000fe2000001000c */
[----:B------:R-:W-:Y:S01]  /*12290*/  FMUL.FTZ R26, R20, R8 ;  /* 0x00000008141a7220 */ /* 0x000fe20000410000 */
[----:B------:R-:W-:Y:S01]  /*122a0*/  FFMA.FTZ R28, R4, R28, R9 ;  /* 0x0000001c041c7223 */ /* 0x000fe20000010009 */
[----:B------:R-:W-:Y:S01]  /*122b0*/  LOP3.LUT R10, R10, 0xffff0000, RZ, 0xc0, !PT ;  /* 0xffff00000a0a7812 */ /* 0x000fe200078ec0ff */
        /* <DEDUP_REMOVED lines=8> */
[----:B------:R-:W-:-:S02]  /*12340*/  LOP3.LUT R4, R31, 0xffff0000, RZ, 0xc0, !PT ;  /* 0xffff00001f047812 */ /* 0x000fc400078ec0ff */
[----:B------:R-:W-:Y:S01]  /*12350*/  LOP3.LUT R0, R71, 0xffff0000, RZ, 0xc0, !PT ;  /* 0xffff000047007812 */ /* 0x000fe200078ec0ff */
[-C--:B------:R-:W-:Y:S01]  /*12360*/  FMUL.FTZ R10, R10, R3.reuse ;  /* 0x000000030a0a7220 */ /* 0x080fe20000410000 */
[----:B------:R-:W-:Y:S01]  /*12370*/  FFMA.FTZ R3, R6, R3, -R5 ;  /* 0x0000000306037223 */ /* 0x000fe20000010805 */
[C---:B------:R-:W-:Y:S01]  /*12380*/  FMUL.FTZ R8, R11.reuse, R4 ;  /* 0x000000040b087220 */ /* 0x040fe20000410000 */
[----:B------:R-:W-:Y:S01]  /*12390*/  F2FP.BF16.F32.PACK_AB R5, R14, R25 ;  /* 0x000000190e05723e */ /* 0x000fe200000010ff */
[-C--:B------:R-:W-:Y:S01]  /*123a0*/  FMUL.FTZ R13, R11, R0.reuse ;  /* 0x000000000b0d7220 */ /* 0x080fe20000410000 */
[----:B------:R-:W-:Y:S01]  /*123b0*/  FFMA.FTZ R11, R6, R9, R10 ;  /* 0x00000009060b7223 */ /* 0x000fe2000001000a */
[----:B------:R-:W-:Y:S01]  /*123c0*/  FFMA.FTZ R0, R7, R0, -R8 ;  /* 0x0000000007007223 */ /* 0x000fe20000010808 */
        /* <DEDUP_REMOVED lines=8> */
[----:B------:R-:W-:-:S05]  /*12450*/  F2FP.BF16.F32.PACK_AB R11, R30, R27 ;  /* 0x0000001b1e0b723e */ /* 0x000fca00000010ff */
[----:B------:R4:W-:Y:S02]  /*12460*/  STS.128 [R24+0x10400], R8 ;  /* 0x0104000818007388 */ /* 0x0009e40000000c00 */
.L_x_2841:
[----:B------:R-:W-:Y:S05]  /*12470*/  BSYNC B0 ;  /* 0x0000000000007941 */ /* 0x000fea0003800000 */
.L_x_2819:
        /* <DEDUP_REMOVED lines=8> */
.L_x_2817:
[----:B01-3--:R-:W3:Y:S02]  /*12500*/  LDL R0, [R1+0x24] ;  /* 0x0000240001007983 */ /* 0x00bee40000100800 */
[----:B---3--:R-:W-:-:S13]  /*12510*/  R2UR UR4, R0 ;  /* 0x00000000000472ca */ /* 0x008fda00000e0000 */
[----:B------:R-:W-:-:S05]  /*12520*/  IMAD.U32 R0, RZ, RZ, UR4 ;  /* 0x00000004ff007e24 */ /* 0x000fca000f8e00ff */
[----:B------:R-:W-:-:S13]  /*12530*/  ISETP.NE.AND P0, PT, R0, 0x3, PT ;  /* 0x000000030000780c */ /* 0x000fda0003f05270 */
[----:B------:R-:W-:Y:S05]  /*12540*/  @!P0 BRA `(.L_x_2870) ;  /* 0x0000000000048947 */ /* 0x000fea0003800000 */
[----:B------:R-:W-:Y:S01]  /*12550*/  BPT.TRAP 0x1 ;  /* 0x000000040000795c */ /* 0x000fe20000300000 */
.L_x_2870:
[----:B------:R-:W-:Y:S01]  /*12560*/  IMAD R0, R185, 0x8, R16 ;  /* 0x00000008b9007824 */ /* 0x000fe200078e0210 */
[----:B------:R-:W-:-:S04]  /*12570*/  SHF.L.U32 R3, R188, 0x1f, RZ ;  /* 0x0000001fbc037819 */ /* 0x000fc800000006ff */
[----:B------:R0:W1:Y:S01]  /*12580*/  SYNCS.PHASECHK.TRANS64.TRYWAIT P2, [R0+URZ+0x34830], R3 ;  /* 0x03483003000075a7 */ /* 0x000062000804017f */
[----:B------:R-:W-:Y:S05]  /*12590*/  @!P0 BRA `(.L_x_2871) ;  /* 0x0000000000048947 */ /* 0x000fea0003800000 */
[----:B------:R-:W-:Y:S01]  /*125a0*/  BPT.TRAP 0x1 ;  /* 0x000000040000795c */ /* 0x000fe20000300000 */
.L_x_2871:
[----:B--2-4-:R-:W2:Y:S02]  /*125b0*/  S2R R4, SR_TID.X ;  /* 0x0000000000047919 */ /* 0x014ea40000002100 */
[----:B--2---:R-:W-:-:S04]  /*125c0*/  LOP3.LUT R4, R4, 0x7f, RZ, 0xc0, !PT ;  /* 0x0000007f04047812 */ /* 0x004fc800078ec0ff */
[----:B------:R-:W-:Y:S01]  /*125d0*/  ISETP.NE.AND P1, PT, R4, RZ, PT ;  /* 0x000000ff0400720c */ /* 0x000fe20003f25270 */
[----:B-1----:R-:W-:-:S12]  /*125e0*/  @P2 BRA `(.L_x_2872) ;  /* 0x0000000000082947 */ /* 0x002fd80003800000 */
[----:B------:R-:W1:Y:S02]  /*125f0*/  SYNCS.PHASECHK.TRANS64.TRYWAIT P2, [R0+URZ+0x34830], R3 ;  /* 0x03483003000075a7 */ /* 0x000e64000804017f */
[----:B-1----:R-:W-:Y:S05]  /*12600*/  @!P2 BRA `(.L_x_2873) ;  /* 0x000001480038a947 */ /* 0x002fea0003800000 */
.L_x_2872:
[----:B------:R-:W-:Y:S05]  /*12610*/  WARPSYNC.ALL ;  /* 0x0000000000007948 */ /* 0x000fea0003800000 */
[----:B01----:R-:W-:Y:S01]  /*12620*/  VIADD R3, R16, 0x1c400 ;  /* 0x0001c40010037836 */ /* 0x003fe20000000000 */
[----:B------:R-:W-:Y:S01]  /*12630*/  R2UR UR4, R2 ;  /* 0x00000000020472ca */ /* 0x000fe200000e0000 */
[----:B------:R-:W-:Y:S01]  /*12640*/  WARPGROUP.ARRIVE ;  /* 0x00000000000079c5 */ /* 0x000fe20000000000 */
[----:B------:R-:W-:Y:S01]  /*12650*/  UMOV UR9, 0x40000040 ;  /* 0x4000004000097882 */ /* 0x000fe20000000000 */
[----:B------:R-:W-:Y:S01]  /*12660*/  IMAD.MOV.U32 R7, RZ, RZ, 0x40000040 ;  /* 0x40000040ff077424 */ /* 0x000fe200078e00ff */
[----:B------:R-:W-:Y:S01]  /*12670*/  SHF.R.U32.HI R3, RZ, 0x4, R3 ;  /* 0x00000004ff037819 */ /* 0x000fe20000011603 */
[----:B------:R-:W-:Y:S01]  /*12680*/  IMAD.U32 R9, RZ, RZ, UR9 ;  /* 0x00000009ff097e24 */ /* 0x000fe2000f8e00ff */
[----:B------:R-:W-:Y:S01]  /*12690*/  UMOV UR53, 0x40000040 ;  /* 0x4000004000357882 */ /* 0x000fe20000000000 */
[----:B------:R-:W-:Y:S01]  /*126a0*/  UMOV UR49, 0x40000040 ;  /* 0x4000004000317882 */ /* 0x000fe20000000000 */
[----:B------:R-:W-:Y:S01]  /*126b0*/  LOP3.LUT R3, R3, 0x3fff, RZ, 0xc0, !PT ;  /* 0x00003fff03037812 */ /* 0x000fe200078ec0ff */
[----:B------:R-:W-:Y:S01]  /*126c0*/  UMOV UR45, 0x40000040 ;  /* 0x40000040002d7882 */ /* 0x000fe20000000000 */
[----:B------:R-:W-:Y:S01]  /*126d0*/  UMOV UR41, 0x40000040 ;  /* 0x4000004000297882 */ /* 0x000fe20000000000 */
[----:B------:R-:W-:Y:S01]  /*126e0*/  UMOV UR37, 0x40000040 ;  /* 0x4000004000257882 */ /* 0x000fe20000000000 */
[----:B------:R-:W-:Y:S01]  /*126f0*/  LOP3.LUT R5, R3, 0x10000, RZ, 0xfc, !PT ;  /* 0x0001000003057812 */ /* 0x000fe200078efcff */
[----:B------:R-:W-:Y:S01]  /*12700*/  IMAD.MOV.U32 R3, RZ, RZ, 0x40000040 ;  /* 0x40000040ff037424 */ /* 0x000fe200078e00ff */
[----:B------:R-:W-:Y:S01]  /*12710*/  ULOP3.LUT UR4, UR4, 0x10000, URZ, 0xfc, !UPT ;  /* 0x0001000004047892 */ /* 0x000fe2000f8efc3f */
[----:B------:R-:W-:Y:S01]  /*12720*/  @!P1 VIADD R0, R0, 0x34840 ;  /* 0x0003484000009836 */ /* 0x000fe20000000000 */
[----:B------:R-:W-:Y:S01]  /*12730*/  BSSY B0, `(.L_x_2874) ;  /* 0x000065d000007945 */ /* 0x000fe20003800000 */
[----:B------:R-:W-:Y:S01]  /*12740*/  IMAD R2, R185, 0xc00, R5 ;  /* 0x00000c00b9027824 */ /* 0x000fe200078e0205 */
[----:B------:R-:W-:Y:S01]  /*12750*/  R2UR UR11, R3 ;  /* 0x00000000030b72ca */ /* 0x000fe200000e0000 */
[----:B------:R-:W-:Y:S01]  /*12760*/  UIADD3 UR5, UR4, 0x2, URZ ;  /* 0x0000000204057890 */ /* 0x000fe2000fffe03f */
[----:B------:R-:W-:Y:S01]  /*12770*/  IMAD.MOV.U32 R3, RZ, RZ, 0x40000040 ;  /* 0x40000040ff037424 */ /* 0x000fe200078e00ff */
[----:B------:R-:W-:Y:S01]  /*12780*/  UMOV UR8, UR4 ;  /* 0x0000000400087c82 */ /* 0x000fe20008000000 */
[C---:B------:R-:W-:Y:S01]  /*12790*/  R2UR UR10, R2.reuse ;  /* 0x00000000020a72ca */ /* 0x040fe200000e0000 */
[----:B------:R-:W-:Y:S01]  /*127a0*/  VIADD R6, R2, 0x2 ;  /* 0x0000000202067836 */ /* 0x000fe20000000000 */
[----:B------:R-:W-:Y:S01]  /*127b0*/  UIADD3 UR52, UR4, 0x406, URZ ;  /* 0x0000040604347890 */ /* 0x000fe2000fffe03f */
[----:B------:R-:W-:Y:S01]  /*127c0*/  IMAD.U32 R8, RZ, RZ, UR8 ;  /* 0x00000008ff087e24 */ /* 0x000fe2000f8e00ff */
[----:B------:R-:W-:Y:S01]  /*127d0*/  UIADD3 UR48, UR4, 0x800, URZ ;  /* 0x0000080004307890 */ /* 0x000fe2000fffe03f */
[----:B------:R-:W-:Y:S01]  /*127e0*/  R2UR UR39, R3 ;  /* 0x00000000032772ca */ /* 0x000fe200000e0000 */
[----:B------:R-:W-:Y:S01]  /*127f0*/  UIADD3 UR44, UR4, 0x802, URZ ;  /* 0x00000802042c7890 */ /* 0x000fe2000fffe03f */
[----:B------:R-:W-:Y:S01]  /*12800*/  @!P1 PRMT R0, RZ, 0x654, R0 ;  /* 0x00000654ff009816 */ /* 0x000fe20000000000 */
[----:B------:R0:W-:Y:S01]  /*12810*/  STL.64 [R1+0x38], R8 ;  /* 0x0000380801007387 */ /* 0x0001e20000100a00 */
[----:B------:R-:W-:Y:S01]  /*12820*/  UIADD3 UR40, UR4, 0x804, URZ ;  /* 0x0000080404287890 */ /* 0x000fe2000fffe03f */
[----:B------:R-:W-:Y:S01]  /*12830*/  CS2R R148, SRZ ;  /* 0x0000000000947805 */ /* 0x000fe2000001ff00 */
[----:B------:R-:W-:Y:S01]  /*12840*/  UIADD3 UR36, UR4, 0x806, URZ ;  /* 0x0000080604247890 */ /* 0x000fe2000fffe03f */
[----:B------:R-:W-:Y:S01]  /*12850*/  CS2R R146, SRZ ;  /* 0x0000000000927805 */ /* 0x000fe2000001ff00 */
        /* <DEDUP_REMOVED lines=8> */
[----:B-----5:R-:W-:Y:S01]  /*128e0*/  CS2R R144, SRZ ;  /* 0x0000000000907805 */ /* 0x020fe2000001ff00 */
[----:B0-----:R-:W-:Y:S01]  /*128f0*/  IMAD.U32 R8, RZ, RZ, UR8 ;  /* 0x00000008ff087e24 */ /* 0x001fe2000f8e00ff */
[----:B------:R-:W-:Y:S01]  /*12900*/  CS2R R142, SRZ ;  /* 0x00000000008e7805 */ /* 0x000fe2000001ff00 */
[----:B------:R-:W-:Y:S01]  /*12910*/  IMAD.U32 R9, RZ, RZ, UR9 ;  /* 0x00000009ff097e24 */ /* 0x000fe2000f8e00ff */
[----:B------:R-:W-:-:S02]  /*12920*/  CS2R R140, SRZ ;  /* 0x00000000008c7805 */ /* 0x000fc4000001ff00 */
[----:B------:R-:W-:Y:S02]  /*12930*/  CS2R R138, SRZ ;  /* 0x00000000008a7805 */ /* 0x000fe4000001ff00 */
[----:B------:R-:W-:Y:S02]  /*12940*/  CS2R R136, SRZ ;  /* 0x0000000000887805 */ /* 0x000fe4000001ff00 */
[----:B------:R-:W-:Y:S01]  /*12950*/  CS2R R134, SRZ ;  /* 0x0000000000867805 */ /* 0x000fe2000001ff00 */
[----:B------:R0:W-:Y:S01]  /*12960*/  STL.64 [R1+0x30], R8 ;  /* 0x0000300801007387 */ /* 0x0001e20000100a00 */
        /* <DEDUP_REMOVED lines=9> */
[----:B------:R-:W-:-:S02]  /*12a00*/  WARPGROUP.DEPBAR.LE gsb0, 0x0 ;  /* 0x00008000000079c5 */ /* 0x000fc40000010000 */
        /* <DEDUP_REMOVED lines=48> */
[----:B0-----:R-:W-:Y:S01]  /*12d10*/  IMAD.U32 R8, RZ, RZ, UR8 ;  /* 0x00000008ff087e24 */ /* 0x001fe2000f8e00ff */
[----:B------:R-:W-:Y:S01]  /*12d20*/  ULDC UR4, c[0x0][0x9d8] ;  /* 0x0002760000047ab9 */ /* 0x000fe20000000800 */
        /* <DEDUP_REMOVED lines=22> */
[----:B------:R0:W-:Y:S02]  /*12e90*/  STL.64 [R1], R8 ;  /* 0x0000000801007387 */ /* 0x0001e40000100a00 */
[----:B------:R-:W-:Y:S01]  /*12ea0*/  R2UR UR46, R6 ;  /* 0x00000000062e72ca */ /* 0x000fe200000e0000 */
[----:B------:R-:W-:Y:S01]  /*12eb0*/  VIADD R6, R2, 0x804 ;  /* 0x0000080402067836 */ /* 0x000fe20000000000 */
[----:B------:R-:W-:Y:S01]  /*12ec0*/  R2UR UR47, R7 ;  /* 0x00000000072f72ca */ /* 0x000fe200000e0000 */
[----:B------:R-:W-:-:S02]  /*12ed0*/  IMAD.MOV.U32 R7, RZ, RZ, 0x40000040 ;  /* 0x40000040ff077424 */ /* 0x000fc400078e00ff */
[----:B------:R-:W-:Y:S01]  /*12ee0*/  VIADD R2, R2, 0x806 ;  /* 0x0000080602027836 */ /* 0x000fe20000000000 */
[----:B------:R-:W-:Y:S02]  /*12ef0*/  R2UR UR42, R6 ;  /* 0x00000000062a72ca */ /* 0x000fe400000e0000 */
[----:B------:R-:W-:Y:S02]  /*12f00*/  R2UR UR43, R7 ;  /* 0x00000000072b72ca */ /* 0x000fe400000e0000 */
[----:B------:R-:W-:Y:S02]  /*12f10*/  R2UR UR38, R2 ;  /* 0x00000000022672ca */ /* 0x000fe400000e0000 */
[----:B------:R-:W1:Y:S02]  /*12f20*/  LDC R2, c[0x0][0x448] ;  /* 0x00011200ff027b82 */ /* 0x000e640000000800 */
[----:B-1----:R-:W-:Y:S01]  /*12f30*/  ISETP.NE.AND P2, PT, R2, 0x1, PT ;  /* 0x000000010200780c */ /* 0x002fe20003f45270 */
[----:B------:R-:W-:-:S12]  /*12f40*/  IMAD.IADD R2, R205, 0x1, R200 ;  /* 0x00000001cd027824 */ /* 0x000fd800078e02c8 */
[----:B0-----:R-:W0:Y:S02]  /*12f50*/  @P2 LDC R9, c[0x0][0x44c] ;  /* 0x00011300ff092b82 */ /* 0x001e240000000800 */
[----:B0-----:R-:W-:Y:S01]  /*12f60*/  @P2 IMAD.HI.U32 R9, R2, R9, RZ ;  /* 0x0000000902092227 */ /* 0x001fe200078e00ff */
        /* <DEDUP_REMOVED lines=15> */
[----:B------:R-:W-:Y:S01]  /*13060*/  ULDC UR42, c[0x0][0x988] ;  /* 0x00026200002a7ab9 */ /* 0x000fe20000000800 */
[----:B------:R-:W-:Y:S01]  /*13070*/  ULDC UR43, c[0x0][0x988] ;  /* 0x00026200002b7ab9 */ /* 0x000fe20000000800 */
[----:B------:R-:W-:Y:S02]  /*13080*/  WARPGROUP.DEPBAR.LE gsb0, 0x0 ;  /* 0x00008000000079c5 */ /* 0x000fe40000010000 */
[----:B------:R-:W-:-:S07]  /*13090*/  WARPGROUP.ARRIVE ;  /* 0x00000000000079c5 */ /* 0x000fce0000000000 */
[----:B------:R-:W-:Y:S01]  /*130a0*/  HGMMA.64x128x16.F32.BF16 R24, gdesc[UR36], R24, gsb0 ;  /* 0x01e00000241879f0 */ /* 0x000fe20008001818 */
[----:B------:R-:W-:Y:S01]  /*130b0*/  ULDC UR38, c[0x0][0x9d8] ;  /* 0x0002760000267ab9 */ /* 0x000fe20000000800 */
[----:B------:R-:W-:Y:S01]  /*130c0*/  ULDC UR39, c[0x0][0x9d8] ;  /* 0x0002760000277ab9 */ /* 0x000fe20000000800 */
        /* <DEDUP_REMOVED lines=14> */
[----:B0-----:R-:W0:Y:S01]  /*131b0*/  @P2 LDC R26, c[0x0][0x450] ;  /* 0x00011400ff1a2b82 */ /* 0x001e220000000800 */
        /* <DEDUP_REMOVED lines=23> */
[----:B0-----:R-:W-:Y:S01]  /*13330*/  @P2 SHF.R.U32.HI R2, RZ, R26, R9 ;  /* 0x0000001aff022219 */ /* 0x001fe20000011609 */
[----:B------:R-:W-:-:S02]  /*13340*/  IMAD.MOV.U32 R9, RZ, RZ, -0x80 ;  /* 0xffffff80ff097424 */ /* 0x000fc400078e00ff */
[----:B------:R-:W-:Y:S01]  /*13350*/  FMUL.FTZ R4, R24, UR4 ;  /* 0x0000000418047c20 */ /* 0x000fe20008410000 */
[----:B------:R-:W-:Y:S01]  /*13360*/  FMUL.FTZ R24, R40, UR4 ;  /* 0x0000000428187c20 */ /* 0x000fe20008410000 */
[----:B------:R-:W-:Y:S01]  /*13370*/  FMUL.FTZ R78, R78, UR4 ;  /* 0x000000044e4e7c20 */ /* 0x000fe20008410000 */
[----:B------:R-:W0:Y:S01]  /*13380*/  SHFL.IDX PT, R26, R2, 0x1, 0x1c1f ;  /* 0x003c1f00021a7f89 */ /* 0x000e2200000e0000 */
[----:B------:R-:W-:Y:S01]  /*13390*/  IMAD R9, R150, R9, 0x80 ;  /* 0x0000008096097424 */ /* 0x000fe200078e0209 */
[----:B------:R-:W4:Y:S01]  /*133a0*/  MUFU.TANH R35, R35 ;  /* 0x0000002300237308 */ /* 0x000f220000002400 */
[----:B------:R-:W-:Y:S01]  /*133b0*/  FMUL.FTZ R79, R79, UR4 ;  /* 0x000000044f4f7c20 */ /* 0x000fe20008410000 */
[----:B------:R-:W-:Y:S01]  /*133c0*/  FMUL.FTZ R82, R82, UR4 ;  /* 0x0000000452527c20 */ /* 0x000fe20008410000 */
[----:B------:R-:W-:Y:S02]  /*133d0*/  VIADD R21, R9, 0x1 ;  /* 0x0000000109157836 */ /* 0x000fe40000000000 */
[----:B------:R-:W-:Y:S01]  /*133e0*/  FMUL.FTZ R83, R83, UR4 ;  /* 0x0000000453537c20 */ /* 0x000fe20008410000 */
[----:B--2---:R-:W-:-:S02]  /*133f0*/  IMAD.IADD R31, R202, 0x1, R9 ;  /* 0x00000001ca1f7824 */ /* 0x004fc400078e0209 */
[----:B------:R-:W-:Y:S01]  /*13400*/  FMUL.FTZ R11, R36, UR4 ;  /* 0x00000004240b7c20 */ /* 0x000fe20008410000 */
[C---:B------:R-:W-:Y:S01]  /*13410*/  IMAD R21, R204.reuse, -0x2, R21 ;  /* 0xfffffffecc157824 */ /* 0x040fe200078e0215 */
[----:B------:R-:W2:Y:S01]  /*13420*/  MUFU.TANH R38, R38 ;  /* 0x0000002600267308 */ /* 0x000ea20000002400 */
[----:B------:R-:W-:Y:S02]  /*13430*/  IMAD R31, R204, -0x2, R31 ;  /* 0xfffffffecc1f7824 */ /* 0x000fe400078e021f */
[----:B------:R-:W-:Y:S01]  /*13440*/  FMUL.FTZ R86, R86, UR4 ;  /* 0x0000000456567c20 */ /* 0x000fe20008410000 */
[----:B------:R-:W-:Y:S01]  /*13450*/  FMUL.FTZ R87, R87, UR4 ;  /* 0x0000000457577c20 */ /* 0x000fe20008410000 */
[----:B------:R-:W-:Y:S01]  /*13460*/  IADD3 R108, -R201, R21, R202 ;  /* 0x00000015c96c7210 */ /* 0x000fe20007ffe1ca */
[----:B------:R-:W2:Y:S01]  /*13470*/  SHFL.IDX PT, R2, R2, RZ, 0x1c1f ;  /* 0x001c1fff02027589 */ /* 0x000ea200000e0000 */
[----:B------:R-:W-:Y:S01]  /*13480*/  FMUL.FTZ R3, R25, UR4 ;  /* 0x0000000419037c20 */ /* 0x000fe20008410000 */
[----:B------:R-:W-:Y:S01]  /*13490*/  FMUL.FTZ R7, R29, UR4 ;  /* 0x000000041d077c20 */ /* 0x000fe20008410000 */
[----:B------:R-:W2:Y:S01]  /*134a0*/  MUFU.TANH R39, R39 ;  /* 0x0000002700277308 */ /* 0x000ea20000002400 */
[----:B------:R-:W-:Y:S01]  /*134b0*/  FMUL.FTZ R12, R33, UR4 ;  /* 0x00000004210c7c20 */ /* 0x000fe20008410000 */
        /* <DEDUP_REMOVED lines=10> */
[----:B------:R-:W-:Y:S01]  /*13560*/  ISETP.GT.AND P4, PT, R9, 0x1, PT ;  /* 0x000000010900780c */ /* 0x000fe20003f84270 */
[----:B------:R-:W-:Y:S01]  /*13570*/  FMUL.FTZ R13, R57, UR4 ;  /* 0x00000004390d7c20 */ /* 0x000fe20008410000 */
[----:B------:R-:W-:Y:S01]  /*13580*/  ISETP.GT.AND P5, PT, R9, 0x8, PT ;  /* 0x000000080900780c */ /* 0x000fe20003fa4270 */
[----:B------:R-:W-:Y:S01]  /*13590*/  FMUL.FTZ R45, R61, UR4 ;  /* 0x000000043d2d7c20 */ /* 0x000fe20008410000 */
[----:B-1----:R-:W-:Y:S01]  /*135a0*/  FSEL R114, R114, -INF , P3 ;  /* 0xff80000072727808 */ /* 0x002fe20001800000 */
[----:B------:R-:W1:Y:S01]  /*135b0*/  MUFU.TANH R43, R43 ;  /* 0x0000002b002b7308 */ /* 0x000e620000002400 */
[----:B---3--:R-:W-:Y:S01]  /*135c0*/  FSEL R112, R27, -INF , P4 ;  /* 0xff8000001b707808 */ /* 0x008fe20002000000 */
[----:B------:R-:W-:Y:S01]  /*135d0*/  FMUL.FTZ R57, R65, UR4 ;  /* 0x0000000441397c20 */ /* 0x000fe20008410000 */
[----:B------:R-:W-:Y:S01]  /*135e0*/  ISETP.GT.AND P3, PT, R9, 0x9, PT ;  /* 0x000000090900780c */ /* 0x000fe20003f64270 */
[----:B------:R-:W-:Y:S01]  /*135f0*/  FMUL.FTZ R49, R69, UR4 ;  /* 0x0000000445317c20 */ /* 0x000fe20008410000 */
[----:B----4-:R-:W-:Y:S01]  /*13600*/  FSEL R110, R30, -INF , P5 ;  /* 0xff8000001e6e7808 */ /* 0x010fe20002800000 */
[----:B------:R-:W-:Y:S01]  /*13610*/  FMUL.FTZ R41, R81, UR4 ;  /* 0x0000000451297c20 */ /* 0x000fe20008410000 */
[----:B------:R-:W-:Y:S01]  /*13620*/  FMNMX.FTZ R21, R114, R112, !PT ;  /* 0x0000007072157209 */ /* 0x000fe20007810000 */
[----:B------:R-:W3:Y:S01]  /*13630*/  MUFU.TANH R46, R46 ;  /* 0x0000002e002e7308 */ /* 0x000ee20000002400 */
[----:B------:R-:W-:Y:S01]  /*13640*/  ISETP.GT.AND P4, PT, R9, 0x10, PT ;  /* 0x000000100900780c */ /* 0x000fe20003f84270 */
[----:B------:R-:W-:Y:S01]  /*13650*/  FMUL.FTZ R61, R85, UR4 ;  /* 0x00000004553d7c20 */ /* 0x000fe20008410000 */
[----:B------:R-:W-:Y:S01]  /*13660*/  FSEL R106, R106, -INF , P3 ;  /* 0xff8000006a6a7808 */ /* 0x000fe20001800000 */
[----:B------:R4:W-:Y:S01]  /*13670*/  @!P1 SYNCS.ARRIVE.TRANS64.RED.A1T0 RZ, [R0+URZ], RZ ;  /* 0x000000ff00ff99a7 */ /* 0x0009e2000810043f */
[----:B------:R-:W-:-:S02]  /*13680*/  FMNMX.FTZ R21, R110, R21, !PT ;  /* 0x000000156e157209 */ /* 0x000fc40007810000 */
[C---:B------:R-:W-:Y:S01]  /*13690*/  ISETP.GT.AND P3, PT, R9.reuse, 0x11, PT ;  /* 0x000000110900780c */ /* 0x040fe20003f64270 */
[----:B------:R-:W4:Y:S01]  /*136a0*/  MUFU.TANH R47, R47 ;  /* 0x0000002f002f7308 */ /* 0x000f220000002400 */
[----:B------:R-:W-:Y:S02]  /*136b0*/  FSEL R104, R34, -INF , P4 ;  /* 0xff80000022687808 */ /* 0x000fe40002000000 */
[----:B------:R-:W-:Y:S02]  /*136c0*/  FMNMX.FTZ R21, R106, R21, !PT ;  /* 0x000000156a157209 */ /* 0x000fe40007810000 */
[----:B------:R-:W-:Y:S02]  /*136d0*/  ISETP.GT.AND P4, PT, R9, 0x18, PT ;  /* 0x000000180900780c */ /* 0x000fe40003f84270 */
[----:B------:R-:W-:Y:S01]  /*136e0*/  FSEL R102, R35, -INF , P3 ;  /* 0xff80000023667808 */ /* 0x000fe20001800000 */
[----:B------:R-:W4:Y:S01]  /*136f0*/  MUFU.TANH R50, R50 ;  /* 0x0000003200327308 */ /* 0x000f220000002400 */
[----:B------:R-:W-:Y:S01]  /*13700*/  FMNMX.FTZ R21, R104, R21, !PT ;  /* 0x0000001568157209 */ /* 0x000fe20007810000 */
[----:B------:R-:W-:Y:S01]  /*13710*/  FMUL.FTZ R35, R60, UR4 ;  /* 0x000000043c237c20 */ /* 0x000fe20008410000 */
[----:B------:R-:W-:-:S02]  /*13720*/  ISETP.GT.AND P3, PT, R9, 0x19, PT ;  /* 0x000000190900780c */ /* 0x000fc40003f64270 */
[----:B--2---:R-:W-:Y:S02]  /*13730*/  FSEL R100, R38, -INF , P4 ;  /* 0xff80000026647808 */ /* 0x004fe40002000000 */
[----:B------:R-:W-:Y:S01]  /*13740*/  FMNMX.FTZ R21, R102, R21, !PT ;  /* 0x0000001566157209 */ /* 0x000fe20007810000 */
[----:B------:R-:W2:Y:S01]  /*13750*/  MUFU.TANH R51, R51 ;  /* 0x0000003300337308 */ /* 0x000ea20000002400 */
[----:B------:R-:W-:Y:S02]  /*13760*/  ISETP.GT.AND P4, PT, R9, 0x20, PT ;  /* 0x000000200900780c */ /* 0x000fe40003f84270 */
[----:B------:R-:W-:Y:S01]  /*13770*/  FSEL R98, R39, -INF , P3 ;  /* 0xff80000027627808 */ /* 0x000fe20001800000 */
[----:B------:R-:W-:Y:S01]  /*13780*/  FMUL.FTZ R39, R80, UR4 ;  /* 0x0000000450277c20 */ /* 0x000fe20008410000 */
[----:B------:R-:W-:Y:S02]  /*13790*/  FMNMX.FTZ R21, R100, R21, !PT ;  /* 0x0000001564157209 */ /* 0x000fe40007810000 */
[----:B------:R-:W-:Y:S01]  /*137a0*/  ISETP.GT.AND P3, PT, R9, 0x21, PT ;  /* 0x000000210900780c */ /* 0x000fe20003f64270 */
[----:B------:R-:W2:Y:S01]  /*137b0*/  MUFU.TANH R54, R54 ;  /* 0x0000003600367308 */ /* 0x000ea20000002400 */
[----:B0-----:R-:W-:-:S02]  /*137c0*/  FSEL R96, R42, -INF , P4 ;  /* 0xff8000002a607808 */ /* 0x001fc40002000000 */
[----:B------:R-:W-:Y:S02]  /*137d0*/  FMNMX.FTZ R21, R98, R21, !PT ;  /* 0x0000001562157209 */ /* 0x000fe40007810000 */
[----:B------:R-:W-:Y:S02]  /*137e0*/  ISETP.GT.AND P4, PT, R9, 0x28, PT ;  /* 0x000000280900780c */ /* 0x000fe40003f84270 */
[----:B-1----:R-:W-:Y:S01]  /*137f0*/  FSEL R94, R43, -INF , P3 ;  /* 0xff8000002b5e7808 */ /* 0x002fe20001800000 */
[----:B------:R-:W-:Y:S01]  /*13800*/  MUFU.TANH R55, R55 ;  /* 0x0000003700377308 */ /* 0x000fe20000002400 */
[----:B------:R-:W-:Y:S01]  /*13810*/  FMNMX.FTZ R21, R96, R21, !PT ;  /* 0x0000001560157209 */ /* 0x000fe20007810000 */
[----:B------:R-:W-:Y:S01]  /*13820*/  FMUL.FTZ R43, R77, UR4 ;  /* 0x000000044d2b7c20 */ /* 0x000fe20008410000 */
[----:B------:R-:W-:Y:S02]  /*13830*/  ISETP.GT.AND P3, PT, R9, 0x29, PT ;  /* 0x000000290900780c */ /* 0x000fe40003f64270 */
[----:B---3--:R-:W-:-:S02]  /*13840*/  FSEL R92, R46, -INF , P4 ;  /* 0xff8000002e5c7808 */ /* 0x008fc40002000000 */
[----:B------:R-:W-:Y:S01]  /*13850*/  FMNMX.FTZ R21, R94, R21, !PT ;  /* 0x000000155e157209 */ /* 0x000fe20007810000 */
[----:B------:R-:W0:Y:S01]  /*13860*/  MUFU.TANH R58, R58 ;  /* 0x0000003a003a7308 */ /* 0x000e220000002400 */
[----:B------:R-:W-:Y:S02]  /*13870*/  ISETP.GT.AND P4, PT, R9, 0x30, PT ;  /* 0x000000300900780c */ /* 0x000fe40003f84270 */
[----:B----4-:R-:W-:Y:S01]  /*13880*/  FSEL R90, R47, -INF , P3 ;  /* 0xff8000002f5a7808 */ /* 0x010fe20001800000 */
[----:B------:R-:W-:Y:S01]  /*13890*/  FMUL.FTZ R47, R68, UR4 ;  /* 0x00000004442f7c20 */ /* 0x000fe20008410000 */
[----:B------:R-:W-:Y:S01]  /*138a0*/  FMNMX.FTZ R27, R92, R21, !PT ;  /* 0x000000155c1b7209 */ /* 0x000fe20007810000 */
[----:B------:R-:W-:Y:S01]  /*138b0*/  FMUL.FTZ R21, R74, UR4 ;  /* 0x000000044a157c20 */ /* 0x000fe20008410000 */
[----:B------:R-:W-:Y:S01]  /*138c0*/  ISETP.GT.AND P3, PT, R9, 0x31, PT ;  /* 0x000000310900780c */ /* 0x000fe20003f64270 */
[----:B------:R-:W-:Y:S01]  /*138d0*/  MUFU.TANH R59, R59 ;  /* 0x0000003b003b7308 */ /* 0x000fe20000002400 */
[----:B------:R-:W-:-:S02]  /*138e0*/  FSEL R88, R50, -INF , P4 ;  /* 0xff80000032587808 */ /* 0x000fc40002000000 */
[----:B------:R-:W-:Y:S02]  /*138f0*/  FMNMX.FTZ R27, R90, R27, !PT ;  /* 0x0000001b5a1b7209 */ /* 0x000fe40007810000 */
[----:B------:R-:W-:Y:S02]  /*13900*/  ISETP.GT.AND P4, PT, R9, 0x38, PT ;  /* 0x000000380900780c */ /* 0x000fe40003f84270 */
[----:B--2---:R-:W-:Y:S01]  /*13910*/  FSEL R74, R51, -INF , P3 ;  /* 0xff800000334a7808 */ /* 0x004fe20001800000 */
[----:B------:R-:W1:Y:S01]  /*13920*/  MUFU.TANH R26, R62 ;  /* 0x0000003e001a7308 */ /* 0x000e620000002400 */
[----:B------:R-:W-:Y:S01]  /*13930*/  FMNMX.FTZ R27, R88, R27, !PT ;  /* 0x0000001b581b7209 */ /* 0x000fe20007810000 */
[----:B------:R-:W-:Y:S01]  /*13940*/  FMUL.FTZ R51, R76, UR4 ;  /* 0x000000044c337c20 */ /* 0x000fe20008410000 */
        /* <DEDUP_REMOVED lines=15> */
[----:B0-----:R-:W-:Y:S01]  /*13a40*/  FSEL R66, R55, -INF , P3 ;  /* 0xff80000037427808 */ /* 0x001fe20001800000 */
[----:B------:R-:W-:Y:S01]  /*13a50*/  FMUL.FTZ R55, R73, UR4 ;  /* 0x0000000449377c20 */ /* 0x000fe20008410000 */
[----:B------:R-:W-:Y:S02]  /*13a60*/  ISETP.GT.AND P3, PT, R9, 0x41, PT ;  /* 0x000000410900780c */ /* 0x000fe40003f64270 */
[----:B------:R-:W-:Y:S02]  /*13a70*/  FMNMX.FTZ R27, R66, R27, !PT ;  /* 0x0000001b421b7209 */ /* 0x000fe40007810000 */
[----:B------:R-:W-:Y:S01]  /*13a80*/  FSEL R58, R59, -INF , P3 ;  /* 0xff8000003b3a7808 */ /* 0x000fe20001800000 */
[----:B------:R-:W0:Y:S01]  /*13a90*/  MUFU.TANH R52, R71 ;  /* 0x0000004700347308 */ /* 0x000e220000002400 */
[----:B------:R-:W-:Y:S01]  /*13aa0*/  FMNMX.FTZ R27, R62, R27, !PT ;  /* 0x0000001b3e1b7209 */ /* 0x000fe20007810000 */
[----:B------:R-:W-:Y:S01]  /*13ab0*/  FMUL.FTZ R59, R84, UR4 ;  /* 0x00000004543b7c20 */ /* 0x000fe20008410000 */
[----:B------:R-:W-:-:S02]  /*13ac0*/  ISETP.GT.AND P3, PT, R9, 0x49, PT ;  /* 0x000000490900780c */ /* 0x000fc40003f64270 */
[----:B------:R-:W-:Y:S02]  /*13ad0*/  FMNMX.FTZ R27, R58, R27, !PT ;  /* 0x0000001b3a1b7209 */ /* 0x000fe40007810000 */
[----:B---3--:R-:W-:Y:S01]  /*13ae0*/  FSEL R56, R56, -INF , P3 ;  /* 0xff80000038387808 */ /* 0x008fe20001800000 */
[----:B------:R-:W3:Y:S01]  /*13af0*/  MUFU.TANH R21, R21 ;  /* 0x0000001500157308 */ /* 0x000ee20000002400 */
[----:B------:R-:W-:Y:S02]  /*13b00*/  FMNMX.FTZ R27, R46, R27, !PT ;  /* 0x0000001b2e1b7209 */ /* 0x000fe40007810000 */
[C---:B------:R-:W-:Y:S02]  /*13b10*/  ISETP.GT.AND P3, PT, R9.reuse, 0x51, PT ;  /* 0x000000510900780c */ /* 0x040fe40003f64270 */
[----:B--2---:R-:W-:Y:S02]  /*13b20*/  FSEL R48, R48, -INF , P4 ;  /* 0xff80000030307808 */ /* 0x004fe40002000000 */
[----:B------:R-:W-:Y:S01]  /*13b30*/  FMNMX.FTZ R27, R56, R27, !PT ;  /* 0x0000001b381b7209 */ /* 0x000fe20007810000 */
[----:B------:R-:W2:Y:S01]  /*13b40*/  MUFU.TANH R40, R75 ;  /* 0x0000004b00287308 */ /* 0x000ea20000002400 */
[----:B------:R-:W-:-:S02]  /*13b50*/  ISETP.GT.AND P4, PT, R9, 0x58, PT ;  /* 0x000000580900780c */ /* 0x000fc40003f84270 */
[----:B-1----:R-:W-:Y:S02]  /*13b60*/  FSEL R54, R67, -INF , P3 ;  /* 0xff80000043367808 */ /* 0x002fe40001800000 */
[----:B------:R-:W-:Y:S02]  /*13b70*/  FMNMX.FTZ R27, R48, R27, !PT ;  /* 0x0000001b301b7209 */ /* 0x000fe40007810000 */
[C---:B------:R-:W-:Y:S01]  /*13b80*/  ISETP.GT.AND P3, PT, R9.reuse, 0x59, PT ;  /* 0x000000590900780c */ /* 0x040fe20003f64270 */
[----:B------:R-:W1:Y:S01]  /*13b90*/  MUFU.TANH R42, R78 ;  /* 0x0000004e002a7308 */ /* 0x000e620000002400 */
[----:B------:R-:W-:Y:S02]  /*13ba0*/  FSEL R44, R44, -INF , P4 ;  /* 0xff8000002c2c7808 */ /* 0x000fe40002000000 */
[----:B------:R-:W-:Y:S02]  /*13bb0*/  FMNMX.FTZ R27, R54, R27, !PT ;  /* 0x0000001b361b7209 */ /* 0x000fe40007810000 */
[----:B------:R-:W-:-:S02]  /*13bc0*/  ISETP.GT.AND P4, PT, R9, 0x60, PT ;  /* 0x000000600900780c */ /* 0x000fc40003f84270 */
[----:B0-----:R-:W-:Y:S01]  /*13bd0*/  FSEL R52, R52, -INF , P3 ;  /* 0xff80000034347808 */ /* 0x001fe20001800000 */
[----:B------:R-:W0:Y:S01]  /*13be0*/  MUFU.TANH R38, R79 ;  /* 0x0000004f00267308 */ /* 0x000e220000002400 */
[----:B------:R-:W-:Y:S02]  /*13bf0*/  FMNMX.FTZ R27, R44, R27, !PT ;  /* 0x0000001b2c1b7209 */ /* 0x000fe40007810000 */
[----:B------:R-:W-:Y:S02]  /*13c00*/  ISETP.GT.AND P3, PT, R9, 0x61, PT ;  /* 0x000000610900780c */ /* 0x000fe40003f64270 */
[----:B---3--:R-:W-:Y:S02]  /*13c10*/  FSEL R50, R21, -INF , P4 ;  /* 0xff80000015327808 */ /* 0x008fe40002000000 */
[----:B------:R-:W-:Y:S01]  /*13c20*/  FMNMX.FTZ R27, R52, R27, !PT ;  /* 0x0000001b341b7209 */ /* 0x000fe20007810000 */
[----:B------:R-:W3:Y:S01]  /*13c30*/  MUFU.TANH R26, R82 ;  /* 0x00000052001a7308 */ /* 0x000ee20000002400 */
[----:B------:R-:W-:-:S02]  /*13c40*/  ISETP.GT.AND P4, PT, R9, 0x68, PT ;  /* 0x000000680900780c */ /* 0x000fc40003f84270 */
[----:B--2---:R-:W-:Y:S02]  /*13c50*/  FSEL R40, R40, -INF , P3 ;  /* 0xff80000028287808 */ /* 0x004fe40001800000 */
[----:B------:R-:W-:Y:S02]  /*13c60*/  FMNMX.FTZ R27, R50, R27, !PT ;  /* 0x0000001b321b7209 */ /* 0x000fe40007810000 */
[C---:B------:R-:W-:Y:S01]  /*13c70*/  ISETP.GT.AND P3, PT, R9.reuse, 0x69, PT ;  /* 0x000000690900780c */ /* 0x040fe20003f64270 */
[----:B------:R-:W2:Y:S01]  /*13c80*/  MUFU.TANH R36, R83 ;  /* 0x0000005300247308 */ /* 0x000ea20000002400 */
[----:B-1----:R-:W-:Y:S02]  /*13c90*/  FSEL R42, R42, -INF , P4 ;  /* 0xff8000002a2a7808 */ /* 0x002fe40002000000 */
[----:B------:R-:W-:Y:S02]  /*13ca0*/  FMNMX.FTZ R27, R40, R27, !PT ;  /* 0x0000001b281b7209 */ /* 0x000fe40007810000 */
[----:B------:R-:W-:-:S02]  /*13cb0*/  ISETP.GT.AND P4, PT, R9, 0x70, PT ;  /* 0x000000700900780c */ /* 0x000fc40003f84270 */
[----:B0-----:R-:W-:Y:S01]  /*13cc0*/  FSEL R38, R38, -INF , P3 ;  /* 0xff80000026267808 */ /* 0x001fe20001800000 */
[----:B------:R-:W0:Y:S01]  /*13cd0*/  MUFU.TANH R34, R86 ;  /* 0x0000005600227308 */ /* 0x000e220000002400 */
[----:B------:R-:W-:Y:S02]  /*13ce0*/  FMNMX.FTZ R27, R42, R27, !PT ;  /* 0x0000001b2a1b7209 */ /* 0x000fe40007810000 */
[C---:B------:R-:W-:Y:S02]  /*13cf0*/  ISETP.GT.AND P3, PT, R9.reuse, 0x71, PT ;  /* 0x000000710900780c */ /* 0x040fe40003f64270 */
[----:B---3--:R-:W-:Y:S02]  /*13d00*/  FSEL R26, R26, -INF , P4 ;  /* 0xff8000001a1a7808 */ /* 0x008fe40002000000 */
[----:B------:R-:W-:Y:S01]  /*13d10*/  FMNMX.FTZ R27, R38, R27, !PT ;  /* 0x0000001b261b7209 */ /* 0x000fe20007810000 */
[----:B------:R-:W1:Y:S01]  /*13d20*/  MUFU.TANH R30, R87 ;  /* 0x00000057001e7308 */ /* 0x000e620000002400 */
[----:B------:R-:W-:-:S02]  /*13d30*/  ISETP.GT.AND P4, PT, R9, 0x78, PT ;  /* 0x000000780900780c */ /* 0x000fc40003f84270 */
[----:B--2---:R-:W-:Y:S02]  /*13d40*/  FSEL R36, R36, -INF , P3 ;  /* 0xff80000024247808 */ /* 0x004fe40001800000 */
[----:B------:R-:W-:Y:S02]  /*13d50*/  FMNMX.FTZ R27, R26, R27, !PT ;  /* 0x0000001b1a1b7209 */ /* 0x000fe40007810000 */
[----:B------:R-:W-:Y:S01]  /*13d60*/  ISETP.GT.AND P3, PT, R9, 0x79, PT ;  /* 0x000000790900780c */ /* 0x000fe20003f64270 */
[----:B------:R-:W-:Y:S01]  /*13d70*/  MUFU.TANH R4, R4 ;  /* 0x0000000400047308 */ /* 0x000fe20000002400 */
[----:B0-----:R-:W-:Y:S01]  /*13d80*/  FSEL R34, R34, -INF , P4 ;  /* 0xff80000022227808 */ /* 0x001fe20002000000 */
[----:B------:R-:W-:Y:S01]  /*13d90*/  IMAD.U32 R9, RZ, RZ, UR5 ;  /* 0x00000005ff097e24 */ /* 0x000fe2000f8e00ff */
[----:B------:R-:W-:Y:S02]  /*13da0*/  FMNMX.FTZ R27, R36, R27, !PT ;  /* 0x0000001b241b7209 */ /* 0x000fe40007810000 */
[----:B------:R-:W-:-:S02]  /*13db0*/  ISETP.GT.AND P4, PT, R31, 0x1, PT ;  /* 0x000000011f00780c */ /* 0x000fc40003f84270 */
[----:B------:R-:W-:Y:S01]  /*13dc0*/  FMNMX.FTZ R27, R34, R27, !PT ;  /* 0x0000001b221b7209 */ /* 0x000fe20007810000 */
[----:B------:R-:W0:Y:S01]  /*13dd0*/  MUFU.TANH R3, R3 ;  /* 0x0000000300037308 */ /* 0x000e220000002400 */
[----:B-1----:R-:W-:-:S04]  /*13de0*/  FSEL R30, R30, -INF , P3 ;  /* 0xff8000001e1e7808 */ /* 0x002fc80001800000 */
[----:B------:R-:W-:-:S03]  /*13df0*/  FMNMX.FTZ R27, R30, R27, !PT ;  /* 0x0000001b1e1b7209 */ /* 0x000fc60007810000 */
[----:B------:R-:W1:Y:S02]  /*13e00*/  MUFU.TANH R6, R6 ;  /* 0x0000000600067308 */ /* 0x000e640000002400 */
[----:B------:R-:W2:Y:S06]  /*13e10*/  SHFL.BFLY PT, R60, R27, 0x2, 0x1f ;  /* 0x0c401f001b3c7f89 */ /* 0x000eac00000e0000 */
[----:B------:R-:W-:Y:S01]  /*13e20*/  MUFU.TANH R7, R7 ;  /* 0x0000000700077308 */ /* 0x000fe20000002400 */
[----:B0-----:R-:W-:Y:S02]  /*13e30*/  FSEL R3, R3, -INF , P4 ;  /* 0xff80000003037808 */ /* 0x001fe40002000000 */
[----:B------:R-:W-:-:S05]  /*13e40*/  ISETP.GT.AND P4, PT, R31, 0x10, PT ;  /* 0x000000101f00780c */ /* 0x000fca0003f84270 */
[----:B------:R-:W0:Y:S01]  /*13e50*/  MUFU.TANH R8, R8 ;  /* 0x0000000800087308 */ /* 0x000e220000002400 */
[----:B-1----:R-:W-:-:S07]  /*13e60*/  FSEL R64, R6, -INF , P5 ;  /* 0xff80000006407808 */ /* 0x002fce0002800000 */
[----:B------:R-:W-:Y:S01]  /*13e70*/  MUFU.TANH R12, R12 ;  /* 0x0000000c000c7308 */ /* 0x000fe20000002400 */
[----:B--2---:R-:W-:-:S05]  /*13e80*/  FMNMX.FTZ R60, R27, R60, !PT ;  /* 0x0000003c1b3c7209 */ /* 0x004fca0007810000 */
[----:B------:R-:W1:Y:S02]  /*13e90*/  SHFL.BFLY PT, R21, R60, 0x1, 0x1f ;  /* 0x0c201f003c157f89 */ /* 0x000e6400000e0000 */
[----:B------:R-:W2:Y:S01]  /*13ea0*/  MUFU.TANH R11, R11 ;  /* 0x0000000b000b7308 */ /* 0x000ea20000002400 */
[----:B0-----:R-:W-:Y:S02]  /*13eb0*/  FSEL R72, R8, -INF , P4 ;  /* 0xff80000008487808 */ /* 0x001fe40002000000 */
[----:B------:R-:W-:-:S05]  /*13ec0*/  ISETP.GT.AND P4, PT, R31, 0x18, PT ;  /* 0x000000181f00780c */ /* 0x000fca0003f84270 */
[----:B------:R-:W-:Y:S08]  /*13ed0*/  MUFU.TANH R15, R15 ;  /* 0x0000000f000f7308 */ /* 0x000ff00000002400 */
[----:B------:R-:W0:Y:S01]  /*13ee0*/  MUFU.TANH R24, R24 ;  /* 0x0000001800187308 */ /* 0x000e220000002400 */
[----:B--2---:R-:W-:Y:S02]  /*13ef0*/  FSEL R76, R11, -INF , P4 ;  /* 0xff8000000b4c7808 */ /* 0x004fe40002000000 */
[----:B------:R-:W-:-:S02]  /*13f00*/  ISETP.GT.AND P4, PT, R31, 0x20, PT ;  /* 0x000000201f00780c */ /* 0x000fc40003f84270 */
[----:B-1----:R-:W-:-:S03]  /*13f10*/  FMNMX.FTZ R21, R60, R21, !PT ;  /* 0x000000153c157209 */ /* 0x002fc60007810000 */
[----:B------:R-:W1:Y:S01]  /*13f20*/  MUFU.TANH R25, R25 ;  /* 0x0000001900197308 */ /* 0x000e620000002400 */
[C---:B------:R-:W-:Y:S01]  /*13f30*/  FSETP.NEU.FTZ.AND P3, PT, R21.reuse, -INF , PT ;  /* 0xff8000001500780b */ /* 0x040fe20003f7d000 */
[----:B------:R-:W-:-:S06]  /*13f40*/  FMUL.FTZ R27, R21, R9 ;  /* 0x00000009151b7220 */ /* 0x000fcc0000410000 */
[----:B------:R-:W2:Y:S01]  /*13f50*/  MUFU.TANH R28, R28 ;  /* 0x0000001c001c7308 */ /* 0x000ea20000002400 */
[----:B------:R-:W-:Y:S02]  /*13f60*/  FSEL R27, R27, RZ, P3 ;  /* 0x000000ff1b1b7208 */ /* 0x000fe40001800000 */
[C---:B------:R-:W-:Y:S02]  /*13f70*/  ISETP.GT.AND P3, PT, R31.reuse, RZ, PT ;  /* 0x000000ff1f00720c */ /* 0x040fe40003f64270 */
[----:B0-----:R-:W-:Y:S01]  /*13f80*/  FSEL R24, R24, -INF , P4 ;  /* 0xff80000018187808 */ /* 0x001fe20002000000 */
[-CC-:B------:R-:W-:Y:S01]  /*13f90*/  FFMA.FTZ R175, R92, R9.reuse, -R27.reuse ;  /* 0x000000095caf7223 */ /* 0x180fe2000001081b */
[----:B------:R-:W-:Y:S01]  /*13fa0*/  FSEL R60, R4, -INF , P3 ;  /* 0xff800000043c7808 */ /* 0x000fe20001800000 */
[----:B------:R-:W0:Y:S01]  /*13fb0*/  MUFU.TANH R29, R29 ;  /* 0x0000001d001d7308 */ /* 0x000e220000002400 */
[----:B------:R-:W-:Y:S01]  /*13fc0*/  ISETP.GT.AND P3, PT, R31, 0x9, PT ;  /* 0x000000091f00780c */ /* 0x000fe20003f64270 */
[--C-:B------:R-:W-:Y:S01]  /*13fd0*/  FFMA.FTZ R173, R96, R9, -R27.reuse ;  /* 0x0000000960ad7223 */ /* 0x100fe2000001081b */
[----:B------:R-:W-:Y:S01]  /*13fe0*/  FMNMX.FTZ R63, R60, R3, !PT ;  /* 0x000000033c3f7209 */ /* 0x000fe20007810000 */
[-CC-:B------:R-:W-:Y:S01]  /*13ff0*/  FFMA.FTZ R8, R98, R9.reuse, -R27.reuse ;  /* 0x0000000962087223 */ /* 0x180fe2000001081b */
[----:B------:R-:W-:Y:S01]  /*14000*/  FSEL R68, R7, -INF , P3 ;  /* 0xff80000007447808 */ /* 0x000fe20001800000 */
[--C-:B------:R-:W-:Y:S01]  /*14010*/  FFMA.FTZ R7, R94, R9, -R27.reuse ;  /* 0x000000095e077223 */ /* 0x100fe2000001081b */
[----:B------:R-:W-:Y:S01]  /*14020*/  FMNMX.FTZ R63, R64, R63, !PT ;  /* 0x0000003f403f7209 */ /* 0x000fe20007810000 */
[----:B------:R-:W3:Y:S01]  /*14030*/  MUFU.TANH R32, R32 ;  /* 0x0000002000207308 */ /* 0x000ee20000002400 */
[C---:B------:R-:W-:Y:S01]  /*14040*/  ISETP.GT.AND P3, PT, R31.reuse, 0x11, PT ;  /* 0x000000111f00780c */ /* 0x040fe20003f64270 */
[--C-:B------:R-:W-:Y:S01]  /*14050*/  FFMA.FTZ R169, R88, R9, -R27.reuse ;  /* 0x0000000958a97223 */ /* 0x100fe2000001081b */
[----:B------:R-:W-:Y:S01]  /*14060*/  FMNMX.FTZ R63, R68, R63, !PT ;  /* 0x0000003f443f7209 */ /* 0x000fe20007810000 */
[-CC-:B------:R-:W-:Y:S01]  /*14070*/  FFMA.FTZ R179, R100, R9.reuse, -R27.reuse ;  /* 0x0000000964b37223 */ /* 0x180fe2000001081b */
[----:B------:R-:W-:Y:S01]  /*14080*/  FSEL R12, R12, -INF , P3 ;  /* 0xff8000000c0c7808 */ /* 0x000fe20001800000 */
[--C-:B------:R-:W-:Y:S01]  /*14090*/  FFMA.FTZ R6, R102, R9, -R27.reuse ;  /* 0x0000000966067223 */ /* 0x100fe2000001081b */
[----:B------:R-:W-:Y:S01]  /*140a0*/  FMNMX.FTZ R63, R72, R63, !PT ;  /* 0x0000003f483f7209 */ /* 0x000fe20007810000 */
[----:B------:R-:W4:Y:S01]  /*140b0*/  MUFU.TANH R33, R33 ;  /* 0x0000002100217308 */ /* 0x000f220000002400 */
[----:B------:R-:W-:Y:S01]  /*140c0*/  ISETP.GT.AND P3, PT, R31, 0x19, PT ;  /* 0x000000191f00780c */ /* 0x000fe20003f64270 */
[--C-:B------:R-:W-:Y:S01]  /*140d0*/  FFMA.FTZ R177, R104, R9, -R27.reuse ;  /* 0x0000000968b17223 */ /* 0x100fe2000001081b */
[----:B------:R-:W-:Y:S01]  /*140e0*/  FMNMX.FTZ R63, R12, R63, !PT ;  /* 0x0000003f0c3f7209 */ /* 0x000fe20007810000 */
[-CC-:B------:R-:W-:Y:S01]  /*140f0*/  FFMA.FTZ R171, R70, R9.reuse, -R27.reuse ;  /* 0x0000000946ab7223 */ /* 0x180fe2000001081b */
[----:B------:R-:W-:Y:S01]  /*14100*/  FSEL R78, R15, -INF , P3 ;  /* 0xff8000000f4e7808 */ /* 0x000fe20001800000 */
[--C-:B------:R-:W-:Y:S01]  /*14110*/  FFMA.FTZ R4, R106, R9, -R27.reuse ;  /* 0x000000096a047223 */ /* 0x100fe2000001081b */
[----:B------:R-:W-:Y:S01]  /*14120*/  FMNMX.FTZ R63, R76, R63, !PT ;  /* 0x0000003f4c3f7209 */ /* 0x000fe20007810000 */
[----:B------:R-:W4:Y:S01]  /*14130*/  MUFU.TANH R20, R20 ;  /* 0x0000001400147308 */ /* 0x000f220000002400 */
[C---:B------:R-:W-:Y:S01]  /*14140*/  ISETP.GT.AND P3, PT, R31.reuse, 0x21, PT ;  /* 0x000000211f00780c */ /* 0x040fe20003f64270 */
[--C-:B------:R-:W-:Y:S01]  /*14150*/  FFMA.FTZ R183, R110, R9, -R27.reuse ;  /* 0x000000096eb77223 */ /* 0x100fe2000001081b */
[----:B------:R-:W-:Y:S01]  /*14160*/  FMNMX.FTZ R63, R78, R63, !PT ;  /* 0x0000003f4e3f7209 */ /* 0x000fe20007810000 */
[-CC-:B------:R-:W-:Y:S01]  /*14170*/  FFMA.FTZ R112, R112, R9.reuse, -R27.reuse ;  /* 0x0000000970707223 */ /* 0x180fe2000001081b */
[----:B------:R-:W-:Y:S01]  /*14180*/  ISETP.GT.AND P4, PT, R31, 0x28, PT ;  /* 0x000000281f00780c */ /* 0x000fe20003f84270 */
[--C-:B------:R-:W-:Y:S01]  /*14190*/  FFMA.FTZ R165, R62, R9, -R27.reuse ;  /* 0x000000093ea57223 */ /* 0x100fe2000001081b */
[----:B-1----:R-:W-:Y:S01]  /*141a0*/  FSEL R80, R25, -INF , P3 ;  /* 0xff80000019507808 */ /* 0x002fe20001800000 */
[----:B------:R-:W1:Y:S01]  /*141b0*/  MUFU.TANH R14, R14 ;  /* 0x0000000e000e7308 */ /* 0x000e620000002400 */
[----:B------:R-:W-:Y:S01]  /*141c0*/  FMNMX.FTZ R63, R24, R63, !PT ;  /* 0x0000003f183f7209 */ /* 0x000fe20007810000 */
[-CC-:B------:R-:W-:Y:S01]  /*141d0*/  FFMA.FTZ R181, R114, R9.reuse, -R27.reuse ;  /* 0x0000000972b57223 */ /* 0x180fe2000001081b */
[C---:B------:R-:W-:Y:S01]  /*141e0*/  ISETP.GT.AND P3, PT, R31.reuse, 0x29, PT ;  /* 0x000000291f00780c */ /* 0x040fe20003f64270 */
[-CC-:B------:R-:W-:Y:S01]  /*141f0*/  FFMA.FTZ R167, R46, R9.reuse, -R27.reuse ;  /* 0x000000092ea77223 */ /* 0x180fe2000001081b */
[----:B--2---:R-:W-:Y:S01]  /*14200*/  FSEL R28, R28, -INF , P4 ;  /* 0xff8000001c1c7808 */ /* 0x004fe20002000000 */
[--C-:B------:R-:W-:Y:S01]  /*14210*/  FFMA.FTZ R46, R56, R9, -R27.reuse ;  /* 0x00000009382e7223 */ /* 0x100fe2000001081b */
[----:B------:R-:W-:Y:S01]  /*14220*/  FMNMX.FTZ R63, R80, R63, !PT ;  /* 0x0000003f503f7209 */ /* 0x000fe20007810000 */
[----:B------:R-:W2:Y:S01]  /*14230*/  MUFU.TANH R10, R10 ;  /* 0x0000000a000a7308 */ /* 0x000ea20000002400 */
[----:B------:R-:W-:Y:S01]  /*14240*/  ISETP.GT.AND P4, PT, R31, 0x30, PT ;  /* 0x000000301f00780c */ /* 0x000fe20003f84270 */
[-CC-:B------:R-:W-:Y:S01]  /*14250*/  FFMA.FTZ R161, R48, R9.reuse, -R27.reuse ;  /* 0x0000000930a17223 */ /* 0x180fe2000001081b */
[----:B0-----:R-:W-:Y:S01]  /*14260*/  FSEL R82, R29, -INF , P3 ;  /* 0xff8000001d527808 */ /* 0x001fe20001800000 */
[--C-:B------:R-:W-:Y:S01]  /*14270*/  FFMA.FTZ R163, R44, R9, -R27.reuse ;  /* 0x000000092ca37223 */ /* 0x100fe2000001081b */
[----:B------:R-:W-:Y:S01]  /*14280*/  FMNMX.FTZ R63, R28, R63, !PT ;  /* 0x0000003f1c3f7209 */ /* 0x000fe20007810000 */
[-CC-:B------:R-:W-:Y:S01]  /*14290*/  FFMA.FTZ R153, R26, R9.reuse, -R27.reuse ;  /* 0x000000091a997223 */ /* 0x180fe2000001081b */
[C---:B------:R-:W-:Y:S01]  /*142a0*/  ISETP.GT.AND P3, PT, R31.reuse, 0x31, PT ;  /* 0x000000311f00780c */ /* 0x040fe20003f64270 */
[----:B------:R-:W0:Y:S01]  /*142b0*/  MUFU.TANH R13, R13 ;  /* 0x0000000d000d7308 */ /* 0x000e220000002400 */
[----:B---3--:R-:W-:Y:S01]  /*142c0*/  FSEL R32, R32, -INF , P4 ;  /* 0xff80000020207808 */ /* 0x008fe20002000000 */
[--C-:B------:R-:W-:Y:S01]  /*142d0*/  FFMA.FTZ R74, R74, R9, -R27.reuse ;  /* 0x000000094a4a7223 */ /* 0x100fe2000001081b */
[----:B------:R-:W-:Y:S01]  /*142e0*/  FMNMX.FTZ R63, R82, R63, !PT ;  /* 0x0000003f523f7209 */ /* 0x000fe20007810000 */
[-CC-:B------:R-:W-:Y:S01]  /*142f0*/  FFMA.FTZ R66, R66, R9.reuse, -R27.reuse ;  /* 0x0000000942427223 */ /* 0x180fe2000001081b */
[----:B------:R-:W-:Y:S01]  /*14300*/  ISETP.GT.AND P4, PT, R31, 0x38, PT ;  /* 0x000000381f00780c */ /* 0x000fe20003f84270 */
[--C-:B------:R-:W-:Y:S01]  /*14310*/  FFMA.FTZ R58, R58, R9, -R27.reuse ;  /* 0x000000093a3a7223 */ /* 0x100fe2000001081b */
[----:B----4-:R-:W-:Y:S01]  /*14320*/  FSEL R84, R33, -INF , P3 ;  /* 0xff80000021547808 */ /* 0x010fe20001800000 */
[----:B------:R-:W3:Y:S01]  /*14330*/  MUFU.TANH R35, R35 ;  /* 0x0000002300237308 */ /* 0x000ee20000002400 */
[----:B------:R-:W-:Y:S01]  /*14340*/  FMNMX.FTZ R63, R32, R63, !PT ;  /* 0x0000003f203f7209 */ /* 0x000fe20007810000 */
[-CC-:B------:R-:W-:Y:S01]  /*14350*/  FFMA.FTZ R48, R54, R9.reuse, -R27.reuse ;  /* 0x0000000936307223 */ /* 0x180fe2000001081b */
[C---:B------:R-:W-:Y:S01]  /*14360*/  ISETP.GT.AND P3, PT, R31.reuse, 0x39, PT ;  /* 0x000000391f00780c */ /* 0x040fe20003f64270 */
[-CC-:B------:R-:W-:Y:S01]  /*14370*/  FFMA.FTZ R44, R52, R9.reuse, -R27.reuse ;  /* 0x00000009342c7223 */ /* 0x180fe2000001081b */
[----:B------:R-:W-:Y:S01]  /*14380*/  FSEL R20, R20, -INF , P4 ;  /* 0xff80000014147808 */ /* 0x000fe20002000000 */
[--C-:B------:R-:W-:Y:S01]  /*14390*/  FFMA.FTZ R157, R50, R9, -R27.reuse ;  /* 0x00000009329d7223 */ /* 0x100fe2000001081b */
[----:B------:R-:W-:Y:S01]  /*143a0*/  FMNMX.FTZ R63, R84, R63, !PT ;  /* 0x0000003f543f7209 */ /* 0x000fe20007810000 */
[----:B------:R-:W4:Y:S01]  /*143b0*/  MUFU.TANH R45, R45 ;  /* 0x0000002d002d7308 */ /* 0x000f220000002400 */
[C---:B------:R-:W-:Y:S01]  /*143c0*/  ISETP.GT.AND P4, PT, R31.reuse, 0x40, PT ;  /* 0x000000401f00780c */ /* 0x040fe20003f84270 */
[-CC-:B------:R-:W-:Y:S01]  /*143d0*/  FFMA.FTZ R40, R40, R9.reuse, -R27.reuse ;  /* 0x0000000928287223 */ /* 0x180fe2000001081b */
[----:B-1----:R-:W-:Y:S01]  /*143e0*/  FSEL R86, R14, -INF , P3 ;  /* 0xff8000000e567808 */ /* 0x002fe20001800000 */
[--C-:B------:R-:W-:Y:S01]  /*143f0*/  FFMA.FTZ R159, R42, R9, -R27.reuse ;  /* 0x000000092a9f7223 */ /* 0x100fe2000001081b */
[----:B------:R-:W-:Y:S01]  /*14400*/  FMNMX.FTZ R63, R20, R63, !PT ;  /* 0x0000003f143f7209 */ /* 0x000fe20007810000 */
[-CC-:B------:R-:W-:Y:S01]  /*14410*/  FFMA.FTZ R38, R38, R9.reuse, -R27.reuse ;  /* 0x0000000926267223 */ /* 0x180fe2000001081b */
[C---:B------:R-:W-:Y:S01]  /*14420*/  ISETP.GT.AND P3, PT, R31.reuse, 0x41, PT ;  /* 0x000000411f00780c */ /* 0x040fe20003f64270 */
[----:B------:R-:W1:Y:S01]  /*14430*/  MUFU.TANH R53, R53 ;  /* 0x0000003500357308 */ /* 0x000e620000002400 */
[----:B--2---:R-:W-:Y:S01]  /*14440*/  FSEL R94, R10, -INF , P4 ;  /* 0xff8000000a5e7808 */ /* 0x004fe20002000000 */
[--C-:B------:R-:W-:Y:S01]  /*14450*/  FFMA.FTZ R10, R90, R9, -R27.reuse ;  /* 0x000000095a0a7223 */ /* 0x100fe2000001081b */
[----:B------:R-:W-:Y:S01]  /*14460*/  FMNMX.FTZ R63, R86, R63, !PT ;  /* 0x0000003f563f7209 */ /* 0x000fe20007810000 */
[-CC-:B------:R-:W-:Y:S01]  /*14470*/  FFMA.FTZ R26, R36, R9.reuse, -R27.reuse ;  /* 0x00000009241a7223 */ /* 0x180fe2000001081b */
[----:B------:R-:W-:Y:S01]  /*14480*/  ISETP.GT.AND P4, PT, R31, 0x48, PT ;  /* 0x000000481f00780c */ /* 0x000fe20003f84270 */
[--C-:B------:R-:W-:Y:S01]  /*14490*/  FFMA.FTZ R155, R34, R9, -R27.reuse ;  /* 0x00000009229b7223 */ /* 0x100fe2000001081b */
[----:B0-----:R-:W-:Y:S01]  /*144a0*/  FSEL R92, R13, -INF , P3 ;  /* 0xff8000000d5c7808 */ /* 0x001fe20001800000 */
[----:B------:R-:W0:Y:S01]  /*144b0*/  MUFU.TANH R57, R57 ;  /* 0x0000003900397308 */ /* 0x000e220000002400 */
[----:B------:R-:W-:Y:S01]  /*144c0*/  FMNMX.FTZ R63, R94, R63, !PT ;  /* 0x0000003f5e3f7209 */ /* 0x000fe20007810000 */
[----:B------:R-:W-:Y:S01]  /*144d0*/  FFMA.FTZ R30, R30, R9, -R27 ;  /* 0x000000091e1e7223 */ /* 0x000fe2000001081b */
[----:B------:R-:W-:-:S02]  /*144e0*/  ISETP.GT.AND P3, PT, R31, 0x49, PT ;  /* 0x000000491f00780c */ /* 0x000fc40003f64270 */
[----:B---3--:R-:W-:Y:S02]  /*144f0*/  FSEL R96, R35, -INF , P4 ;  /* 0xff80000023607808 */ /* 0x008fe40002000000 */
[----:B------:R-:W-:Y:S01]  /*14500*/  FMNMX.FTZ R63, R92, R63, !PT ;  /* 0x0000003f5c3f7209 */ /* 0x000fe20007810000 */
[----:B------:R-:W2:Y:S01]  /*14510*/  MUFU.TANH R47, R47 ;  /* 0x0000002f002f7308 */ /* 0x000ea20000002400 */
[----:B------:R-:W-:Y:S02]  /*14520*/  ISETP.GT.AND P4, PT, R31, 0x50, PT ;  /* 0x000000501f00780c */ /* 0x000fe40003f84270 */
[----:B----4-:R-:W-:Y:S02]  /*14530*/  FSEL R90, R45, -INF , P3 ;  /* 0xff8000002d5a7808 */ /* 0x010fe40001800000 */
[----:B------:R-:W-:Y:S02]  /*14540*/  FMNMX.FTZ R63, R96, R63, !PT ;  /* 0x0000003f603f7209 */ /* 0x000fe40007810000 */
[----:B------:R-:W-:Y:S01]  /*14550*/  ISETP.GT.AND P3, PT, R31, 0x51, PT ;  /* 0x000000511f00780c */ /* 0x000fe20003f64270 */
[----:B------:R-:W3:Y:S01]  /*14560*/  MUFU.TANH R49, R49 ;  /* 0x0000003100317308 */ /* 0x000ee20000002400 */
[----:B-1----:R-:W-:-:S02]  /*14570*/  FSEL R98, R53, -INF , P4 ;  /* 0xff80000035627808 */ /* 0x002fc40002000000 */
[----:B------:R-:W-:Y:S02]  /*14580*/  FMNMX.FTZ R63, R90, R63, !PT ;  /* 0x0000003f5a3f7209 */ /* 0x000fe40007810000 */
[----:B------:R-:W-:Y:S02]  /*14590*/  ISETP.GT.AND P4, PT, R31, 0x58, PT ;  /* 0x000000581f00780c */ /* 0x000fe40003f84270 */
[----:B0-----:R-:W-:Y:S01]  /*145a0*/  FSEL R88, R57, -INF , P3 ;  /* 0xff80000039587808 */ /* 0x001fe20001800000 */
[----:B------:R-:W0:Y:S01]  /*145b0*/  MUFU.TANH R37, R37 ;  /* 0x0000002500257308 */ /* 0x000e220000002400 */
[----:B------:R-:W-:Y:S02]  /*145c0*/  FMNMX.FTZ R63, R98, R63, !PT ;  /* 0x0000003f623f7209 */ /* 0x000fe40007810000 */
[----:B------:R-:W-:Y:S02]  /*145d0*/  ISETP.GT.AND P3, PT, R31, 0x59, PT ;  /* 0x000000591f00780c */ /* 0x000fe40003f64270 */
[----:B--2---:R-:W-:-:S02]  /*145e0*/  FSEL R100, R47, -INF , P4 ;  /* 0xff8000002f647808 */ /* 0x004fc40002000000 */
[----:B------:R-:W-:Y:S01]  /*145f0*/  FMNMX.FTZ R63, R88, R63, !PT ;  /* 0x0000003f583f7209 */ /* 0x000fe20007810000 */
[----:B------:R-:W1:Y:S01]  /*14600*/  MUFU.TANH R55, R55 ;  /* 0x0000003700377308 */ /* 0x000e620000002400 */
[----:B------:R-:W-:Y:S02]  /*14610*/  ISETP.GT.AND P4, PT, R31, 0x60, PT ;  /* 0x000000601f00780c */ /* 0x000fe40003f84270 */
[----:B---3--:R-:W-:Y:S02]  /*14620*/  FSEL R102, R49, -INF , P3 ;  /* 0xff80000031667808 */ /* 0x008fe40001800000 */
[----:B------:R-:W-:Y:S02]  /*14630*/  FMNMX.FTZ R63, R100, R63, !PT ;  /* 0x0000003f643f7209 */ /* 0x000fe40007810000 */
[----:B------:R-:W-:Y:S01]  /*14640*/  ISETP.GT.AND P3, PT, R31, 0x61, PT ;  /* 0x000000611f00780c */ /* 0x000fe20003f64270 */
[----:B------:R-:W2:Y:S01]  /*14650*/  MUFU.TANH R51, R51 ;  /* 0x0000003300337308 */ /* 0x000ea20000002400 */
[----:B0-----:R-:W-:-:S02]  /*14660*/  FSEL R104, R37, -INF , P4 ;  /* 0xff80000025687808 */ /* 0x001fc40002000000 */
[----:B------:R-:W-:Y:S02]  /*14670*/  FMNMX.FTZ R63, R102, R63, !PT ;  /* 0x0000003f663f7209 */ /* 0x000fe40007810000 */
[----:B------:R-:W-:Y:S02]  /*14680*/  ISETP.GT.AND P4, PT, R31, 0x68, PT ;  /* 0x000000681f00780c */ /* 0x000fe40003f84270 */
[----:B------:R-:W-:Y:S01]  /*14690*/  FMNMX.FTZ R63, R104, R63, !PT ;  /* 0x0000003f683f7209 */ /* 0x000fe20007810000 */
[----:B------:R-:W0:Y:S01]  /*146a0*/  MUFU.TANH R43, R43 ;  /* 0x0000002b002b7308 */ /* 0x000e220000002400 */
[----:B-1----:R-:W-:Y:S02]  /*146b0*/  FSEL R70, R55, -INF , P3 ;  /* 0xff80000037467808 */ /* 0x002fe40001800000 */
[----:B------:R-:W-:Y:S02]  /*146c0*/  ISETP.GT.AND P3, PT, R31, 0x69, PT ;  /* 0x000000691f00780c */ /* 0x000fe40003f64270 */
[----:B------:R-:W-:-:S03]  /*146d0*/  FMNMX.FTZ R63, R70, R63, !PT ;  /* 0x0000003f463f7209 */ /* 0x000fc60007810000 */
[----:B------:R-:W1:Y:S01]  /*146e0*/  MUFU.TANH R39, R39 ;  /* 0x0000002700277308 */ /* 0x000e620000002400 */
[----:B--2---:R-:W-:Y:S02]  /*146f0*/  FSEL R106, R51, -INF , P4 ;  /* 0xff800000336a7808 */ /* 0x004fe40002000000 */
[----:B------:R-:W-:Y:S02]  /*14700*/  ISETP.GT.AND P4, PT, R31, 0x70, PT ;  /* 0x000000701f00780c */ /* 0x000fe40003f84270 */
[----:B------:R-:W-:-:S03]  /*14710*/  FMNMX.FTZ R63, R106, R63, !PT ;  /* 0x0000003f6a3f7209 */ /* 0x000fc60007810000 */
[----:B------:R-:W2:Y:S01]  /*14720*/  MUFU.TANH R41, R41 ;  /* 0x0000002900297308 */ /* 0x000ea20000002400 */
[----:B0-----:R-:W-:Y:S02]  /*14730*/  FSEL R108, R43, -INF , P3 ;  /* 0xff8000002b6c7808 */ /* 0x001fe40001800000 */
[----:B------:R-:W-:Y:S01]  /*14740*/  ISETP.GT.AND P3, PT, R31, 0x71, PT ;  /* 0x000000711f00780c */ /* 0x000fe20003f64270 */
[----:B------:R-:W0:Y:S01]  /*14750*/  @P2 LDC R43, c[0x0][0x450] ;  /* 0x00011400ff2b2b82 */ /* 0x000e220000000800 */
[----:B------:R-:W-:-:S03]  /*14760*/  FMNMX.FTZ R63, R108, R63, !PT ;  /* 0x0000003f6c3f7209 */ /* 0x000fc60007810000 */
[----:B------:R-:W3:Y:S01]  /*14770*/  MUFU.TANH R59, R59 ;  /* 0x0000003b003b7308 */ /* 0x000ee20000002400 */
[----:B-1----:R-:W-:Y:S02]  /*14780*/  FSEL R110, R39, -INF , P4 ;  /* 0xff800000276e7808 */ /* 0x002fe40002000000 */
[----:B------:R-:W-:Y:S02]  /*14790*/  ISETP.GT.AND P4, PT, R31, 0x78, PT ;  /* 0x000000781f00780c */ /* 0x000fe40003f84270 */
[----:B------:R-:W-:-:S03]  /*147a0*/  FMNMX.FTZ R63, R110, R63, !PT ;  /* 0x0000003f6e3f7209 */ /* 0x000fc60007810000 */
[----:B------:R-:W1:Y:S01]  /*147b0*/  MUFU.TANH R61, R61 ;  /* 0x0000003d003d7308 */ /* 0x000e620000002400 */
[----:B--2---:R-:W-:Y:S02]  /*147c0*/  FSEL R62, R41, -INF , P3 ;  /* 0xff800000293e7808 */ /* 0x004fe40001800000 */
[----:B------:R-:W-:Y:S01]  /*147d0*/  ISETP.GT.AND P3, PT, R31, 0x79, PT ;  /* 0x000000791f00780c */ /* 0x000fe20003f64270 */
[----:B------:R-:W2:Y:S01]  /*147e0*/  @P2 LDC R41, c[0x0][0x44c] ;  /* 0x00011300ff292b82 */ /* 0x000ea20000000800 */
[----:B------:R-:W-:-:S03]  /*147f0*/  FMNMX.FTZ R63, R62, R63, !PT ;  /* 0x0000003f3e3f7209 */ /* 0x000fc60007810000 */
[----:B------:R3:W-:Y:S08]  /*14800*/  MUFU.EX2 R2, R112 ;  /* 0x0000007000027308 */ /* 0x0007f00000000800 */
[----:B------:R-:W4:Y:S01]  /*14810*/  MUFU.EX2 R181, R181 ;  /* 0x000000b500b57308 */ /* 0x000f220000000800 */
[----:B---3--:R-:W-:Y:S02]  /*14820*/  FSEL R112, R59, -INF , P4 ;  /* 0xff8000003b707808 */ /* 0x008fe40002000000 */
[----:B-1----:R-:W-:-:S02]  /*14830*/  FSEL R114, R61, -INF , P3 ;  /* 0xff8000003d727808 */ /* 0x002fc40001800000 */
[----:B------:R-:W-:-:S03]  /*14840*/  FMNMX.FTZ R63, R112, R63, !PT ;  /* 0x0000003f703f7209 */ /* 0x000fc60007810000 */
[----:B------:R1:W-:Y:S01]  /*14850*/  MUFU.EX2 R14, R7 ;  /* 0x00000007000e7308 */ /* 0x0003e20000000800 */
[----:B------:R-:W-:-:S05]  /*14860*/  FMNMX.FTZ R63, R114, R63, !PT ;  /* 0x0000003f723f7209 */ /* 0x000fca0007810000 */
[----:B------:R-:W3:Y:S02]  /*14870*/  SHFL.BFLY PT, R56, R63, 0x2, 0x1f ;  /* 0x0c401f003f387f89 */ /* 0x000ee400000e0000 */
[----:B------:R-:W0:Y:S08]  /*14880*/  MUFU.EX2 R183, R183 ;  /* 0x000000b700b77308 */ /* 0x000e300000000800 */
[----:B------:R-:W2:Y:S08]  /*14890*/  MUFU.EX2 R4, R4 ;  /* 0x0000000400047308 */ /* 0x000eb00000000800 */
[----:B------:R-:W2:Y:S01]  /*148a0*/  MUFU.EX2 R177, R177 ;  /* 0x000000b100b17308 */ /* 0x000ea20000000800 */
[----:B---3--:R-:W-:-:S07]  /*148b0*/  FMNMX.FTZ R56, R63, R56, !PT ;  /* 0x000000383f387209 */ /* 0x008fce0007810000 */
[----:B------:R-:W3:Y:S01]  /*148c0*/  MUFU.EX2 R6, R6 ;  /* 0x0000000600067308 */ /* 0x000ee20000000800 */
[----:B------:R-:W1:Y:S07]  /*148d0*/  SHFL.BFLY PT, R213, R56, 0x1, 0x1f ;  /* 0x0c201f0038d57f89 */ /* 0x000e6e00000e0000 */
[----:B------:R-:W3:Y:S08]  /*148e0*/  MUFU.EX2 R179, R179 ;  /* 0x000000b300b37308 */ /* 0x000ef00000000800 */
[----:B------:R-:W3:Y:S08]  /*148f0*/  MUFU.EX2 R8, R8 ;  /* 0x0000000800087308 */ /* 0x000ef00000000800 */
[----:B------:R-:W-:Y:S01]  /*14900*/  MUFU.EX2 R173, R173 ;  /* 0x000000ad00ad7308 */ /* 0x000fe20000000800 */
[----:B-1----:R-:W-:-:S04]  /*14910*/  FMNMX.FTZ R213, R56, R213, !PT ;  /* 0x000000d538d57209 */ /* 0x002fc80007810000 */
[C---:B------:R-:W-:Y:S01]  /*14920*/  FSETP.NEU.FTZ.AND P3, PT, R213.reuse, -INF , PT ;  /* 0xff800000d500780b */ /* 0x040fe20003f7d000 */
[----:B------:R-:W-:Y:S02]  /*14930*/  FMUL.FTZ R7, R213, R9 ;  /* 0x00000009d5077220 */ /* 0x000fe40000410000 */
[----:B------:R-:W-:Y:S03]  /*14940*/  MUFU.EX2 R175, R175 ;  /* 0x000000af00af7308 */ /* 0x000fe60000000800 */
[----:B------:R-:W-:-:S05]  /*14950*/  FSEL R7, R7, RZ, P3 ;  /* 0x000000ff07077208 */ /* 0x000fca0001800000 */
[----:B------:R-:W-:Y:S01]  /*14960*/  MUFU.EX2 R10, R10 ;  /* 0x0000000a000a7308 */ /* 0x000fe20000000800 */
[-CC-:B------:R-:W-:Y:S01]  /*14970*/  FFMA.FTZ R180, R60, R9.reuse, -R7.reuse ;  /* 0x000000093cb47223 */ /* 0x180fe20000010807 */
[-CC-:B------:R-:W-:Y:S01]  /*14980*/  FFMA.FTZ R11, R3, R9.reuse, -R7.reuse ;  /* 0x00000009030b7223 */ /* 0x180fe20000010807 */
[-CC-:B------:R-:W-:Y:S01]  /*14990*/  FFMA.FTZ R182, R64, R9.reuse, -R7.reuse ;  /* 0x0000000940b67223 */ /* 0x180fe20000010807 */
[-CC-:B------:R-:W-:Y:S01]  /*149a0*/  FFMA.FTZ R15, R12, R9.reuse, -R7.reuse ;  /* 0x000000090c0f7223 */ /* 0x180fe20000010807 */
[----:B----4-:R-:W-:Y:S01]  /*149b0*/  FADD.FTZ R12, R181, R2 ;  /* 0x00000002b50c7221 */ /* 0x010fe20000010000 */
[-CC-:B------:R-:W-:Y:S01]  /*149c0*/  FFMA.FTZ R13, R68, R9.reuse, -R7.reuse ;  /* 0x00000009440d7223 */ /* 0x180fe20000010807 */
[-CC-:B------:R-:W-:Y:S01]  /*149d0*/  FFMA.FTZ R176, R72, R9.reuse, -R7.reuse ;  /* 0x0000000948b07223 */ /* 0x180fe20000010807 */
[----:B------:R-:W-:Y:S01]  /*149e0*/  MUFU.EX2 R180, R180 ;  /* 0x000000b400b47308 */ /* 0x000fe20000000800 */
[----:B0-----:R-:W-:Y:S01]  /*149f0*/  FADD.FTZ R3, R183, R12 ;  /* 0x0000000cb7037221 */ /* 0x001fe20000010000 */
[-CC-:B------:R-:W-:Y:S01]  /*14a00*/  FFMA.FTZ R178, R76, R9.reuse, -R7.reuse ;  /* 0x000000094cb27223 */ /* 0x180fe20000010807 */
[-CC-:B------:R-:W-:Y:S01]  /*14a10*/  FFMA.FTZ R25, R78, R9.reuse, -R7.reuse ;  /* 0x000000094e197223 */ /* 0x180fe20000010807 */
[-C--:B------:R-:W-:Y:S01]  /*14a20*/  FFMA.FTZ R172, R24, R9.reuse, -R7 ;  /* 0x0000000918ac7223 */ /* 0x080fe20000010807 */
[----:B--2---:R-:W-:Y:S01]  /*14a30*/  FADD.FTZ R12, R4, R3 ;  /* 0x00000003040c7221 */ /* 0x004fe20000010000 */
[-CC-:B------:R-:W-:Y:S01]  /*14a40*/  FFMA.FTZ R170, R20, R9.reuse, -R7.reuse ;  /* 0x0000000914aa7223 */ /* 0x180fe20000010807 */
[-CC-:B------:R-:W-:Y:S01]  /*14a50*/  FFMA.FTZ R27, R80, R9.reuse, -R7.reuse ;  /* 0x00000009501b7223 */ /* 0x180fe20000010807 */
[----:B------:R-:W0:Y:S01]  /*14a60*/  MUFU.EX2 R11, R11 ;  /* 0x0000000b000b7308 */ /* 0x000e220000000800 */
[----:B------:R-:W-:Y:S01]  /*14a70*/  FADD.FTZ R3, R177, R12 ;  /* 0x0000000cb1037221 */ /* 0x000fe20000010000 */
[-CC-:B------:R-:W-:Y:S01]  /*14a80*/  FFMA.FTZ R174, R28, R9.reuse, -R7.reuse ;  /* 0x000000091cae7223 */ /* 0x180fe20000010807 */
[-CC-:B------:R-:W-:Y:S01]  /*14a90*/  FFMA.FTZ R29, R82, R9.reuse, -R7.reuse ;  /* 0x00000009521d7223 */ /* 0x180fe20000010807 */
[-C--:B------:R-:W-:Y:S01]  /*14aa0*/  FFMA.FTZ R168, R32, R9.reuse, -R7 ;  /* 0x0000000920a87223 */ /* 0x080fe20000010807 */
[----:B---3--:R-:W-:Y:S01]  /*14ab0*/  FADD.FTZ R12, R6, R3 ;  /* 0x00000003060c7221 */ /* 0x008fe20000010000 */
[--C-:B------:R-:W-:Y:S01]  /*14ac0*/  FFMA.FTZ R31, R84, R9, -R7.reuse ;  /* 0x00000009541f7223 */ /* 0x100fe20000010807 */
[----:B------:R-:W-:Y:S01]  /*14ad0*/  @P2 IMAD.HI.U32 R24, R200, R41, RZ ;  /* 0x00000029c8182227 */ /* 0x000fe200078e00ff */
[----:B------:R-:W1:Y:S03]  /*14ae0*/  MUFU.EX2 R182, R182 ;  /* 0x000000b600b67308 */ /* 0x000e660000000800 */
[----:B------:R-:W-:Y:S01]  /*14af0*/  FADD.FTZ R37, R179, R12 ;  /* 0x0000000cb3257221 */ /* 0x000fe20000010000 */
[-CC-:B------:R-:W-:Y:S01]  /*14b00*/  FFMA.FTZ R33, R86, R9.reuse, -R7.reuse ;  /* 0x0000000956217223 */ /* 0x180fe20000010807 */
[-CC-:B------:R-:W-:Y:S01]  /*14b10*/  FFMA.FTZ R164, R94, R9.reuse, -R7.reuse ;  /* 0x000000095ea47223 */ /* 0x180fe20000010807 */
[-C--:B------:R-:W-:Y:S01]  /*14b20*/  FFMA.FTZ R35, R92, R9.reuse, -R7 ;  /* 0x000000095c237223 */ /* 0x080fe20000010807 */
[----:B------:R-:W-:Y:S01]  /*14b30*/  FADD.FTZ R20, R8, R37 ;  /* 0x0000002508147221 */ /* 0x000fe20000010000 */
[-CC-:B------:R-:W-:Y:S01]  /*14b40*/  FFMA.FTZ R166, R96, R9.reuse, -R7.reuse ;  /* 0x0000000960a67223 */ /* 0x180fe20000010807 */
[----:B------:R-:W-:Y:S01]  /*14b50*/  FFMA.FTZ R37, R90, R9, -R7 ;  /* 0x000000095a257223 */ /* 0x000fe20000010807 */
[----:B------:R-:W2:Y:S01]  /*14b60*/  MUFU.EX2 R13, R13 ;  /* 0x0000000d000d7308 */ /* 0x000ea20000000800 */
[----:B0-----:R-:W-:Y:S01]  /*14b70*/  FADD.FTZ R3, R180, R11 ;  /* 0x0000000bb4037221 */ /* 0x001fe20000010000 */
[----:B------:R-:W-:Y:S01]  /*14b80*/  FADD.FTZ R39, R173, R20 ;  /* 0x00000014ad277221 */ /* 0x000fe20000010000 */
[----:B------:R-:W-:Y:S01]  /*14b90*/  IMAD.MOV.U32 R20, RZ, RZ, R200 ;  /* 0x000000ffff147224 */ /* 0x000fe200078e00c8 */
[----:B------:R-:W-:Y:S01]  /*14ba0*/  @P2 SHF.R.U32.HI R20, RZ, R43, R24 ;  /* 0x0000002bff142219 */ /* 0x000fe20000011618 */
[-CC-:B------:R-:W-:Y:S01]  /*14bb0*/  FFMA.FTZ R160, R98, R9.reuse, -R7.reuse ;  /* 0x0000000962a07223 */ /* 0x180fe20000010807 */
[-CC-:B------:R-:W-:Y:S01]  /*14bc0*/  FFMA.FTZ R100, R100, R9.reuse, -R7.reuse ;  /* 0x0000000964647223 */ /* 0x180fe20000010807 */
[-C--:B------:R-:W-:Y:S01]  /*14bd0*/  FFMA.FTZ R102, R102, R9.reuse, -R7 ;  /* 0x0000000966667223 */ /* 0x080fe20000010807 */
[----:B------:R-:W0:Y:S01]  /*14be0*/  MUFU.EX2 R176, R176 ;  /* 0x000000b000b07308 */ /* 0x000e220000000800 */
[----:B-1----:R-:W-:Y:S01]  /*14bf0*/  FADD.FTZ R12, R182, R3 ;  /* 0x00000003b60c7221 */ /* 0x002fe20000010000 */
[----:B------:R-:W-:Y:S01]  /*14c00*/  IADD3 R20, R20, R202, -R201 ;  /* 0x000000ca14147210 */ /* 0x000fe20007ffe8c9 */
[--C-:B------:R-:W-:Y:S01]  /*14c10*/  FFMA.FTZ R104, R104, R9, -R7.reuse ;  /* 0x0000000968687223 */ /* 0x100fe20000010807 */
[----:B------:R-:W-:Y:S01]  /*14c20*/  F2FP.BF16.F32.PACK_AB R181, R2, R181 ;  /* 0x000000b502b5723e */ /* 0x000fe200000010ff */
[-CC-:B------:R-:W-:Y:S01]  /*14c30*/  FFMA.FTZ R70, R70, R9.reuse, -R7.reuse ;  /* 0x0000000946467223 */ /* 0x180fe20000010807 */
[----:B------:R-:W-:Y:S01]  /*14c40*/  SHF.R.S32.HI R47, RZ, 0x1f, R20 ;  /* 0x0000001fff2f7819 */ /* 0x000fe20000011414 */
[-C--:B------:R-:W-:Y:S01]  /*14c50*/  FFMA.FTZ R106, R106, R9.reuse, -R7 ;  /* 0x000000096a6a7223 */ /* 0x080fe20000010807 */
[----:B------:R-:W1:Y:S01]  /*14c60*/  MUFU.EX2 R15, R15 ;  /* 0x0000000f000f7308 */ /* 0x000e620000000800 */
[----:B--2---:R-:W-:Y:S01]  /*14c70*/  FADD.FTZ R3, R13, R12 ;  /* 0x0000000c0d037221 */ /* 0x004fe20000010000 */
[----:B------:R-:W-:Y:S01]  /*14c80*/  FADD.FTZ R12, R14, R39 ;  /* 0x000000270e0c7221 */ /* 0x000fe20000010000 */
[-CC-:B------:R-:W-:Y:S01]  /*14c90*/  FFMA.FTZ R108, R108, R9.reuse, -R7.reuse ;  /* 0x000000096c6c7223 */ /* 0x180fe20000010807 */
[-CC-:B------:R-:W-:Y:S01]  /*14ca0*/  FFMA.FTZ R110, R110, R9.reuse, -R7.reuse ;  /* 0x000000096e6e7223 */ /* 0x180fe20000010807 */
[-CC-:B------:R-:W-:Y:S01]  /*14cb0*/  FFMA.FTZ R62, R62, R9.reuse, -R7.reuse ;  /* 0x000000093e3e7223 */ /* 0x180fe20000010807 */
[----:B------:R-:W-:Y:S01]  /*14cc0*/  FADD.FTZ R39, R175, R12 ;  /* 0x0000000caf277221 */ /* 0x000fe20000010000 */
[-C--:B------:R-:W-:Y:S01]  /*14cd0*/  FFMA.FTZ R112, R112, R9.reuse, -R7 ;  /* 0x0000000970707223 */ /* 0x080fe20000010807 */
[----:B------:R-:W2:Y:S01]  /*14ce0*/  MUFU.EX2 R178, R178 ;  /* 0x000000b200b27308 */ /* 0x000ea20000000800 */
[----:B0-----:R-:W-:Y:S01]  /*14cf0*/  FADD.FTZ R0, R176, R3 ;  /* 0x00000003b0007221 */ /* 0x001fe20000010000 */
[----:B------:R-:W-:Y:S01]  /*14d00*/  FADD.FTZ R12, R10, R39 ;  /* 0x000000270a0c7221 */ /* 0x000fe20000010000 */
[-CC-:B------:R-:W-:Y:S01]  /*14d10*/  FFMA.FTZ R39, R88, R9.reuse, -R7.reuse ;  /* 0x0000000958277223 */ /* 0x180fe20000010807 */
[----:B------:R-:W-:Y:S01]  /*14d20*/  FFMA.FTZ R114, R114, R9, -R7 ;  /* 0x0000000972727223 */ /* 0x000fe20000010807 */
[----:B------:R-:W-:-:S02]  /*14d30*/  LEA.HI R7, R47, R20, RZ, 0x7 ;  /* 0x000000142f077211 */ /* 0x000fc400078f38ff */
[----:B------:R-:W-:Y:S02]  /*14d40*/  CS2R R98, SRZ ;  /* 0x0000000000627805 */ /* 0x000fe4000001ff00 */
[----:B------:R-:W-:Y:S01]  /*14d50*/  F2FP.BF16.F32.PACK_AB R182, R13, R182 ;  /* 0x000000b60db6723e */ /* 0x000fe200000010ff */
[----:B------:R-:W0:Y:S01]  /*14d60*/  MUFU.EX2 R25, R25 ;  /* 0x0000001900197308 */ /* 0x000e220000000800 */
[----:B-1----:R-:W-:Y:S01]  /*14d70*/  FADD.FTZ R3, R15, R0 ;  /* 0x000000000f037221 */ /* 0x002fe20000010000 */
[----:B------:R-:W-:Y:S02]  /*14d80*/  F2FP.BF16.F32.PACK_AB R177, R6, R177 ;  /* 0x000000b106b1723e */ /* 0x000fe400000010ff */
[----:B------:R-:W-:Y:S02]  /*14d90*/  CS2R R96, SRZ ;  /* 0x0000000000607805 */ /* 0x000fe4000001ff00 */
[----:B------:R-:W-:Y:S02]  /*14da0*/  SHF.R.S32.HI R6, RZ, 0x7, R7 ;  /* 0x00000007ff067819 */ /* 0x000fe40000011407 */
[----:B------:R-:W-:-:S02]  /*14db0*/  CS2R R94, SRZ ;  /* 0x00000000005e7805 */ /* 0x000fc4000001ff00 */
[----:B------:R-:W-:Y:S02]  /*14dc0*/  F2FP.BF16.F32.PACK_AB R183, R4, R183 ;  /* 0x000000b704b7723e */ /* 0x000fe400000010ff */
[----:B------:R-:W-:Y:S01]  /*14dd0*/  CS2R R92, SRZ ;  /* 0x00000000005c7805 */ /* 0x000fe2000001ff00 */
[----:B------:R-:W1:Y:S01]  /*14de0*/  MUFU.EX2 R169, R169 ;  /* 0x000000a900a97308 */ /* 0x000e620000000800 */
[----:B--2---:R-:W-:Y:S01]  /*14df0*/  FADD.FTZ R0, R178, R3 ;  /* 0x00000003b2007221 */ /* 0x004fe20000010000 */
[----:B------:R-:W-:Y:S02]  /*14e00*/  F2FP.BF16.F32.PACK_AB R180, R11, R180 ;  /* 0x000000b40bb4723e */ /* 0x000fe400000010ff */
[----:B------:R-:W-:Y:S02]  /*14e10*/  CS2R R90, SRZ ;  /* 0x00000000005a7805 */ /* 0x000fe4000001ff00 */
[----:B------:R-:W-:Y:S02]  /*14e20*/  VIMNMX R6, RZ, R6, !PT ;  /* 0x00000006ff067248 */ /* 0x000fe40007fe0100 */
[----:B------:R-:W-:-:S02]  /*14e30*/  CS2R R88, SRZ ;  /* 0x0000000000587805 */ /* 0x000fc4000001ff00 */
        /* <DEDUP_REMOVED lines=8> */
[----:B------:R-:W-:-:S06]  /*14ec0*/  F2FP.BF16.F32.PACK_AB R178, R25, R178 ;  /* 0x000000b219b2723e */ /* 0x000fcc00000010ff */
        /* <DEDUP_REMOVED lines=74> */
[----:B------:R-:W-:Y:S02]  /*15370*/  F2FP.BF16.F32.PACK_AB R159, R38, R159 ;  /* 0x0000009f269f723e */ /* 0x000fe400000010ff */
[----:B--2---:R-:W-:-:S04]  /*15380*/  CS2R R102, SRZ ;  /* 0x0000000000667805 */ /* 0x004fc8000001ff00 */
        /* <DEDUP_REMOVED lines=11> */
[----:B------:R2:W3:Y:S01]  /*15440*/  MUFU.EX2 R45, R108 ;  /* 0x0000006c002d7308 */ /* 0x0004e20000000800 */
[C---:B0-----:R-:W-:Y:S01]  /*15450*/  FADD.FTZ R49, R43.reuse, R0 ;  /* 0x000000002b317221 */ /* 0x041fe20000010000 */
[----:B------:R-:W-:Y:S02]  /*15460*/  F2FP.BF16.F32.PACK_AB R156, R43, R104 ;  /* 0x000000682b9c723e */ /* 0x000fe400000010ff */
[----:B------:R-:W-:-:S04]  /*15470*/  CS2R R104, SRZ ;  /* 0x0000000000687805 */ /* 0x000fc8000001ff00 */
[----:B------:R-:W0:Y:S01]  /*15480*/  MUFU.EX2 R110, R110 ;  /* 0x0000006e006e7308 */ /* 0x000e220000000800 */
[----:B-1----:R-:W-:Y:S01]  /*15490*/  FADD.FTZ R0, R106, R49 ;  /* 0x000000316a007221 */ /* 0x002fe20000010000 */
[----:B--2---:R-:W-:-:S06]  /*154a0*/  CS2R R108, SRZ ;  /* 0x00000000006c7805 */ /* 0x004fcc000001ff00 */
[----:B------:R-:W1:Y:S01]  /*154b0*/  MUFU.EX2 R47, R62 ;  /* 0x0000003e002f7308 */ /* 0x000e620000000800 */
[C---:B---3--:R-:W-:Y:S01]  /*154c0*/  FADD.FTZ R13, R45.reuse, R0 ;  /* 0x000000002d0d7221 */ /* 0x048fe20000010000 */
        /* <DEDUP_REMOVED lines=8> */
[----:B------:R-:W-:-:S04]  /*15550*/  CS2R R110, SRZ ;  /* 0x00000000006e7805 */ /* 0x000fc8000001ff00 */
[----:B------:R1:W3:Y:S01]  /*15560*/  MUFU.EX2 R11, R114 ;  /* 0x00000072000b7308 */ /* 0x0002e20000000800 */
[----:B--2---:R-:W-:Y:S01]  /*15570*/  FADD.FTZ R4, R112, R13 ;  /* 0x0000000d70047221 */ /* 0x004fe20000010000 */
[----:B------:R-:W-:Y:S01]  /*15580*/  VIADD R13, R150, 0xfffffffe ;  /* 0xfffffffe960d7836 */ /* 0x000fe20000000000 */
[----:B------:R-:W-:-:S04]  /*15590*/  CS2R R150, SRZ ;  /* 0x0000000000967805 */ /* 0x000fc8000001ff00 */
[----:B------:R-:W-:Y:S01]  /*155a0*/  ISETP.GE.AND P3, PT, R13, R6, PT ;  /* 0x000000060d00720c */ /* 0x000fe20003f66270 */
[----:B------:R-:W2:Y:S01]  /*155b0*/  MUFU.EX2 R30, R30 ;  /* 0x0000001e001e7308 */ /* 0x000ea20000000800 */
[----:B0-----:R-:W-:Y:S01]  /*155c0*/  FADD.FTZ R3, R155, R2 ;  /* 0x000000029b037221 */ /* 0x001fe20000010000 */
[----:B------:R-:W-:Y:S01]  /*155d0*/  IMAD.MOV.U32 R2, RZ, RZ, 0x3f800000 ;  /* 0x3f800000ff027424 */ /* 0x000fe200078e00ff */
[----:B-1----:R-:W-:Y:S02]  /*155e0*/  CS2R R114, SRZ ;  /* 0x0000000000727805 */ /* 0x002fe4000001ff00 */
[C---:B---3--:R-:W-:Y:S01]  /*155f0*/  F2FP.BF16.F32.PACK_AB R154, R11.reuse, R112 ;  /* 0x000000700b9a723e */ /* 0x048fe200000010ff */
[----:B------:R-:W-:Y:S01]  /*15600*/  FADD.FTZ R4, R11, R4 ;  /* 0x000000040b047221 */ /* 0x000fe20000010000 */
[----:B------:R-:W-:Y:S01]  /*15610*/  CS2R R112, SRZ ;  /* 0x0000000000707805 */ /* 0x000fe2000001ff00 */
[C---:B--2---:R-:W-:Y:S01]  /*15620*/  FADD.FTZ R3, R30.reuse, R3 ;  /* 0x000000031e037221 */ /* 0x044fe20000010000 */
[----:B------:R-:W-:-:S03]  /*15630*/  F2FP.BF16.F32.PACK_AB R155, R30, R155 ;  /* 0x0000009b1e9b723e */ /* 0x000fc600000010ff */
[----:B------:R-:W-:Y:S05]  /*15640*/  @!P3 BRA `(.L_x_2875) ;  /* 0x0000003400acb947 */ /* 0x000fea0003800000 */
[----:B------:R-:W-:Y:S01]  /*15650*/  BSSY B1, `(.L_x_2875) ;  /* 0x000036a000017945 */ /* 0x000fe20003800000 */
[----:B------:R-:W-:Y:S02]  /*15660*/  IMAD.MOV.U32 R7, RZ, RZ, R21 ;  /* 0x000000ffff077224 */ /* 0x000fe400078e0015 */
[----:B------:R-:W-:Y:S02]  /*15670*/  IMAD.MOV.U32 R12, RZ, RZ, R213 ;  /* 0x000000ffff0c7224 */ /* 0x000fe400078e00d5 */
[----:B------:R-:W-:Y:S02]  /*15680*/  IMAD.MOV.U32 R15, RZ, RZ, R188 ;  /* 0x000000ffff0f7224 */ /* 0x000fe400078e00bc */
[----:B------:R-:W-:Y:S02]  /*15690*/  IMAD.MOV.U32 R20, RZ, RZ, R185 ;  /* 0x000000ffff147224 */ /* 0x000fe400078e00b9 */
[----:B------:R-:W-:Y:S02]  /*156a0*/  IMAD.MOV.U32 R0, RZ, RZ, 0x3f800000 ;  /* 0x3f800000ff007424 */ /* 0x000fe400078e00ff */
[----:B------:R-:W-:-:S07]  /*156b0*/  IMAD.MOV.U32 R151, RZ, RZ, RZ ;  /* 0x000000ffff977224 */ /* 0x000fce00078e00ff */
.L_x_2886:
[----:B------:R-:W-:-:S05]  /*156c0*/  VIADD R8, R20, 0x1 ;  /* 0x0000000114087836 */ /* 0x000fca0000000000 */
[----:B------:R-:W-:-:S04]  /*156d0*/  ISETP.NE.AND P3, PT, R8, 0x2, PT ;  /* 0x000000020800780c */ /* 0x000fc80003f65270 */
[----:B------:R-:W-:Y:S02]  /*156e0*/  SEL R188, RZ, 0x1, P3 ;  /* 0x00000001ffbc7807 */ /* 0x000fe40001800000 */
[----:B------:R-:W-:Y:S02]  /*156f0*/  SEL R185, R8, RZ, P3 ;  /* 0x000000ff08b97207 */ /* 0x000fe40001800000 */
[----:B------:R-:W-:Y:S01]  /*15700*/  LOP3.LUT R188, R15, R188, RZ, 0x3c, !PT ;  /* 0x000000bc0fbc7212 */ /* 0x000fe200078e3cff */
[----:B------:R-:W-:Y:S06]  /*15710*/  @!P0 BRA `(.L_x_2876) ;  /* 0x0000000000048947 */ /* 0x000fec0003800000 */
[----:B------:R-:W-:Y:S01]  /*15720*/  BPT.TRAP 0x1 ;  /* 0x000000040000795c */ /* 0x000fe20000300000 */
.L_x_2876:
[----:B------:R-:W-:Y:S01]  /*15730*/  IMAD R14, R185, 0x8, R16 ;  /* 0x00000008b90e7824 */ /* 0x000fe200078e0210 */
[----:B------:R-:W-:-:S04]  /*15740*/  SHF.L.U32 R11, R188, 0x1f, RZ ;  /* 0x0000001fbc0b7819 */ /* 0x000fc800000006ff */
[----:B------:R0:W1:Y:S01]  /*15750*/  SYNCS.PHASECHK.TRANS64.TRYWAIT P3, [R14+URZ+0x34830], R11 ;  /* 0x0348300b0e0075a7 */ /* 0x000062000806017f */
[----:B------:R-:W-:Y:S05]  /*15760*/  @!P0 BRA `(.L_x_2877) ;  /* 0x0000000000048947 */ /* 0x000fea0003800000 */
[----:B------:R-:W-:Y:S01]  /*15770*/  BPT.TRAP 0x1 ;  /* 0x000000040000795c */ /* 0x000fe20000300000 */
.L_x_2877:
[----:B------:R-:W-:Y:S01]  /*15780*/  BSSY B2, `(.L_x_2878) ;  /* 0x0000006000027945 */ /* 0x000fe20003800000 */
[----:B------:R-:W-:Y:S02]  /*15790*/  IMAD R8, R185, 0xc00, R5 ;  /* 0x00000c00b9087824 */ /* 0x000fe400078e0205 */
[----:B------:R-:W-:Y:S01]  /*157a0*/  IMAD.MOV.U32 R9, RZ, RZ, 0x40000040 ;  /* 0x40000040ff097424 */ /* 0x000fe200078e00ff */
[----:B-1----:R-:W-:Y:S06]  /*157b0*/  @P3 BRA `(.L_x_2879) ;  /* 0x0000000000083947 */ /* 0x002fec0003800000 */
[----:B------:R-:W1:Y:S02]  /*157c0*/  SYNCS.PHASECHK.TRANS64.TRYWAIT P3, [R14+URZ+0x34830], R11 ;  /* 0x0348300b0e0075a7 */ /* 0x000e64000806017f */
[----:B-1----:R-:W-:Y:S05]  /*157d0*/  @!P3 BRA `(.L_x_2880) ;  /* 0x0000011400d8b947 */ /* 0x002fea0003800000 */
.L_x_2879:
[----:B------:R-:W-:Y:S05]  /*157e0*/  BSYNC B2 ;  /* 0x0000000000027941 */ /* 0x000fea0003800000 */
.L_x_2878:
[----:B------:R-:W2:Y:S04]  /*157f0*/  LDL.64 R24, [R1+0x38] ;  /* 0x0000380001187983 */ /* 0x000ea80000100a00 */
[----:B------:R3:W-:Y:S04]  /*15800*/  STL.64 [R1+0x70], R12 ;  /* 0x0000700c01007387 */ /* 0x0007e80000100a00 */
[----:B---3--:R-:W3:Y:S04]  /*15810*/  LDL.64 R12, [R1+0x30] ;  /* 0x00003000010c7983 */ /* 0x008ee80000100a00 */
[----:B------:R4:W-:Y:S04]  /*15820*/  STL.64 [R1+0x68], R6 ;  /* 0x0000680601007387 */ /* 0x0009e80000100a00 */
[----:B----4-:R-:W4:Y:S01]  /*15830*/  LDL.64 R6, [R1+0x28] ;  /* 0x0000280001067983 */ /* 0x010f220000100a00 */
[----:B------:R-:W-:-:S02]  /*15840*/  R2UR UR6, R8 ;  /* 0x00000000080672ca */ /* 0x000fc400000e0000 */
[----:B------:R-:W-:Y:S01]  /*15850*/  R2UR UR7, R9 ;  /* 0x00000000090772ca */ /* 0x000fe200000e0000 */
[----:B------:R0:W-:Y:S04]  /*15860*/  STL.64 [R1+0x60], R4 ;  /* 0x0000600401007387 */ /* 0x0001e80000100a00 */
[----:B0-----:R-:W4:Y:S01]  /*15870*/  LDL.64 R4, [R1+0x18] ;  /* 0x0000180001047983 */ /* 0x001f220000100a00 */
[----:B------:R-:W-:Y:S02]  /*15880*/  VIADD R10, R8, 0x2 ;  /* 0x00000002080a7836 */ /* 0x000fe40000000000 */
[----:B-1----:R-:W-:Y:S01]  /*15890*/  IMAD.MOV.U32 R11, RZ, RZ, 0x40000040 ;  /* 0x40000040ff0b7424 */ /* 0x002fe200078e00ff */
[----:B--2---:R-:W-:Y:S02]  /*158a0*/  R2UR UR4, R24 ;  /* 0x00000000180472ca */ /* 0x004fe400000e0000 */
[----:B------:R-:W-:-:S02]  /*158b0*/  R2UR UR5, R25 ;  /* 0x00000000190572ca */ /* 0x000fc400000e0000 */
[----:B------:R-:W-:-:S11]  /*158c0*/  WARPGROUP.ARRIVE ;  /* 0x00000000000079c5 */ /* 0x000fd60000000000 */
[----:B------:R-:W-:Y:S01]  /*158d0*/  HGMMA.64x128x16.F32.BF16 R24, gdesc[UR4], RZ, !UPT, gsb0 ;  /* 0x01e00000041879f0 */ /* 0x000fe2000c0018ff */
[----:B------:R-:W-:Y:S02]  /*158e0*/  R2UR UR6, R10 ;  /* 0x000000000a0672ca */ /* 0x000fe400000e0000 */
[----:B------:R-:W-:Y:S02]  /*158f0*/  R2UR UR7, R11 ;  /* 0x000000000b0772ca */ /* 0x000fe400000e0000 */
[----:B---3--:R-:W-:Y:S02]  /*15900*/  R2UR UR4, R12 ;  /* 0x000000000c0472ca */ /* 0x008fe400000e0000 */
[----:B------:R-:W-:Y:S02]  /*15910*/  R2UR UR5, R13 ;  /* 0x000000000d0572ca */ /* 0x000fe400000e0000 */
[----:B------:R-:W2:Y:S01]  /*15920*/  LDL.64 R12, [R1+0x10] ;  /* 0x00001000010c7983 */ /* 0x000ea20000100a00 */
[----:B------:R-:W-:-:S02]  /*15930*/  VIADD R10, R8, 0x4 ;  /* 0x00000004080a7836 */ /* 0x000fc40000000000 */
[----:B------:R-:W-:Y:S01]  /*15940*/  IMAD.MOV.U32 R11, RZ, RZ, 0x40000040 ;  /* 0x40000040ff0b7424 */ /* 0x000fe200078e00ff */
[----:B------:R-:W-:Y:S02]  /*15950*/  WARPGROUP.DEPBAR.LE gsb0, 0x0 ;  /* 0x00008000000079c5 */ /* 0x000fe40000010000 */
[----:B------:R-:W-:-:S06]  /*15960*/  WARPGROUP.ARRIVE ;  /* 0x00000000000079c5 */ /* 0x000fcc0000000000 */
[----:B------:R-:W-:Y:S01]  /*15970*/  HGMMA.64x128x16.F32.BF16 R24, gdesc[UR4], R24, gsb0 ;  /* 0x01e00000041879f0 */ /* 0x000fe20008001818 */
[----:B------:R-:W-:Y:S02]  /*15980*/  R2UR UR6, R10 ;  /* 0x000000000a0672ca */ /* 0x000fe400000e0000 */
[----:B------:R-:W-:Y:S02]  /*15990*/  R2UR UR7, R11 ;  /* 0x000000000b0772ca */ /* 0x000fe400000e0000 */
[----:B----4-:R-:W-:Y:S02]  /*159a0*/  R2UR UR4, R6 ;  /* 0x00000000060472ca */ /* 0x010fe400000e0000 */
[----:B------:R-:W-:Y:S02]  /*159b0*/  R2UR UR5, R7 ;  /* 0x00000000070572ca */ /* 0x000fe400000e0000 */
[----:B------:R-:W3:Y:S01]  /*159c0*/  LDL.64 R6, [R1+0x8] ;  /* 0x0000080001067983 */ /* 0x000ee20000100a00 */
[----:B------:R-:W-:-:S02]  /*159d0*/  VIADD R10, R8, 0x6 ;  /* 0x00000006080a7836 */ /* 0x000fc40000000000 */
[----:B------:R-:W-:Y:S01]  /*159e0*/  IMAD.MOV.U32 R11, RZ, RZ, 0x40000040 ;  /* 0x40000040ff0b7424 */ /* 0x000fe200078e00ff */
[----:B------:R-:W-:Y:S02]  /*159f0*/  WARPGROUP.DEPBAR.LE gsb0, 0x0 ;  /* 0x00008000000079c5 */ /* 0x000fe40000010000 */
[----:B------:R-:W-:-:S06]  /*15a00*/  WARPGROUP.ARRIVE ;  /* 0x00000000000079c5 */ /* 0x000fcc0000000000 */
[----:B------:R-:W-:Y:S01]  /*15a10*/  HGMMA.64x128x16.F32.BF16 R24, gdesc[UR4], R24, gsb0 ;  /* 0x01e00000041879f0 */ /* 0x000fe20008001818 */
[----:B------:R-:W-:Y:S02]  /*15a20*/  R2UR UR6, R10 ;  /* 0x000000000a0672ca */ /* 0x000fe400000e0000 */
[----:B------:R-:W-:Y:S02]  /*15a30*/  R2UR UR7, R11 ;  /* 0x000000000b0772ca */ /* 0x000fe400000e0000 */
[----:B------:R-:W-:Y:S02]  /*15a40*/  R2UR UR4, R4 ;  /* 0x00000000040472ca */ /* 0x000fe400000e0000 */
[----:B------:R-:W-:Y:S02]  /*15a50*/  R2UR UR5, R5 ;  /* 0x00000000050572ca */ /* 0x000fe400000e0000 */
[----:B------:R-:W4:Y:S01]  /*15a60*/  LDL.64 R4, [R1] ;  /* 0x0000000001047983 */ /* 0x000f220000100a00 */
[----:B------:R-:W-:-:S02]  /*15a70*/  VIADD R10, R8, 0x400 ;  /* 0x00000400080a7836 */ /* 0x000fc40000000000 */
[----:B------:R-:W-:Y:S01]  /*15a80*/  IMAD.MOV.U32 R11, RZ, RZ, 0x40000040 ;  /* 0x40000040ff0b7424 */ /* 0x000fe200078e00ff */
[----:B------:R-:W-:Y:S02]  /*15a90*/  WARPGROUP.DEPBAR.LE gsb0, 0x0 ;  /* 0x00008000000079c5 */ /* 0x000fe40000010000 */
[----:B------:R-:W-:-:S06]  /*15aa0*/  WARPGROUP.ARRIVE ;  /* 0x00000000000079c5 */ /* 0x000fcc0000000000 */
[----:B------:R-:W-:Y:S01]  /*15ab0*/  HGMMA.64x128x16.F32.BF16 R24, gdesc[UR4], R24, gsb0 ;  /* 0x01e00000041879f0 */ /* 0x000fe20008001818 */
[----:B------:R-:W-:Y:S02]  /*15ac0*/  R2UR UR6, R10 ;  /* 0x000000000a0672ca */ /* 0x000fe400000e0000 */
[----:B------:R-:W-:Y:S02]  /*15ad0*/  R2UR UR7, R11 ;  /* 0x000000000b0772ca */ /* 0x000fe400000e0000 */
[----:B--2---:R-:W-:Y:S02]  /*15ae0*/  R2UR UR4, R12 ;  /* 0x000000000c0472ca */ /* 0x004fe400000e0000 */
[----:B------:R-:W-:Y:S01]  /*15af0*/  R2UR UR5, R13 ;  /* 0x000000000d0572ca */ /* 0x000fe200000e0000 */
[----:B------:R-:W-:Y:S01]  /*15b00*/  VIADD R10, R8, 0x402 ;  /* 0x00000402080a7836 */ /* 0x000fe20000000000 */
[----:B------:R0:W5:Y:S01]  /*15b10*/  LDL.LU.64 R12, [R1+0x70] ;  /* 0x00007000010c7983 */ /* 0x0001620000300a00 */
[----:B------:R-:W-:Y:S01]  /*15b20*/  IMAD.MOV.U32 R11, RZ, RZ, 0x40000040 ;  /* 0x40000040ff0b7424 */ /* 0x000fe200078e00ff */
[----:B------:R-:W-:-:S02]  /*15b30*/  WARPGROUP.DEPBAR.LE gsb0, 0x0 ;  /* 0x00008000000079c5 */ /* 0x000fc40000010000 */
[----:B------:R-:W-:-:S07]  /*15b40*/  WARPGROUP.ARRIVE ;  /* 0x00000000000079c5 */ /* 0x000fce0000000000 */
[----:B------:R-:W-:Y:S01]  /*15b50*/  HGMMA.64x128x16.F32.BF16 R24, gdesc[UR4], R24, gsb0 ;  /* 0x01e00000041879f0 */ /* 0x000fe20008001818 */
[----:B------:R-:W-:Y:S02]  /*15b60*/  R2UR UR6, R10 ;  /* 0x000000000a0672ca */ /* 0x000fe400000e0000 */
[----:B------:R-:W-:Y:S02]  /*15b70*/  R2UR UR7, R11 ;  /* 0x000000000b0772ca */ /* 0x000fe400000e0000 */
[----:B---3--:R-:W-:Y:S02]  /*15b80*/  R2UR UR4, R6 ;  /* 0x00000000060472ca */ /* 0x008fe400000e0000 */
        /* <DEDUP_REMOVED lines=9> */
[----:B----4-:R-:W-:Y:S02]  /*15c20*/  R2UR UR4, R4 ;  /* 0x00000000040472ca */ /* 0x010fe400000e0000 */
        /* <DEDUP_REMOVED lines=117> */
.L_x_2881:
[----:B------:R-:W-:Y:S01]  /*16380*/  SHF.L.U32 R0, R15, 0x1f, RZ ;  /* 0x0000001f0f007819 */ /* 0x000fe200000006ff */
[----:B------:R-:W-:-:S04]  /*16390*/  IMAD R15, R20, 0x8, R16 ;  /* 0x00000008140f7824 */ /* 0x000fc800078e0210 */
[----:B------:R0:W1:Y:S01]  /*163a0*/  SYNCS.PHASECHK.TRANS64.TRYWAIT P3, [R15+URZ+0x34850], R0 ;  /* 0x034850000f0075a7 */ /* 0x000062000806017f */
[----:B------:R-:W-:Y:S05]  /*163b0*/  @!P0 BRA `(.L_x_2882) ;  /* 0x0000000000048947 */ /* 0x000fea0003800000 */
[----:B------:R-:W-:Y:S01]  /*163c0*/  BPT.TRAP 0x1 ;  /* 0x000000040000795c */ /* 0x000fe20000300000 */
.L_x_2882:
[----:B------:R-:W-:Y:S04]  /*163d0*/  BSSY B2, `(.L_x_2883) ;  /* 0x0000004000027945 */ /* 0x000fe80003800000 */
[----:B-1----:R-:W-:Y:S05]  /*163e0*/  @P3 BRA `(.L_x_2884) ;  /* 0x0000000000083947 */ /* 0x002fea0003800000 */
[----:B------:R-:W1:Y:S02]  /*163f0*/  SYNCS.PHASECHK.TRANS64.TRYWAIT P3, [R15+URZ+0x34850], R0 ;  /* 0x034850000f0075a7 */ /* 0x000e64000806017f */
[----:B-1----:R-:W-:Y:S05]  /*16400*/  @!P3 BRA `(.L_x_2885) ;  /* 0x0000010800e0b947 */ /* 0x002fea0003800000 */
.L_x_2884:
[----:B------:R-:W-:Y:S05]  /*16410*/  BSYNC B2 ;  /* 0x0000000000027941 */ /* 0x000fea0003800000 */
.L_x_2883:
        /* <DEDUP_REMOVED lines=10> */
[----:B------:R-:W-:Y:S01]  /*164c0*/  FMUL.FTZ R25, R31, UR39 ;  /* 0x000000271f197c20 */ /* 0x000fe20008410000 */
        /* <DEDUP_REMOVED lines=14> */
[----:B------:R-:W-:Y:S01]  /*165b0*/  FMUL.FTZ R37, R43, UR39 ;  /* 0x000000272b257c20 */ /* 0x000fe20008410000 */
[----:B------:R-:W-:Y:S01]  /*165c0*/  FMUL.FTZ R43, R50, UR39 ;  /* 0x00000027322b7c20 */ /* 0x000fe20008410000 */
[----:B------:R-:W-:Y:S02]  /*165d0*/  IMAD.IADD R50, R205, 0x1, R200 ;  /* 0x00000001cd327824 */ /* 0x000fe400078e02c8 */
[----:B------:R-:W-:Y:S01]  /*165e0*/  FMUL.FTZ R46, R48, UR39 ;  /* 0x00000027302e7c20 */ /* 0x000fe20008410000 */
[----:B------:R-:W-:Y:S01]  /*165f0*/  FMUL.FTZ R48, R49, UR39 ;  /* 0x0000002731307c20 */ /* 0x000fe20008410000 */
[----:B------:R-:W-:Y:S01]  /*16600*/  FMUL.FTZ R49, R52, UR39 ;  /* 0x0000002734317c20 */ /* 0x000fe20008410000 */
[----:B------:R-:W-:Y:S01]  /*16610*/  IMAD.MOV.U32 R52, RZ, RZ, -0x80 ;  /* 0xffffff80ff347424 */ /* 0x000fe200078e00ff */
[----:B------:R-:W0:Y:S01]  /*16620*/  MUFU.TANH R0, R0 ;  /* 0x0000000000007308 */ /* 0x000e220000002400 */
[----:B------:R-:W-:Y:S01]  /*16630*/  FMUL.FTZ R2, R26, UR39 ;  /* 0x000000271a027c20 */ /* 0x000fe20008410000 */
[----:B------:R-:W-:Y:S01]  /*16640*/  FMUL.FTZ R26, R29, UR39 ;  /* 0x000000271d1a7c20 */ /* 0x000fe20008410000 */
[----:B-----5:R-:W-:Y:S01]  /*16650*/  IMAD R52, R13, R52, 0x1 ;  /* 0x000000010d347424 */ /* 0x020fe200078e0234 */
[----:B------:R-:W-:Y:S01]  /*16660*/  HGMMA.64x128x16.F32.BF16 R88, R180, gdesc[UR4].tnspB, R88, gsb0 ;  /* 0x41e00004b4587df0 */ /* 0x000fe20008001858 */
[----:B------:R-:W-:Y:S01]  /*16670*/  R2UR UR6, R10 ;  /* 0x000000000a0672ca */ /* 0x000fe200000e0000 */
[----:B------:R-:W-:Y:S01]  /*16680*/  VIADD R10, R8, 0x100 ;  /* 0x00000100080a7836 */ /* 0x000fe20000000000 */
[----:B------:R-:W-:Y:S01]  /*16690*/  R2UR UR7, R11 ;  /* 0x000000000b0772ca */ /* 0x000fe200000e0000 */
[----:B------:R-:W-:Y:S01]  /*166a0*/  IMAD.MOV.U32 R11, RZ, RZ, 0x40000040 ;  /* 0x40000040ff0b7424 */ /* 0x000fe200078e00ff */
[----:B------:R-:W-:Y:S01]  /*166b0*/  MUFU.TANH R9, R9 ;  /* 0x0000000900097308 */ /* 0x000fe20000002400 */
[----:B------:R-:W-:-:S02]  /*166c0*/  IMAD R52, R204, -0x2, R52 ;  /* 0xfffffffecc347824 */ /* 0x000fc400078e0234 */
[----:B------:R-:W-:Y:S01]  /*166d0*/  FMUL.FTZ R20, R27, UR39 ;  /* 0x000000271b147c20 */ /* 0x000fe20008410000 */
[----:B------:R-:W-:Y:S01]  /*166e0*/  FMUL.FTZ R27, R32, UR39 ;  /* 0x00000027201b7c20 */ /* 0x000fe20008410000 */
[----:B------:R-:W-:Y:S01]  /*166f0*/  FMUL.FTZ R32, R36, UR39 ;  /* 0x0000002724207c20 */ /* 0x000fe20008410000 */
[----:B------:R-:W-:Y:S01]  /*16700*/  FMUL.FTZ R36, R40, UR39 ;  /* 0x0000002728247c20 */ /* 0x000fe20008410000 */
[----:B------:R-:W-:Y:S01]  /*16710*/  IADD3 R52, -R201, R52, R202 ;  /* 0x00000034c9347210 */ /* 0x000fe20007ffe1ca */
        /* <DEDUP_REMOVED lines=40> */
[----:B------:R-:W-:Y:S01]  /*169a0*/  @!P1 VIADD R14, R14, 0x34840 ;  /* 0x000348400e0e9836 */ /* 0x000fe20000000000 */
[----:B------:R-:W-:Y:S01]  /*169b0*/  MUFU.TANH R34, R34 ;  /* 0x0000002200227308 */ /* 0x000fe20000002400 */
[----:B------:R-:W-:-:S03]  /*169c0*/  @!P1 VIADD R15, R15, 0x34860 ;  /* 0x000348600f0f9836 */ /* 0x000fc60000000000 */
[----:B------:R-:W-:Y:S02]  /*169d0*/  @!P1 PRMT R14, RZ, 0x654, R14 ;  /* 0x00000654ff0e9816 */ /* 0x000fe4000000000e */
[----:B------:R-:W-:Y:S02]  /*169e0*/  @!P1 PRMT R15, RZ, 0x654, R15 ;  /* 0x00000654ff0f9816 */ /* 0x000fe4000000000f */
[----:B------:R-:W4:Y:S08]  /*169f0*/  MUFU.TANH R36, R36 ;  /* 0x0000002400247308 */ /* 0x000f300000002400 */
[----:B------:R-:W-:Y:S08]  /*16a00*/  MUFU.TANH R38, R38 ;  /* 0x0000002600267308 */ /* 0x000ff00000002400 */
[----:B------:R-:W4:Y:S08]  /*16a10*/  MUFU.TANH R40, R40 ;  /* 0x0000002800287308 */ /* 0x000f300000002400 */
[----:B------:R-:W-:Y:S08]  /*16a20*/  MUFU.TANH R42, R42 ;  /* 0x0000002a002a7308 */ /* 0x000ff00000002400 */
[----:B------:R-:W4:Y:S08]  /*16a30*/  MUFU.TANH R46, R46 ;  /* 0x0000002e002e7308 */ /* 0x000f300000002400 */
[----:B------:R-:W-:Y:S08]  /*16a40*/  MUFU.TANH R48, R48 ;  /* 0x0000003000307308 */ /* 0x000ff00000002400 */
[----:B------:R-:W4:Y:S08]  /*16a50*/  MUFU.TANH R49, R49 ;  /* 0x0000003100317308 */ /* 0x000f300000002400 */
[----:B------:R-:W4:Y:S08]  /*16a60*/  MUFU.TANH R51, R51 ;  /* 0x0000003300337308 */ /* 0x000f300000002400 */
[----:B------:R-:W-:Y:S08]  /*16a70*/  MUFU.TANH R59, R59 ;  /* 0x0000003b003b7308 */ /* 0x000ff00000002400 */
[----:B------:R-:W-:Y:S08]  /*16a80*/  MUFU.TANH R60, R60 ;  /* 0x0000003c003c7308 */ /* 0x000ff00000002400 */
[----:B------:R-:W-:Y:S01]  /*16a90*/  MUFU.TANH R61, R61 ;  /* 0x0000003d003d7308 */ /* 0x000fe20000002400 */
[----:B------:R-:W-:-:S02]  /*16aa0*/  WARPGROUP.DEPBAR.LE gsb0, 0x0 ;  /* 0x00008000000079c5 */ /* 0x000fc40000010000 */
[----:B------:R-:W-:-:S05]  /*16ab0*/  WARPGROUP.ARRIVE ;  /* 0x00000000000079c5 */ /* 0x000fca0000000000 */
[----:B------:R-:W-:Y:S01]  /*16ac0*/  MUFU.TANH R64, R64 ;  /* 0x0000004000407308 */ /* 0x000fe20000002400 */
[----:B------:R-:W-:Y:S01]  /*16ad0*/  HGMMA.64x128x16.F32.BF16 R88, R176, gdesc[UR4].tnspB, R88, gsb0 ;  /* 0x41e00004b0587df0 */ /* 0x000fe20008001858 */
[----:B------:R-:W-:Y:S02]  /*16ae0*/  R2UR UR7, R11 ;  /* 0x000000000b0772ca */ /* 0x000fe400000e0000 */
[----:B------:R-:W0:Y:S01]  /*16af0*/  @P2 LDC R11, c[0x0][0x44c] ;  /* 0x00011300ff0b2b82 */ /* 0x000e220000000800 */
[----:B------:R-:W-:-:S03]  /*16b00*/  R2UR UR6, R10 ;  /* 0x000000000a0672ca */ /* 0x000fc600000e0000 */
[----:B------:R-:W-:Y:S04]  /*16b10*/  MUFU.TANH R65, R65 ;  /* 0x0000004100417308 */ /* 0x000fe80000002400 */
[----:B------:R-:W1:Y:S04]  /*16b20*/  @P2 LDC R10, c[0x0][0x450] ;  /* 0x00011400ff0a2b82 */ /* 0x000e680000000800 */
[----:B------:R-:W-:Y:S08]  /*16b30*/  MUFU.TANH R68, R68 ;  /* 0x0000004400447308 */ /* 0x000ff00000002400 */
[----:B------:R-:W-:Y:S01]  /*16b40*/  MUFU.TANH R69, R69 ;  /* 0x0000004500457308 */ /* 0x000fe20000002400 */
[----:B0-----:R-:W-:-:S07]  /*16b50*/  @P2 IMAD.HI.U32 R11, R50, R11, RZ ;  /* 0x0000000b320b2227 */ /* 0x001fce00078e00ff */
[----:B------:R-:W-:Y:S01]  /*16b60*/  MUFU.TANH R72, R72 ;  /* 0x0000004800487308 */ /* 0x000fe20000002400 */
[----:B-1----:R-:W-:Y:S01]  /*16b70*/  @P2 SHF.R.U32.HI R50, RZ, R10, R11 ;  /* 0x0000000aff322219 */ /* 0x002fe2000001160b */
[----:B------:R-:W-:Y:S02]  /*16b80*/  VIADD R10, R8, 0x180 ;  /* 0x00000180080a7836 */ /* 0x000fe40000000000 */
[----:B------:R-:W-:-:S04]  /*16b90*/  IMAD.MOV.U32 R11, RZ, RZ, 0x40000040 ;  /* 0x40000040ff0b7424 */ /* 0x000fc800078e00ff */
[----:B------:R-:W-:Y:S01]  /*16ba0*/  MUFU.TANH R73, R73 ;  /* 0x0000004900497308 */ /* 0x000fe20000002400 */
[----:B------:R-:W0:Y:S07]  /*16bb0*/  SHFL.IDX PT, R55, R50, RZ, 0x1c1f ;  /* 0x001c1fff32377589 */ /* 0x000e2e00000e0000 */
[----:B------:R-:W-:Y:S08]  /*16bc0*/  MUFU.TANH R76, R76 ;  /* 0x0000004c004c7308 */ /* 0x000ff00000002400 */
[----:B------:R-:W-:Y:S08]  /*16bd0*/  MUFU.TANH R77, R77 ;  /* 0x0000004d004d7308 */ /* 0x000ff00000002400 */
[----:B------:R-:W-:Y:S01]  /*16be0*/  MUFU.TANH R80, R80 ;  /* 0x0000005000507308 */ /* 0x000fe20000002400 */
[----:B0-----:R-:W-:-:S05]  /*16bf0*/  IMAD.IADD R55, R52, 0x1, R55 ;  /* 0x0000000134377824 */ /* 0x001fca00078e0237 */
[C---:B------:R-:W-:Y:S02]  /*16c00*/  ISETP.GT.AND P3, PT, R55.reuse, RZ, PT ;  /* 0x000000ff3700720c */ /* 0x040fe40003f64270 */
[C---:B------:R-:W-:Y:S01]  /*16c10*/  ISETP.GT.AND P4, PT, R55.reuse, 0x1, PT ;  /* 0x000000013700780c */ /* 0x040fe20003f84270 */
[----:B------:R-:W-:Y:S01]  /*16c20*/  MUFU.TANH R2, R2 ;  /* 0x0000000200027308 */ /* 0x000fe20000002400 */
[----:B------:R-:W-:Y:S02]  /*16c30*/  FSEL R0, R0, -INF , P3 ;  /* 0xff80000000007808 */ /* 0x000fe40001800000 */
[----:B------:R-:W-:-:S04]  /*16c40*/  ISETP.GT.AND P3, PT, R55, 0x8, PT ;  /* 0x000000083700780c */ /* 0x000fc80003f64270 */
[----:B------:R-:W-:Y:S01]  /*16c50*/  FSEL R24, R24, -INF , P3 ;  /* 0xff80000018187808 */ /* 0x000fe20001800000 */
[----:B------:R-:W-:Y:S01]  /*16c60*/  MUFU.TANH R20, R20 ;  /* 0x0000001400147308 */ /* 0x000fe20000002400 */
[----:B------:R-:W-:-:S04]  /*16c70*/  ISETP.GT.AND P3, PT, R55, 0x10, PT ;  /* 0x000000103700780c */ /* 0x000fc80003f64270 */
[----:B--2---:R-:W-:Y:S02]  /*16c80*/  FSEL R27, R27, -INF , P3 ;  /* 0xff8000001b1b7808 */ /* 0x004fe40001800000 */
[C---:B------:R-:W-:Y:S01]  /*16c90*/  ISETP.GT.AND P3, PT, R55.reuse, 0x18, PT ;  /* 0x000000183700780c */ /* 0x040fe20003f64270 */
[----:B------:R-:W-:Y:S03]  /*16ca0*/  MUFU.TANH R21, R21 ;  /* 0x0000001500157308 */ /* 0x000fe60000002400 */
[----:B---3--:R-:W-:Y:S02]  /*16cb0*/  FSEL R32, R32, -INF , P3 ;  /* 0xff80000020207808 */ /* 0x008fe40001800000 */
[----:B------:R-:W-:-:S03]  /*16cc0*/  ISETP.GT.AND P3, PT, R55, 0x20, PT ;  /* 0x000000203700780c */ /* 0x000fc60003f64270 */
[----:B------:R-:W-:Y:S01]  /*16cd0*/  MUFU.TANH R25, R25 ;  /* 0x0000001900197308 */ /* 0x000fe20000002400 */
[----:B----4-:R-:W-:Y:S02]  /*16ce0*/  FSEL R36, R36, -INF , P3 ;  /* 0xff80000024247808 */ /* 0x010fe40001800000 */
[----:B------:R-:W-:-:S04]  /*16cf0*/  ISETP.GT.AND P3, PT, R55, 0x28, PT ;  /* 0x000000283700780c */ /* 0x000fc80003f64270 */
[----:B------:R-:W-:Y:S01]  /*16d00*/  FSEL R40, R40, -INF , P3 ;  /* 0xff80000028287808 */ /* 0x000fe20001800000 */
[----:B------:R-:W-:Y:S01]  /*16d10*/  MUFU.TANH R28, R28 ;  /* 0x0000001c001c7308 */ /* 0x000fe20000002400 */
[----:B------:R-:W-:-:S04]  /*16d20*/  ISETP.GT.AND P3, PT, R55, 0x30, PT ;  /* 0x000000303700780c */ /* 0x000fc80003f64270 */
[----:B------:R-:W-:Y:S02]  /*16d30*/  FSEL R46, R46, -INF , P3 ;  /* 0xff8000002e2e7808 */ /* 0x000fe40001800000 */
[----:B------:R-:W-:Y:S01]  /*16d40*/  ISETP.GT.AND P3, PT, R55, 0x38, PT ;  /* 0x000000383700780c */ /* 0x000fe20003f64270 */
[----:B------:R-:W-:Y:S03]  /*16d50*/  MUFU.TANH R29, R29 ;  /* 0x0000001d001d7308 */ /* 0x000fe60000002400 */
[----:B------:R-:W-:Y:S02]  /*16d60*/  FSEL R49, R49, -INF , P3 ;  /* 0xff80000031317808 */ /* 0x000fe40001800000 */
[----:B------:R-:W-:-:S03]  /*16d70*/  ISETP.GT.AND P3, PT, R55, 0x40, PT ;  /* 0x000000403700780c */ /* 0x000fc60003f64270 */
[----:B------:R-:W-:Y:S08]  /*16d80*/  MUFU.TANH R31, R31 ;  /* 0x0000001f001f7308 */ /* 0x000ff00000002400 */
[----:B------:R-:W-:Y:S08]  /*16d90*/  MUFU.TANH R33, R33 ;  /* 0x0000002100217308 */ /* 0x000ff00000002400 */
[----:B------:R-:W-:Y:S01]  /*16da0*/  MUFU.TANH R35, R35 ;  /* 0x0000002300237308 */ /* 0x000fe20000002400 */
[----:B------:R-:W-:-:S02]  /*16db0*/  WARPGROUP.DEPBAR.LE gsb0, 0x0 ;  /* 0x00008000000079c5 */ /* 0x000fc40000010000 */
[----:B------:R-:W-:-:S05]  /*16dc0*/  WARPGROUP.ARRIVE ;  /* 0x00000000000079c5 */ /* 0x000fca0000000000 */
[----:B------:R-:W-:Y:S01]  /*16dd0*/  MUFU.TANH R37, R37 ;  /* 0x0000002500257308 */ /* 0x000fe20000002400 */
[----:B------:R-:W-:Y:S01]  /*16de0*/  HGMMA.64x128x16.F32.BF16 R88, R172, gdesc[UR4].tnspB, R88, gsb0 ;  /* 0x41e00004ac587df0 */ /* 0x000fe20008001858 */
[----:B------:R-:W-:Y:S01]  /*16df0*/  R2UR UR6, R10 ;  /* 0x000000000a0672ca */ /* 0x000fe200000e0000 */
[----:B------:R-:W-:Y:S01]  /*16e00*/  FMUL.FTZ R10, R56, UR39 ;  /* 0x00000027380a7c20 */ /* 0x000fe20008410000 */
[----:B------:R-:W-:-:S04]  /*16e10*/  FSEL R56, R9, -INF , P4 ;  /* 0xff80000009387808 */ /* 0x000fc80002000000 */
[----:B------:R-:W-:Y:S01]  /*16e20*/  MUFU.TANH R39, R39 ;  /* 0x0000002700277308 */ /* 0x000fe20000002400 */
[----:B------:R-:W-:Y:S02]  /*16e30*/  FMNMX.FTZ R9, R0, R12, !PT ;  /* 0x0000000c00097209 */ /* 0x000fe40007810000 */
[C---:B------:R-:W-:Y:S02]  /*16e40*/  ISETP.GT.AND P4, PT, R55.reuse, 0x9, PT ;  /* 0x000000093700780c */ /* 0x040fe40003f84270 */
[----:B------:R-:W-:Y:S02]  /*16e50*/  FMNMX.FTZ R9, R56, R9, !PT ;  /* 0x0000000938097209 */ /* 0x000fe40007810000 */
[----:B------:R-:W-:Y:S01]  /*16e60*/  FSEL R26, R26, -INF , P4 ;  /* 0xff8000001a1a7808 */ /* 0x000fe20002000000 */
[----:B------:R-:W0:Y:S01]  /*16e70*/  MUFU.TANH R10, R10 ;  /* 0x0000000a000a7308 */ /* 0x000e220000002400 */
[----:B------:R-:W-:Y:S02]  /*16e80*/  FMNMX.FTZ R9, R24, R9, !PT ;  /* 0x0000000918097209 */ /* 0x000fe40007810000 */
[----:B------:R-:W-:-:S02]  /*16e90*/  ISETP.GT.AND P4, PT, R55, 0x11, PT ;  /* 0x000000113700780c */ /* 0x000fc40003f84270 */
[----:B------:R-:W-:Y:S02]  /*16ea0*/  FMNMX.FTZ R9, R26, R9, !PT ;  /* 0x000000091a097209 */ /* 0x000fe40007810000 */
[----:B------:R-:W-:Y:S01]  /*16eb0*/  FSEL R30, R30, -INF , P4 ;  /* 0xff8000001e1e7808 */ /* 0x000fe20002000000 */
[----:B------:R-:W-:Y:S01]  /*16ec0*/  MUFU.TANH R41, R41 ;  /* 0x0000002900297308 */ /* 0x000fe20000002400 */
[----:B------:R-:W-:Y:S02]  /*16ed0*/  FMNMX.FTZ R9, R27, R9, !PT ;  /* 0x000000091b097209 */ /* 0x000fe40007810000 */
[----:B------:R-:W-:Y:S02]  /*16ee0*/  ISETP.GT.AND P4, PT, R55, 0x19, PT ;  /* 0x000000193700780c */ /* 0x000fe40003f84270 */
[----:B------:R-:W-:Y:S02]  /*16ef0*/  FMNMX.FTZ R9, R30, R9, !PT ;  /* 0x000000091e097209 */ /* 0x000fe40007810000 */
[----:B------:R-:W-:Y:S01]  /*16f00*/  FSEL R34, R34, -INF , P4 ;  /* 0xff80000022227808 */ /* 0x000fe20002000000 */
[----:B------:R-:W-:Y:S01]  /*16f10*/  MUFU.TANH R43, R43 ;  /* 0x0000002b002b7308 */ /* 0x000fe20000002400 */
[----:B------:R-:W-:-:S02]  /*16f20*/  FMNMX.FTZ R9, R32, R9, !PT ;  /* 0x0000000920097209 */ /* 0x000fc40007810000 */
[C---:B------:R-:W-:Y:S02]  /*16f30*/  ISETP.GT.AND P4, PT, R55.reuse, 0x21, PT ;  /* 0x000000213700780c */ /* 0x040fe40003f84270 */
[----:B------:R-:W-:Y:S02]  /*16f40*/  FMNMX.FTZ R9, R34, R9, !PT ;  /* 0x0000000922097209 */ /* 0x000fe40007810000 */
[----:B------:R-:W-:Y:S01]  /*16f50*/  FSEL R38, R38, -INF , P4 ;  /* 0xff80000026267808 */ /* 0x000fe20002000000 */
[----:B------:R-:W-:Y:S01]  /*16f60*/  MUFU.TANH R44, R44 ;  /* 0x0000002c002c7308 */ /* 0x000fe20000002400 */
[----:B------:R-:W-:Y:S02]  /*16f70*/  FMNMX.FTZ R9, R36, R9, !PT ;  /* 0x0000000924097209 */ /* 0x000fe40007810000 */
[----:B------:R-:W-:Y:S02]  /*16f80*/  ISETP.GT.AND P4, PT, R55, 0x29, PT ;  /* 0x000000293700780c */ /* 0x000fe40003f84270 */
[----:B------:R-:W-:-:S02]  /*16f90*/  FMNMX.FTZ R9, R38, R9, !PT ;  /* 0x0000000926097209 */ /* 0x000fc40007810000 */
[----:B------:R-:W-:Y:S01]  /*16fa0*/  R2UR UR7, R11 ;  /* 0x000000000b0772ca */ /* 0x000fe200000e0000 */
[----:B------:R-:W-:Y:S01]  /*16fb0*/  FMUL.FTZ R11, R57, UR39 ;  /* 0x00000027390b7c20 */ /* 0x000fe20008410000 */
[----:B------:R-:W-:Y:S01]  /*16fc0*/  FSEL R42, R42, -INF , P4 ;  /* 0xff8000002a2a7808 */ /* 0x000fe20002000000 */
[----:B------:R-:W-:Y:S01]  /*16fd0*/  MUFU.TANH R45, R45 ;  /* 0x0000002d002d7308 */ /* 0x000fe20000002400 */
[----:B------:R-:W-:Y:S02]  /*16fe0*/  FMNMX.FTZ R9, R40, R9, !PT ;  /* 0x0000000928097209 */ /* 0x000fe40007810000 */
[----:B------:R-:W-:Y:S02]  /*16ff0*/  ISETP.GT.AND P4, PT, R55, 0x31, PT ;  /* 0x000000313700780c */ /* 0x000fe40003f84270 */
[----:B------:R-:W-:Y:S02]  /*17000*/  FMNMX.FTZ R9, R42, R9, !PT ;  /* 0x000000092a097209 */ /* 0x000fe40007810000 */
[----:B------:R-:W-:Y:S01]  /*17010*/  FSEL R48, R48, -INF , P4 ;  /* 0xff80000030307808 */ /* 0x000fe20002000000 */
[----:B------:R-:W1:Y:S01]  /*17020*/  MUFU.TANH R11, R11 ;  /* 0x0000000b000b7308 */ /* 0x000e620000002400 */
[----:B------:R-:W-:-:S02]  /*17030*/  FMNMX.FTZ R9, R46, R9, !PT ;  /* 0x000000092e097209 */ /* 0x000fc40007810000 */
[----:B------:R-:W-:Y:S02]  /*17040*/  ISETP.GT.AND P4, PT, R55, 0x39, PT ;  /* 0x000000393700780c */ /* 0x000fe40003f84270 */
[----:B------:R-:W-:Y:S02]  /*17050*/  FMNMX.FTZ R9, R48, R9, !PT ;  /* 0x0000000930097209 */ /* 0x000fe40007810000 */
[----:B------:R-:W-:Y:S01]  /*17060*/  FSEL R51, R51, -INF , P4 ;  /* 0xff80000033337808 */ /* 0x000fe20002000000 */
[----:B------:R-:W-:Y:S01]  /*17070*/  MUFU.TANH R47, R47 ;  /* 0x0000002f002f7308 */ /* 0x000fe20000002400 */
[----:B------:R-:W-:Y:S02]  /*17080*/  FMNMX.FTZ R9, R49, R9, !PT ;  /* 0x0000000931097209 */ /* 0x000fe40007810000 */
[----:B------:R-:W-:Y:S02]  /*17090*/  ISETP.GT.AND P4, PT, R55, 0x41, PT ;  /* 0x000000413700780c */ /* 0x000fe40003f84270 */
[----:B0-----:R-:W-:-:S02]  /*170a0*/  FSEL R57, R10, -INF , P3 ;  /* 0xff8000000a397808 */ /* 0x001fc40001800000 */
[----:B------:R-:W-:Y:S01]  /*170b0*/  FMNMX.FTZ R9, R51, R9, !PT ;  /* 0x0000000933097209 */ /* 0x000fe20007810000 */
[----:B------:R-:W-:Y:S01]  /*170c0*/  MUFU.TANH R53, R53 ;  /* 0x0000003500357308 */ /* 0x000fe20000002400 */
[----:B------:R-:W-:Y:S02]  /*170d0*/  ISETP.GT.AND P3, PT, R55, 0x48, PT ;  /* 0x000000483700780c */ /* 0x000fe40003f64270 */
[----:B-1----:R-:W-:Y:S02]  /*170e0*/  FSEL R58, R11, -INF , P4 ;  /* 0xff8000000b3a7808 */ /* 0x002fe40002000000 */
[----:B------:R-:W-:Y:S02]  /*170f0*/  FMNMX.FTZ R9, R57, R9, !PT ;  /* 0x0000000939097209 */ /* 0x000fe40007810000 */
[----:B------:R-:W-:Y:S01]  /*17100*/  ISETP.GT.AND P4, PT, R55, 0x49, PT ;  /* 0x000000493700780c */ /* 0x000fe20003f84270 */
[----:B------:R-:W-:Y:S01]  /*17110*/  MUFU.TANH R54, R54 ;  /* 0x0000003600367308 */ /* 0x000fe20000002400 */
[----:B------:R-:W-:-:S02]  /*17120*/  FSEL R59, R59, -INF , P3 ;  /* 0xff8000003b3b7808 */ /* 0x000fc40001800000 */
[----:B------:R-:W-:Y:S02]  /*17130*/  FMNMX.FTZ R9, R58, R9, !PT ;  /* 0x000000093a097209 */ /* 0x000fe40007810000 */
[----:B------:R-:W-:Y:S02]  /*17140*/  ISETP.GT.AND P3, PT, R55, 0x50, PT ;  /* 0x000000503700780c */ /* 0x000fe40003f64270 */
[----:B------:R-:W-:Y:S01]  /*17150*/  FSEL R60, R60, -INF , P4 ;  /* 0xff8000003c3c7808 */ /* 0x000fe20002000000 */
[----:B------:R-:W-:Y:S01]  /*17160*/  MUFU.TANH R62, R62 ;  /* 0x0000003e003e7308 */ /* 0x000fe20000002400 */
[----:B------:R-:W-:Y:S02]  /*17170*/  FMNMX.FTZ R9, R59, R9, !PT ;  /* 0x000000093b097209 */ /* 0x000fe40007810000 */
[----:B------:R-:W-:Y:S02]  /*17180*/  ISETP.GT.AND P4, PT, R55, 0x51, PT ;  /* 0x000000513700780c */ /* 0x000fe40003f84270 */
[----:B------:R-:W-:-:S02]  /*17190*/  FSEL R61, R61, -INF , P3 ;  /* 0xff8000003d3d7808 */ /* 0x000fc40001800000 */
[----:B------:R-:W-:Y:S01]  /*171a0*/  FMNMX.FTZ R9, R60, R9, !PT ;  /* 0x000000093c097209 */ /* 0x000fe20007810000 */
[----:B------:R-:W-:Y:S01]  /*171b0*/  MUFU.TANH R81, R81 ;  /* 0x0000005100517308 */ /* 0x000fe20000002400 */
[----:B------:R-:W-:Y:S02]  /*171c0*/  ISETP.GT.AND P3, PT, R55, 0x58, PT ;  /* 0x000000583700780c */ /* 0x000fe40003f64270 */
[----:B------:R-:W-:Y:S02]  /*171d0*/  FSEL R64, R64, -INF , P4 ;  /* 0xff80000040407808 */ /* 0x000fe40002000000 */
        /* <DEDUP_REMOVED lines=17> */
[----:B------:R0:W1:Y:S01]  /*172f0*/  MUFU.TANH R9, R84 ;  /* 0x0000005400097308 */ /* 0x0000620000002400 */
[----:B------:R-:W-:-:S02]  /*17300*/  FSEL R73, R73, -INF , P3 ;  /* 0xff80000049497808 */ /* 0x000fc40001800000 */
[----:B------:R-:W-:Y:S02]  /*17310*/  FMNMX.FTZ R11, R72, R10, !PT ;  /* 0x0000000a480b7209 */ /* 0x000fe40007810000 */
[----:B------:R-:W-:Y:S02]  /*17320*/  ISETP.GT.AND P3, PT, R55, 0x70, PT ;  /* 0x000000703700780c */ /* 0x000fe40003f64270 */
[----:B------:R-:W-:Y:S01]  /*17330*/  FSEL R76, R76, -INF , P4 ;  /* 0xff8000004c4c7808 */ /* 0x000fe20002000000 */
[----:B------:R2:W3:Y:S01]  /*17340*/  MUFU.TANH R10, R85 ;  /* 0x00000055000a7308 */ /* 0x0004e20000002400 */
[----:B------:R-:W-:Y:S01]  /*17350*/  FMNMX.FTZ R11, R73, R11, !PT ;  /* 0x0000000b490b7209 */ /* 0x000fe20007810000 */
[----:B0-----:R-:W-:Y:S01]  /*17360*/  FMUL.FTZ R84, R86, UR39 ;  /* 0x0000002756547c20 */ /* 0x001fe20008410000 */
[----:B------:R-:W-:Y:S02]  /*17370*/  ISETP.GT.AND P4, PT, R55, 0x71, PT ;  /* 0x000000713700780c */ /* 0x000fe40003f84270 */
[----:B------:R-:W-:-:S02]  /*17380*/  FSEL R77, R77, -INF , P3 ;  /* 0xff8000004d4d7808 */ /* 0x000fc40001800000 */
[----:B------:R-:W-:Y:S01]  /*17390*/  FMNMX.FTZ R11, R76, R11, !PT ;  /* 0x0000000b4c0b7209 */ /* 0x000fe20007810000 */
[----:B------:R-:W-:Y:S02]  /*173a0*/  WARPGROUP.DEPBAR.LE gsb0, 0x0 ;  /* 0x00008000000079c5 */ /* 0x000fe40000010000 */
[----:B------:R-:W-:Y:S01]  /*173b0*/  WARPGROUP.ARRIVE ;  /* 0x00000000000079c5 */ /* 0x000fe20000000000 */
[----:B------:R-:W-:Y:S01]  /*173c0*/  ISETP.GT.AND P3, PT, R55, 0x78, PT ;  /* 0x000000783700780c */ /* 0x000fe20003f64270 */
[----:B--2---:R0:W2:Y:S01]  /*173d0*/  SHFL.IDX PT, R85, R50, 0x1, 0x1c1f ;  /* 0x003c1f0032557f89 */ /* 0x0040a200000e0000 */
[----:B------:R-:W-:Y:S01]  /*173e0*/  FSEL R80, R80, -INF , P4 ;  /* 0xff80000050507808 */ /* 0x000fe20002000000 */
[----:B------:R-:W4:Y:S01]  /*173f0*/  MUFU.TANH R71, R71 ;  /* 0x0000004700477308 */ /* 0x000f220000002400 */
[----:B------:R-:W-:Y:S01]  /*17400*/  FMNMX.FTZ R11, R77, R11, !PT ;  /* 0x0000000b4d0b7209 */ /* 0x000fe20007810000 */
[----:B------:R-:W-:Y:S01]  /*17410*/  HGMMA.64x128x16.F32.BF16 R88, R168, gdesc[UR4].tnspB, R88, gsb0 ;  /* 0x41e00004a8587df0 */ /* 0x000fe20008001858 */
[----:B------:R-:W-:-:S02]  /*17420*/  ISETP.GT.AND P4, PT, R55, 0x79, PT ;  /* 0x000000793700780c */ /* 0x000fc40003f84270 */
[----:B-1----:R-:W-:Y:S01]  /*17430*/  FSEL R55, R9, -INF , P3 ;  /* 0xff80000009377808 */ /* 0x002fe20001800000 */
[----:B0-----:R-:W-:Y:S01]  /*17440*/  FMUL.FTZ R50, R87, UR39 ;  /* 0x0000002757327c20 */ /* 0x001fe20008410000 */
[----:B------:R-:W-:Y:S01]  /*17450*/  FMNMX.FTZ R11, R80, R11, !PT ;  /* 0x0000000b500b7209 */ /* 0x000fe20007810000 */
[----:B------:R-:W0:Y:S01]  /*17460*/  MUFU.TANH R74, R74 ;  /* 0x0000004a004a7308 */ /* 0x000e220000002400 */
[----:B---3--:R-:W-:Y:S01]  /*17470*/  FSEL R63, R10, -INF , P4 ;  /* 0xff8000000a3f7808 */ /* 0x008fe20002000000 */
[----:B------:R-:W-:Y:S01]  /*17480*/  VIADD R10, R8, 0x200 ;  /* 0x00000200080a7836 */ /* 0x000fe20000000000 */
[----:B------:R-:W-:-:S04]  /*17490*/  FMNMX.FTZ R11, R55, R11, !PT ;  /* 0x0000000b370b7209 */ /* 0x000fc80007810000 */
[----:B------:R-:W-:Y:S01]  /*174a0*/  FMNMX.FTZ R213, R63, R11, !PT ;  /* 0x0000000b3fd57209 */ /* 0x000fe20007810000 */
[----:B------:R-:W-:Y:S01]  /*174b0*/  IMAD.MOV.U32 R11, RZ, RZ, 0x40000040 ;  /* 0x40000040ff0b7424 */ /* 0x000fe200078e00ff */
[----:B------:R-:W-:Y:S01]  /*174c0*/  R2UR UR6, R10 ;  /* 0x000000000a0672ca */ /* 0x000fe200000e0000 */
[----:B------:R-:W-:Y:S01]  /*174d0*/  VIADD R10, R8, 0x280 ;  /* 0x00000280080a7836 */ /* 0x000fe20000000000 */
[----:B------:R-:W1:Y:S01]  /*174e0*/  MUFU.TANH R75, R75 ;  /* 0x0000004b004b7308 */ /* 0x000e620000002400 */
[----:B------:R-:W3:Y:S01]  /*174f0*/  SHFL.BFLY PT, R9, R213, 0x2, 0x1f ;  /* 0x0c401f00d5097f89 */ /* 0x000ee200000e0000 */
[----:B------:R-:W-:Y:S01]  /*17500*/  R2UR UR7, R11 ;  /* 0x000000000b0772ca */ /* 0x000fe200000e0000 */
[----:B--2---:R-:W-:Y:S01]  /*17510*/  IMAD.IADD R52, R52, 0x1, R85 ;  /* 0x0000000134347824 */ /* 0x004fe200078e0255 */
[----:B------:R-:W-:Y:S01]  /*17520*/  R2UR UR10, R10 ;  /* 0x000000000a0a72ca */ /* 0x000fe200000e0000 */
[----:B------:R-:W-:-:S03]  /*17530*/  IMAD.MOV.U32 R11, RZ, RZ, 0x40000040 ;  /* 0x40000040ff0b7424 */ /* 0x000fc600078e00ff */
[C---:B------:R-:W-:Y:S01]  /*17540*/  ISETP.GT.AND P4, PT, R52.reuse, RZ, PT ;  /* 0x000000ff3400720c */ /* 0x040fe20003f84270 */
[----:B------:R-:W2:Y:S01]  /*17550*/  MUFU.TANH R78, R78 ;  /* 0x0000004e004e7308 */ /* 0x000ea20000002400 */
[----:B------:R-:W-:Y:S02]  /*17560*/  ISETP.GT.AND P5, PT, R52, 0x1, PT ;  /* 0x000000013400780c */ /* 0x000fe40003fa4270 */
[----:B------:R-:W-:Y:S02]  /*17570*/  FSEL R2, R2, -INF , P4 ;  /* 0xff80000002027808 */ /* 0x000fe40002000000 */
[----:B------:R-:W-:Y:S02]  /*17580*/  R2UR UR11, R11 ;  /* 0x000000000b0b72ca */ /* 0x000fe400000e0000 */
[----:B------:R-:W-:Y:S01]  /*17590*/  ISETP.GT.AND P4, PT, R52, 0x8, PT ;  /* 0x000000083400780c */ /* 0x000fe20003f84270 */
[----:B------:R-:W2:Y:S01]  /*175a0*/  MUFU.TANH R79, R79 ;  /* 0x0000004f004f7308 */ /* 0x000ea20000002400 */
[----:B------:R-:W-:-:S02]  /*175b0*/  FSEL R20, R20, -INF , P5 ;  /* 0xff80000014147808 */ /* 0x000fc40002800000 */
[----:B------:R-:W-:Y:S02]  /*175c0*/  FMNMX.FTZ R11, R2, R7, !PT ;  /* 0x00000007020b7209 */ /* 0x000fe40007810000 */
[----:B------:R-:W-:Y:S02]  /*175d0*/  ISETP.GT.AND P5, PT, R52, 0x9, PT ;  /* 0x000000093400780c */ /* 0x000fe40003fa4270 */
[----:B------:R-:W-:Y:S01]  /*175e0*/  FMNMX.FTZ R11, R20, R11, !PT ;  /* 0x0000000b140b7209 */ /* 0x000fe20007810000 */
[----:B------:R-:W2:Y:S01]  /*175f0*/  MUFU.TANH R82, R82 ;  /* 0x0000005200527308 */ /* 0x000ea20000002400 */
[----:B---3--:R-:W-:Y:S02]  /*17600*/  FMNMX.FTZ R213, R213, R9, !PT ;  /* 0x00000009d5d57209 */ /* 0x008fe40007810000 */
[----:B------:R-:W-:Y:S02]  /*17610*/  FSEL R25, R25, -INF , P5 ;  /* 0xff80000019197808 */ /* 0x000fe40002800000 */
[----:B------:R-:W-:Y:S01]  /*17620*/  ISETP.GT.AND P5, PT, R52, 0x11, PT ;  /* 0x000000113400780c */ /* 0x000fe20003fa4270 */
[----:B------:R-:W3:Y:S02]  /*17630*/  SHFL.BFLY PT, R9, R213, 0x1, 0x1f ;  /* 0x0c201f00d5097f89 */ /* 0x000ee400000e0000 */
[----:B------:R-:W2:Y:S01]  /*17640*/  MUFU.TANH R83, R83 ;  /* 0x0000005300537308 */ /* 0x000ea20000002400 */
[----:B------:R-:W-:-:S02]  /*17650*/  FSEL R29, R29, -INF , P5 ;  /* 0xff8000001d1d7808 */ /* 0x000fc40002800000 */
[----:B------:R-:W-:-:S04]  /*17660*/  ISETP.GT.AND P5, PT, R52, 0x19, PT ;  /* 0x000000193400780c */ /* 0x000fc80003fa4270 */
[----:B------:R-:W-:Y:S01]  /*17670*/  FSEL R33, R33, -INF , P5 ;  /* 0xff80000021217808 */ /* 0x000fe20002800000 */
[----:B------:R-:W2:Y:S01]  /*17680*/  MUFU.TANH R84, R84 ;  /* 0x0000005400547308 */ /* 0x000ea20000002400 */
[----:B------:R-:W-:-:S04]  /*17690*/  ISETP.GT.AND P5, PT, R52, 0x21, PT ;  /* 0x000000213400780c */ /* 0x000fc80003fa4270 */
[----:B------:R-:W-:Y:S02]  /*176a0*/  FSEL R37, R37, -INF , P5 ;  /* 0xff80000025257808 */ /* 0x000fe40002800000 */
[C---:B------:R-:W-:Y:S01]  /*176b0*/  ISETP.GT.AND P5, PT, R52.reuse, 0x29, PT ;  /* 0x000000293400780c */ /* 0x040fe20003fa4270 */
[----:B------:R-:W2:Y:S03]  /*176c0*/  MUFU.TANH R50, R50 ;  /* 0x0000003200327308 */ /* 0x000ea60000002400 */
[----:B------:R-:W-:Y:S02]  /*176d0*/  FSEL R41, R41, -INF , P5 ;  /* 0xff80000029297808 */ /* 0x000fe40002800000 */
[----:B------:R-:W-:Y:S02]  /*176e0*/  ISETP.GT.AND P5, PT, R52, 0x31, PT ;  /* 0x000000313400780c */ /* 0x000fe40003fa4270 */
[----:B---3--:R-:W-:Y:S01]  /*176f0*/  FMNMX.FTZ R213, R213, R9, !PT ;  /* 0x00000009d5d57209 */ /* 0x008fe20007810000 */
[----:B------:R-:W-:Y:S01]  /*17700*/  IMAD.U32 R9, RZ, RZ, UR43 ;  /* 0x0000002bff097e24 */ /* 0x000fe2000f8e00ff */
[----:B------:R-:W-:-:S02]  /*17710*/  FSEL R44, R44, -INF , P5 ;  /* 0xff8000002c2c7808 */ /* 0x000fc40002800000 */
[C---:B------:R-:W-:Y:S01]  /*17720*/  FSETP.NEU.FTZ.AND P3, PT, R213.reuse, -INF , PT ;  /* 0xff800000d500780b */ /* 0x040fe20003f7d000 */
[----:B------:R-:W-:Y:S01]  /*17730*/  FMUL.FTZ R86, R213, R9 ;  /* 0x00000009d5567220 */ /* 0x000fe20000410000 */
[----:B------:R-:W-:-:S04]  /*17740*/  ISETP.GT.AND P5, PT, R52, 0x39, PT ;  /* 0x000000393400780c */ /* 0x000fc80003fa4270 */
[----:B------:R-:W-:Y:S02]  /*17750*/  FSEL R86, R86, RZ, P3 ;  /* 0x000000ff56567208 */ /* 0x000fe40001800000 */
[----:B------:R-:W-:Y:S02]  /*17760*/  FSEL R47, R47, -INF , P5 ;  /* 0xff8000002f2f7808 */ /* 0x000fe40002800000 */
[----:B------:R-:W-:Y:S01]  /*17770*/  ISETP.GT.AND P5, PT, R52, 0x41, PT ;  /* 0x000000413400780c */ /* 0x000fe20003fa4270 */
[-CC-:B------:R-:W-:Y:S01]  /*17780*/  FFMA.FTZ R180, R0, R9.reuse, -R86.reuse ;  /* 0x0000000900b47223 */ /* 0x180fe20000010856 */
[----:B------:R-:W-:Y:S01]  /*17790*/  FSEL R0, R21, -INF , P4 ;  /* 0xff80000015007808 */ /* 0x000fe20002000000 */
[-CC-:B------:R-:W-:Y:S01]  /*177a0*/  FFMA.FTZ R182, R24, R9.reuse, -R86.reuse ;  /* 0x0000000918b67223 */ /* 0x180fe20000010856 */
[----:B------:R-:W-:Y:S01]  /*177b0*/  ISETP.GT.AND P4, PT, R52, 0x10, PT ;  /* 0x000000103400780c */ /* 0x000fe20003f84270 */
[--C-:B------:R-:W-:Y:S01]  /*177c0*/  FFMA.FTZ R10, R26, R9, -R86.reuse ;  /* 0x000000091a0a7223 */ /* 0x100fe20000010856 */
[----:B------:R-:W-:Y:S01]  /*177d0*/  FMNMX.FTZ R24, R0, R11, !PT ;  /* 0x0000000b00187209 */ /* 0x000fe20007810000 */
[-CC-:B------:R-:W-:Y:S01]  /*177e0*/  FFMA.FTZ R176, R27, R9.reuse, -R86.reuse ;  /* 0x000000091bb07223 */ /* 0x180fe20000010856 */
[----:B------:R-:W-:Y:S01]  /*177f0*/  FSEL R28, R28, -INF , P4 ;  /* 0xff8000001c1c7808 */ /* 0x000fe20002000000 */
[----:B------:R-:W-:Y:S01]  /*17800*/  IMAD.MOV.U32 R27, RZ, RZ, 0x40000040 ;  /* 0x40000040ff1b7424 */ /* 0x000fe200078e00ff */
[----:B------:R-:W-:Y:S01]  /*17810*/  FMNMX.FTZ R11, R25, R24, !PT ;  /* 0x00000018190b7209 */ /* 0x000fe20007810000 */
[--C-:B------:R-:W-:Y:S01]  /*17820*/  FFMA.FTZ R56, R56, R9, -R86.reuse ;  /* 0x0000000938387223 */ /* 0x100fe20000010856 */
[----:B------:R-:W-:Y:S01]  /*17830*/  ISETP.GT.AND P4, PT, R52, 0x18, PT ;  /* 0x000000183400780c */ /* 0x000fe20003f84270 */
[----:B------:R-:W-:Y:S01]  /*17840*/  MUFU.EX2 R180, R180 ;  /* 0x000000b400b47308 */ /* 0x000fe20000000800 */
[----:B------:R-:W-:Y:S01]  /*17850*/  FMNMX.FTZ R24, R28, R11, !PT ;  /* 0x0000000b1c187209 */ /* 0x000fe20007810000 */
[-CC-:B------:R-:W-:Y:S01]  /*17860*/  FFMA.FTZ R30, R30, R9.reuse, -R86.reuse ;  /* 0x000000091e1e7223 */ /* 0x180fe20000010856 */
[----:B------:R-:W-:Y:S01]  /*17870*/  FSEL R31, R31, -INF , P4 ;  /* 0xff8000001f1f7808 */ /* 0x000fe20002000000 */
[-CC-:B------:R-:W-:Y:S01]  /*17880*/  FFMA.FTZ R178, R32, R9.reuse, -R86.reuse ;  /* 0x0000000920b27223 */ /* 0x180fe20000010856 */
[----:B------:R-:W-:Y:S01]  /*17890*/  FMNMX.FTZ R24, R29, R24, !PT ;  /* 0x000000181d187209 */ /* 0x000fe20007810000 */
[-CC-:B------:R-:W-:Y:S01]  /*178a0*/  FFMA.FTZ R34, R34, R9.reuse, -R86.reuse ;  /* 0x0000000922227223 */ /* 0x180fe20000010856 */
        /* <DEDUP_REMOVED lines=21> */
[----:B------:R-:W-:Y:S01]  /*17a00*/  FFMA.FTZ R55, R55, R9, -R86 ;  /* 0x0000000937377223 */ /* 0x000fe20000010856 */
[----:B------:R-:W-:-:S02]  /*17a10*/  FMNMX.FTZ R26, R41, R26, !PT ;  /* 0x0000001a291a7209 */ /* 0x000fc40007810000 */
[----:B------:R-:W-:Y:S01]  /*17a20*/  ISETP.GT.AND P4, PT, R52, 0x38, PT ;  /* 0x000000383400780c */ /* 0x000fe20003f84270 */
[----:B------:R-:W-:Y:S01]  /*17a30*/  MUFU.EX2 R176, R176 ;  /* 0x000000b000b07308 */ /* 0x000fe20000000800 */
[----:B------:R-:W-:Y:S02]  /*17a40*/  FMNMX.FTZ R21, R43, R26, !PT ;  /* 0x0000001a2b157209 */ /* 0x000fe40007810000 */
[----:B------:R-:W-:Y:S02]  /*17a50*/  FSEL R45, R45, -INF , P4 ;  /* 0xff8000002d2d7808 */ /* 0x000fe40002000000 */
[----:B------:R-:W-:Y:S02]  /*17a60*/  FMNMX.FTZ R26, R44, R21, !PT ;  /* 0x000000152c1a7209 */ /* 0x000fe40007810000 */
[----:B------:R-:W-:Y:S01]  /*17a70*/  ISETP.GT.AND P4, PT, R52, 0x40, PT ;  /* 0x000000403400780c */ /* 0x000fe20003f84270 */
[----:B------:R3:W-:Y:S01]  /*17a80*/  MUFU.EX2 R11, R30 ;  /* 0x0000001e000b7308 */ /* 0x0007e20000000800 */
[----:B------:R-:W-:Y:S01]  /*17a90*/  FMNMX.FTZ R26, R45, R26, !PT ;  /* 0x0000001a2d1a7209 */ /* 0x000fe20007810000 */
[----:B------:R-:W-:-:S02]  /*17aa0*/  WARPGROUP.DEPBAR.LE gsb0, 0x0 ;  /* 0x00008000000079c5 */ /* 0x000fc40000010000 */
[----:B------:R-:W-:Y:S01]  /*17ab0*/  WARPGROUP.ARRIVE ;  /* 0x00000000000079c5 */ /* 0x000fe20000000000 */
[----:B------:R-:W-:Y:S01]  /*17ac0*/  FSEL R53, R53, -INF , P4 ;  /* 0xff80000035357808 */ /* 0x000fe20002000000 */
[-CC-:B------:R-:W-:Y:S01]  /*17ad0*/  FFMA.FTZ R170, R49, R9.reuse, -R86.reuse ;  /* 0x0000000931aa7223 */ /* 0x180fe20000010856 */
[----:B------:R-:W-:Y:S01]  /*17ae0*/  FMNMX.FTZ R26, R47, R26, !PT ;  /* 0x0000001a2f1a7209 */ /* 0x000fe20007810000 */
[-CC-:B------:R-:W-:Y:S01]  /*17af0*/  FFMA.FTZ R49, R60, R9.reuse, -R86.reuse ;  /* 0x000000093c317223 */ /* 0x180fe20000010856 */
[----:B------:R-:W-:Y:S01]  /*17b00*/  ISETP.GT.AND P4, PT, R52, 0x48, PT ;  /* 0x000000483400780c */ /* 0x000fe20003f84270 */
[----:B------:R-:W-:Y:S01]  /*17b10*/  HGMMA.64x128x16.F32.BF16 R88, R164, gdesc[UR4].tnspB, R88, gsb0 ;  /* 0x41e00004a4587df0 */ /* 0x000fe20008001858 */
[----:B------:R-:W-:Y:S01]  /*17b20*/  FSEL R54, R54, -INF , P5 ;  /* 0xff80000036367808 */ /* 0x000fe20002800000 */
[----:B------:R-:W-:Y:S01]  /*17b30*/  MUFU.EX2 R178, R178 ;  /* 0x000000b200b27308 */ /* 0x000fe20000000800 */
[----:B------:R-:W-:Y:S01]  /*17b40*/  FMNMX.FTZ R21, R53, R26, !PT ;  /* 0x0000001a35157209 */ /* 0x000fe20007810000 */
[-CC-:B---3--:R-:W-:Y:S01]  /*17b50*/  FFMA.FTZ R30, R38, R9.reuse, -R86.reuse ;  /* 0x00000009261e7223 */ /* 0x188fe20000010856 */
[----:B------:R-:W-:Y:S01]  /*17b60*/  ISETP.GT.AND P5, PT, R52, 0x49, PT ;  /* 0x000000493400780c */ /* 0x000fe20003fa4270 */
[-CC-:B------:R-:W-:Y:S01]  /*17b70*/  FFMA.FTZ R168, R46, R9.reuse, -R86.reuse ;  /* 0x000000092ea87223 */ /* 0x180fe20000010856 */
[----:B------:R-:W-:Y:S01]  /*17b80*/  FSEL R62, R62, -INF , P4 ;  /* 0xff8000003e3e7808 */ /* 0x000fe20002000000 */
[--C-:B------:R-:W-:Y:S01]  /*17b90*/  FFMA.FTZ R38, R58, R9, -R86.reuse ;  /* 0x000000093a267223 */ /* 0x100fe20000010856 */
[----:B------:R-:W-:Y:S01]  /*17ba0*/  FMNMX.FTZ R21, R54, R21, !PT ;  /* 0x0000001536157209 */ /* 0x000fe20007810000 */
[----:B------:R3:W-:Y:S01]  /*17bb0*/  MUFU.EX2 R24, R34 ;  /* 0x0000002200187308 */ /* 0x0007e20000000800 */
[----:B------:R-:W-:Y:S01]  /*17bc0*/  ISETP.GT.AND P4, PT, R52, 0x50, PT ;  /* 0x000000503400780c */ /* 0x000fe20003f84270 */
[-CC-:B------:R-:W-:Y:S01]  /*17bd0*/  FFMA.FTZ R46, R72, R9.reuse, -R86.reuse ;  /* 0x00000009482e7223 */ /* 0x180fe20000010856 */
[----:B------:R-:W-:Y:S01]  /*17be0*/  FSEL R81, R81, -INF , P5 ;  /* 0xff80000051517808 */ /* 0x000fe20002800000 */
[----:B------:R-:W-:Y:S01]  /*17bf0*/  FFMA.FTZ R58, R63, R9, -R86 ;  /* 0x000000093f3a7223 */ /* 0x000fe20000010856 */
[----:B------:R-:W-:-:S02]  /*17c00*/  FMNMX.FTZ R26, R62, R21, !PT ;  /* 0x000000153e1a7209 */ /* 0x000fc40007810000 */
[----:B------:R-:W-:Y:S01]  /*17c10*/  ISETP.GT.AND P5, PT, R52, 0x51, PT ;  /* 0x000000513400780c */ /* 0x000fe20003fa4270 */
[----:B------:R-:W-:Y:S01]  /*17c20*/  MUFU.EX2 R172, R172 ;  /* 0x000000ac00ac7308 */ /* 0x000fe20000000800 */
[----:B------:R-:W-:Y:S01]  /*17c30*/  FSEL R66, R66, -INF , P4 ;  /* 0xff80000042427808 */ /* 0x000fe20002000000 */
[-CC-:B---3--:R-:W-:Y:S01]  /*17c40*/  FFMA.FTZ R34, R48, R9.reuse, -R86.reuse ;  /* 0x0000000930227223 */ /* 0x188fe20000010856 */
[----:B------:R-:W-:Y:S01]  /*17c50*/  FMNMX.FTZ R21, R81, R26, !PT ;  /* 0x0000001a51157209 */ /* 0x000fe20007810000 */
[----:B------:R-:W-:Y:S01]  /*17c60*/  FFMA.FTZ R48, R64, R9, -R86 ;  /* 0x0000000940307223 */ /* 0x000fe20000010856 */
        /* <DEDUP_REMOVED lines=9> */
[----:B----4-:R-:W-:Y:S02]  /*17d00*/  FSEL R71, R71, -INF , P5 ;  /* 0xff80000047477808 */ /* 0x010fe40002800000 */
[----:B------:R-:W-:-:S02]  /*17d10*/  FMNMX.FTZ R26, R70, R21, !PT ;  /* 0x00000015461a7209 */ /* 0x000fc40007810000 */
[----:B------:R-:W-:Y:S01]  /*17d20*/  ISETP.GT.AND P5, PT, R52, 0x61, PT ;  /* 0x000000613400780c */ /* 0x000fe20003fa4270 */
[----:B------:R-:W-:Y:S01]  /*17d30*/  MUFU.EX2 R32, R32 ;  /* 0x0000002000207308 */ /* 0x000fe20000000800 */
[----:B0-----:R-:W-:Y:S02]  /*17d40*/  FSEL R74, R74, -INF , P4 ;  /* 0xff8000004a4a7808 */ /* 0x001fe40002000000 */
[----:B------:R-:W-:Y:S02]  /*17d50*/  FMNMX.FTZ R21, R71, R26, !PT ;  /* 0x0000001a47157209 */ /* 0x000fe40007810000 */
[----:B------:R-:W-:Y:S02]  /*17d60*/  ISETP.GT.AND P4, PT, R52, 0x68, PT ;  /* 0x000000683400780c */ /* 0x000fe40003f84270 */
[----:B-1----:R-:W-:Y:S01]  /*17d70*/  FSEL R75, R75, -INF , P5 ;  /* 0xff8000004b4b7808 */ /* 0x002fe20002800000 */
[----:B------:R-:W-:Y:S01]  /*17d80*/  MUFU.EX2 R168, R168 ;  /* 0x000000a800a87308 */ /* 0x000fe20000000800 */
[----:B------:R-:W-:-:S02]  /*17d90*/  FMNMX.FTZ R26, R74, R21, !PT ;  /* 0x000000154a1a7209 */ /* 0x000fc40007810000 */
[----:B------:R-:W-:Y:S02]  /*17da0*/  ISETP.GT.AND P5, PT, R52, 0x69, PT ;  /* 0x000000693400780c */ /* 0x000fe40003fa4270 */
[----:B--2---:R-:W-:Y:S02]  /*17db0*/  FSEL R78, R78, -INF , P4 ;  /* 0xff8000004e4e7808 */ /* 0x004fe40002000000 */
        /* <DEDUP_REMOVED lines=13> */
[----:B------:R-:W-:Y:S01]  /*17e90*/  ISETP.GT.AND P5, PT, R52, 0x79, PT ;  /* 0x000000793400780c */ /* 0x000fe20003fa4270 */
[-CC-:B------:R-:W-:Y:S01]  /*17ea0*/  FFMA.FTZ R52, R77, R9.reuse, -R86.reuse ;  /* 0x000000094d347223 */ /* 0x180fe20000010856 */
[----:B------:R-:W-:Y:S02]  /*17eb0*/  FSEL R84, R84, -INF , P4 ;  /* 0xff80000054547808 */ /* 0x000fe40002000000 */
[----:B------:R-:W-:Y:S01]  /*17ec0*/  FMNMX.FTZ R21, R83, R26, !PT ;  /* 0x0000001a53157209 */ /* 0x000fe20007810000 */
[----:B------:R-:W-:Y:S01]  /*17ed0*/  MUFU.EX2 R38, R38 ;  /* 0x0000002600267308 */ /* 0x000fe20000000800 */
[----:B------:R-:W-:Y:S01]  /*17ee0*/  FSEL R85, R50, -INF , P5 ;  /* 0xff80000032557808 */ /* 0x000fe20002800000 */
[----:B------:R-:W-:Y:S01]  /*17ef0*/  FFMA.FTZ R50, R73, R9, -R86 ;  /* 0x0000000949327223 */ /* 0x000fe20000010856 */
[----:B------:R-:W-:Y:S02]  /*17f00*/  FMNMX.FTZ R26, R84, R21, !PT ;  /* 0x00000015541a7209 */ /* 0x000fe40007810000 */
[----:B------:R-:W-:-:S02]  /*17f10*/  R2UR UR7, R27 ;  /* 0x000000001b0772ca */ /* 0x000fc400000e0000 */
[----:B------:R-:W-:Y:S01]  /*17f20*/  FMNMX.FTZ R21, R85, R26, !PT ;  /* 0x0000001a55157209 */ /* 0x000fe20007810000 */
[----:B------:R-:W-:Y:S01]  /*17f30*/  MUFU.EX2 R49, R49 ;  /* 0x0000003100317308 */ /* 0x000fe20000000800 */
[----:B------:R-:W-:Y:S02]  /*17f40*/  FSEL R27, R213, RZ, P3 ;  /* 0x000000ffd51b7208 */ /* 0x000fe40001800000 */
[C---:B------:R-:W-:Y:S01]  /*17f50*/  ISETP.GT.AND P3, PT, R13.reuse, R6, PT ;  /* 0x000000060d00720c */ /* 0x040fe20003f64270 */
[----:B------:R-:W0:Y:S01]  /*17f60*/  SHFL.BFLY PT, R26, R21, 0x2, 0x1f ;  /* 0x0c401f00151a7f89 */ /* 0x000e2200000e0000 */
[----:B------:R-:W-:-:S03]  /*17f70*/  VIADD R13, R13, 0xffffffff ;  /* 0xffffffff0d0d7836 */ /* 0x000fc60000000000 */
[----:B------:R-:W-:Y:S08]  /*17f80*/  MUFU.EX2 R48, R48 ;  /* 0x0000003000307308 */ /* 0x000ff00000000800 */
[----:B------:R-:W-:Y:S08]  /*17f90*/  MUFU.EX2 R42, R42 ;  /* 0x0000002a002a7308 */ /* 0x000ff00000000800 */
[----:B------:R-:W-:Y:S01]  /*17fa0*/  MUFU.EX2 R40, R40 ;  /* 0x0000002800287308 */ /* 0x000fe20000000800 */
[----:B0-----:R-:W-:-:S07]  /*17fb0*/  FMNMX.FTZ R26, R21, R26, !PT ;  /* 0x0000001a151a7209 */ /* 0x001fce0007810000 */
[----:B------:R-:W-:Y:S01]  /*17fc0*/  MUFU.EX2 R46, R46 ;  /* 0x0000002e002e7308 */ /* 0x000fe20000000800 */
[----:B------:R-:W0:Y:S07]  /*17fd0*/  SHFL.BFLY PT, R21, R26, 0x1, 0x1f ;  /* 0x0c201f001a157f89 */ /* 0x000e2e00000e0000 */
[----:B------:R-:W-:Y:S08]  /*17fe0*/  MUFU.EX2 R50, R50 ;  /* 0x0000003200327308 */ /* 0x000ff00000000800 */
[----:B------:R-:W-:Y:S01]  /*17ff0*/  MUFU.EX2 R51, R51 ;  /* 0x0000003300337308 */ /* 0x000fe20000000800 */
[----:B------:R-:W-:-:S02]  /*18000*/  WARPGROUP.DEPBAR.LE gsb0, 0x0 ;  /* 0x00008000000079c5 */ /* 0x000fc40000010000 */
[----:B------:R-:W-:Y:S01]  /*18010*/  WARPGROUP.ARRIVE ;  /* 0x00000000000079c5 */ /* 0x000fe20000000000 */
[-CC-:B------:R-:W-:Y:S01]  /*18020*/  FFMA.FTZ R166, R59, R9.reuse, -R86.reuse ;  /* 0x000000093ba67223 */ /* 0x180fe20000010856 */
[--C-:B------:R-:W-:Y:S01]  /*18030*/  FFMA.FTZ R164, R57, R9, -R86.reuse ;  /* 0x0000000939a47223 */ /* 0x100fe20000010856 */
[----:B0-----:R-:W-:Y:S01]  /*18040*/  FMNMX.FTZ R21, R26, R21, !PT ;  /* 0x000000151a157209 */ /* 0x001fe20007810000 */
[----:B------:R-:W-:Y:S02]  /*18050*/  VIADD R26, R8, 0x300 ;  /* 0x00000300081a7836 */ /* 0x000fe40000000000 */
[-C--:B------:R-:W-:Y:S01]  /*18060*/  FFMA.FTZ R57, R80, R9.reuse, -R86 ;  /* 0x0000000950397223 */ /* 0x080fe20000010856 */
[----:B------:R-:W-:Y:S01]  /*18070*/  HGMMA.64x128x16.F32.BF16 R88, R160, gdesc[UR8].tnspB, R88, gsb0 ;  /* 0x41e00008a0587df0 */ /* 0x000fe20008001858 */
[C---:B------:R-:W-:Y:S01]  /*18080*/  FSETP.NEU.FTZ.AND P4, PT, R21.reuse, -INF , PT ;  /* 0xff8000001500780b */ /* 0x040fe20003f9d000 */
[C---:B------:R-:W-:Y:S01]  /*18090*/  FMUL.FTZ R60, R21.reuse, R9 ;  /* 0x00000009153c7220 */ /* 0x040fe20000410000 */
[----:B------:R-:W-:Y:S01]  /*180a0*/  R2UR UR6, R26 ;  /* 0x000000001a0672ca */ /* 0x000fe200000e0000 */
[----:B------:R-:W-:Y:S01]  /*180b0*/  MUFU.EX2 R164, R164 ;  /* 0x000000a400a47308 */ /* 0x000fe20000000800 */
[----:B------:R-:W-:-:S02]  /*180c0*/  FSEL R26, R21, RZ, P4 ;  /* 0x000000ff151a7208 */ /* 0x000fc40002000000 */
[----:B------:R-:W-:-:S05]  /*180d0*/  FSEL R60, R60, RZ, P4 ;  /* 0x000000ff3c3c7208 */ /* 0x000fca0002000000 */
[-C--:B------:R-:W-:Y:S01]  /*180e0*/  FFMA.FTZ R183, R0, R9.reuse, -R60 ;  /* 0x0000000900b77223 */ /* 0x080fe2000001083c */
[----:B------:R-:W-:Y:S01]  /*180f0*/  FADD.FTZ R0, -R27, R12 ;  /* 0x0000000c1b007221 */ /* 0x000fe20000010100 */
[-CC-:B------:R-:W-:Y:S01]  /*18100*/  FFMA.FTZ R181, R2, R9.reuse, -R60.reuse ;  /* 0x0000000902b57223 */ /* 0x180fe2000001083c */
[----:B------:R-:W-:Y:S02]  /*18110*/  IMAD.MOV.U32 R27, RZ, RZ, 0x40000040 ;  /* 0x40000040ff1b7424 */ /* 0x000fe400078e00ff */
[-CC-:B------:R-:W-:Y:S01]  /*18120*/  FFMA.FTZ R20, R20, R9.reuse, -R60.reuse ;  /* 0x0000000914147223 */ /* 0x180fe2000001083c */
[-C--:B------:R-:W-:Y:S01]  /*18130*/  FMUL.FTZ R2, R0, R9.reuse ;  /* 0x0000000900027220 */ /* 0x080fe20000410000 */
[----:B------:R-:W-:Y:S01]  /*18140*/  FADD.FTZ R0, -R26, R7 ;  /* 0x000000071a007221 */ /* 0x000fe20000010100 */
[----:B------:R-:W-:Y:S01]  /*18150*/  VIADD R26, R8, 0x380 ;  /* 0x00000380081a7836 */ /* 0x000fe20000000000 */
[----:B------:R-:W-:Y:S01]  /*18160*/  MUFU.EX2 R181, R181 ;  /* 0x000000b500b57308 */ /* 0x000fe20000000800 */
[-CC-:B------:R-:W-:Y:S01]  /*18170*/  FFMA.FTZ R59, R25, R9.reuse, -R60.reuse ;  /* 0x00000009193b7223 */ /* 0x180fe2000001083c */
[-C--:B------:R-:W-:Y:S01]  /*18180*/  FMUL.FTZ R0, R0, R9.reuse ;  /* 0x0000000900007220 */ /* 0x080fe20000410000 */
        /* <DEDUP_REMOVED lines=24> */
[----:B------:R-:W-:-:S05]  /*18310*/  FFMA.FTZ R84, R84, R9, -R60 ;  /* 0x0000000954547223 */ /* 0x000fca000001083c */
[----:B------:R-:W2:Y:S01]  /*18320*/  MUFU.EX2 R183, R183 ;  /* 0x000000b700b77308 */ /* 0x000ea20000000800 */
[----:B0-----:R-:W-:-:S07]  /*18330*/  FFMA.FTZ R3, R0, R3, R181 ;  /* 0x0000000300037223 */ /* 0x001fce00000100b5 */
[----:B------:R-:W0:Y:S01]  /*18340*/  MUFU.EX2 R59, R59 ;  /* 0x0000003b003b7308 */ /* 0x000e220000000800 */
[C---:B-1----:R-:W-:Y:S01]  /*18350*/  FADD.FTZ R8, R20.reuse, R3 ;  /* 0x0000000314087221 */ /* 0x042fe20000010000 */
[----:B------:R-:W-:-:S06]  /*18360*/  F2FP.BF16.F32.PACK_AB R181, R20, R181 ;  /* 0x000000b514b5723e */ /* 0x000fcc00000010ff */
[----:B------:R-:W-:Y:S01]  /*18370*/  MUFU.EX2 R177, R177 ;  /* 0x000000b100b17308 */ /* 0x000fe20000000800 */
[----:B--2---:R-:W-:-:S07]  /*18380*/  FADD.FTZ R8, R183, R8 ;  /* 0x00000008b7087221 */ /* 0x004fce0000010000 */
        /* <DEDUP_REMOVED lines=16> */
[-C--:B------:R-:W-:Y:S01]  /*18490*/  FFMA.FTZ R163, R70, R9.reuse, -R60 ;  /* 0x0000000946a37223 */ /* 0x080fe2000001083c */
[----:B------:R-:W-:Y:S01]  /*184a0*/  HGMMA.64x128x16.F32.BF16 R88, R156, gdesc[UR4].tnspB, R88, gsb0 ;  /* 0x41e000049c587df0 */ /* 0x000fe20008001858 */
[----:B------:R-:W-:Y:S02]  /*184b0*/  R2UR UR6, R26 ;  /* 0x000000001a0672ca */ /* 0x000fe400000e0000 */
[----:B------:R-:W-:Y:S01]  /*184c0*/  R2UR UR7, R27 ;  /* 0x000000001b0772ca */ /* 0x000fe200000e0000 */
[----:B------:R-:W-:Y:S01]  /*184d0*/  FFMA.FTZ R27, R2, R4, R180 ;  /* 0x00000004021b7223 */ /* 0x000fe200000100b4 */
[----:B------:R-:W-:Y:S01]  /*184e0*/  FFMA.FTZ R4, R81, R9, -R60 ;  /* 0x0000000951047223 */ /* 0x000fe2000001083c */
[----:B------:R-:W-:Y:S01]  /*184f0*/  MUFU.EX2 R12, R47 ;  /* 0x0000002f000c7308 */ /* 0x000fe20000000800 */
[C---:B------:R-:W-:Y:S01]  /*18500*/  F2FP.BF16.F32.PACK_AB R180, R56.reuse, R180 ;  /* 0x000000b438b4723e */ /* 0x040fe200000010ff */
[----:B------:R-:W-:-:S04]  /*18510*/  FADD.FTZ R27, R56, R27 ;  /* 0x0000001b381b7221 */ /* 0x000fc80000010000 */
[----:B------:R-:W-:Y:S01]  /*18520*/  FADD.FTZ R27, R182, R27 ;  /* 0x0000001bb61b7221 */ /* 0x000fe20000010000 */
[C---:B------:R-:W-:Y:S01]  /*18530*/  F2FP.BF16.F32.PACK_AB R182, R10.reuse, R182 ;  /* 0x000000b60ab6723e */ /* 0x040fe200000010ff */
[----:B------:R-:W-:Y:S02]  /*18540*/  MUFU.EX2 R165, R165 ;  /* 0x000000a500a57308 */ /* 0x000fe40000000800 */
[----:B------:R-:W-:-:S04]  /*18550*/  FADD.FTZ R27, R10, R27 ;  /* 0x0000001b0a1b7221 */ /* 0x000fc80000010000 */
[----:B------:R-:W-:Y:S01]  /*18560*/  FADD.FTZ R26, R176, R27 ;  /* 0x0000001bb01a7221 */ /* 0x000fe20000010000 */
[C---:B------:R-:W-:Y:S01]  /*18570*/  F2FP.BF16.F32.PACK_AB R176, R11.reuse, R176 ;  /* 0x000000b00bb0723e */ /* 0x040fe200000010ff */
[----:B------:R-:W-:Y:S02]  /*18580*/  MUFU.EX2 R7, R7 ;  /* 0x0000000700077308 */ /* 0x000fe40000000800 */
[----:B------:R-:W-:-:S04]  /*18590*/  FADD.FTZ R3, R11, R26 ;  /* 0x0000001a0b037221 */ /* 0x000fc80000010000 */
[----:B------:R-:W-:Y:S01]  /*185a0*/  FADD.FTZ R3, R178, R3 ;  /* 0x00000003b2037221 */ /* 0x000fe20000010000 */
[C---:B------:R-:W-:Y:S01]  /*185b0*/  F2FP.BF16.F32.PACK_AB R178, R24.reuse, R178 ;  /* 0x000000b218b2723e */ /* 0x040fe200000010ff */
[----:B------:R-:W0:Y:S02]  /*185c0*/  MUFU.EX2 R166, R166 ;  /* 0x000000a600a67308 */ /* 0x000e240000000800 */
        /* <DEDUP_REMOVED lines=21> */
[----:B0-----:R-:W-:Y:S01]  /*18720*/  FADD.FTZ R20, R166, R3 ;  /* 0x00000003a6147221 */ /* 0x001fe20000010000 */
[----:B------:R-:W-:Y:S01]  /*18730*/  F2FP.BF16.F32.PACK_AB R166, R49, R166 ;  /* 0x000000a631a6723e */ /* 0x000fe200000010ff */
[----:B------:R-:W-:Y:S08]  /*18740*/  MUFU.EX2 R163, R163 ;  /* 0x000000a300a37308 */ /* 0x000ff00000000800 */
[----:B------:R-:W-:Y:S08]  /*18750*/  MUFU.EX2 R74, R74 ;  /* 0x0000004a004a7308 */ /* 0x000ff00000000800 */
[----:B------:R-:W0:Y:S08]  /*18760*/  MUFU.EX2 R75, R75 ;  /* 0x0000004b004b7308 */ /* 0x000e300000000800 */
[----:B------:R-:W-:Y:S08]  /*18770*/  MUFU.EX2 R78, R78 ;  /* 0x0000004e004e7308 */ /* 0x000ff00000000800 */
[----:B------:R-:W1:Y:S08]  /*18780*/  MUFU.EX2 R79, R79 ;  /* 0x0000004f004f7308 */ /* 0x000e700000000800 */
[----:B------:R-:W-:Y:S08]  /*18790*/  MUFU.EX2 R52, R52 ;  /* 0x0000003400347308 */ /* 0x000ff00000000800 */
[----:B------:R-:W2:Y:S08]  /*187a0*/  MUFU.EX2 R57, R57 ;  /* 0x0000003900397308 */ /* 0x000eb00000000800 */
[----:B------:R-:W-:Y:S01]  /*187b0*/  MUFU.EX2 R83, R83 ;  /* 0x0000005300537308 */ /* 0x000fe20000000800 */
[----:B------:R-:W-:-:S02]  /*187c0*/  WARPGROUP.DEPBAR.LE gsb0, 0x0 ;  /* 0x00008000000079c5 */ /* 0x000fc40000010000 */
[----:B------:R-:W-:-:S05]  /*187d0*/  WARPGROUP.ARRIVE ;  /* 0x00000000000079c5 */ /* 0x000fca0000000000 */
[----:B------:R-:W-:Y:S01]  /*187e0*/  MUFU.EX2 R55, R55 ;  /* 0x0000003700377308 */ /* 0x000fe20000000800 */
[----:B------:R-:W-:Y:S02]  /*187f0*/  F2FP.BF16.F32.PACK_AB R156, R46, R40 ;  /* 0x000000282e9c723e */ /* 0x000fe400000010ff */
[----:B0-----:R-:W-:Y:S01]  /*18800*/  F2FP.BF16.F32.PACK_AB R157, R75, R74 ;  /* 0x0000004a4b9d723e */ /* 0x001fe200000010ff */
[----:B------:R-:W-:Y:S01]  /*18810*/  HGMMA.64x128x16.F32.BF16 R88, R152, gdesc[UR4].tnspB, R88, gsb0 ;  /* 0x41e0000498587df0 */ /* 0x000fe20008001858 */
[----:B------:R-:W-:-:S03]  /*18820*/  F2FP.BF16.F32.PACK_AB R158, R51, R50 ;  /* 0x00000032339e723e */ /* 0x000fc600000010ff */
[----:B------:R-:W0:Y:S01]  /*18830*/  MUFU.EX2 R58, R58 ;  /* 0x0000003a003a7308 */ /* 0x000e220000000800 */
[----:B-1----:R-:W-:Y:S01]  /*18840*/  F2FP.BF16.F32.PACK_AB R159, R79, R78 ;  /* 0x0000004e4f9f723e */ /* 0x002fe200000010ff */
[----:B------:R-:W-:Y:S02]  /*18850*/  WARPGROUP.DEPBAR.LE gsb0, 0x0 ;  /* 0x00008000000079c5 */ /* 0x000fe40000010000 */
[----:B------:R1:W-:Y:S04]  /*18860*/  @!P1 SYNCS.ARRIVE.TRANS64.RED.A1T0 RZ, [R14+URZ], RZ ;  /* 0x000000ff0eff99a7 */ /* 0x0003e8000810043f */
[----:B------:R-:W-:Y:S01]  /*18870*/  MUFU.EX2 R153, R82 ;  /* 0x0000005200997308 */ /* 0x000fe20000000800 */
[----:B--2---:R-:W-:Y:S02]  /*18880*/  F2FP.BF16.F32.PACK_AB R152, R57, R52 ;  /* 0x000000343998723e */ /* 0x004fe400000010ff */
[----:B0-----:R-:W-:Y:S01]  /*18890*/  F2FP.BF16.F32.PACK_AB R154, R58, R55 ;  /* 0x000000373a9a723e */ /* 0x001fe200000010ff */
[----:B-1----:R-:W-:Y:S01]  /*188a0*/  FADD.FTZ R14, R59, R8 ;  /* 0x000000083b0e7221 */ /* 0x002fe20000010000 */
[----:B------:R0:W-:Y:S01]  /*188b0*/  @!P1 SYNCS.ARRIVE.TRANS64.RED.A1T0 RZ, [R15+URZ], RZ ;  /* 0x000000ff0fff99a7 */ /* 0x0001e2000810043f */
[----:B------:R-:W-:-:S02]  /*188c0*/  FFMA.FTZ R8, R67, R9, -R60 ;  /* 0x0000000943087223 */ /* 0x000fc4000001083c */
[----:B------:R-:W-:Y:S01]  /*188d0*/  MUFU.EX2 R155, R84 ;  /* 0x00000054009b7308 */ /* 0x000fe20000000800 */
[----:B------:R-:W-:Y:S01]  /*188e0*/  FADD.FTZ R14, R177, R14 ;  /* 0x0000000eb10e7221 */ /* 0x000fe20000010000 */
[----:B------:R-:W-:-:S03]  /*188f0*/  F2FP.BF16.F32.PACK_AB R177, R25, R177 ;  /* 0x000000b119b1723e */ /* 0x000fc600000010ff */
[----:B------:R-:W-:Y:S01]  /*18900*/  FADD.FTZ R26, R25, R14 ;  /* 0x0000000e191a7221 */ /* 0x000fe20000010000 */
[-CC-:B------:R-:W-:Y:S01]  /*18910*/  FFMA.FTZ R14, R71, R9.reuse, -R60.reuse ;  /* 0x00000009470e7223 */ /* 0x180fe2000001083c */
[----:B------:R-:W-:Y:S01]  /*18920*/  FFMA.FTZ R60, R85, R9, -R60 ;  /* 0x00000009553c7223 */ /* 0x000fe2000001083c */
[----:B------:R-:W1:Y:S01]  /*18930*/  MUFU.EX2 R8, R8 ;  /* 0x0000000800087308 */ /* 0x000e620000000800 */
[----:B------:R-:W-:Y:S01]  /*18940*/  FADD.FTZ R26, R179, R26 ;  /* 0x0000001ab31a7221 */ /* 0x000fe20000010000 */
[----:B------:R-:W-:-:S03]  /*18950*/  F2FP.BF16.F32.PACK_AB R179, R29, R179 ;  /* 0x000000b31db3723e */ /* 0x000fc600000010ff */
[----:B------:R-:W-:-:S03]  /*18960*/  FADD.FTZ R26, R29, R26 ;  /* 0x0000001a1d1a7221 */ /* 0x000fc60000010000 */
[----:B------:R-:W2:Y:S01]  /*18970*/  MUFU.EX2 R14, R14 ;  /* 0x0000000e000e7308 */ /* 0x000ea20000000800 */
[----:B------:R-:W-:Y:S01]  /*18980*/  FADD.FTZ R26, R173, R26 ;  /* 0x0000001aad1a7221 */ /* 0x000fe20000010000 */
[----:B------:R-:W-:-:S03]  /*18990*/  F2FP.BF16.F32.PACK_AB R173, R33, R173 ;  /* 0x000000ad21ad723e */ /* 0x000fc600000010ff */
[----:B------:R-:W-:-:S03]  /*189a0*/  FADD.FTZ R26, R33, R26 ;  /* 0x0000001a211a7221 */ /* 0x000fc60000010000 */
[----:B------:R-:W3:Y:S01]  /*189b0*/  MUFU.EX2 R60, R60 ;  /* 0x0000003c003c7308 */ /* 0x000ee20000000800 */
[----:B0-----:R-:W-:Y:S01]  /*189c0*/  FADD.FTZ R15, R175, R26 ;  /* 0x0000001aaf0f7221 */ /* 0x001fe20000010000 */
[----:B------:R-:W-:-:S03]  /*189d0*/  F2FP.BF16.F32.PACK_AB R175, R28, R175 ;  /* 0x000000af1caf723e */ /* 0x000fc600000010ff */
[----:B------:R-:W-:Y:S01]  /*189e0*/  FADD.FTZ R26, R28, R15 ;  /* 0x0000000f1c1a7221 */ /* 0x000fe20000010000 */
[----:B------:R-:W-:-:S03]  /*189f0*/  IMAD.MOV.U32 R15, RZ, RZ, R188 ;  /* 0x000000ffff0f7224 */ /* 0x000fc600078e00bc */
[----:B------:R-:W-:Y:S01]  /*18a00*/  FADD.FTZ R26, R169, R26 ;  /* 0x0000001aa91a7221 */ /* 0x000fe20000010000 */
[----:B------:R-:W-:-:S03]  /*18a10*/  F2FP.BF16.F32.PACK_AB R169, R31, R169 ;  /* 0x000000a91fa9723e */ /* 0x000fc600000010ff */
[----:B------:R-:W-:-:S04]  /*18a20*/  FADD.FTZ R26, R31, R26 ;  /* 0x0000001a1f1a7221 */ /* 0x000fc80000010000 */
[----:B------:R-:W-:Y:S01]  /*18a30*/  FADD.FTZ R11, R171, R26 ;  /* 0x0000001aab0b7221 */ /* 0x000fe20000010000 */
[----:B------:R-:W-:-:S03]  /*18a40*/  F2FP.BF16.F32.PACK_AB R171, R12, R171 ;  /* 0x000000ab0cab723e */ /* 0x000fc600000010ff */
[----:B------:R-:W-:Y:S01]  /*18a50*/  FADD.FTZ R10, R12, R11 ;  /* 0x0000000b0c0a7221 */ /* 0x000fe20000010000 */
[----:B------:R-:W-:Y:S01]  /*18a60*/  FADD.FTZ R11, R49, R20 ;  /* 0x00000014310b7221 */ /* 0x000fe20000010000 */
[----:B------:R-:W-:Y:S02]  /*18a70*/  IMAD.MOV.U32 R20, RZ, RZ, R185 ;  /* 0x000000ffff147224 */ /* 0x000fe400078e00b9 */
[----:B------:R-:W-:Y:S01]  /*18a80*/  FADD.FTZ R10, R165, R10 ;  /* 0x0000000aa50a7221 */ /* 0x000fe20000010000 */
[----:B------:R-:W-:Y:S01]  /*18a90*/  FADD.FTZ R11, R160, R11 ;  /* 0x0000000ba00b7221 */ /* 0x000fe20000010000 */
[C---:B------:R-:W-:Y:S01]  /*18aa0*/  F2FP.BF16.F32.PACK_AB R165, R7.reuse, R165 ;  /* 0x000000a507a5723e */ /* 0x040fe200000010ff */
[----:B------:R-:W-:Y:S02]  /*18ab0*/  IMAD.MOV.U32 R12, RZ, RZ, R213 ;  /* 0x000000ffff0c7224 */ /* 0x000fe400078e00d5 */
[----:B------:R-:W-:Y:S01]  /*18ac0*/  FADD.FTZ R10, R7, R10 ;  /* 0x0000000a070a7221 */ /* 0x000fe20000010000 */
[C---:B------:R-:W-:Y:S01]  /*18ad0*/  FADD.FTZ R11, R48.reuse, R11 ;  /* 0x0000000b300b7221 */ /* 0x040fe20000010000 */
[----:B------:R-:W-:Y:S01]  /*18ae0*/  F2FP.BF16.F32.PACK_AB R160, R48, R160 ;  /* 0x000000a030a0723e */ /* 0x000fe200000010ff */
[----:B------:R-:W-:-:S02]  /*18af0*/  IMAD.MOV.U32 R7, RZ, RZ, R21 ;  /* 0x000000ffff077224 */ /* 0x000fc400078e0015 */
        /* <DEDUP_REMOVED lines=8> */
[----:B-1----:R-:W-:-:S02]  /*18b80*/  F2FP.BF16.F32.PACK_AB R161, R8, R161 ;  /* 0x000000a108a1723e */ /* 0x002fc400000010ff */
[----:B------:R-:W-:Y:S01]  /*18b90*/  FADD.FTZ R10, R8, R3 ;  /* 0x00000003080a7221 */ /* 0x000fe20000010000 */
[----:B------:R-:W-:-:S03]  /*18ba0*/  FADD.FTZ R11, R46, R11 ;  /* 0x0000000b2e0b7221 */ /* 0x000fc60000010000 */
[----:B------:R-:W-:Y:S01]  /*18bb0*/  FADD.FTZ R3, R163, R10 ;  /* 0x0000000aa3037221 */ /* 0x000fe20000010000 */
[----:B--2---:R-:W-:-:S03]  /*18bc0*/  F2FP.BF16.F32.PACK_AB R163, R14, R163 ;  /* 0x000000a30ea3723e */ /* 0x004fc600000010ff */
[----:B------:R-:W-:-:S04]  /*18bd0*/  FADD.FTZ R3, R14, R3 ;  /* 0x000000030e037221 */ /* 0x000fc80000010000 */
[----:B------:R-:W-:-:S04]  /*18be0*/  FADD.FTZ R4, R74, R3 ;  /* 0x000000034a047221 */ /* 0x000fc80000010000 */
        /* <DEDUP_REMOVED lines=13> */
[C---:B---3--:R-:W-:Y:S02]  /*18cc0*/  F2FP.BF16.F32.PACK_AB R155, R60.reuse, R155 ;  /* 0x0000009b3c9b723e */ /* 0x048fe400000010ff */
[----:B------:R-:W-:Y:S01]  /*18cd0*/  FADD.FTZ R3, R60, R8 ;  /* 0x000000083c037221 */ /* 0x000fe20000010000 */
[----:B------:R-:W-:Y:S06]  /*18ce0*/  @P3 BRA `(.L_x_2886) ;  /* 0xffffffc800743947 */ /* 0x000fec000383ffff */
[----:B------:R-:W-:Y:S05]  /*18cf0*/  BSYNC B1 ;  /* 0x0000000000017941 */ /* 0x000fea0003800000 */
.L_x_2875:
[----:B------:R-:W-:Y:S05]  /*18d00*/  BSYNC B0 ;  /* 0x0000000000007941 */ /* 0x000fea0003800000 */
.L_x_2874:
[----:B------:R-:W-:Y:S01]  /*18d10*/  ISETP.GE.AND P2, PT, R13, RZ, PT ;  /* 0x000000ff0d00720c */ /* 0x000fe20003f46270 */
[----:B------:R-:W-:-:S12]  /*18d20*/  BSSY B0, `(.L_x_2887) ;  /* 0x00002d6000007945 */ /* 0x000fd80003800000 */
[----:B------:R-:W-:Y:S05]  /*18d30*/  @!P2 BRA `(.L_x_2888) ;  /* 0x0000002c0050a947 */ /* 0x000fea0003800000 */
[----:B------:R-:W-:Y:S02]  /*18d40*/  IMAD.MOV.U32 R11, RZ, RZ, R21 ;  /* 0x000000ffff0b7224 */ /* 0x000fe400078e0015 */
[----:B------:R-:W-:Y:S02]  /*18d50*/  IMAD.MOV.U32 R10, RZ, RZ, R213 ;  /* 0x000000ffff0a7224 */ /* 0x000fe400078e00d5 */
[----:B------:R-:W-:Y:S02]  /*18d60*/  IMAD.MOV.U32 R14, RZ, RZ, R188 ;  /* 0x000000ffff0e7224 */ /* 0x000fe400078e00bc */
[----:B------:R-:W-:-:S07]  /*18d70*/  IMAD.MOV.U32 R15, RZ, RZ, R185 ;  /* 0x000000ffff0f7224 */ /* 0x000fce00078e00b9 */
.L_x_2899:
        /* <DEDUP_REMOVED lines=8> */
.L_x_2889:
[----:B------:R-:W-:Y:S01]  /*18e00*/  IMAD R8, R185, 0x8, R16 ;  /* 0x00000008b9087824 */ /* 0x000fe200078e0210 */
[----:B------:R-:W-:-:S04]  /*18e10*/  SHF.L.U32 R9, R188, 0x1f, RZ ;  /* 0x0000001fbc097819 */ /* 0x000fc800000006ff */
[----:B------:R0:W1:Y:S01]  /*18e20*/  SYNCS.PHASECHK.TRANS64.TRYWAIT P2, [R8+URZ+0x34830], R9 ;  /* 0x03483009080075a7 */ /* 0x000062000804017f */
[----:B------:R-:W-:Y:S05]  /*18e30*/  @!P0 BRA `(.L_x_2890) ;  /* 0x0000000000048947 */ /* 0x000fea0003800000 */
[----:B------:R-:W-:Y:S01]  /*18e40*/  BPT.TRAP 0x1 ;  /* 0x000000040000795c */ /* 0x000fe20000300000 */
.L_x_2890:
[----:B------:R-:W-:Y:S01]  /*18e50*/  BSSY B1, `(.L_x_2891) ;  /* 0x0000006000017945 */ /* 0x000fe20003800000 */
[----:B------:R-:W-:Y:S02]  /*18e60*/  IMAD R6, R185, 0xc00, R5 ;  /* 0x00000c00b9067824 */ /* 0x000fe400078e0205 */
[----:B------:R-:W-:Y:S01]  /*18e70*/  IMAD.MOV.U32 R7, RZ, RZ, 0x40000040 ;  /* 0x40000040ff077424 */ /* 0x000fe200078e00ff */
[----:B-1----:R-:W-:Y:S06]  /*18e80*/  @P2 BRA `(.L_x_2892) ;  /* 0x0000000000082947 */ /* 0x002fec0003800000 */
[----:B------:R-:W1:Y:S02]  /*18e90*/  SYNCS.PHASECHK.TRANS64.TRYWAIT P2, [R8+URZ+0x34830], R9 ;  /* 0x03483009080075a7 */ /* 0x000e64000804017f */
[----:B-1----:R-:W-:Y:S05]  /*18ea0*/  @!P2 BRA `(.L_x_2893) ;  /* 0x000000e0004ca947 */ /* 0x002fea0003800000 */
.L_x_2892:
[----:B------:R-:W-:Y:S05]  /*18eb0*/  BSYNC B1 ;  /* 0x0000000000017941 */ /* 0x000fea0003800000 */
.L_x_2891:
[----:B------:R-:W2:Y:S04]  /*18ec0*/  LDL.64 R20, [R1+0x38] ;  /* 0x0000380001147983 */ /* 0x000ea80000100a00 */
[----:B------:R3:W-:Y:S04]  /*18ed0*/  STL.64 [R1+0x68], R10 ;  /* 0x0000680a01007387 */ /* 0x0007e80000100a00 */
[----:B---3--:R-:W3:Y:S04]  /*18ee0*/  LDL.64 R10, [R1+0x30] ;  /* 0x00003000010a7983 */ /* 0x008ee80000100a00 */
[----:B------:R4:W-:Y:S04]  /*18ef0*/  STL.64 [R1+0x60], R4 ;  /* 0x0000600401007387 */ /* 0x0009e80000100a00 */
[----:B----4-:R-:W4:Y:S01]  /*18f00*/  LDL.64 R4, [R1+0x28] ;  /* 0x0000280001047983 */ /* 0x010f220000100a00 */
[----:B------:R-:W-:-:S02]  /*18f10*/  R2UR UR6, R6 ;  /* 0x00000000060672ca */ /* 0x000fc400000e0000 */
[----:B------:R-:W-:Y:S01]  /*18f20*/  R2UR UR7, R7 ;  /* 0x00000000070772ca */ /* 0x000fe200000e0000 */
[----:B------:R-:W-:Y:S01]  /*18f30*/  WARPGROUP.ARRIVE ;  /* 0x00000000000079c5 */ /* 0x000fe20000000000 */
[----:B01----:R-:W-:Y:S02]  /*18f40*/  VIADD R8, R6, 0x2 ;  /* 0x0000000206087836 */ /* 0x003fe40000000000 */
[----:B------:R-:W-:Y:S01]  /*18f50*/  IMAD.MOV.U32 R9, RZ, RZ, 0x40000040 ;  /* 0x40000040ff097424 */ /* 0x000fe200078e00ff */
[----:B--2---:R-:W-:Y:S02]  /*18f60*/  R2UR UR4, R20 ;  /* 0x00000000140472ca */ /* 0x004fe400000e0000 */
[----:B------:R-:W-:Y:S02]  /*18f70*/  R2UR UR5, R21 ;  /* 0x00000000150572ca */ /* 0x000fe400000e0000 */
[----:B------:R-:W2:Y:S11]  /*18f80*/  LDL.64 R20, [R1+0x18] ;  /* 0x0000180001147983 */ /* 0x000eb60000100a00 */
[----:B------:R-:W-:Y:S01]  /*18f90*/  HGMMA.64x128x16.F32.BF16 R24, gdesc[UR4], RZ, !UPT, gsb0 ;  /* 0x01e00000041879f0 */ /* 0x000fe2000c0018ff */
[----:B------:R-:W-:-:S02]  /*18fa0*/  R2UR UR6, R8 ;  /* 0x00000000080672ca */ /* 0x000fc400000e0000 */
[----:B------:R-:W-:Y:S02]  /*18fb0*/  R2UR UR7, R9 ;  /* 0x00000000090772ca */ /* 0x000fe400000e0000 */
[----:B---3--:R-:W-:Y:S02]  /*18fc0*/  R2UR UR4, R10 ;  /* 0x000000000a0472ca */ /* 0x008fe400000e0000 */
[----:B------:R-:W-:Y:S02]  /*18fd0*/  R2UR UR5, R11 ;  /* 0x000000000b0572ca */ /* 0x000fe400000e0000 */
[----:B------:R-:W3:Y:S01]  /*18fe0*/  LDL.64 R10, [R1+0x10] ;  /* 0x00001000010a7983 */ /* 0x000ee20000100a00 */
[----:B------:R-:W-:Y:S02]  /*18ff0*/  VIADD R8, R6, 0x4 ;  /* 0x0000000406087836 */ /* 0x000fe40000000000 */
[----:B------:R-:W-:Y:S01]  /*19000*/  IMAD.MOV.U32 R9, RZ, RZ, 0x40000040 ;  /* 0x40000040ff097424 */ /* 0x000fe200078e00ff */
[----:B------:R-:W-:-:S02]  /*19010*/  WARPGROUP.DEPBAR.LE gsb0, 0x0 ;  /* 0x00008000000079c5 */ /* 0x000fc40000010000 */
[----:B------:R-:W-:-:S06]  /*19020*/  WARPGROUP.ARRIVE ;  /* 0x00000000000079c5 */ /* 0x000fcc0000000000 */
[----:B------:R-:W-:Y:S01]  /*19030*/  HGMMA.64x128x16.F32.BF16 R24, gdesc[UR4], R24, gsb0 ;  /* 0x01e00000041879f0 */ /* 0x000fe20008001818 */
[----:B------:R-:W-:Y:S02]  /*19040*/  R2UR UR6, R8 ;  /* 0x00000000080672ca */ /* 0x000fe400000e0000 */
[----:B------:R-:W-:Y:S02]  /*19050*/  R2UR UR7, R9 ;  /* 0x00000000090772ca */ /* 0x000fe400000e0000 */
[----:B----4-:R-:W-:Y:S02]  /*19060*/  R2UR UR4, R4 ;  /* 0x00000000040472ca */ /* 0x010fe400000e0000 */
[----:B------:R-:W-:Y:S02]  /*19070*/  R2UR UR5, R5 ;  /* 0x00000000050572ca */ /* 0x000fe400000e0000 */
[----:B------:R-:W4:Y:S01]  /*19080*/  LDL.64 R4, [R1+0x8] ;  /* 0x0000080001047983 */ /* 0x000f220000100a00 */
        /* <DEDUP_REMOVED lines=8> */
[----:B------:R-:W-:Y:S02]  /*19110*/  R2UR UR5, R21 ;  /* 0x00000000150572ca */ /* 0x000fe400000e0000 */
[----:B------:R-:W2:Y:S01]  /*19120*/  LDL.64 R20, [R1] ;  /* 0x0000000001147983 */ /* 0x000ea20000100a00 */
[----:B------:R-:W-:-:S02]  /*19130*/  VIADD R8, R6, 0x400 ;  /* 0x0000040006087836 */ /* 0x000fc40000000000 */
[----:B------:R-:W-:Y:S01]  /*19140*/  IMAD.MOV.U32 R9, RZ, RZ, 0x40000040 ;  /* 0x40000040ff097424 */ /* 0x000fe200078e00ff */
[----:B------:R-:W-:Y:S02]  /*19150*/  WARPGROUP.DEPBAR.LE gsb0, 0x0 ;  /* 0x00008000000079c5 */ /* 0x000fe40000010000 */
[----:B------:R-:W-:-:S06]  /*19160*/  WARPGROUP.ARRIVE ;  /* 0x00000000000079c5 */ /* 0x000fcc0000000000 */
        /* <DEDUP_REMOVED lines=23> */
[----:B--2---:R-:W-:Y:S02]  /*192e0*/  R2UR UR4, R20 ;  /* 0x00000000140472ca */ /* 0x004fe400000e0000 */
[----:B------:R-:W-:Y:S01]  /*192f0*/  R2UR UR5, R21 ;  /* 0x00000000150572ca */ /* 0x000fe200000e0000 */
[----:B------:R-:W-:Y:S02]  /*19300*/  VIADD R8, R6, 0x406 ;  /* 0x0000040606087836 */ /* 0x000fe40000000000 */
        /* <DEDUP_REMOVED lines=114> */
.L_x_2894:
[----:B------:R-:W-:Y:S01]  /*19a30*/  SHF.L.U32 R0, R14, 0x1f, RZ ;  /* 0x0000001f0e007819 */ /* 0x000fe200000006ff */
[----:B------:R-:W-:-:S04]  /*19a40*/  IMAD R14, R15, 0x8, R16 ;  /* 0x000000080f0e7824 */ /* 0x000fc800078e0210 */
[----:B------:R0:W1:Y:S01]  /*19a50*/  SYNCS.PHASECHK.TRANS64.TRYWAIT P2, [R14+URZ+0x34850], R0 ;  /* 0x034850000e0075a7 */ /* 0x000062000804017f */
[----:B------:R-:W-:Y:S05]  /*19a60*/  @!P0 BRA `(.L_x_2895) ;  /* 0x0000000000048947 */ /* 0x000fea0003800000 */
[----:B------:R-:W-:Y:S01]  /*19a70*/  BPT.TRAP 0x1 ;  /* 0x000000040000795c */ /* 0x000fe20000300000 */
.L_x_2895:
[----:B------:R-:W-:Y:S04]  /*19a80*/  BSSY B1, `(.L_x_2896) ;  /* 0x0000004000017945 */ /* 0x000fe80003800000 */
[----:B-1----:R-:W-:Y:S05]  /*19a90*/  @P2 BRA `(.L_x_2897) ;  /* 0x0000000000082947 */ /* 0x002fea0003800000 */
[----:B------:R-:W1:Y:S02]  /*19aa0*/  SYNCS.PHASECHK.TRANS64.TRYWAIT P2, [R14+URZ+0x34850], R0 ;  /* 0x034850000e0075a7 */ /* 0x000e64000804017f */
[----:B-1----:R-:W-:Y:S05]  /*19ab0*/  @!P2 BRA `(.L_x_2898) ;  /* 0x000000d4005ca947 */ /* 0x002fea0003800000 */
.L_x_2897:
[----:B------:R-:W-:Y:S05]  /*19ac0*/  BSYNC B1 ;  /* 0x0000000000017941 */ /* 0x000fea0003800000 */
.L_x_2896:
        /* <DEDUP_REMOVED lines=20> */
[----:B------:R-:W-:Y:S01]  /*19c10*/  MUFU.TANH R21, R21 ;  /* 0x0000001500157308 */ /* 0x000fe20000002400 */
[----:B------:R-:W-:Y:S01]  /*19c20*/  FMUL.FTZ R15, R27, UR38 ;  /* 0x000000261b0f7c20 */ /* 0x000fe20008410000 */
[C---:B------:R-:W-:Y:S01]  /*19c30*/  VIADD R8, R6.reuse, 0x80 ;  /* 0x0000008006087836 */ /* 0x040fe20000000000 */
[----:B------:R-:W-:Y:S01]  /*19c40*/  R2UR UR6, R6 ;  /* 0x00000000060672ca */ /* 0x000fe200000e0000 */
        /* <DEDUP_REMOVED lines=14> */
[----:B------:R-:W1:Y:S01]  /*19d30*/  MUFU.TANH R26, R26 ;  /* 0x0000001a001a7308 */ /* 0x000e620000002400 */
[----:B------:R-:W-:Y:S01]  /*19d40*/  R2UR UR7, R9 ;  /* 0x00000000090772ca */ /* 0x000fe200000e0000 */
[----:B------:R-:W-:-:S02]  /*19d50*/  VIADD R8, R6, 0x100 ;  /* 0x0000010006087836 */ /* 0x000fc40000000000 */
[----:B------:R-:W-:Y:S01]  /*19d60*/  FMUL.FTZ R45, R50, UR38 ;  /* 0x00000026322d7c20 */ /* 0x000fe20008410000 */
[----:B------:R-:W-:Y:S02]  /*19d70*/  IMAD.MOV.U32 R9, RZ, RZ, 0x40000040 ;  /* 0x40000040ff097424 */ /* 0x000fe400078e00ff */
[----:B------:R-:W-:Y:S01]  /*19d80*/  FMUL.FTZ R50, R52, UR38 ;  /* 0x0000002634327c20 */ /* 0x000fe20008410000 */
[----:B------:R-:W-:Y:S01]  /*19d90*/  FMUL.FTZ R44, R47, UR38 ;  /* 0x000000262f2c7c20 */ /* 0x000fe20008410000 */
[----:B0----5:R-:W-:Y:S01]  /*19da0*/  FMNMX.FTZ R2, R0, R10, !PT ;  /* 0x0000000a00027209 */ /* 0x021fe20007810000 */
[----:B------:R-:W0:Y:S01]  /*19db0*/  MUFU.TANH R28, R28 ;  /* 0x0000001c001c7308 */ /* 0x000e220000002400 */
[----:B------:R-:W-:Y:S01]  /*19dc0*/  FMUL.FTZ R47, R51, UR38 ;  /* 0x00000026332f7c20 */ /* 0x000fe20008410000 */
[----:B------:R-:W-:Y:S01]  /*19dd0*/  FMUL.FTZ R51, R53, UR38 ;  /* 0x0000002635337c20 */ /* 0x000fe20008410000 */
[----:B------:R-:W-:Y:S01]  /*19de0*/  FMNMX.FTZ R2, R20, R2, !PT ;  /* 0x0000000214027209 */ /* 0x000fe20007810000 */
[----:B------:R-:W-:Y:S01]  /*19df0*/  FMUL.FTZ R49, R54, UR38 ;  /* 0x0000002636317c20 */ /* 0x000fe20008410000 */
[----:B------:R-:W-:Y:S01]  /*19e00*/  FMUL.FTZ R54, R56, UR38 ;  /* 0x0000002638367c20 */ /* 0x000fe20008410000 */
[----:B------:R-:W-:Y:S01]  /*19e10*/  FMUL.FTZ R52, R55, UR38 ;  /* 0x0000002637347c20 */ /* 0x000fe20008410000 */
[----:B------:R-:W-:Y:S01]  /*19e20*/  FMNMX.FTZ R2, R21, R2, !PT ;  /* 0x0000000215027209 */ /* 0x000fe20007810000 */
[----:B------:R-:W2:Y:S01]  /*19e30*/  MUFU.TANH R29, R29 ;  /* 0x0000001d001d7308 */ /* 0x000ea20000002400 */
[----:B------:R-:W-:Y:S01]  /*19e40*/  FMUL.FTZ R55, R57, UR38 ;  /* 0x0000002639377c20 */ /* 0x000fe20008410000 */
[----:B------:R-:W-:Y:S01]  /*19e50*/  FMUL.FTZ R57, R60, UR38 ;  /* 0x000000263c397c20 */ /* 0x000fe20008410000 */
[----:B-1----:R-:W-:Y:S01]  /*19e60*/  FMNMX.FTZ R2, R26, R2, !PT ;  /* 0x000000021a027209 */ /* 0x002fe20007810000 */
[----:B------:R-:W-:Y:S01]  /*19e70*/  FMUL.FTZ R56, R59, UR38 ;  /* 0x000000263b387c20 */ /* 0x000fe20008410000 */
[----:B------:R-:W-:Y:S01]  /*19e80*/  FMUL.FTZ R59, R61, UR38 ;  /* 0x000000263d3b7c20 */ /* 0x000fe20008410000 */
[----:B------:R-:W-:Y:S01]  /*19e90*/  FMUL.FTZ R60, R64, UR38 ;  /* 0x00000026403c7c20 */ /* 0x000fe20008410000 */
[----:B------:R-:W-:Y:S01]  /*19ea0*/  FMUL.FTZ R61, R65, UR38 ;  /* 0x00000026413d7c20 */ /* 0x000fe20008410000 */
[----:B------:R-:W1:Y:S01]  /*19eb0*/  MUFU.TANH R32, R32 ;  /* 0x0000002000207308 */ /* 0x000e620000002400 */
        /* <DEDUP_REMOVED lines=21> */
[----:B------:R-:W-:-:S02]  /*1a010*/  IMAD.MOV.U32 R39, RZ, RZ, 0x40000040 ;  /* 0x40000040ff277424 */ /* 0x000fc400078e00ff */
        /* <DEDUP_REMOVED lines=13> */
[----:B------:R-:W-:Y:S01]  /*1a0f0*/  @!P1 VIADD R14, R14, 0x34860 ;  /* 0x000348600e0e9836 */ /* 0x000fe20000000000 */
[C---:B------:R-:W-:Y:S01]  /*1a100*/  ISETP.GT.AND P2, PT, R13.reuse, RZ, PT ;  /* 0x000000ff0d00720c */ /* 0x040fe20003f44270 */
[----:B------:R-:W-:-:S02]  /*1a110*/  VIADD R13, R13, 0xffffffff ;  /* 0xffffffff0d0d7836 */ /* 0x000fc40000000000 */
[----:B------:R-:W4:Y:S01]  /*1a120*/  MUFU.TANH R43, R43 ;  /* 0x0000002b002b7308 */ /* 0x000f220000002400 */
[----:B------:R-:W-:-:S07]  /*1a130*/  @!P1 PRMT R14, RZ, 0x654, R14 ;  /* 0x00000654ff0e9816 */ /* 0x000fce000000000e */
[----:B------:R-:W4:Y:S08]  /*1a140*/  MUFU.TANH R46, R46 ;  /* 0x0000002e002e7308 */ /* 0x000f300000002400 */
[----:B------:R-:W4:Y:S08]  /*1a150*/  MUFU.TANH R48, R48 ;  /* 0x0000003000307308 */ /* 0x000f300000002400 */
[----:B------:R-:W4:Y:S08]  /*1a160*/  MUFU.TANH R50, R50 ;  /* 0x0000003200327308 */ /* 0x000f300000002400 */
[----:B------:R-:W4:Y:S08]  /*1a170*/  MUFU.TANH R51, R51 ;  /* 0x0000003300337308 */ /* 0x000f300000002400 */
[----:B------:R-:W4:Y:S08]  /*1a180*/  MUFU.TANH R54, R54 ;  /* 0x0000003600367308 */ /* 0x000f300000002400 */
[----:B------:R-:W4:Y:S08]  /*1a190*/  MUFU.TANH R55, R55 ;  /* 0x0000003700377308 */ /* 0x000f300000002400 */
[----:B------:R-:W4:Y:S08]  /*1a1a0*/  MUFU.TANH R57, R57 ;  /* 0x0000003900397308 */ /* 0x000f300000002400 */
[----:B------:R-:W4:Y:S08]  /*1a1b0*/  MUFU.TANH R59, R59 ;  /* 0x0000003b003b7308 */ /* 0x000f300000002400 */
[----:B------:R-:W4:Y:S01]  /*1a1c0*/  MUFU.TANH R60, R60 ;  /* 0x0000003c003c7308 */ /* 0x000f220000002400 */
[----:B------:R-:W-:-:S02]  /*1a1d0*/  WARPGROUP.DEPBAR.LE gsb0, 0x0 ;  /* 0x00008000000079c5 */ /* 0x000fc40000010000 */
[----:B------:R-:W-:-:S05]  /*1a1e0*/  WARPGROUP.ARRIVE ;  /* 0x00000000000079c5 */ /* 0x000fca0000000000 */
[----:B------:R-:W4:Y:S01]  /*1a1f0*/  MUFU.TANH R61, R61 ;  /* 0x0000003d003d7308 */ /* 0x000f220000002400 */
[----:B------:R-:W-:Y:S01]  /*1a200*/  HGMMA.64x128x16.F32.BF16 R88, R176, gdesc[UR4].tnspB, R88, gsb0 ;  /* 0x41e00004b0587df0 */ /* 0x000fe20008001858 */
[----:B------:R-:W-:Y:S01]  /*1a210*/  R2UR UR6, R8 ;  /* 0x00000000080672ca */ /* 0x000fe200000e0000 */
[----:B------:R-:W-:Y:S01]  /*1a220*/  VIADD R8, R6, 0x180 ;  /* 0x0000018006087836 */ /* 0x000fe20000000000 */
[----:B------:R-:W-:-:S04]  /*1a230*/  R2UR UR7, R9 ;  /* 0x00000000090772ca */ /* 0x000fc800000e0000 */
[----:B------:R-:W4:Y:S01]  /*1a240*/  MUFU.TANH R62, R62 ;  /* 0x0000003e003e7308 */ /* 0x000f220000002400 */
[----:B-1----:R-:W-:-:S04]  /*1a250*/  FMNMX.FTZ R9, R32, R2, !PT ;  /* 0x0000000220097209 */ /* 0x002fc80007810000 */
[----:B0-----:R-:W-:-:S03]  /*1a260*/  FMNMX.FTZ R9, R34, R9, !PT ;  /* 0x0000000922097209 */ /* 0x001fc60007810000 */
[----:B------:R-:W0:Y:S01]  /*1a270*/  MUFU.TANH R64, R64 ;  /* 0x0000004000407308 */ /* 0x000e220000002400 */
[----:B--2---:R-:W-:-:S04]  /*1a280*/  FMNMX.FTZ R2, R36, R9, !PT ;  /* 0x0000000924027209 */ /* 0x004fc80007810000 */
[----:B---3--:R-:W-:-:S03]  /*1a290*/  FMNMX.FTZ R9, R37, R2, !PT ;  /* 0x0000000225097209 */ /* 0x008fc60007810000 */
[----:B------:R-:W1:Y:S01]  /*1a2a0*/  MUFU.TANH R65, R65 ;  /* 0x0000004100417308 */ /* 0x000e620000002400 */
[----:B----4-:R-:W-:-:S04]  /*1a2b0*/  FMNMX.FTZ R2, R42, R9, !PT ;  /* 0x000000092a027209 */ /* 0x010fc80007810000 */
[----:B------:R-:W-:-:S03]  /*1a2c0*/  FMNMX.FTZ R9, R43, R2, !PT ;  /* 0x000000022b097209 */ /* 0x000fc60007810000 */
[----:B------:R-:W2:Y:S01]  /*1a2d0*/  MUFU.TANH R68, R68 ;  /* 0x0000004400447308 */ /* 0x000ea20000002400 */
[----:B------:R-:W-:-:S04]  /*1a2e0*/  FMNMX.FTZ R9, R46, R9, !PT ;  /* 0x000000092e097209 */ /* 0x000fc80007810000 */
[----:B------:R-:W-:-:S03]  /*1a2f0*/  FMNMX.FTZ R9, R48, R9, !PT ;  /* 0x0000000930097209 */ /* 0x000fc60007810000 */
[----:B------:R-:W3:Y:S01]  /*1a300*/  MUFU.TANH R69, R69 ;  /* 0x0000004500457308 */ /* 0x000ee20000002400 */
[----:B------:R-:W-:-:S04]  /*1a310*/  FMNMX.FTZ R2, R50, R9, !PT ;  /* 0x0000000932027209 */ /* 0x000fc80007810000 */
[----:B------:R-:W-:-:S03]  /*1a320*/  FMNMX.FTZ R9, R51, R2, !PT ;  /* 0x0000000233097209 */ /* 0x000fc60007810000 */
[----:B------:R-:W4:Y:S01]  /*1a330*/  MUFU.TANH R72, R72 ;  /* 0x0000004800487308 */ /* 0x000f220000002400 */
        /* <DEDUP_REMOVED lines=10> */
[----:B0-----:R-:W-:-:S03]  /*1a3e0*/  FMNMX.FTZ R2, R64, R9, !PT ;  /* 0x0000000940027209 */ /* 0x001fc60007810000 */
[----:B------:R-:W0:Y:S01]  /*1a3f0*/  MUFU.TANH R77, R77 ;  /* 0x0000004d004d7308 */ /* 0x000e220000002400 */
[----:B-1----:R-:W-:-:S04]  /*1a400*/  FMNMX.FTZ R9, R65, R2, !PT ;  /* 0x0000000241097209 */ /* 0x002fc80007810000 */
[----:B--2---:R-:W-:Y:S01]  /*1a410*/  FMNMX.FTZ R2, R68, R9, !PT ;  /* 0x0000000944027209 */ /* 0x004fe20007810000 */
[----:B------:R-:W-:Y:S02]  /*1a420*/  IMAD.MOV.U32 R9, RZ, RZ, 0x40000040 ;  /* 0x40000040ff097424 */ /* 0x000fe400078e00ff */
[----:B------:R-:W1:Y:S01]  /*1a430*/  MUFU.TANH R7, R7 ;  /* 0x0000000700077308 */ /* 0x000e620000002400 */
[----:B---3--:R-:W-:-:S04]  /*1a440*/  FMNMX.FTZ R2, R69, R2, !PT ;  /* 0x0000000245027209 */ /* 0x008fc80007810000 */
[----:B----4-:R-:W-:-:S03]  /*1a450*/  FMNMX.FTZ R2, R72, R2, !PT ;  /* 0x0000000248027209 */ /* 0x010fc60007810000 */
[----:B------:R-:W2:Y:S08]  /*1a460*/  MUFU.TANH R15, R15 ;  /* 0x0000000f000f7308 */ /* 0x000eb00000002400 */
[----:B------:R-:W3:Y:S08]  /*1a470*/  MUFU.TANH R24, R24 ;  /* 0x0000001800187308 */ /* 0x000ef00000002400 */
        /* <DEDUP_REMOVED lines=9> */
[----:B------:R-:W-:Y:S02]  /*1a510*/  R2UR UR6, R8 ;  /* 0x00000000080672ca */ /* 0x000fe400000e0000 */
[----:B------:R-:W-:Y:S02]  /*1a520*/  R2UR UR7, R9 ;  /* 0x00000000090772ca */ /* 0x000fe400000e0000 */
[----:B------:R-:W-:Y:S02]  /*1a530*/  FMNMX.FTZ R9, R73, R2, !PT ;  /* 0x0000000249097209 */ /* 0x000fe40007810000 */
[----:B------:R-:W-:Y:S02]  /*1a540*/  MUFU.TANH R8, R63 ;  /* 0x0000003f00087308 */ /* 0x000fe40000002400 */
[----:B------:R-:W-:-:S04]  /*1a550*/  FMNMX.FTZ R9, R80, R9, !PT ;  /* 0x0000000950097209 */ /* 0x000fc80007810000 */
[----:B------:R-:W-:Y:S02]  /*1a560*/  FMNMX.FTZ R2, R76, R9, !PT ;  /* 0x000000094c027209 */ /* 0x000fe40007810000 */
[----:B------:R1:W-:Y:S02]  /*1a570*/  MUFU.TANH R63, R38 ;  /* 0x00000026003f7308 */ /* 0x0003e40000002400 */
[----:B0-----:R-:W-:-:S05]  /*1a580*/  FMNMX.FTZ R9, R77, R2, !PT ;  /* 0x000000024d097209 */ /* 0x001fca0007810000 */
[----:B------:R-:W0:Y:S01]  /*1a590*/  SHFL.BFLY PT, R2, R9, 0x2, 0x1f ;  /* 0x0c401f0009027f89 */ /* 0x000e2200000e0000 */
[----:B-1----:R-:W-:Y:S01]  /*1a5a0*/  VIADD R38, R6, 0x200 ;  /* 0x0000020006267836 */ /* 0x002fe20000000000 */
[----:B------:R-:W1:Y:S08]  /*1a5b0*/  MUFU.TANH R40, R40 ;  /* 0x0000002800287308 */ /* 0x000e700000002400 */
[----:B------:R-:W1:Y:S08]  /*1a5c0*/  MUFU.TANH R41, R41 ;  /* 0x0000002900297308 */ /* 0x000e700000002400 */
[----:B------:R-:W1:Y:S01]  /*1a5d0*/  MUFU.TANH R44, R44 ;  /* 0x0000002c002c7308 */ /* 0x000e620000002400 */
[----:B0-----:R-:W-:Y:S01]  /*1a5e0*/  FMNMX.FTZ R2, R9, R2, !PT ;  /* 0x0000000209027209 */ /* 0x001fe20007810000 */
[----:B------:R-:W-:-:S06]  /*1a5f0*/  IMAD.U32 R9, RZ, RZ, UR42 ;  /* 0x0000002aff097e24 */ /* 0x000fcc000f8e00ff */
[----:B------:R-:W0:Y:S01]  /*1a600*/  MUFU.TANH R45, R45 ;  /* 0x0000002d002d7308 */ /* 0x000e220000002400 */
[----:B------:R-:W2:Y:S07]  /*1a610*/  SHFL.BFLY PT, R213, R2, 0x1, 0x1f ;  /* 0x0c201f0002d57f89 */ /* 0x000eae00000e0000 */
[----:B------:R-:W0:Y:S08]  /*1a620*/  MUFU.TANH R47, R47 ;  /* 0x0000002f002f7308 */ /* 0x000e300000002400 */
[----:B------:R-:W0:Y:S08]  /*1a630*/  MUFU.TANH R49, R49 ;  /* 0x0000003100317308 */ /* 0x000e300000002400 */
[----:B------:R-:W0:Y:S01]  /*1a640*/  MUFU.TANH R52, R52 ;  /* 0x0000003400347308 */ /* 0x000e220000002400 */
[----:B--2---:R-:W-:-:S05]  /*1a650*/  FMNMX.FTZ R213, R2, R213, !PT ;  /* 0x000000d502d57209 */ /* 0x004fca0007810000 */
[C---:B------:R-:W-:Y:S01]  /*1a660*/  FADD.FTZ R2, -R213.reuse, R10 ;  /* 0x0000000ad5027221 */ /* 0x040fe20000010100 */
[-C--:B------:R-:W-:Y:S01]  /*1a670*/  FMUL.FTZ R10, R213, R9.reuse ;  /* 0x00000009d50a7220 */ /* 0x080fe20000410000 */
[----:B------:R-:W2:Y:S02]  /*1a680*/  MUFU.TANH R53, R53 ;  /* 0x0000003500357308 */ /* 0x000ea40000002400 */
[-C--:B------:R-:W-:Y:S01]  /*1a690*/  FMUL.FTZ R2, R2, R9.reuse ;  /* 0x0000000902027220 */ /* 0x080fe20000410000 */
[--C-:B------:R-:W-:Y:S01]  /*1a6a0*/  FFMA.FTZ R180, R0, R9, -R10.reuse ;  /* 0x0000000900b47223 */ /* 0x100fe2000001080a */
[----:B------:R-:W-:Y:S01]  /*1a6b0*/  FMNMX.FTZ R0, R7, R11, !PT ;  /* 0x0000000b07007209 */ /* 0x000fe20007810000 */
[-CC-:B------:R-:W-:Y:S01]  /*1a6c0*/  FFMA.FTZ R182, R21, R9.reuse, -R10.reuse ;  /* 0x0000000915b67223 */ /* 0x180fe2000001080a */
[-CC-:B------:R-:W-:Y:S01]  /*1a6d0*/  FFMA.FTZ R84, R20, R9.reuse, -R10.reuse ;  /* 0x0000000914547223 */ /* 0x180fe2000001080a */
[----:B------:R-:W-:Y:S01]  /*1a6e0*/  VIADD R20, R6, 0x280 ;  /* 0x0000028006147836 */ /* 0x000fe20000000000 */
[----:B------:R-:W-:Y:S01]  /*1a6f0*/  FMNMX.FTZ R21, R15, R0, !PT ;  /* 0x000000000f157209 */ /* 0x000fe20007810000 */
[----:B------:R-:W2:Y:S01]  /*1a700*/  MUFU.TANH R56, R56 ;  /* 0x0000003800387308 */ /* 0x000ea20000002400 */
[----:B------:R-:W-:Y:S01]  /*1a710*/  FFMA.FTZ R176, R28, R9, -R10 ;  /* 0x000000091cb07223 */ /* 0x000fe2000001080a */
[----:B------:R-:W-:Y:S01]  /*1a720*/  VIADD R28, R6, 0x300 ;  /* 0x00000300061c7836 */ /* 0x000fe20000000000 */
[----:B---3--:R-:W-:Y:S01]  /*1a730*/  FMNMX.FTZ R0, R24, R21, !PT ;  /* 0x0000001518007209 */ /* 0x008fe20007810000 */
[----:B------:R-:W-:-:S02]  /*1a740*/  VIADD R6, R6, 0x380 ;  /* 0x0000038006067836 */ /* 0x000fc40000000000 */
[-CC-:B------:R-:W-:Y:S01]  /*1a750*/  FFMA.FTZ R26, R26, R9.reuse, -R10.reuse ;  /* 0x000000091a1a7223 */ /* 0x180fe2000001080a */
[-CC-:B------:R-:W-:Y:S01]  /*1a760*/  FFMA.FTZ R178, R32, R9.reuse, -R10.reuse ;  /* 0x0000000920b27223 */ /* 0x180fe2000001080a */
[----:B----4-:R-:W-:Y:S01]  /*1a770*/  FMNMX.FTZ R0, R25, R0, !PT ;  /* 0x0000000019007209 */ /* 0x010fe20007810000 */
[----:B------:R-:W3:Y:S01]  /*1a780*/  MUFU.TANH R58, R58 ;  /* 0x0000003a003a7308 */ /* 0x000ee20000002400 */
[-CC-:B------:R-:W-:Y:S01]  /*1a790*/  FFMA.FTZ R32, R43, R9.reuse, -R10.reuse ;  /* 0x000000092b207223 */ /* 0x180fe2000001080a */
[----:B------:R-:W-:Y:S01]  /*1a7a0*/  FFMA.FTZ R43, R64, R9, -R10 ;  /* 0x00000009402b7223 */ /* 0x000fe2000001080a */
[----:B------:R-:W-:-:S04]  /*1a7b0*/  FMNMX.FTZ R21, R27, R0, !PT ;  /* 0x000000001b157209 */ /* 0x000fc80007810000 */
[----:B------:R-:W-:Y:S01]  /*1a7c0*/  FMNMX.FTZ R0, R30, R21, !PT ;  /* 0x000000151e007209 */ /* 0x000fe20007810000 */
[----:B------:R-:W4:Y:S03]  /*1a7d0*/  MUFU.TANH R66, R66 ;  /* 0x0000004200427308 */ /* 0x000f260000002400 */
[----:B------:R-:W-:-:S04]  /*1a7e0*/  FMNMX.FTZ R0, R31, R0, !PT ;  /* 0x000000001f007209 */ /* 0x000fc80007810000 */
[----:B------:R-:W-:Y:S01]  /*1a7f0*/  FMNMX.FTZ R0, R33, R0, !PT ;  /* 0x0000000021007209 */ /* 0x000fe20007810000 */
[----:B------:R-:W4:Y:S03]  /*1a800*/  MUFU.TANH R67, R67 ;  /* 0x0000004300437308 */ /* 0x000f260000002400 */
[----:B------:R-:W-:-:S04]  /*1a810*/  FMNMX.FTZ R21, R35, R0, !PT ;  /* 0x0000000023157209 */ /* 0x000fc80007810000 */
[----:B-1----:R-:W-:Y:S01]  /*1a820*/  FMNMX.FTZ R0, R40, R21, !PT ;  /* 0x0000001528007209 */ /* 0x002fe20007810000 */
[----:B------:R-:W1:Y:S03]  /*1a830*/  MUFU.TANH R70, R70 ;  /* 0x0000004600467308 */ /* 0x000e660000002400 */
[----:B------:R-:W-:-:S04]  /*1a840*/  FMNMX.FTZ R21, R41, R0, !PT ;  /* 0x0000000029157209 */ /* 0x000fc80007810000 */
[----:B------:R-:W-:Y:S01]  /*1a850*/  FMNMX.FTZ R0, R44, R21, !PT ;  /* 0x000000152c007209 */ /* 0x000fe20007810000 */
[----:B------:R-:W1:Y:S03]  /*1a860*/  MUFU.TANH R71, R71 ;  /* 0x0000004700477308 */ /* 0x000e660000002400 */
[----:B0-----:R-:W-:-:S04]  /*1a870*/  FMNMX.FTZ R0, R45, R0, !PT ;  /* 0x000000002d007209 */ /* 0x001fc80007810000 */
[----:B------:R-:W-:Y:S01]  /*1a880*/  FMNMX.FTZ R0, R47, R0, !PT ;  /* 0x000000002f007209 */ /* 0x000fe20007810000 */
[----:B------:R-:W0:Y:S01]  /*1a890*/  MUFU.TANH R74, R74 ;  /* 0x0000004a004a7308 */ /* 0x000e220000002400 */
[----:B------:R-:W-:Y:S02]  /*1a8a0*/  WARPGROUP.DEPBAR.LE gsb0, 0x0 ;  /* 0x00008000000079c5 */ /* 0x000fe40000010000 */
[----:B------:R-:W-:Y:S01]  /*1a8b0*/  WARPGROUP.ARRIVE ;  /* 0x00000000000079c5 */ /* 0x000fe20000000000 */
[----:B------:R-:W-:Y:S01]  /*1a8c0*/  FMNMX.FTZ R21, R49, R0, !PT ;  /* 0x0000000031157209 */ /* 0x000fe20007810000 */
[----:B------:R-:W-:-:S03]  /*1a8d0*/  FFMA.FTZ R172, R36, R9, -R10 ;  /* 0x0000000924ac7223 */ /* 0x000fc6000001080a */
[----:B------:R-:W0:Y:S01]  /*1a8e0*/  MUFU.TANH R75, R75 ;  /* 0x0000004b004b7308 */ /* 0x000e220000002400 */
[--C-:B------:R-:W-:Y:S01]  /*1a8f0*/  FFMA.FTZ R174, R42, R9, -R10.reuse ;  /* 0x000000092aae7223 */ /* 0x100fe2000001080a */
[----:B------:R-:W-:Y:S01]  /*1a900*/  FMNMX.FTZ R0, R52, R21, !PT ;  /* 0x0000001534007209 */ /* 0x000fe20007810000 */
[----:B------:R-:W-:Y:S01]  /*1a910*/  HGMMA.64x128x16.F32.BF16 R88, R168, gdesc[UR4].tnspB, R88, gsb0 ;  /* 0x41e00004a8587df0 */ /* 0x000fe20008001858 */
[----:B------:R-:W-:Y:S01]  /*1a920*/  R2UR UR6, R38 ;  /* 0x00000000260672ca */ /* 0x000fe200000e0000 */
[-CC-:B------:R-:W-:Y:S01]  /*1a930*/  FFMA.FTZ R38, R29, R9.reuse, -R10.reuse ;  /* 0x000000091d267223 */ /* 0x180fe2000001080a */
[----:B------:R-:W-:Y:S01]  /*1a940*/  R2UR UR7, R39 ;  /* 0x00000000270772ca */ /* 0x000fe200000e0000 */
[-CC-:B------:R-:W-:Y:S01]  /*1a950*/  FFMA.FTZ R39, R34, R9.reuse, -R10.reuse ;  /* 0x0000000922277223 */ /* 0x180fe2000001080a */
[----:B--2---:R-:W-:Y:S01]  /*1a960*/  FMNMX.FTZ R21, R53, R0, !PT ;  /* 0x0000000035157209 */ /* 0x004fe20007810000 */
[----:B------:R-:W2:Y:S01]  /*1a970*/  MUFU.TANH R78, R78 ;  /* 0x0000004e004e7308 */ /* 0x000ea20000002400 */
[-CC-:B------:R-:W-:Y:S01]  /*1a980*/  FFMA.FTZ R34, R37, R9.reuse, -R10.reuse ;  /* 0x0000000925227223 */ /* 0x180fe2000001080a */
[--C-:B------:R-:W-:Y:S01]  /*1a990*/  FFMA.FTZ R36, R48, R9, -R10.reuse ;  /* 0x0000000930247223 */ /* 0x100fe2000001080a */
[----:B------:R-:W-:Y:S01]  /*1a9a0*/  FMNMX.FTZ R21, R56, R21, !PT ;  /* 0x0000001538157209 */ /* 0x000fe20007810000 */
[-CC-:B------:R-:W-:Y:S01]  /*1a9b0*/  FFMA.FTZ R42, R55, R9.reuse, -R10.reuse ;  /* 0x00000009372a7223 */ /* 0x180fe2000001080a */
[-CC-:B------:R-:W-:Y:S01]  /*1a9c0*/  FFMA.FTZ R48, R61, R9.reuse, -R10.reuse ;  /* 0x000000093d307223 */ /* 0x180fe2000001080a */
[--C-:B------:R-:W-:Y:S01]  /*1a9d0*/  FFMA.FTZ R37, R65, R9, -R10.reuse ;  /* 0x0000000941257223 */ /* 0x100fe2000001080a */
[----:B---3--:R-:W-:Y:S01]  /*1a9e0*/  FMNMX.FTZ R21, R58, R21, !PT ;  /* 0x000000153a157209 */ /* 0x008fe20007810000 */
[----:B------:R-:W3:Y:S01]  /*1a9f0*/  MUFU.TANH R79, R79 ;  /* 0x0000004f004f7308 */ /* 0x000ee20000002400 */
[----:B------:R-:W-:-:S02]  /*1aa00*/  FFMA.FTZ R55, R73, R9, -R10 ;  /* 0x0000000949377223 */ /* 0x000fc4000001080a */
[----:B------:R-:W-:-:S04]  /*1aa10*/  FMNMX.FTZ R0, R8, R21, !PT ;  /* 0x0000001508007209 */ /* 0x000fc80007810000 */
[----:B------:R-:W-:Y:S01]  /*1aa20*/  FMNMX.FTZ R21, R63, R0, !PT ;  /* 0x000000003f157209 */ /* 0x000fe20007810000 */
[----:B------:R-:W3:Y:S03]  /*1aa30*/  MUFU.TANH R81, R81 ;  /* 0x0000005100517308 */ /* 0x000ee60000002400 */
[----:B----4-:R-:W-:Y:S01]  /*1aa40*/  FMNMX.FTZ R0, R66, R21, !PT ;  /* 0x0000001542007209 */ /* 0x010fe20007810000 */
[----:B------:R-:W-:-:S03]  /*1aa50*/  IMAD.MOV.U32 R21, RZ, RZ, 0x40000040 ;  /* 0x40000040ff157424 */ /* 0x000fc600078e00ff */
[----:B------:R-:W-:Y:S01]  /*1aa60*/  FMNMX.FTZ R29, R67, R0, !PT ;  /* 0x00000000431d7209 */ /* 0x000fe20007810000 */
[----:B------:R-:W4:Y:S03]  /*1aa70*/  MUFU.TANH R82, R82 ;  /* 0x0000005200527308 */ /* 0x000f260000002400 */
[----:B-1----:R-:W-:Y:S01]  /*1aa80*/  FMNMX.FTZ R0, R70, R29, !PT ;  /* 0x0000001d46007209 */ /* 0x002fe20007810000 */
[----:B------:R-:W-:-:S04]  /*1aa90*/  IMAD.MOV.U32 R29, RZ, RZ, 0x40000040 ;  /* 0x40000040ff1d7424 */ /* 0x000fc800078e00ff */
[----:B------:R-:W1:Y:S08]  /*1aaa0*/  MUFU.TANH R83, R83 ;  /* 0x0000005300537308 */ /* 0x000e700000002400 */
[----:B------:R-:W-:Y:S08]  /*1aab0*/  MUFU.EX2 R2, R2 ;  /* 0x0000000200027308 */ /* 0x000ff00000000800 */
[----:B------:R-:W1:Y:S08]  /*1aac0*/  MUFU.EX2 R180, R180 ;  /* 0x000000b400b47308 */ /* 0x000e700000000800 */
[----:B------:R-:W1:Y:S08]  /*1aad0*/  MUFU.EX2 R84, R84 ;  /* 0x0000005400547308 */ /* 0x000e700000000800 */
[----:B------:R-:W1:Y:S08]  /*1aae0*/  MUFU.EX2 R182, R182 ;  /* 0x000000b600b67308 */ /* 0x000e700000000800 */
[----:B------:R-:W1:Y:S08]  /*1aaf0*/  MUFU.EX2 R26, R26 ;  /* 0x0000001a001a7308 */ /* 0x000e700000000800 */
        /* <DEDUP_REMOVED lines=11> */
[-CC-:B------:R-:W-:Y:S01]  /*1abb0*/  FFMA.FTZ R170, R50, R9.reuse, -R10.reuse ;  /* 0x0000000932aa7223 */ /* 0x180fe2000001080a */
[-CC-:B------:R-:W-:Y:S01]  /*1abc0*/  FFMA.FTZ R50, R59, R9.reuse, -R10.reuse ;  /* 0x000000093b327223 */ /* 0x180fe2000001080a */
[-CC-:B------:R-:W-:Y:S01]  /*1abd0*/  FFMA.FTZ R46, R68, R9.reuse, -R10.reuse ;  /* 0x00000009442e7223 */ /* 0x180fe2000001080a */
[----:B------:R-:W-:Y:S01]  /*1abe0*/  HGMMA.64x128x16.F32.BF16 R88, R164, gdesc[UR4].tnspB, R88, gsb0 ;  /* 0x41e00004a4587df0 */ /* 0x000fe20008001858 */
[----:B------:R-:W-:Y:S01]  /*1abf0*/  R2UR UR6, R20 ;  /* 0x00000000140672ca */ /* 0x000fe200000e0000 */
[-CC-:B------:R-:W-:Y:S01]  /*1ac00*/  FFMA.FTZ R20, R51, R9.reuse, -R10.reuse ;  /* 0x0000000933147223 */ /* 0x180fe2000001080a */
[----:B------:R-:W-:Y:S01]  /*1ac10*/  R2UR UR7, R21 ;  /* 0x00000000150772ca */ /* 0x000fe200000e0000 */
[----:B------:R-:W-:Y:S01]  /*1ac20*/  MUFU.EX2 R168, R168 ;  /* 0x000000a800a87308 */ /* 0x000fe20000000800 */
[----:B------:R-:W-:Y:S01]  /*1ac30*/  FMNMX.FTZ R21, R71, R0, !PT ;  /* 0x0000000047157209 */ /* 0x000fe20007810000 */
[-CC-:B------:R-:W-:Y:S01]  /*1ac40*/  FFMA.FTZ R51, R69, R9.reuse, -R10.reuse ;  /* 0x0000000945337223 */ /* 0x180fe2000001080a */
[----:B------:R-:W-:-:S02]  /*1ac50*/  FFMA.FTZ R59, R76, R9, -R10 ;  /* 0x000000094c3b7223 */ /* 0x000fc4000001080a */
[----:B0-----:R-:W-:-:S03]  /*1ac60*/  FMNMX.FTZ R0, R74, R21, !PT ;  /* 0x000000154a007209 */ /* 0x001fc60007810000 */
[----:B------:R-:W-:Y:S01]  /*1ac70*/  MUFU.EX2 R36, R36 ;  /* 0x0000002400247308 */ /* 0x000fe20000000800 */
[----:B------:R-:W-:-:S04]  /*1ac80*/  FMNMX.FTZ R21, R75, R0, !PT ;  /* 0x000000004b157209 */ /* 0x000fc80007810000 */
[----:B--2---:R-:W-:-:S03]  /*1ac90*/  FMNMX.FTZ R0, R78, R21, !PT ;  /* 0x000000154e007209 */ /* 0x004fc60007810000 */
[----:B------:R-:W-:Y:S01]  /*1aca0*/  MUFU.EX2 R170, R170 ;  /* 0x000000aa00aa7308 */ /* 0x000fe20000000800 */
[----:B---3--:R-:W-:-:S04]  /*1acb0*/  FMNMX.FTZ R0, R79, R0, !PT ;  /* 0x000000004f007209 */ /* 0x008fc80007810000 */
[----:B------:R-:W-:-:S03]  /*1acc0*/  FMNMX.FTZ R21, R81, R0, !PT ;  /* 0x0000000051157209 */ /* 0x000fc60007810000 */
[----:B------:R-:W-:Y:S01]  /*1acd0*/  MUFU.EX2 R20, R20 ;  /* 0x0000001400147308 */ /* 0x000fe20000000800 */
[----:B----4-:R-:W-:-:S04]  /*1ace0*/  FMNMX.FTZ R0, R82, R21, !PT ;  /* 0x0000001552007209 */ /* 0x010fc80007810000 */
[----:B-1----:R-:W-:-:S03]  /*1acf0*/  FMNMX.FTZ R0, R83, R0, !PT ;  /* 0x0000000053007209 */ /* 0x002fc60007810000 */
        /* <DEDUP_REMOVED lines=10> */
[----:B0-----:R-:W-:-:S07]  /*1ada0*/  FMNMX.FTZ R21, R21, R0, !PT ;  /* 0x0000000015157209 */ /* 0x001fce0007810000 */
[----:B------:R-:W-:Y:S01]  /*1adb0*/  MUFU.EX2 R55, R55 ;  /* 0x0000003700377308 */ /* 0x000fe20000000800 */
[----:B------:R-:W-:-:S04]  /*1adc0*/  FADD.FTZ R0, -R21, R11 ;  /* 0x0000000b15007221 */ /* 0x000fc80000010100 */
[----:B------:R-:W-:-:S03]  /*1add0*/  FMUL.FTZ R0, R0, R9 ;  /* 0x0000000900007220 */ /* 0x000fc60000410000 */
        /* <DEDUP_REMOVED lines=14> */
[----:B------:R-:W-:Y:S02]  /*1aec0*/  IMAD.MOV.U32 R7, RZ, RZ, 0x40000040 ;  /* 0x40000040ff077424 */ /* 0x000fe400078e00ff */
[-CC-:B------:R-:W-:Y:S01]  /*1aed0*/  FFMA.FTZ R11, R15, R9.reuse, -R28.reuse ;  /* 0x000000090f0b7223 */ /* 0x180fe2000001081c */
[-CC-:B------:R-:W-:Y:S01]  /*1aee0*/  FFMA.FTZ R183, R24, R9.reuse, -R28.reuse ;  /* 0x0000000918b77223 */ /* 0x180fe2000001081c */
[-CC-:B------:R-:W-:Y:S01]  /*1aef0*/  FFMA.FTZ R15, R25, R9.reuse, -R28.reuse ;  /* 0x00000009190f7223 */ /* 0x180fe2000001081c */
[-CC-:B------:R-:W-:Y:S01]  /*1af00*/  FFMA.FTZ R177, R27, R9.reuse, -R28.reuse ;  /* 0x000000091bb17223 */ /* 0x180fe2000001081c */
[----:B------:R-:W0:Y:S01]  /*1af10*/  MUFU.EX2 R181, R181 ;  /* 0x000000b500b57308 */ /* 0x000e220000000800 */
[-CC-:B------:R-:W-:Y:S01]  /*1af20*/  FFMA.FTZ R24, R30, R9.reuse, -R28.reuse ;  /* 0x000000091e187223 */ /* 0x180fe2000001081c */
[-C--:B------:R-:W-:Y:S01]  /*1af30*/  FFMA.FTZ R25, R33, R9.reuse, -R28 ;  /* 0x0000000921197223 */ /* 0x080fe2000001081c */
[----:B------:R-:W-:Y:S01]  /*1af40*/  FFMA.FTZ R33, R2, R4, R180 ;  /* 0x0000000402217223 */ /* 0x000fe200000100b4 */
[-CC-:B------:R-:W-:Y:S01]  /*1af50*/  FFMA.FTZ R179, R31, R9.reuse, -R28.reuse ;  /* 0x000000091fb37223 */ /* 0x180fe2000001081c */
[-CC-:B------:R-:W-:Y:S01]  /*1af60*/  FFMA.FTZ R173, R35, R9.reuse, -R28.reuse ;  /* 0x0000000923ad7223 */ /* 0x180fe2000001081c */
[-CC-:B------:R-:W-:Y:S01]  /*1af70*/  FFMA.FTZ R27, R40, R9.reuse, -R28.reuse ;  /* 0x00000009281b7223 */ /* 0x180fe2000001081c */
[----:B------:R-:W-:Y:S01]  /*1af80*/  FADD.FTZ R33, R84, R33 ;  /* 0x0000002154217221 */ /* 0x000fe20000010000 */
[----:B------:R-:W1:Y:S01]  /*1af90*/  MUFU.EX2 R11, R11 ;  /* 0x0000000b000b7308 */ /* 0x000e620000000800 */
[-CC-:B------:R-:W-:Y:S01]  /*1afa0*/  FFMA.FTZ R175, R41, R9.reuse, -R28.reuse ;  /* 0x0000000929af7223 */ /* 0x180fe2000001081c */
[-CC-:B------:R-:W-:Y:S01]  /*1afb0*/  FFMA.FTZ R29, R44, R9.reuse, -R28.reuse ;  /* 0x000000092c1d7223 */ /* 0x180fe2000001081c */
[----:B------:R-:W-:Y:S01]  /*1afc0*/  FADD.FTZ R33, R182, R33 ;  /* 0x00000021b6217221 */ /* 0x000fe20000010000 */
[-CC-:B------:R-:W-:Y:S01]  /*1afd0*/  FFMA.FTZ R169, R45, R9.reuse, -R28.reuse ;  /* 0x000000092da97223 */ /* 0x180fe2000001081c */
[-CC-:B------:R-:W-:Y:S01]  /*1afe0*/  FFMA.FTZ R30, R47, R9.reuse, -R28.reuse ;  /* 0x000000092f1e7223 */ /* 0x180fe2000001081c */
[--C-:B------:R-:W-:Y:S01]  /*1aff0*/  FFMA.FTZ R171, R49, R9, -R28.reuse ;  /* 0x0000000931ab7223 */ /* 0x100fe2000001081c */
[----:B------:R-:W-:Y:S01]  /*1b000*/  FADD.FTZ R33, R26, R33 ;  /* 0x000000211a217221 */ /* 0x000fe20000010000 */
[----:B------:R-:W2:Y:S01]  /*1b010*/  MUFU.EX2 R183, R183 ;  /* 0x000000b700b77308 */ /* 0x000ea20000000800 */
[----:B0-----:R-:W-:Y:S01]  /*1b020*/  FFMA.FTZ R4, R0, R3, R181 ;  /* 0x0000000300047223 */ /* 0x001fe200000100b5 */
[-CC-:B------:R-:W-:Y:S01]  /*1b030*/  FFMA.FTZ R31, R52, R9.reuse, -R28.reuse ;  /* 0x00000009341f7223 */ /* 0x180fe2000001081c */
[----:B------:R-:W-:Y:S01]  /*1b040*/  FADD.FTZ R33, R176, R33 ;  /* 0x00000021b0217221 */ /* 0x000fe20000010000 */
[-CC-:B------:R-:W-:Y:S01]  /*1b050*/  FFMA.FTZ R165, R53, R9.reuse, -R28.reuse ;  /* 0x0000000935a57223 */ /* 0x180fe2000001081c */
[-CC-:B------:R-:W-:Y:S01]  /*1b060*/  FFMA.FTZ R56, R56, R9.reuse, -R28.reuse ;  /* 0x0000000938387223 */ /* 0x180fe2000001081c */
[-CC-:B------:R-:W-:Y:S01]  /*1b070*/  FFMA.FTZ R167, R58, R9.reuse, -R28.reuse ;  /* 0x000000093aa77223 */ /* 0x180fe2000001081c */
[----:B------:R-:W-:Y:S01]  /*1b080*/  FADD.FTZ R33, R38, R33 ;  /* 0x0000002126217221 */ /* 0x000fe20000010000 */
[----:B------:R-:W0:Y:S01]  /*1b090*/  MUFU.EX2 R15, R15 ;  /* 0x0000000f000f7308 */ /* 0x000e220000000800 */
[-CC-:B------:R-:W-:Y:S01]  /*1b0a0*/  FFMA.FTZ R71, R71, R9.reuse, -R28.reuse ;  /* 0x0000000947477223 */ /* 0x180fe2000001081c */
[-CC-:B------:R-:W-:Y:S01]  /*1b0b0*/  FFMA.FTZ R74, R74, R9.reuse, -R28.reuse ;  /* 0x000000094a4a7223 */ /* 0x180fe2000001081c */
[----:B------:R-:W-:Y:S01]  /*1b0c0*/  FADD.FTZ R40, R178, R33 ;  /* 0x00000021b2287221 */ /* 0x000fe20000010000 */
[-CC-:B------:R-:W-:Y:S01]  /*1b0d0*/  FFMA.FTZ R75, R75, R9.reuse, -R28.reuse ;  /* 0x000000094b4b7223 */ /* 0x180fe2000001081c */
[-CC-:B------:R-:W-:Y:S01]  /*1b0e0*/  FFMA.FTZ R78, R78, R9.reuse, -R28.reuse ;  /* 0x000000094e4e7223 */ /* 0x180fe2000001081c */
[-CC-:B------:R-:W-:Y:S01]  /*1b0f0*/  FFMA.FTZ R79, R79, R9.reuse, -R28.reuse ;  /* 0x000000094f4f7223 */ /* 0x180fe2000001081c */
[-CC-:B------:R-:W-:Y:S01]  /*1b100*/  FFMA.FTZ R81, R81, R9.reuse, -R28.reuse ;  /* 0x0000000951517223 */ /* 0x180fe2000001081c */
[----:B------:R-:W3:Y:S01]  /*1b110*/  MUFU.EX2 R177, R177 ;  /* 0x000000b100b17308 */ /* 0x000ee20000000800 */
[----:B------:R-:W-:Y:S01]  /*1b120*/  FFMA.FTZ R82, R82, R9, -R28 ;  /* 0x0000000952527223 */ /* 0x000fe2000001081c */
[----:B-1----:R-:W-:-:S02]  /*1b130*/  F2FP.BF16.F32.PACK_AB R181, R11, R181 ;  /* 0x000000b50bb5723e */ /* 0x002fc400000010ff */
[----:B------:R-:W-:Y:S02]  /*1b140*/  F2FP.BF16.F32.PACK_AB R180, R84, R180 ;  /* 0x000000b454b4723e */ /* 0x000fe400000010ff */
[----:B------:R-:W-:Y:S02]  /*1b150*/  F2FP.BF16.F32.PACK_AB R182, R26, R182 ;  /* 0x000000b61ab6723e */ /* 0x000fe400000010ff */
[----:B------:R-:W1:Y:S01]  /*1b160*/  MUFU.EX2 R24, R24 ;  /* 0x0000001800187308 */ /* 0x000e620000000800 */
[----:B------:R-:W-:Y:S02]  /*1b170*/  F2FP.BF16.F32.PACK_AB R176, R38, R176 ;  /* 0x000000b026b0723e */ /* 0x000fe400000010ff */
[----:B------:R-:W-:-:S05]  /*1b180*/  F2FP.BF16.F32.PACK_AB R178, R39, R178 ;  /* 0x000000b227b2723e */ /* 0x000fca00000010ff */
        /* <DEDUP_REMOVED lines=19> */
[----:B------:R-:W-:Y:S01]  /*1b2c0*/  R2UR UR6, R6 ;  /* 0x00000000060672ca */ /* 0x000fe200000e0000 */
[----:B------:R-:W-:Y:S01]  /*1b2d0*/  @!P1 IMAD R6, R12, 0x8, R16 ;  /* 0x000000080c069824 */ /* 0x000fe200078e0210 */
[----:B------:R-:W-:Y:S01]  /*1b2e0*/  R2UR UR7, R7 ;  /* 0x00000000070772ca */ /* 0x000fe200000e0000 */
[----:B------:R-:W-:Y:S01]  /*1b2f0*/  FADD.FTZ R12, R11, R4 ;  /* 0x000000040b0c7221 */ /* 0x000fe20000010000 */
[-C--:B------:R-:W-:Y:S01]  /*1b300*/  FFMA.FTZ R4, R8, R9.reuse, -R28 ;  /* 0x0000000908047223 */ /* 0x080fe2000001081c */
[----:B------:R-:W-:Y:S01]  /*1b310*/  @!P1 VIADD R6, R6, 0x34840 ;  /* 0x0003484006069836 */ /* 0x000fe20000000000 */
[----:B------:R-:W-:Y:S01]  /*1b320*/  MUFU.EX2 R167, R167 ;  /* 0x000000a700a77308 */ /* 0x000fe20000000800 */
[----:B--2---:R-:W-:Y:S01]  /*1b330*/  FADD.FTZ R12, R183, R12 ;  /* 0x0000000cb70c7221 */ /* 0x004fe20000010000 */
[-C--:B------:R-:W-:Y:S01]  /*1b340*/  FFMA.FTZ R8, R66, R9.reuse, -R28 ;  /* 0x0000000942087223 */ /* 0x080fe2000001081c */
[----:B------:R-:W-:Y:S01]  /*1b350*/  FFMA.FTZ R10, R77, R9, -R10 ;  /* 0x000000094d0a7223 */ /* 0x000fe2000001080a */
[----:B------:R-:W-:Y:S01]  /*1b360*/  @!P1 PRMT R7, RZ, 0x654, R6 ;  /* 0x00000654ff079816 */ /* 0x000fe20000000006 */
[C---:B0-----:R-:W-:Y:S01]  /*1b370*/  FADD.FTZ R12, R15.reuse, R12 ;  /* 0x0000000c0f0c7221 */ /* 0x041fe20000010000 */
[----:B------:R-:W-:Y:S01]  /*1b380*/  F2FP.BF16.F32.PACK_AB R183, R15, R183 ;  /* 0x000000b70fb7723e */ /* 0x000fe200000010ff */
[----:B------:R-:W-:Y:S01]  /*1b390*/  IMAD.MOV.U32 R15, RZ, RZ, R185 ;  /* 0x000000ffff0f7224 */ /* 0x000fe200078e00b9 */
[----:B------:R-:W-:Y:S01]  /*1b3a0*/  MUFU.EX2 R6, R56 ;  /* 0x0000003800067308 */ /* 0x000fe20000000800 */
[----:B---3--:R-:W-:Y:S01]  /*1b3b0*/  FADD.FTZ R3, R177, R12 ;  /* 0x0000000cb1037221 */ /* 0x008fe20000010000 */
[--C-:B------:R-:W-:Y:S01]  /*1b3c0*/  FFMA.FTZ R12, R70, R9, -R28.reuse ;  /* 0x00000009460c7223 */ /* 0x100fe2000001081c */
[----:B-1----:R-:W-:Y:S01]  /*1b3d0*/  F2FP.BF16.F32.PACK_AB R177, R24, R177 ;  /* 0x000000b118b1723e */ /* 0x002fe200000010ff */
[----:B------:R-:W-:Y:S01]  /*1b3e0*/  FFMA.FTZ R28, R83, R9, -R28 ;  /* 0x00000009531c7223 */ /* 0x000fe2000001081c */
[----:B------:R-:W-:-:S03]  /*1b3f0*/  IMAD.MOV.U32 R11, RZ, RZ, R21 ;  /* 0x000000ffff0b7224 */ /* 0x000fc600078e0015 */
        /* <DEDUP_REMOVED lines=10> */
[----:B------:R-:W1:Y:S08]  /*1b4a0*/  MUFU.EX2 R54, R54 ;  /* 0x0000003600367308 */ /* 0x000e700000000800 */
[----:B------:R-:W2:Y:S08]  /*1b4b0*/  MUFU.EX2 R78, R78 ;  /* 0x0000004e004e7308 */ /* 0x000eb00000000800 */
[----:B------:R-:W-:Y:S08]  /*1b4c0*/  MUFU.EX2 R57, R57 ;  /* 0x0000003900397308 */ /* 0x000ff00000000800 */
[----:B------:R-:W-:Y:S08]  /*1b4d0*/  MUFU.EX2 R81, R81 ;  /* 0x0000005100517308 */ /* 0x000ff00000000800 */
[----:B------:R-:W-:Y:S01]  /*1b4e0*/  MUFU.EX2 R82, R82 ;  /* 0x0000005200527308 */ /* 0x000fe20000000800 */
[----:B------:R-:W-:-:S02]  /*1b4f0*/  WARPGROUP.DEPBAR.LE gsb0, 0x0 ;  /* 0x00008000000079c5 */ /* 0x000fc40000010000 */
[----:B------:R-:W-:-:S05]  /*1b500*/  WARPGROUP.ARRIVE ;  /* 0x00000000000079c5 */ /* 0x000fca0000000000 */
[----:B------:R-:W3:Y:S01]  /*1b510*/  MUFU.EX2 R10, R10 ;  /* 0x0000000a000a7308 */ /* 0x000ee20000000800 */
[----:B------:R-:W-:Y:S02]  /*1b520*/  F2FP.BF16.F32.PACK_AB R156, R46, R37 ;  /* 0x000000252e9c723e */ /* 0x000fe400000010ff */
[----:B0-----:R-:W-:Y:S01]  /*1b530*/  F2FP.BF16.F32.PACK_AB R157, R74, R71 ;  /* 0x000000474a9d723e */ /* 0x001fe200000010ff */
[----:B------:R-:W-:Y:S01]  /*1b540*/  HGMMA.64x128x16.F32.BF16 R88, R152, gdesc[UR4].tnspB, R88, gsb0 ;  /* 0x41e0000498587df0 */ /* 0x000fe20008001858 */
[----:B-1----:R-:W-:-:S03]  /*1b550*/  F2FP.BF16.F32.PACK_AB R158, R54, R51 ;  /* 0x00000033369e723e */ /* 0x002fc600000010ff */
[----:B------:R-:W0:Y:S01]  /*1b560*/  MUFU.EX2 R28, R28 ;  /* 0x0000001c001c7308 */ /* 0x000e220000000800 */
[----:B--2---:R-:W-:Y:S01]  /*1b570*/  F2FP.BF16.F32.PACK_AB R159, R78, R75 ;  /* 0x0000004b4e9f723e */ /* 0x004fe200000010ff */
[----:B------:R-:W-:Y:S02]  /*1b580*/  WARPGROUP.DEPBAR.LE gsb0, 0x0 ;  /* 0x00008000000079c5 */ /* 0x000fe40000010000 */
[----:B------:R-:W-:Y:S01]  /*1b590*/  @!P1 SYNCS.ARRIVE.TRANS64.RED.A1T0 RZ, [R7+URZ], RZ ;  /* 0x000000ff07ff99a7 */ /* 0x000fe2000810043f */
[----:B---3--:R-:W-:Y:S02]  /*1b5a0*/  F2FP.BF16.F32.PACK_AB R154, R10, R59 ;  /* 0x0000003b0a9a723e */ /* 0x008fe400000010ff */
[----:B------:R-:W-:Y:S02]  /*1b5b0*/  F2FP.BF16.F32.PACK_AB R152, R57, R55 ;  /* 0x000000373998723e */ /* 0x000fe400000010ff */
[----:B0-----:R-:W-:Y:S01]  /*1b5c0*/  F2FP.BF16.F32.PACK_AB R155, R28, R82 ;  /* 0x000000521c9b723e */ /* 0x001fe200000010ff */
[----:B------:R0:W-:Y:S02]  /*1b5d0*/  @!P1 SYNCS.ARRIVE.TRANS64.RED.A1T0 RZ, [R14+URZ], RZ ;  /* 0x000000ff0eff99a7 */ /* 0x0001e4000810043f */
[----:B0-----:R-:W-:Y:S01]  /*1b5e0*/  FADD.FTZ R14, R24, R3 ;  /* 0x00000003180e7221 */ /* 0x001fe20000010000 */
[----:B------:R-:W-:Y:S01]  /*1b5f0*/  FADD.FTZ R3, R39, R40 ;  /* 0x0000002827037221 */ /* 0x000fe20000010000 */
[----:B------:R-:W0:Y:S02]  /*1b600*/  MUFU.EX2 R24, R79 ;  /* 0x0000004f00187308 */ /* 0x000e240000000800 */
        /* <DEDUP_REMOVED lines=49> */
[C---:B------:R-:W-:Y:S01]  /*1b920*/  F2FP.BF16.F32.PACK_AB R163, R12.reuse, R163 ;  /* 0x000000a30ca3723e */ /* 0x040fe200000010ff */
[----:B------:R-:W-:Y:S01]  /*1b930*/  IMAD.MOV.U32 R14, RZ, RZ, R188 ;  /* 0x000000ffff0e7224 */ /* 0x000fe200078e00bc */
[----:B0-----:R-:W-:Y:S01]  /*1b940*/  F2FP.BF16.F32.PACK_AB R153, R81, R24 ;  /* 0x000000185199723e */ /* 0x001fe200000010ff */
        /* <DEDUP_REMOVED lines=19> */
.L_x_2888:
[----:B------:R-:W-:Y:S05]  /*1ba80*/  BSYNC B0 ;  /* 0x0000000000007941 */ /* 0x000fea0003800000 */
.L_x_2887:
        /* <DEDUP_REMOVED lines=67> */
.L_x_2900:
[----:B------:R-:W-:Y:S01]  /*1bec0*/  IMAD R11, R185, 0x8, R16 ;  /* 0x00000008b90b7824 */ /* 0x000fe200078e0210 */
[----:B------:R-:W-:-:S04]  /*1bed0*/  SHF.L.U32 R2, R188, 0x1f, RZ ;  /* 0x0000001fbc027819 */ /* 0x000fc800000006ff */
[----:B------:R0:W1:Y:S01]  /*1bee0*/  SYNCS.PHASECHK.TRANS64.TRYWAIT P2, [R11+URZ+0x34850], R2 ;  /* 0x034850020b0075a7 */ /* 0x000062000804017f */
[----:B------:R-:W-:Y:S05]  /*1bef0*/  @!P0 BRA `(.L_x_2901) ;  /* 0x0000000000048947 */ /* 0x000fea0003800000 */
[----:B------:R-:W-:Y:S01]  /*1bf00*/  BPT.TRAP 0x1 ;  /* 0x000000040000795c */ /* 0x000fe20000300000 */
.L_x_2901:
        /* <DEDUP_REMOVED lines=9> */
.L_x_2903:
[----:B------:R-:W-:Y:S05]  /*1bfa0*/  BSYNC B0 ;  /* 0x0000000000007941 */ /* 0x000fea0003800000 */
.L_x_2902:
[----:B------:R-:W-:Y:S01]  /*1bfb0*/  IMAD.MOV.U32 R6, RZ, RZ, R0 ;  /* 0x000000ffff067224 */ /* 0x000fe200078e0000 */
[----:B------:R-:W-:Y:S01]  /*1bfc0*/  WARPGROUP.ARRIVE ;  /* 0x00000000000079c5 */ /* 0x000fe20000000000 */
[----:B------:R-:W-:Y:S01]  /*1bfd0*/  IMAD.MOV.U32 R7, RZ, RZ, 0x40000040 ;  /* 0x40000040ff077424 */ /* 0x000fe200078e00ff */
[----:B------:R-:W2:Y:S01]  /*1bfe0*/  SHFL.BFLY PT, R5, R4, 0x2, 0x1f ;  /* 0x0c401f0004057f89 */ /* 0x000ea200000e0000 */
[----:B------:R-:W-:Y:S01]  /*1bff0*/  @!P1 VIADD R8, R11, 0x34860 ;  /* 0x000348600b089836 */ /* 0x000fe20000000000 */
[----:B------:R-:W-:Y:S01]  /*1c000*/  R2UR UR6, R6 ;  /* 0x00000000060672ca */ /* 0x000fe200000e0000 */
[----:B------:R-:W-:Y:S01]  /*1c010*/  VIADD R6, R0, 0x80 ;  /* 0x0000008000067836 */ /* 0x000fe20000000000 */
[----:B------:R-:W-:Y:S01]  /*1c020*/  R2UR UR7, R7 ;  /* 0x00000000070772ca */ /* 0x000fe200000e0000 */
[----:B------:R-:W-:Y:S01]  /*1c030*/  IMAD.MOV.U32 R7, RZ, RZ, 0x40000040 ;  /* 0x40000040ff077424 */ /* 0x000fe200078e00ff */
[----:B------:R-:W-:Y:S01]  /*1c040*/  @!P1 PRMT R8, RZ, 0x654, R8 ;  /* 0x00000654ff089816 */ /* 0x000fe20000000008 */
[----:B------:R-:W-:-:S02]  /*1c050*/  VIADD R185, R185, 0x1 ;  /* 0x00000001b9b97836 */ /* 0x000fc40000000000 */
[----:B------:R-:W-:Y:S02]  /*1c060*/  IMAD.MOV.U32 R88, RZ, RZ, -0x800000 ;  /* 0xff800000ff587424 */ /* 0x000fe400078e00ff */
[----:B------:R-:W-:Y:S01]  /*1c070*/  VIADD R212, R212, 0x1 ;  /* 0x00000001d4d47836 */ /* 0x000fe20000000000 */
[----:B------:R-:W-:-:S04]  /*1c080*/  ISETP.NE.AND P2, PT, R185, 0x2, PT ;  /* 0x00000002b900780c */ /* 0x000fc80003f45270 */
[----:B------:R-:W-:Y:S01]  /*1c090*/  SEL R185, R185, RZ, P2 ;  /* 0x000000ffb9b97207 */ /* 0x000fe20001000000 */
[----:B------:R-:W-:Y:S01]  /*1c0a0*/  HGMMA.64x128x16.F32.BF16 R24, R180, gdesc[UR4].tnspB, R24, gsb0 ;  /* 0x41e00004b4187df0 */ /* 0x000fe20008001818 */
[----:B------:R-:W-:Y:S01]  /*1c0b0*/  R2UR UR6, R6 ;  /* 0x00000000060672ca */ /* 0x000fe200000e0000 */
[----:B------:R-:W-:Y:S01]  /*1c0c0*/  VIADD R6, R0, 0x100 ;  /* 0x0000010000067836 */ /* 0x000fe20000000000 */
[----:B------:R-:W-:Y:S01]  /*1c0d0*/  R2UR UR7, R7 ;  /* 0x00000000070772ca */ /* 0x000fe200000e0000 */
[----:B------:R-:W-:Y:S02]  /*1c0e0*/  IMAD.MOV.U32 R7, RZ, RZ, 0x40000040 ;  /* 0x40000040ff077424 */ /* 0x000fe400078e00ff */
[----:B--2---:R-:W-:Y:S01]  /*1c0f0*/  FADD.FTZ R5, R5, R4 ;  /* 0x0000000405057221 */ /* 0x004fe20000010000 */
[----:B------:R-:W-:Y:S02]  /*1c100*/  WARPGROUP.DEPBAR.LE gsb0, 0x0 ;  /* 0x00008000000079c5 */ /* 0x000fe40000010000 */
[----:B------:R-:W-:-:S07]  /*1c110*/  WARPGROUP.ARRIVE ;  /* 0x00000000000079c5 */ /* 0x000fce0000000000 */
        /* <DEDUP_REMOVED lines=34> */
[----:B01----:R-:W-:Y:S01]  /*1c340*/  FADD.FTZ R2, R0, R3 ;  /* 0x0000000300027221 */ /* 0x003fe20000010000 */
[----:B------:R-:W-:Y:S01]  /*1c350*/  IMAD.MOV.U32 R3, RZ, RZ, RZ ;  /* 0x000000ffff037224 */ /* 0x000fe200078e00ff */
[----:B------:R-:W0:Y:S02]  /*1c360*/  SHFL.BFLY PT, R0, R5, 0x1, 0x1f ;  /* 0x0c201f0005007f89 */ /* 0x000e2400000e0000 */
[----:B0-----:R-:W-:Y:S01]  /*1c370*/  FADD.FTZ R10, R5, R0 ;  /* 0x00000000050a7221 */ /* 0x001fe20000010000 */
[----:B------:R-:W-:Y:S01]  /*1c380*/  SEL R5, RZ, 0x1, P2 ;  /* 0x00000001ff057807 */ /* 0x000fe20001000000 */
[----:B------:R-:W-:-:S03]  /*1c390*/  IMAD.MOV.U32 R0, RZ, RZ, -0x800000 ;  /* 0xff800000ff007424 */ /* 0x000fc600078e00ff */
[----:B------:R-:W-:Y:S02]  /*1c3a0*/  FSETP.NE.FTZ.AND P0, PT, R10, RZ, PT ;  /* 0x000000ff0a00720b */ /* 0x000fe40003f15000 */
[----:B------:R-:W-:-:S11]  /*1c3b0*/  LOP3.LUT R188, R188, R5, RZ, 0x3c, !PT ;  /* 0x00000005bcbc7212 */ /* 0x000fd600078e3cff */
        /* <DEDUP_REMOVED lines=89> */
.L_x_2811:
        /* <DEDUP_REMOVED lines=22> */
[----:B------:R-:W-:Y:S02]  /*1cab0*/  SHF.R.U64 R15, R15, 0x3, RZ ;  /* 0x000000030f0f7819 */ /* 0x000fe400000012ff */
[C---:B------:R-:W-:Y:S01]  /*1cac0*/  IADD3 R75, P5, R8.reuse, 0x40, RZ ;  /* 0x00000040084b7810 */ /* 0x040fe20007fbe0ff */
[--C-:B------:R-:W-:Y:S01]  /*1cad0*/  IMAD.X R5, RZ, RZ, R9.reuse, P6 ;  /* 0x000000ffff057224 */ /* 0x100fe200030e0609 */
[C---:B------:R-:W-:Y:S02]  /*1cae0*/  IADD3 R79, P4, R8.reuse, 0x60, RZ ;  /* 0x00000060084f7810 */ /* 0x040fe40007f9e0ff */
[C---:B------:R-:W-:Y:S01]  /*1caf0*/  IADD3 R101, P3, R8.reuse, 0x4000, RZ ;  /* 0x0000400008657810 */ /* 0x040fe20007f7e0ff */
[--C-:B------:R-:W-:Y:S01]  /*1cb00*/  IMAD.X R7, RZ, RZ, R9.reuse, P5 ;  /* 0x000000ffff077224 */ /* 0x100fe200028e0609 */
[C---:B------:R-:W-:Y:S01]  /*1cb10*/  IADD3 R103, P2, R8.reuse, 0x4020, RZ ;  /* 0x0000402008677810 */ /* 0x040fe20007f5e0ff */
[----:B------:R-:W-:Y:S01]  /*1cb20*/  IMAD.X R13, RZ, RZ, R9, P4 ;  /* 0x000000ffff0d7224 */ /* 0x000fe200020e0609 */
[----:B------:R-:W-:Y:S01]  /*1cb30*/  BAR.SYNC.DEFER_BLOCKING 0x1, 0x100 ;  /* 0x0044000000007b1d */ /* 0x000fe20000010000 */
[----:B------:R-:W-:-:S02]  /*1cb40*/  IADD3 R105, P1, R8, 0x4040, RZ ;  /* 0x0000404008697810 */ /* 0x000fc40007f3e0ff */
[----:B------:R-:W-:Y:S01]  /*1cb50*/  IADD3 R107, P0, R8, 0x4060, RZ ;  /* 0x00004060086b7810 */ /* 0x000fe20007f1e0ff */
[--C-:B------:R-:W-:Y:S01]  /*1cb60*/  IMAD.X R29, RZ, RZ, R9.reuse, P2 ;  /* 0x000000ffff1d7224 */ /* 0x100fe200010e0609 */
[----:B------:R-:W-:Y:S01]  /*1cb70*/  LOP3.LUT R8, R15, R8, RZ, 0x3c, !PT ;  /* 0x000000080f087212 */ /* 0x000fe200078e3cff */
[--C-:B------:R-:W-:Y:S01]  /*1cb80*/  IMAD.X R15, RZ, RZ, R9.reuse, P3 ;  /* 0x000000ffff0f7224 */ /* 0x100fe200018e0609 */
[----:B------:R-:W-:Y:S01]  /*1cb90*/  LOP3.LUT R4, R71, 0x380, RZ, 0xc0, !PT ;  /* 0x0000038047047812 */ /* 0x000fe200078ec0ff */
[--C-:B------:R-:W-:Y:S01]  /*1cba0*/  IMAD.X R31, RZ, RZ, R9.reuse, P1 ;  /* 0x000000ffff1f7224 */ /* 0x100fe200008e0609 */
[----:B------:R-:W-:Y:S01]  /*1cbb0*/  LOP3.LUT R6, R75, 0x380, RZ, 0xc0, !PT ;  /* 0x000003804b067812 */ /* 0x000fe200078ec0ff */
[----:B------:R-:W-:Y:S01]  /*1cbc0*/  IMAD.X R21, RZ, RZ, R9, P0 ;  /* 0x000000ffff157224 */ /* 0x000fe200000e0609 */
[----:B------:R-:W-:Y:S02]  /*1cbd0*/  MOV R94, R8 ;  /* 0x00000008005e7202 */ /* 0x000fe40000000f00 */
[----:B------:R-:W-:-:S02]  /*1cbe0*/  F2FP.BF16.F32.PACK_AB R8, R20, R11 ;  /* 0x0000000b1408723e */ /* 0x000fc400000010ff */
[----:B------:R-:W-:Y:S02]  /*1cbf0*/  LOP3.LUT R20, R103, 0x380, RZ, 0xc0, !PT ;  /* 0x0000038067147812 */ /* 0x000fe400078ec0ff */
[----:B------:R-:W-:Y:S02]  /*1cc00*/  LOP3.LUT R12, R79, 0x380, RZ, 0xc0, !PT ;  /* 0x000003804f0c7812 */ /* 0x000fe400078ec0ff */
[----:B------:R-:W-:Y:S02]  /*1cc10*/  LOP3.LUT R38, R107, 0x380, RZ, 0xc0, !PT ;  /* 0x000003806b267812 */ /* 0x000fe400078ec0ff */
[----:B------:R-:W-:Y:S02]  /*1cc20*/  SHF.R.U64 R4, R4, 0x3, RZ ;  /* 0x0000000304047819 */ /* 0x000fe400000012ff */
[----:B------:R-:W-:Y:S02]  /*1cc30*/  SHF.R.U64 R6, R6, 0x3, RZ ;  /* 0x0000000306067819 */ /* 0x000fe400000012ff */
[----:B------:R-:W-:-:S02]  /*1cc40*/  LOP3.LUT R14, R101, 0x380, RZ, 0xc0, !PT ;  /* 0x00000380650e7812 */ /* 0x000fc400078ec0ff */
[----:B------:R-:W-:Y:S02]  /*1cc50*/  SHF.R.U64 R20, R20, 0x3, RZ ;  /* 0x0000000314147819 */ /* 0x000fe400000012ff */
[----:B------:R-:W-:Y:S02]  /*1cc60*/  SHF.R.U64 R12, R12, 0x3, RZ ;  /* 0x000000030c0c7819 */ /* 0x000fe400000012ff */
[----:B-1----:R-:W-:Y:S02]  /*1cc70*/  LOP3.LUT R24, R105, 0x380, RZ, 0xc0, !PT ;  /* 0x0000038069187812 */ /* 0x002fe400078ec0ff */
[----:B------:R-:W-:Y:S02]  /*1cc80*/  SHF.R.U64 R38, R38, 0x3, RZ ;  /* 0x0000000326267819 */ /* 0x000fe400000012ff */
[----:B------:R-:W-:Y:S02]  /*1cc90*/  LOP3.LUT R4, R4, R71, RZ, 0x3c, !PT ;  /* 0x0000004704047212 */ /* 0x000fe400078e3cff */
[----:B------:R-:W-:-:S02]  /*1cca0*/  LOP3.LUT R6, R6, R75, RZ, 0x3c, !PT ;  /* 0x0000004b06067212 */ /* 0x000fc400078e3cff */
[----:B------:R-:W-:Y:S02]  /*1ccb0*/  F2FP.BF16.F32.PACK_AB R9, R72, R99 ;  /* 0x000000634809723e */ /* 0x000fe400000010ff */
[----:B------:R-:W-:Y:S02]  /*1ccc0*/  F2FP.BF16.F32.PACK_AB R11, R28, R97 ;  /* 0x000000611c0b723e */ /* 0x000fe400000010ff */
[----:B------:R-:W-:Y:S02]  /*1ccd0*/  SHF.R.U64 R14, R14, 0x3, RZ ;  /* 0x000000030e0e7819 */ /* 0x000fe400000012ff */
[----:B------:R-:W-:Y:S01]  /*1cce0*/  LOP3.LUT R28, R20, R103, RZ, 0x3c, !PT ;  /* 0x00000067141c7212 */ /* 0x000fe200078e3cff */
[----:B------:R1:W-:Y:S01]  /*1ccf0*/  STSM.16.M88.4 [R94], R8 ;  /* 0x000000085e007844 */ /* 0x0003e20000000200 */
[----:B------:R-:W-:Y:S02]  /*1cd00*/  LOP3.LUT R12, R12, R79, RZ, 0x3c, !PT ;  /* 0x0000004f0c0c7212 */ /* 0x000fe400078e3cff */
[----:B------:R-:W-:-:S02]  /*1cd10*/  SHF.R.U64 R24, R24, 0x3, RZ ;  /* 0x0000000318187819 */ /* 0x000fc400000012ff */
[----:B------:R-:W-:Y:S02]  /*1cd20*/  LOP3.LUT R20, R38, R107, RZ, 0x3c, !PT ;  /* 0x0000006b26147212 */ /* 0x000fe400078e3cff */
[----:B------:R-:W-:Y:S02]  /*1cd30*/  MOV R79, R4 ;  /* 0x00000004004f7202 */ /* 0x000fe40000000f00 */
[----:B------:R-:W-:Y:S02]  /*1cd40*/  MOV R38, R6 ;  /* 0x0000000600267202 */ /* 0x000fe40000000f00 */
[----:B------:R-:W-:Y:S02]  /*1cd50*/  F2FP.BF16.F32.PACK_AB R4, R92, R89 ;  /* 0x000000595c04723e */ /* 0x000fe400000010ff */
[----:B------:R-:W-:Y:S02]  /*1cd60*/  F2FP.BF16.F32.PACK_AB R5, R64, R95 ;  /* 0x0000005f4005723e */ /* 0x000fe400000010ff */
[----:B------:R-:W-:-:S02]  /*1cd70*/  F2FP.BF16.F32.PACK_AB R6, R90, R33 ;  /* 0x000000215a06723e */ /* 0x000fc400000010ff */
[----:B------:R-:W-:Y:S02]  /*1cd80*/  F2FP.BF16.F32.PACK_AB R7, R34, R93 ;  /* 0x0000005d2207723e */ /* 0x000fe400000010ff */
[----:B------:R-:W-:Y:S02]  /*1cd90*/  LOP3.LUT R14, R14, R101, RZ, 0x3c, !PT ;  /* 0x000000650e0e7212 */ /* 0x000fe400078e3cff */
[----:B-1----:R-:W-:Y:S01]  /*1cda0*/  F2FP.BF16.F32.PACK_AB R8, R41, R40 ;  /* 0x000000282908723e */ /* 0x002fe200000010ff */
[----:B------:R-:W-:Y:S01]  /*1cdb0*/  STSM.16.M88.4 [R79], R4 ;  /* 0x000000044f007844 */ /* 0x000fe20000000200 */
[----:B------:R-:W-:Y:S02]  /*1cdc0*/  F2FP.BF16.F32.PACK_AB R9, R43, R42 ;  /* 0x0000002a2b09723e */ /* 0x000fe400000010ff */
[----:B------:R-:W-:Y:S02]  /*1cdd0*/  F2FP.BF16.F32.PACK_AB R10, R45, R44 ;  /* 0x0000002c2d0a723e */ /* 0x000fe400000010ff */
[----:B------:R-:W-:-:S02]  /*1cde0*/  F2FP.BF16.F32.PACK_AB R11, R47, R46 ;  /* 0x0000002e2f0b723e */ /* 0x000fc400000010ff */
[----:B------:R-:W-:Y:S02]  /*1cdf0*/  LOP3.LUT R30, R24, R105, RZ, 0x3c, !PT ;  /* 0x00000069181e7212 */ /* 0x000fe400078e3cff */
[----:B------:R-:W-:Y:S01]  /*1ce00*/  MOV R75, R12 ;  /* 0x0000000c004b7202 */ /* 0x000fe20000000f00 */
[----:B------:R1:W-:Y:S01]  /*1ce10*/  STSM.16.M88.4 [R38], R8 ;  /* 0x0000000826007844 */ /* 0x0003e20000000200 */
[----:B------:R-:W-:Y:S02]  /*1ce20*/  MOV R72, R14 ;  /* 0x0000000e00487202 */ /* 0x000fe40000000f00 */
[----:B------:R-:W-:Y:S02]  /*1ce30*/  MOV R71, R28 ;  /* 0x0000001c00477202 */ /* 0x000fe40000000f00 */
[----:B------:R-:W-:Y:S02]  /*1ce40*/  MOV R24, R30 ;  /* 0x0000001e00187202 */ /* 0x000fe40000000f00 */
[----:B------:R-:W-:-:S02]  /*1ce50*/  F2FP.BF16.F32.PACK_AB R12, R49, R48 ;  /* 0x00000030310c723e */ /* 0x000fc400000010ff */
[----:B------:R-:W-:Y:S02]  /*1ce60*/  F2FP.BF16.F32.PACK_AB R13, R51, R50 ;  /* 0x00000032330d723e */ /* 0x000fe400000010ff */
[----:B------:R-:W-:Y:S02]  /*1ce70*/  F2FP.BF16.F32.PACK_AB R14, R53, R52 ;  /* 0x00000034350e723e */ /* 0x000fe400000010ff */
[----:B------:R-:W-:Y:S01]  /*1ce80*/  F2FP.BF16.F32.PACK_AB R15, R55, R54 ;  /* 0x00000036370f723e */ /* 0x000fe200000010ff */
[----:B------:R-:W2:Y:S01]  /*1ce90*/  LDC R53, c[0x0][0xbe8] ;  /* 0x0002fa00ff357b82 */ /* 0x000ea20000000800 */
[----:B------:R-:W-:Y:S02]  /*1cea0*/  F2FP.BF16.F32.PACK_AB R28, R57, R56 ;  /* 0x00000038391c723e */ /* 0x000fe400000010ff */
[----:B------:R-:W-:Y:S01]  /*1ceb0*/  F2FP.BF16.F32.PACK_AB R29, R59, R58 ;  /* 0x0000003a3b1d723e */ /* 0x000fe200000010ff */
[----:B------:R-:W-:Y:S01]  /*1cec0*/  STSM.16.M88.4 [R75], R12 ;  /* 0x0000000c4b007844 */ /* 0x000fe20000000200 */
[----:B------:R-:W-:-:S02]  /*1ced0*/  F2FP.BF16.F32.PACK_AB R30, R61, R60 ;  /* 0x0000003c3d1e723e */ /* 0x000fc400000010ff */
[----:B------:R-:W-:Y:S02]  /*1cee0*/  F2FP.BF16.F32.PACK_AB R31, R63, R62 ;  /* 0x0000003e3f1f723e */ /* 0x000fe400000010ff */
[----:B------:R-:W-:Y:S02]  /*1cef0*/  ISETP.NE.U32.AND P0, PT, RZ, UR4, PT ;  /* 0x00000004ff007c0c */ /* 0x000fe4000bf05070 */
[----:B-1----:R-:W-:Y:S01]  /*1cf00*/  IADD3 R10, P1, R209, UR4, RZ ;  /* 0x00000004d10a7c10 */ /* 0x002fe2000ff3e0ff */
[----:B------:R-:W-:Y:S01]  /*1cf10*/  STSM.16.M88.4 [R72], R28 ;  /* 0x0000001c48007844 */ /* 0x000fe20000000200 */
[----:B------:R-:W-:Y:S02]  /*1cf20*/  F2FP.BF16.F32.PACK_AB R33, R67, R66 ;  /* 0x000000424321723e */ /* 0x000fe400000010ff */
[----:B------:R-:W-:Y:S02]  /*1cf30*/  F2FP.BF16.F32.PACK_AB R34, R69, R68 ;  /* 0x000000444522723e */ /* 0x000fe400000010ff */
[----:B------:R-:W-:-:S02]  /*1cf40*/  F2FP.BF16.F32.PACK_AB R38, R77, R76 ;  /* 0x0000004c4d26723e */ /* 0x000fc400000010ff */
[----:B------:R-:W-:Y:S01]  /*1cf50*/  MOV R21, R20 ;  /* 0x0000001400157202 */ /* 0x000fe20000000f00 */
[----:B------:R-:W-:Y:S01]  /*1cf60*/  STSM.16.M88.4 [R71], R32 ;  /* 0x0000002047007844 */ /* 0x000fe20000000200 */
[----:B------:R-:W-:Y:S01]  /*1cf70*/  F2FP.BF16.F32.PACK_AB R4, R81, R80 ;  /* 0x000000505104723e */ /* 0x000fe200000010ff */
[----:B------:R-:W-:Y:S01]  /*1cf80*/  IMAD.MOV.U32 R20, RZ, RZ, RZ ;  /* 0x000000ffff147224 */ /* 0x000fe200078e00ff */
[----:B------:R-:W-:Y:S01]  /*1cf90*/  F2FP.BF16.F32.PACK_AB R5, R83, R82 ;  /* 0x000000525305723e */ /* 0x000fe200000010ff */
[----:B------:R-:W-:Y:S01]  /*1cfa0*/  STSM.16.M88.4 [R24], R36 ;  /* 0x0000002418007844 */ /* 0x000fe20000000200 */
[----:B------:R-:W-:Y:S02]  /*1cfb0*/  F2FP.BF16.F32.PACK_AB R6, R85, R84 ;  /* 0x000000545506723e */ /* 0x000fe400000010ff */
[----:B------:R-:W-:Y:S02]  /*1cfc0*/  F2FP.BF16.F32.PACK_AB R7, R87, R86 ;  /* 0x000000565707723e */ /* 0x000fe400000010ff */
[----:B------:R-:W-:-:S02]  /*1cfd0*/  ISETP.NE.AND.EX P0, PT, RZ, UR5, PT, P0 ;  /* 0x00000005ff007c0c */ /* 0x000fc4000bf05300 */
        /* <DEDUP_REMOVED lines=8> */
[----:B-1----:R-:W-:Y:S01]  /*1d060*/  IMAD.U32 R6, RZ, RZ, UR4 ;  /* 0x00000004ff067e24 */ /* 0x002fe2000f8e00ff */
[----:B------:R-:W-:Y:S01]  /*1d070*/  @P2 IADD3.X R9, R210, UR5, RZ, P3, !PT ;  /* 0x00000005d2092c10 */ /* 0x000fe20009ffe4ff */
[----:B------:R1:W5:Y:S01]  /*1d080*/  @P0 LDG.E R20, desc[UR60][R10.64] ;  /* 0x0000003c0a140981 */ /* 0x000362000c1e1900 */
[----:B--2---:R-:W-:-:S03]  /*1d090*/  ISETP.NE.AND P1, PT, R53, 0x1, PT ;  /* 0x000000013500780c */ /* 0x004fc60003f25270 */
[----:B------:R1:W5:Y:S10]  /*1d0a0*/  @P2 LDG.E R6, desc[UR60][R8.64] ;  /* 0x0000003c08062981 */ /* 0x000374000c1e1900 */
[----:B------:R-:W2:Y:S08]  /*1d0b0*/  @P1 LDC R12, c[0x0][0xbec] ;  /* 0x0002fb00ff0c1b82 */ /* 0x000eb00000000800 */
[----:B------:R-:W3:Y:S01]  /*1d0c0*/  @P1 LDC R13, c[0x0][0xbf0] ;  /* 0x0002fc00ff0d1b82 */ /* 0x000ee20000000800 */
[----:B-1----:R-:W-:Y:S05]  /*1d0d0*/  @P2 BRA `(.L_x_2907) ;  /* 0x0000000000102947 */ /* 0x002fea0003800000 */
[----:B------:R-:W-:Y:S05]  /*1d0e0*/  @!P0 BRA `(.L_x_2907) ;  /* 0x00000000000c8947 */ /* 0x000fea0003800000 */
[----:B------:R-:W4:Y:S04]  /*1d0f0*/  LDG.E R5, desc[UR60][R10.64] ;  /* 0x0000003c0a057981 */ /* 0x000f28000c1e1900 */
[----:B-----5:R-:W4:Y:S02]  /*1d100*/  LDG.E R6, desc[UR60][R10.64+0x4] ;  /* 0x0000043c0a067981 */ /* 0x020f24000c1e1900 */
[----:B----4-:R-:W-:-:S07]  /*1d110*/  IMAD.IADD R6, R6, 0x1, -R5 ;  /* 0x0000000106067824 */ /* 0x010fce00078e0a05 */
.L_x_2907:
[----:B------:R-:W-:Y:S01]  /*1d120*/  SHF.R.S32.HI R24, RZ, 0x1f, R208 ;  /* 0x0000001fff187819 */ /* 0x000fe200000114d0 */
[----:B------:R-:W-:Y:S01]  /*1d130*/  IMAD.IADD R15, R205, 0x1, R200 ;  /* 0x00000001cd0f7824 */ /* 0x000fe200078e02c8 */
[----:B------:R-:W-:Y:S01]  /*1d140*/  ULDC.64 UR4, c[0x0][0xb90] ;  /* 0x0002e40000047ab9 */ /* 0x000fe20000000a00 */
[----:B-----5:R-:W-:Y:S01]  /*1d150*/  SHF.R.S32.HI R21, RZ, 0x1f, R20 ;  /* 0x0000001fff157819 */ /* 0x020fe20000011414 */
[----:B------:R-:W-:Y:S01]  /*1d160*/  IMAD R9, R216, 0x40, R203 ;  /* 0x00000040d8097824 */ /* 0x000fe200078e02cb */
        /* <DEDUP_REMOVED lines=42> */
[----:B------:R-:W-:Y:S01]  /*1d410*/  VIADD R4, R14, 0x8 ;  /* 0x000000080e047836 */ /* 0x000fe20000000000 */
[----:B------:R-:W-:Y:S01]  /*1d420*/  LOP3.LUT R12, R12, R13, RZ, 0x3c, !PT ;  /* 0x0000000d0c0c7212 */ /* 0x000fe200078e3cff */
[----:B------:R-:W-:Y:S01]  /*1d430*/  SHFL.IDX PT, R50, R10, 0x1, 0x1c1f ;  /* 0x003c1f000a327f89 */ /* 0x000fe200000e0000 */
[--C-:B------:R-:W-:Y:S01]  /*1d440*/  IMAD.X R29, RZ, RZ, R3.reuse, P2 ;  /* 0x000000ffff1d7224 */ /* 0x100fe200010e0603 */
[-C--:B------:R-:W-:Y:S01]  /*1d450*/  ISETP.GE.OR P2, PT, R14, R55.reuse, P0 ;  /* 0x000000370e00720c */ /* 0x080fe20000746670 */
[----:B------:R-:W-:Y:S01]  /*1d460*/  IMAD.X R13, RZ, RZ, R3, P3 ;  /* 0x000000ffff0d7224 */ /* 0x000fe200018e0603 */
[----:B------:R-:W2:Y:S01]  /*1d470*/  SHFL.IDX PT, R49, R11, RZ, 0x1c1f ;  /* 0x001c1fff0b317589 */ /* 0x000ea200000e0000 */
[----:B------:R-:W-:Y:S01]  /*1d480*/  ISETP.GE.OR P0, PT, R4, R55, P0 ;  /* 0x000000370400720c */ /* 0x000fe20000706670 */
[----:B------:R-:W-:Y:S01]  /*1d490*/  ULDC.64 UR4, c[0x0][0xaa0] ;  /* 0x0002a80000047ab9 */ /* 0x000fe20000000a00 */
[C---:B------:R-:W-:Y:S01]  /*1d4a0*/  IADD3 R5, P3, R2.reuse, 0x7000, RZ ;  /* 0x0000700002057810 */ /* 0x040fe20007f7e0ff */
[----:B------:R-:W3:Y:S01]  /*1d4b0*/  SHFL.IDX PT, R51, R11, 0x1, 0x1c1f ;  /* 0x003c1f000b337f89 */ /* 0x000ee200000e0000 */
[----:B------:R-:W-:-:S02]  /*1d4c0*/  IADD3 R33, P6, R2, 0x4000, RZ ;  /* 0x0000400002217810 */ /* 0x000fc40007fde0ff */
[C---:B------:R-:W-:Y:S02]  /*1d4d0*/  IADD3 R37, P5, R2.reuse, 0x5000, RZ ;  /* 0x0000500002257810 */ /* 0x040fe40007fbe0ff */
[C---:B------:R-:W-:Y:S02]  /*1d4e0*/  IADD3 R41, P4, R2.reuse, 0x6000, RZ ;  /* 0x0000600002297810 */ /* 0x040fe40007f9e0ff */
[----:B------:R-:W-:Y:S01]  /*1d4f0*/  LOP3.LUT R7, R2, 0x380, RZ, 0xc0, !PT ;  /* 0x0000038002077812 */ /* 0x000fe200078ec0ff */
[----:B------:R-:W-:Y:S01]  /*1d500*/  IMAD R21, R21, UR4, RZ ;  /* 0x0000000415157c24 */ /* 0x000fe2000f8e02ff */
[----:B------:R-:W-:Y:S01]  /*1d510*/  LOP3.LUT R4, R5, 0x380, RZ, 0xc0, !PT ;  /* 0x0000038005047812 */ /* 0x000fe200078ec0ff */
[----:B------:R-:W-:Y:S01]  /*1d520*/  IMAD.X R45, RZ, RZ, R3, P3 ;  /* 0x000000ffff2d7224 */ /* 0x000fe200018e0603 */
[----:B------:R-:W-:Y:S02]  /*1d530*/  LOP3.LUT R32, R33, 0x380, RZ, 0xc0, !PT ;  /* 0x0000038021207812 */ /* 0x000fe400078ec0ff */
[----:B------:R-:W-:-:S02]  /*1d540*/  LOP3.LUT R36, R37, 0x380, RZ, 0xc0, !PT ;  /* 0x0000038025247812 */ /* 0x000fc400078ec0ff */
[----:B------:R-:W-:Y:S02]  /*1d550*/  LOP3.LUT R40, R41, 0x380, RZ, 0xc0, !PT ;  /* 0x0000038029287812 */ /* 0x000fe400078ec0ff */
[----:B------:R-:W-:Y:S02]  /*1d560*/  SHF.R.U64 R7, R7, 0x3, RZ ;  /* 0x0000000307077819 */ /* 0x000fe400000012ff */
[----:B------:R-:W-:Y:S01]  /*1d570*/  SHF.R.U64 R4, R4, 0x3, RZ ;  /* 0x0000000304047819 */ /* 0x000fe200000012ff */
[----:B--2---:R-:W-:Y:S01]  /*1d580*/  @!P2 ST.E desc[UR60][R48.64], R88 ;  /* 0x000000583000a985 */ /* 0x004fe2000c10193c */
[----:B------:R-:W-:Y:S02]  /*1d590*/  SHF.R.U64 R32, R32, 0x3, RZ ;  /* 0x0000000320207819 */ /* 0x000fe400000012ff */
[----:B------:R-:W-:Y:S01]  /*1d5a0*/  SHF.R.U64 R36, R36, 0x3, RZ ;  /* 0x0000000324247819 */ /* 0x000fe200000012ff */
[----:B---3--:R2:W-:Y:S01]  /*1d5b0*/  @!P0 ST.E desc[UR60][R50.64], R0 ;  /* 0x0000000032008985 */ /* 0x0085e2000c10193c */
[----:B------:R-:W-:-:S02]  /*1d5c0*/  SHF.R.U64 R40, R40, 0x3, RZ ;  /* 0x0000000328287819 */ /* 0x000fc400000012ff */
[----:B------:R-:W-:Y:S01]  /*1d5d0*/  LOP3.LUT R2, R7, R2, RZ, 0x3c, !PT ;  /* 0x0000000207027212 */ /* 0x000fe200078e3cff */
[----:B------:R-:W-:Y:S01]  /*1d5e0*/  IMAD R21, R20, UR5, R21 ;  /* 0x0000000514157c24 */ /* 0x000fe2000f8e0215 */
[----:B------:R-:W-:Y:S01]  /*1d5f0*/  LOP3.LUT R32, R32, R33, RZ, 0x3c, !PT ;  /* 0x0000002120207212 */ /* 0x000fe200078e3cff */
[--C-:B------:R-:W-:Y:S01]  /*1d600*/  IMAD.X R33, RZ, RZ, R3.reuse, P6 ;  /* 0x000000ffff217224 */ /* 0x100fe200030e0603 */
[----:B------:R-:W-:Y:S01]  /*1d610*/  LOP3.LUT R36, R36, R37, RZ, 0x3c, !PT ;  /* 0x0000002524247212 */ /* 0x000fe200078e3cff */
[--C-:B------:R-:W-:Y:S01]  /*1d620*/  IMAD.X R37, RZ, RZ, R3.reuse, P5 ;  /* 0x000000ffff257224 */ /* 0x100fe200028e0603 */
[----:B------:R-:W-:Y:S01]  /*1d630*/  LOP3.LUT R40, R40, R41, RZ, 0x3c, !PT ;  /* 0x0000002928287212 */ /* 0x000fe200078e3cff */
[----:B------:R-:W-:Y:S01]  /*1d640*/  IMAD.X R41, RZ, RZ, R3, P4 ;  /* 0x000000ffff297224 */ /* 0x000fe200020e0603 */
[----:B------:R-:W-:Y:S01]  /*1d650*/  LOP3.LUT R44, R4, R5, RZ, 0x3c, !PT ;  /* 0x00000005042c7212 */ /* 0x000fe200078e3cff */
[----:B--2---:R-:W2:Y:S01]  /*1d660*/  @P1 LDC R51, c[0x0][0xbf0] ;  /* 0x0002fc00ff331b82 */ /* 0x004ea20000000800 */
[----:B------:R3:W5:Y:S01]  /*1d670*/  LD.E.128 R4, desc[UR60][R2.64] ;  /* 0x0000003c02047980 */ /* 0x000762000c101d00 */
[----:B------:R-:W-:-:S03]  /*1d680*/  LOP3.LUT R8, R15, 0x380, RZ, 0xc0, !PT ;  /* 0x000003800f087812 */ /* 0x000fc600078ec0ff */
[----:B------:R-:W5:Y:S01]  /*1d690*/  LD.E.128 R28, desc[UR60][R28.64] ;  /* 0x0000003c1c1c7980 */ /* 0x000f62000c101d00 */
[----:B------:R-:W-:-:S03]  /*1d6a0*/  SHF.R.U64 R8, R8, 0x3, RZ ;  /* 0x0000000308087819 */ /* 0x000fc600000012ff */
[----:B------:R-:W5:Y:S01]  /*1d6b0*/  LD.E.128 R32, desc[UR60][R32.64] ;  /* 0x0000003c20207980 */ /* 0x000f62000c101d00 */
[----:B------:R-:W-:Y:S01]  /*1d6c0*/  LOP3.LUT R8, R8, R15, RZ, 0x3c, !PT ;  /* 0x0000000f08087212 */ /* 0x000fe200078e3cff */
[----:B---3--:R-:W-:Y:S01]  /*1d6d0*/  IMAD.WIDE.U32 R2, R20, UR4, RZ ;  /* 0x0000000414027c25 */ /* 0x008fe2000f8e00ff */
[----:B------:R-:W-:Y:S01]  /*1d6e0*/  ULDC.64 UR4, c[0x0][0xae8] ;  /* 0x0002ba0000047ab9 */ /* 0x000fe20000000a00 */
[----:B------:R-:W5:Y:S02]  /*1d6f0*/  LD.E.128 R12, desc[UR60][R12.64] ;  /* 0x0000003c0c0c7980 */ /* 0x000f64000c101d00 */
[----:B------:R-:W-:Y:S02]  /*1d700*/  IMAD.IADD R3, R3, 0x1, R21 ;  /* 0x0000000103037824 */ /* 0x000fe400078e0215 */
        /* <DEDUP_REMOVED lines=54> */
[----:B------:R-:W-:Y:S02]  /*1da70*/  ULDC UR4, c[0x0][0xac8] ;  /* 0x0002b20000047ab9 */ /* 0x000fe40000000800 */
        /* <DEDUP_REMOVED lines=8> */
.L_x_2909:
[----:B------:R-:W-:Y:S05]  /*1db00*/  BSYNC B1 ;  /* 0x0000000000017941 */ /* 0x000fea0003800000 */
.L_x_2908:
[----:B-1----:R1:W0:Y:S01]  /*1db10*/  SHFL.IDX PT, R0, R48, 0x1, 0x181f ;  /* 0x00381f0030007f89 */ /* 0x00222200000e0000 */
[----:B------:R-:W-:Y:S03]  /*1db20*/  BSSY B1, `(.L_x_2910) ;  /* 0x000000c000017945 */ /* 0x000fe60003800000 */
[----:B----45:R1:W4:Y:S01]  /*1db30*/  SHFL.IDX PT, R4, R24, 0x1, 0x181f ;  /* 0x00381f0018047f89 */ /* 0x03032200000e0000 */
        /* <DEDUP_REMOVED lines=10> */
.L_x_2911:
[----:B------:R-:W-:Y:S05]  /*1dbe0*/  BSYNC B1 ;  /* 0x0000000000017941 */ /* 0x000fea0003800000 */
.L_x_2910:
[----:B0-----:R0:W0:Y:S01]  /*1dbf0*/  SHFL.IDX PT, R0, R48, 0x2, 0x181f ;  /* 0x00581f0030007f89 */ /* 0x00102200000e0000 */
[----:B------:R-:W-:Y:S03]  /*1dc00*/  BSSY B1, `(.L_x_2912) ;  /* 0x000000c000017945 */ /* 0x000fe60003800000 */
[----:B----4-:R4:W0:Y:S01]  /*1dc10*/  SHFL.IDX PT, R4, R24, 0x2, 0x181f ;  /* 0x00581f0018047f89 */ /* 0x01082200000e0000 */
        /* <DEDUP_REMOVED lines=10> */
.L_x_2913:
[----:B------:R-:W-:Y:S05]  /*1dcc0*/  BSYNC B1 ;  /* 0x0000000000017941 */ /* 0x000fea0003800000 */
.L_x_2912:
[----:B0-----:R-:W-:Y:S01]  /*1dcd0*/  VIADD R0, R200, 0x60 ;  /* 0x00000060c8007836 */ /* 0x001fe20000000000 */
[----:B-12---:R-:W0:Y:S04]  /*1dce0*/  SHFL.IDX PT, R48, R48, 0x3, 0x181f ;  /* 0x00781f0030307f89 */ /* 0x006e2800000e0000 */
[----:B------:R-:W-:Y:S01]  /*1dcf0*/  ISETP.GE.AND P0, PT, R0, R55, PT ;  /* 0x000000370000720c */ /* 0x000fe20003f06270 */
[----:B----4-:R-:W1:-:S12]  /*1dd00*/  SHFL.IDX PT, R24, R24, 0x3, 0x181f ;  /* 0x00781f0018187f89 */ /* 0x010e5800000e0000 */
[----:B------:R-:W-:Y:S05]  /*1dd10*/  @P0 BRA `(.L_x_2914) ;  /* 0x0000000800e00947 */ /* 0x000fea0003800000 */
[----:B------:R-:W-:Y:S02]  /*1dd20*/  ULDC UR4, c[0x0][0xac8] ;  /* 0x0002b20000047ab9 */ /* 0x000fe40000000800 */
[----:B------:R-:W-:-:S13]  /*1dd30*/  ISETP.GE.AND P1, PT, R203, UR4, PT ;  /* 0x00000004cb007c0c */ /* 0x000fda000bf26270 */
[----:B-1----:R-:W-:-:S04]  /*1dd40*/  @!P1 LEA R2, P0, R203, R24, 0x1 ;  /* 0x00000018cb029211 */ /* 0x002fc800078008ff */
[----:B0-----:R-:W-:Y:S02]  /*1dd50*/  @!P1 LEA.HI.X R3, R203, R48, R237, 0x1, P0 ;  /* 0x00000030cb039211 */ /* 0x001fe400000f0ced */
[----:B------:R-:W-:-:S03]  /*1dd60*/  ISETP.GE.AND P0, PT, R206, UR4, PT ;  /* 0x00000004ce007c0c */ /* 0x000fc6000bf06270 */
[----:B------:R2:W-:Y:S10]  /*1dd70*/  @!P1 ST.E.128 desc[UR60][R2.64], R28 ;  /* 0x0000001c02009985 */ /* 0x0005f4000c101d3c */
[----:B------:R-:W-:Y:S05]  /*1dd80*/  @P0 BRA `(.L_x_2914) ;  /* 0x0000000800c40947 */ /* 0x000fea0003800000 */
[----:B--2---:R-:W-:-:S04]  /*1dd90*/  LEA R2, P0, R206, R24, 0x1 ;  /* 0x00000018ce027211 */ /* 0x004fc800078008ff */
[----:B------:R-:W-:-:S05]  /*1dda0*/  LEA.HI.X R3, R206, R48, R236, 0x1, P0 ;  /* 0x00000030ce037211 */ /* 0x000fca00000f0cec */
[----:B------:R4:W-:Y:S01]  /*1ddb0*/  ST.E.128 desc[UR60][R2.64], R44 ;  /* 0x0000002c02007985 */ /* 0x0009e2000c101d3c */
[----:B------:R-:W-:Y:S05]  /*1ddc0*/  BRA `(.L_x_2914) ;  /* 0x0000000800b47947 */ /* 0x000fea0003800000 */
.L_x_2906:
        /* <DEDUP_REMOVED lines=13> */
[----:B------:R-:W-:Y:S01]  /*1dea0*/  IMAD.U32 R0, RZ, RZ, UR4 ;  /* 0x00000004ff007e24 */ /* 0x000fe2000f8e00ff */
        /* <DEDUP_REMOVED lines=13> */
.L_x_2915:
[----:B------:R-:W-:Y:S01]  /*1df80*/  BSSY B1, `(.L_x_2916) ;  /* 0x000002d000017945 */ /* 0x000fe20003800000 */
[----:B------:R-:W-:Y:S02]  /*1df90*/  SHF.R.S32.HI R10, RZ, 0x1f, R208 ;  /* 0x0000001fff0a7819 */ /* 0x000fe400000114d0 */
[----:B------:R-:W-:Y:S02]  /*1dfa0*/  SEL R211, R211, RZ, !P0 ;  /* 0x000000ffd3d37207 */ /* 0x000fe40004000000 */
[----:B------:R-:W-:Y:S02]  /*1dfb0*/  SEL R217, R217, RZ, !P0 ;  /* 0x000000ffd9d97207 */ /* 0x000fe40004000000 */
[----:B-----5:R-:W-:Y:S01]  /*1dfc0*/  SHF.R.S32.HI R11, RZ, 0x1f, R6 ;  /* 0x0000001fff0b7819 */ /* 0x020fe20000011406 */
[----:B------:R-:W-:Y:S06]  /*1dfd0*/  @P3 BRA `(.L_x_2917) ;  /* 0x00000000009c3947 */ /* 0x000fec0003800000 */
[----:B------:R-:W2:Y:S01]  /*1dfe0*/  S2R R3, SR_TID.X ;  /* 0x0000000000037919 */ /* 0x000ea20000002100 */
[----:B------:R-:W3:Y:S02]  /*1dff0*/  LDC R9, c[0x0][0xbe8] ;  /* 0x0002fa00ff097b82 */ /* 0x000ee40000000800 */
[----:B---3--:R-:W-:Y:S01]  /*1e000*/  IMAD R2, R0, R9, RZ ;  /* 0x0000000900027224 */ /* 0x008fe200078e02ff */
        /* <DEDUP_REMOVED lines=36> */
.L_x_2917:
[----:B------:R-:W-:Y:S05]  /*1e250*/  BSYNC B1 ;  /* 0x0000000000017941 */ /* 0x000fea0003800000 */
.L_x_2916:
[----:B------:R-:W-:Y:S01]  /*1e260*/  ULDC.64 UR4, c[0x0][0xaa0] ;  /* 0x0002a80000047ab9 */ /* 0x000fe20000000a00 */
[----:B------:R-:W-:Y:S01]  /*1e270*/  IMAD R7, R207, 0x20, R216 ;  /* 0x00000020cf077824 */ /* 0x000fe200078e02d8 */
[----:B------:R-:W-:Y:S01]  /*1e280*/  BSSY B1, `(.L_x_2918) ;  /* 0x0000037000017945 */ /* 0x000fe20003800000 */
[----:B--2---:R-:W-:Y:S02]  /*1e290*/  IMAD R3, R11, UR4, RZ ;  /* 0x000000040b037c24 */ /* 0x004fe4000f8e02ff */
[----:B------:R-:W-:Y:S02]  /*1e2a0*/  IMAD.IADD R9, R200, 0x1, R7 ;  /* 0x00000001c8097824 */ /* 0x000fe400078e0207 */
[C---:B------:R-:W-:Y:S02]  /*1e2b0*/  IMAD R5, R6.reuse, UR5, R3 ;  /* 0x0000000506057c24 */ /* 0x040fe4000f8e0203 */
[----:B------:R-:W-:Y:S01]  /*1e2c0*/  IMAD.WIDE.U32 R2, R6, UR4, RZ ;  /* 0x0000000406027c25 */ /* 0x000fe2000f8e00ff */
[----:B------:R-:W-:-:S03]  /*1e2d0*/  ULDC.64 UR4, c[0x0][0xae8] ;  /* 0x0002ba0000047ab9 */ /* 0x000fc60000000a00 */
[----:B------:R-:W-:Y:S02]  /*1e2e0*/  IMAD.IADD R3, R3, 0x1, R5 ;  /* 0x0000000103037824 */ /* 0x000fe400078e0205 */
        /* <DEDUP_REMOVED lines=48> */
.L_x_2919:
[----:B------:R-:W-:Y:S05]  /*1e5f0*/  BSYNC B1 ;  /* 0x0000000000017941 */ /* 0x000fea0003800000 */
.L_x_2918:
        /* <DEDUP_REMOVED lines=13> */
.L_x_2921:
[----:B------:R-:W-:Y:S05]  /*1e6d0*/  BSYNC B1 ;  /* 0x0000000000017941 */ /* 0x000fea0003800000 */
.L_x_2920:
        /* <DEDUP_REMOVED lines=13> */
.L_x_2923:
[----:B------:R-:W-:Y:S05]  /*1e7b0*/  BSYNC B1 ;  /* 0x0000000000017941 */ /* 0x000fea0003800000 */
.L_x_2922:
        /* <DEDUP_REMOVED lines=14> */
.L_x_2914:
[----:B------:R-:W-:Y:S05]  /*1e8a0*/  BSYNC B0 ;  /* 0x0000000000007941 */ /* 0x000fea0003800000 */
.L_x_2905:
[----:B------:R-:W-:Y:S02]  /*1e8b0*/  ULDC UR4, c[0x0][0xc3c] ;  /* 0x00030f0000047ab9 */ /* 0x000fe40000000800 */
[----:B-1----:R-:W-:-:S13]  /*1e8c0*/  ISETP.GE.AND P0, PT, R27, UR4, PT ;  /* 0x000000041b007c0c */ /* 0x002fda000bf06270 */
[----:B------:R-:W-:Y:S05]  /*1e8d0*/  @!P0 BRA `(.L_x_2924) ;  /* 0xfffffe2800788947 */ /* 0x000fea000383ffff */
[----:B------:R-:W-:Y:S05]  /*1e8e0*/  BRA `(.L_x_2700) ;  /* 0x0000007c002c7947 */ /* 0x000fea0003800000 */
.L_x_2698:
        /* <DEDUP_REMOVED lines=18> */
.L_x_2925:
        /* <DEDUP_REMOVED lines=41> */
.L_x_2931:
        /* <DEDUP_REMOVED lines=12> */
.L_x_2930:
[----:B------:R-:W-:Y:S05]  /*1ed60*/  BSYNC B0 ;  /* 0x0000000000007941 */ /* 0x000fea0003800000 */
.L_x_2929:
        /* <DEDUP_REMOVED lines=21> */
.L_x_2927:
        /* <DEDUP_REMOVED lines=18> */
[----:B------:R-:W-:-:S06]  /*1efe0*/  VIADD R16, R7, 0xffffffff ;  /* 0xffffffff07107836 */ /* 0x000fcc0000000000 */
[----:B------:R2:W3:Y:S02]  /*1eff0*/  SHFL.IDX PT, R16, R5, R16, 0x1f ;  /* 0x00001f1005107589 */ /* 0x0004e400000e0000 */
.L_x_2932:
[----:B-12---:R-:W-:Y:S01]  /*1f000*/  IMAD.MOV R5, RZ, RZ, -R3 ;  /* 0x000000ffff057224 */ /* 0x006fe200078e0a03 */
[----:B------:R-:W-:Y:S01]  /*1f010*/  IABS R7, R9 ;  /* 0x0000000900077213 */ /* 0x000fe20000000000 */
        /* <DEDUP_REMOVED lines=23> */
[----:B------:R-:W-:Y:S01]  /*1f190*/  VIADDMNMX R11, R10, UR5, R11, PT ;  /* 0x000000050a0b7c46 */ /* 0x000fe2000b80010b */
[----:B------:R-:W-:-:S03]  /*1f1a0*/  IMAD.IADD R5, R8, 0x1, R5 ;  /* 0x0000000108057824 */ /* 0x000fc600078e0205 */
        /* <DEDUP_REMOVED lines=12> */
[----:B------:R-:W-:-:S03]  /*1f270*/  LOP3.LUT R3, R8, R11, RZ, 0x3c, !PT ;  /* 0x0000000b08037212 */ /* 0x000fc600078e3cff */
        /* <DEDUP_REMOVED lines=16> */
.L_x_2928:
[----:B------:R-:W-:Y:S02]  /*1f380*/  IMAD.MOV.U32 R17, RZ, RZ, RZ ;  /* 0x000000ffff117224 */ /* 0x000fe400078e00ff */
[----:B------:R-:W-:Y:S02]  /*1f390*/  IMAD.U32 R16, RZ, RZ, UR6 ;  /* 0x00000006ff107e24 */ /* 0x000fe4000f8e00ff */
[----:B------:R-:W-:-:S07]  /*1f3a0*/  IMAD.MOV.U32 R18, RZ, RZ, RZ ;  /* 0x000000ffff127224 */ /* 0x000fce00078e00ff */
.L_x_2933:
[----:B------:R-:W-:-:S13]  /*1f3b0*/  ISETP.NE.AND P0, PT, R0, RZ, PT ;  /* 0x000000ff0000720c */ /* 0x000fda0003f05270 */
[----:B------:R-:W1:Y:S01]  /*1f3c0*/  @!P0 S2R R3, SR_CgaCtaId ;  /* 0x0000000000038919 */ /* 0x000e620000008800 */
[----:B------:R-:W-:-:S04]  /*1f3d0*/  @!P0 MOV R0, 0x400 ;  /* 0x0000040000008802 */ /* 0x000fc80000000f00 */
[----:B-1----:R-:W-:-:S05]  /*1f3e0*/  @!P0 LEA R0, R3, R0, 0x18 ;  /* 0x0000000003008211 */ /* 0x002fca00078ec0ff */
[----:B------:R1:W-:Y:S01]  /*1f3f0*/  @!P0 STS.128 [R0+0x348d0], R16 ;  /* 0x0348d01000008388 */ /* 0x0003e20000000c00 */
[----:B------:R-:W-:Y:S06]  /*1f400*/  BAR.ARV 0x5, 0x180 ;  /* 0x0146000000007b1d */ /* 0x000fec0000002000 */
.L_x_2926:
[----:B-1----:R-:W-:Y:S01]  /*1f410*/  IMAD.MOV.U32 R0, RZ, RZ, 0x1 ;  /* 0x00000001ff007424 */ /* 0x002fe200078e00ff */
[----:B------:R1:W-:Y:S01]  /*1f420*/  STL [R1+0x50], RZ ;  /* 0x000050ff01007387 */ /* 0x0003e20000100800 */
[----:B------:R-:W-:Y:S02]  /*1f430*/  ULDC UR4, c[0x0][0xc3c] ;  /* 0x00030f0000047ab9 */ /* 0x000fe40000000800 */
[----:B--2---:R-:W-:Y:S01]  /*1f440*/  ISETP.GE.AND P0, PT, R19, UR4, PT ;  /* 0x0000000413007c0c */ /* 0x004fe2000bf06270 */
[----:B------:R1:W-:Y:S04]  /*1f450*/  STL [R1+0x18], R0 ;  /* 0x0000180001007387 */ /* 0x0003e80000100800 */
[----:B------:R1:W-:Y:S08]  /*1f460*/  STL [R1+0x8], RZ ;  /* 0x000008ff01007387 */ /* 0x0003f00000100800 */
[----:B-1----:R-:W-:Y:S05]  /*1f470*/  @P0 BRA `(.L_x_2934) ;  /* 0x0000006c00580947 */ /* 0x002fea0003800000 */
        /* <DEDUP_REMOVED lines=17> */
[----:B------:R0:W-:Y:S02]  /*1f590*/  STL [R1+0x4], R3 ;  /* 0x0000040301007387 */ /* 0x0001e40000100800 */
        /* <DEDUP_REMOVED lines=11> */
.L_x_3074:
[----:B0-----:R-:W0:Y:S02]  /*1f650*/  LDC.64 R2, c[0x0][0xc88] ;  /* 0x00032200ff027b82 */ /* 0x001e240000000a00 */
[----:B0-----:R-:W-:-:S05]  /*1f660*/  IMAD.WIDE R2, R19, 0x4, R2 ;  /* 0x0000000413027825 */ /* 0x001fca00078e0202 */
[----:B------:R-:W2:Y:S01]  /*1f670*/  LDG.E R4, desc[UR60][R2.64] ;  /* 0x0000003c02047981 */ /* 0x000ea2000c1e1900 */
[----:B------:R-:W-:Y:S05]  /*1f680*/  YIELD ;  /* 0x0000000000007946 */ /* 0x000fea0003800000 */
[----:B------:R-:W-:Y:S01]  /*1f690*/  ULDC.64 UR4, c[0x0][0xa28] ;  /* 0x00028a0000047ab9 */ /* 0x000fe20000000a00 */
[----:B----4-:R-:W-:Y:S01]  /*1f6a0*/  IMAD.MOV.U32 R0, RZ, RZ, RZ ;  /* 0x000000ffff007224 */ /* 0x010fe200078e00ff */
[----:B------:R-:W-:Y:S01]  /*1f6b0*/  ISETP.NE.U32.AND P0, PT, RZ, UR4, PT ;  /* 0x00000004ff007c0c */ /* 0x000fe2000bf05070 */
[----:B---3-5:R-:W-:Y:S01]  /*1f6c0*/  IMAD.MOV.U32 R8, RZ, RZ, RZ ;  /* 0x000000ffff087224 */ /* 0x028fe200078e00ff */
[----:B------:R-:W-:Y:S01]  /*1f6d0*/  ULDC.64 UR10, c[0x0][0xa18] ;  /* 0x00028600000a7ab9 */ /* 0x000fe20000000a00 */
[----:B------:R-:W-:Y:S01]  /*1f6e0*/  ULDC.64 UR8, c[0x0][0xa10] ;  /* 0x0002840000087ab9 */ /* 0x000fe20000000a00 */
[----:B------:R-:W-:Y:S01]  /*1f6f0*/  ISETP.NE.AND.EX P0, PT, RZ, UR5, PT, P0 ;  /* 0x00000005ff007c0c */ /* 0x000fe2000bf05300 */
[----:B------:R-:W-:Y:S01]  /*1f700*/  ULDC.64 UR6, c[0x0][0xa08] ;  /* 0x0002820000067ab9 */ /* 0x000fe20000000a00 */
[----:B--2---:R-:W-:Y:S01]  /*1f710*/  SHF.R.S32.HI R5, RZ, 0x1f, R4 ;  /* 0x0000001fff057819 */ /* 0x004fe20000011404 */
[----:B------:R-:W-:-:S10]  /*1f720*/  IMAD.SHL.U32 R15, R4, 0x4, RZ ;  /* 0x00000004040f7824 */ /* 0x000fd400078e00ff */
[C---:B------:R-:W-:Y:S01]  /*1f730*/  @P0 LEA R2, P1, R4.reuse, UR4, 0x2 ;  /* 0x0000000404020c11 */ /* 0x040fe2000f8210ff */
[----:B------:R0:W-:Y:S03]  /*1f740*/  STL [R1+0x30], R4 ;  /* 0x0000300401007387 */ /* 0x0001e60000100800 */
[C-C-:B------:R-:W-:Y:S01]  /*1f750*/  @P0 LEA.HI.X R3, R4.reuse, UR5, R5.reuse, 0x2, P1 ;  /* 0x0000000504030c11 */ /* 0x140fe200088f1405 */
[----:B------:R-:W-:Y:S01]  /*1f760*/  ULDC.64 UR4, c[0x0][0xa00] ;  /* 0x0002800000047ab9 */ /* 0x000fe20000000a00 */
[----:B------:R-:W-:Y:S01]  /*1f770*/  SHF.L.U64.HI R14, R4, 0x2, R5 ;  /* 0x00000002040e7819 */ /* 0x000fe20000010205 */
[----:B-1----:R1:W-:Y:S01]  /*1f780*/  STL [R1+0x44], R5 ;  /* 0x0000440501007387 */ /* 0x0023e20000100800 */
[----:B------:R-:W-:-:S03]  /*1f790*/  ISETP.NE.U32.AND P2, PT, RZ, UR4, PT ;  /* 0x00000004ff007c0c */ /* 0x000fc6000bf45070 */
[----:B------:R2:W5:Y:S01]  /*1f7a0*/  @P0 LDG.E R0, desc[UR60][R2.64] ;  /* 0x0000003c02000981 */ /* 0x000562000c1e1900 */
[----:B------:R-:W-:Y:S02]  /*1f7b0*/  ISETP.NE.AND.EX P2, PT, RZ, UR5, PT, P2 ;  /* 0x00000005ff007c0c */ /* 0x000fe4000bf45320 */
[----:B------:R-:W-:Y:S02]  /*1f7c0*/  CS2R R10, SRZ ;  /* 0x00000000000a7805 */ /* 0x000fe4000001ff00 */
[----:B------:R-:W-:Y:S01]  /*1f7d0*/  ISETP.NE.U32.AND P3, PT, RZ, UR10, PT ;  /* 0x0000000aff007c0c */ /* 0x000fe2000bf65070 */
[----:B------:R-:W-:Y:S01]  /*1f7e0*/  STL [R1], R15 ;  /* 0x0000000f01007387 */ /* 0x000fe20000100800 */
[----:B------:R-:W-:Y:S02]  /*1f7f0*/  ISETP.NE.U32.AND P0, PT, RZ, UR6, PT ;  /* 0x00000006ff007c0c */ /* 0x000fe4000bf05070 */
[----:B------:R-:W-:Y:S01]  /*1f800*/  ISETP.NE.AND.EX P3, PT, RZ, UR11, PT, P3 ;  /* 0x0000000bff007c0c */ /* 0x000fe2000bf65330 */
[----:B------:R-:W-:Y:S01]  /*1f810*/  STL [R1+0x10], R14 ;  /* 0x0000100e01007387 */ /* 0x000fe20000100800 */
[----:B------:R-:W-:-:S02]  /*1f820*/  ISETP.NE.U32.AND P1, PT, RZ, UR8, PT ;  /* 0x00000008ff007c0c */ /* 0x000fc4000bf25070 */
[C---:B--2---:R-:W-:Y:S02]  /*1f830*/  IADD3 R2, P4, R15.reuse, UR4, RZ ;  /* 0x000000040f027c10 */ /* 0x044fe4000ff9e0ff */
[----:B------:R-:W-:Y:S02]  /*1f840*/  ISETP.NE.AND.EX P0, PT, RZ, UR7, PT, P0 ;  /* 0x00000007ff007c0c */ /* 0x000fe4000bf05300 */
[C---:B------:R-:W-:Y:S02]  /*1f850*/  IADD3.X R3, R14.reuse, UR5, RZ, P4, !PT ;  /* 0x000000050e037c10 */ /* 0x040fe4000a7fe4ff */
[C---:B0-----:R-:W-:Y:S02]  /*1f860*/  IADD3 R4, P4, R15.reuse, UR8, RZ ;  /* 0x000000080f047c10 */ /* 0x041fe4000ff9e0ff */
[----:B------:R-:W-:Y:S01]  /*1f870*/  ISETP.NE.AND.EX P1, PT, RZ, UR9, PT, P1 ;  /* 0x00000009ff007c0c */ /* 0x000fe2000bf25310 */
[----:B------:R-:W2:Y:S01]  /*1f880*/  @P2 LDG.E R8, desc[UR60][R2.64] ;  /* 0x0000003c02082981 */ /* 0x000ea2000c1e1900 */
[----:B-1----:R-:W-:Y:S01]  /*1f890*/  IADD3.X R5, R14, UR9, RZ, P4, !PT ;  /* 0x000000090e057c10 */ /* 0x002fe2000a7fe4ff */
[----:B------:R-:W-:Y:S01]  /*1f8a0*/  ULDC UR4, c[0x0][0x288] ;  /* 0x0000a20000047ab9 */ /* 0x000fe20000000800 */
[----:B------:R-:W-:Y:S01]  /*1f8b0*/  IADD3 R6, P5, R15, UR6, RZ ;  /* 0x000000060f067c10 */ /* 0x000fe2000ffbe0ff */
[----:B------:R-:W-:Y:S01]  /*1f8c0*/  IMAD.U32 R12, RZ, RZ, UR4 ;  /* 0x00000004ff0c7e24 */ /* 0x000fe2000f8e00ff */
[----:B------:R-:W-:-:S02]  /*1f8d0*/  ULDC.64 UR4, c[0x0][0x418] ;  /* 0x0001060000047ab9 */ /* 0x000fc40000000a00 */
[----:B------:R-:W-:-:S05]  /*1f8e0*/  IADD3.X R7, R14, UR7, RZ, P5, !PT ;  /* 0x000000070e077c10 */ /* 0x000fca000affe4ff */
[----:B------:R0:W5:Y:S04]  /*1f8f0*/  @P0 LDG.E R11, desc[UR60][R6.64] ;  /* 0x0000003c060b0981 */ /* 0x000168000c1e1900 */
[----:B------:R0:W5:Y:S04]  /*1f900*/  @P1 LDG.E R10, desc[UR60][R4.64] ;  /* 0x0000003c040a1981 */ /* 0x000168000c1e1900 */
[----:B--2---:R1:W-:Y:S02]  /*1f910*/  STL [R1+0x3c], R8 ;  /* 0x00003c0801007387 */ /* 0x0043e40000100800 */
[----:B-1----:R-:W-:-:S04]  /*1f920*/  @P3 IADD3 R8, P4, R15, UR10, RZ ;  /* 0x0000000a0f083c10 */ /* 0x002fc8000ff9e0ff */
[----:B------:R-:W-:-:S05]  /*1f930*/  @P3 IADD3.X R9, R14, UR11, RZ, P4, !PT ;  /* 0x0000000b0e093c10 */ /* 0x000fca000a7fe4ff */
[----:B------:R-:W2:Y:S01]  /*1f940*/  @P3 LDG.E R12, desc[UR60][R8.64] ;  /* 0x0000003c080c3981 */ /* 0x000ea2000c1e1900 */
[----:B------:R-:W-:-:S03]  /*1f950*/  UISETP.NE.U32.AND UP0, UPT, UR4, URZ, UPT ;  /* 0x0000003f0400728c */ /* 0x000fc6000bf05070 */
[----:B------:R-:W-:Y:S01]  /*1f960*/  ULDC UR4, c[0x0][0x424] ;  /* 0x0001090000047ab9 */ /* 0x000fe20000000800 */
[----:B------:R-:W-:-:S03]  /*1f970*/  UISETP.NE.AND.EX UP0, UPT, UR5, URZ, UPT, UP0 ;  /* 0x0000003f0500728c */ /* 0x000fc6000bf05300 */
[----:B------:R-:W-:Y:S01]  /*1f980*/  ULDC UR5, c[0x0][0x2f0] ;  /* 0x0000bc0000057ab9 */ /* 0x000fe20000000800 */
[----:B------:R-:W-:Y:S01]  /*1f990*/  USEL UR4, UR4, 0x1, UP0 ;  /* 0x0000000104047887 */ /* 0x000fe20008000000 */
[----:B--2---:R0:W-:Y:S04]  /*1f9a0*/  STL [R1+0x40], R12 ;  /* 0x0000400c01007387 */ /* 0x0041e80000100800 */
[----:B------:R0:W5:Y:S01]  /*1f9b0*/  LDL R13, [R1+0x40] ;  /* 0x00004000010d7983 */ /* 0x0001620000100800 */
[----:B------:R-:W-:-:S03]  /*1f9c0*/  UIMAD UR4, UR4, UR5, URZ ;  /* 0x00000005040472a4 */ /* 0x000fc6000f8e023f */
[----:B------:R-:W-:Y:S02]  /*1f9d0*/  ULDC UR5, c[0x0][0x348] ;  /* 0x0000d20000057ab9 */ /* 0x000fe40000000800 */
[----:B------:R-:W-:Y:S02]  /*1f9e0*/  IMAD.U32 R8, RZ, RZ, UR5 ;  /* 0x00000005ff087e24 */ /* 0x000fe4000f8e00ff */
[----:B------:R-:W-:Y:S01]  /*1f9f0*/  IMAD.U32 R9, RZ, RZ, UR4 ;  /* 0x00000004ff097e24 */ /* 0x000fe2000f8e00ff */
[----:B0-----:R-:W-:Y:S06]  /*1fa00*/  @P3 BRA `(.L_x_2935) ;  /* 0x0000000000143947 */ /* 0x001fec0003800000 */
[----:B------:R-:W-:Y:S05]  /*1fa10*/  @!P2 BRA `(.L_x_2935) ;  /* 0x000000000010a947 */ /* 0x000fea0003800000 */
[----:B------:R-:W2:Y:S04]  /*1fa20*/  LDG.E R12, desc[UR60][R2.64] ;  /* 0x0000003c020c7981 */ /* 0x000ea8000c1e1900 */
[----:B------:R-:W2:Y:S02]  /*1fa30*/  LDG.E R2, desc[UR60][R2.64+0x4] ;  /* 0x0000043c02027981 */ /* 0x000ea4000c1e1900 */
[----:B--2--5:R-:W-:-:S05]  /*1fa40*/  IMAD.IADD R13, R2, 0x1, -R12 ;  /* 0x00000001020d7824 */ /* 0x024fca00078e0a0c */
[----:B------:R0:W-:Y:S02]  /*1fa50*/  STL [R1+0x40], R13 ;  /* 0x0000400d01007387 */ /* 0x0001e40000100800 */
.L_x_2935:
[----:B------:R-:W2:Y:S01]  /*1fa60*/  LDL R12, [R1+0x30] ;  /* 0x00003000010c7983 */ /* 0x000ea20000100800 */
[----:B-----5:R-:W-:Y:S01]  /*1fa70*/  IMAD.IADD R2, R11, 0x1, R0 ;  /* 0x000000010b027824 */ /* 0x020fe200078e0200 */
[----:B------:R-:W-:Y:S02]  /*1fa80*/  ULDC.64 UR4, c[0x0][0xa20] ;  /* 0x0002880000047ab9 */ /* 0x000fe40000000a00 */
[----:B------:R-:W-:Y:S02]  /*1fa90*/  ISETP.NE.U32.AND P2, PT, RZ, UR4, PT ;  /* 0x00000004ff007c0c */ /* 0x000fe4000bf45070 */
[----:B------:R1:W-:Y:S02]  /*1faa0*/  STL [R1+0x1c], R2 ;  /* 0x00001c0201007387 */ /* 0x0003e40000100800 */
[----:B------:R-:W-:Y:S02]  /*1fab0*/  ISETP.NE.AND.EX P2, PT, RZ, UR5, PT, P2 ;  /* 0x00000005ff007c0c */ /* 0x000fe4000bf45320 */
[----:B--2---:R1:W-:Y:S11]  /*1fac0*/  STL [R1+0x14], R12 ;  /* 0x0000140c01007387 */ /* 0x0043f60000100800 */
[----:B------:R-:W-:Y:S05]  /*1fad0*/  @!P2 BRA `(.L_x_2936) ;  /* 0x000000000010a947 */ /* 0x000fea0003800000 */
[----:B-1----:R-:W-:-:S04]  /*1fae0*/  IADD3 R2, P0, R15, UR4, RZ ;  /* 0x000000040f027c10 */ /* 0x002fc8000ff1e0ff */
[----:B------:R-:W-:-:S05]  /*1faf0*/  IADD3.X R3, R14, UR5, RZ, P0, !PT ;  /* 0x000000050e037c10 */ /* 0x000fca00087fe4ff */
[----:B------:R1:W5:Y:S01]  /*1fb00*/  LDG.E R9, desc[UR60][R2.64] ;  /* 0x0000003c02097981 */ /* 0x000362000c1e1900 */
[----:B------:R-:W-:Y:S05]  /*1fb10*/  BRA `(.L_x_2937) ;  /* 0x0000000000107947 */ /* 0x000fea0003800000 */
.L_x_2936:
[----:B------:R-:W-:Y:S05]  /*1fb20*/  @!P0 BRA `(.L_x_2937) ;  /* 0x00000000000c8947 */ /* 0x000fea0003800000 */
[----:B------:R-:W2:Y:S04]  /*1fb30*/  LDG.E R9, desc[UR60][R6.64] ;  /* 0x0000003c06097981 */ /* 0x000ea8000c1e1900 */
[----:B------:R-:W2:Y:S02]  /*1fb40*/  LDG.E R6, desc[UR60][R6.64+0x4] ;  /* 0x0000043c06067981 */ /* 0x000ea4000c1e1900 */
[----:B--2---:R-:W-:-:S07]  /*1fb50*/  IMAD.IADD R9, R6, 0x1, -R9 ;  /* 0x0000000106097824 */ /* 0x004fce00078e0a09 */
.L_x_2937:
[----:B-1----:R-:W2:Y:S01]  /*1fb60*/  @P1 LDG.E R2, desc[UR60][R4.64] ;  /* 0x0000003c04021981 */ /* 0x002ea2000c1e1900 */
[----:B------:R-:W1:Y:S01]  /*1fb70*/  LDC R3, c[0x0][0x448] ;  /* 0x00011200ff037b82 */ /* 0x000e620000000800 */
[----:B-----5:R-:W-:Y:S02]  /*1fb80*/  IMAD.IADD R0, R9, 0x1, -R0 ;  /* 0x0000000109007824 */ /* 0x020fe400078e0a00 */
[----:B------:R3:W2:Y:S01]  /*1fb90*/  @P1 LDG.E R4, desc[UR60][R4.64+0x4] ;  /* 0x0000043c04041981 */ /* 0x0006a2000c1e1900 */
[----:B-1----:R-:W-:-:S13]  /*1fba0*/  ISETP.NE.AND P0, PT, R3, 0x1, PT ;  /* 0x000000010300780c */ /* 0x002fda0003f05270 */
[----:B---3--:R-:W1:Y:S01]  /*1fbb0*/  @P0 LDC R5, c[0x0][0x450] ;  /* 0x00011400ff050b82 */ /* 0x008e620000000800 */
[----:B------:R-:W-:Y:S01]  /*1fbc0*/  BSSY B0, `(.L_x_2938) ;  /* 0x000015e000007945 */ /* 0x000fe20003800000 */
[----:B--2---:R-:W-:-:S06]  /*1fbd0*/  @P1 IMAD.IADD R8, R4, 0x1, -R2 ;  /* 0x0000000104081824 */ /* 0x004fcc00078e0a02 */
[----:B------:R-:W2:Y:S01]  /*1fbe0*/  @P0 LDC R4, c[0x0][0x44c] ;  /* 0x00011300ff040b82 */ /* 0x000ea20000000800 */
[----:B------:R-:W-:-:S04]  /*1fbf0*/  IMAD.SHL.U32 R2, R17, 0x80, RZ ;  /* 0x0000008011027824 */ /* 0x000fc800078e00ff */
[----:B------:R-:W-:-:S04]  /*1fc00*/  VIADD R2, R2, 0x7f ;  /* 0x0000007f02027836 */ /* 0x000fc80000000000 */
[----:B------:R-:W-:Y:S02]  /*1fc10*/  IMAD.MOV.U32 R3, RZ, RZ, R2 ;  /* 0x000000ffff037224 */ /* 0x000fe400078e0002 */
[----:B--2---:R-:W-:-:S04]  /*1fc20*/  @P0 IMAD.HI.U32 R4, R2, R4, RZ ;  /* 0x0000000402040227 */ /* 0x004fc800078e00ff */
[----:B------:R-:W-:Y:S01]  /*1fc30*/  IMAD.IADD R2, R0, 0x1, R8 ;  /* 0x0000000100027824 */ /* 0x000fe200078e0208 */
[----:B-1----:R-:W-:-:S03]  /*1fc40*/  @P0 SHF.R.U32.HI R3, RZ, R5, R4 ;  /* 0x00000005ff030219 */ /* 0x002fc60000011604 */
[C---:B------:R-:W-:Y:S01]  /*1fc50*/  VIADD R4, R2.reuse, 0x7f ;  /* 0x0000007f02047836 */ /* 0x040fe20000000000 */
[----:B------:R-:W-:-:S05]  /*1fc60*/  IADD3 R21, R2, 0x80, -R13 ;  /* 0x0000008002157810 */ /* 0x000fca0007ffe80d */
[----:B------:R-:W-:Y:S01]  /*1fc70*/  IMAD.IADD R2, R21, 0x1, R3 ;  /* 0x0000000115027824 */ /* 0x000fe200078e0203 */
[----:B------:R-:W-:-:S04]  /*1fc80*/  SHF.R.S32.HI R3, RZ, 0x1f, R4 ;  /* 0x0000001fff037819 */ /* 0x000fc80000011404 */
[----:B------:R-:W-:Y:S02]  /*1fc90*/  LEA.HI R20, R3, R4, RZ, 0x7 ;  /* 0x0000000403147211 */ /* 0x000fe400078f38ff */
[----:B------:R-:W-:-:S04]  /*1fca0*/  SHF.R.S32.HI R3, RZ, 0x1f, R2 ;  /* 0x0000001fff037819 */ /* 0x000fc80000011402 */
[----:B------:R-:W-:Y:S02]  /*1fcb0*/  LEA.HI R2, R3, R2, RZ, 0x7 ;  /* 0x0000000203027211 */ /* 0x000fe400078f38ff */
[----:B------:R-:W-:Y:S02]  /*1fcc0*/  SHF.R.S32.HI R20, RZ, 0x7, R20 ;  /* 0x00000007ff147819 */ /* 0x000fe40000011414 */
[----:B------:R-:W-:-:S04]  /*1fcd0*/  SHF.R.S32.HI R2, RZ, 0x7, R2 ;  /* 0x00000007ff027819 */ /* 0x000fc80000011402 */
[----:B------:R-:W-:Y:S01]  /*1fce0*/  VIMNMX R2, R20, R2, PT ;  /* 0x0000000214027248 */ /* 0x000fe20003fe0100 */
[----:B------:R-:W-:-:S04]  /*1fcf0*/  IMAD.MOV R3, RZ, RZ, -R0 ;  /* 0x000000ffff037224 */ /* 0x000fc800078e0a00 */
[----:B------:R-:W-:-:S05]  /*1fd00*/  IMAD R2, R2, 0x80, -R0 ;  /* 0x0000008002027824 */ /* 0x000fca00078e0a00 */
[----:B------:R-:W-:Y:S02]  /*1fd10*/  VIMNMX R0, R2, R8, PT ;  /* 0x0000000802007248 */ /* 0x000fe40003fe0100 */
[----:B------:R-:W-:-:S04]  /*1fd20*/  VIMNMX R2, RZ, R3, !PT ;  /* 0x00000003ff027248 */ /* 0x000fc80007fe0100 */
[----:B------:R-:W-:Y:S02]  /*1fd30*/  ISETP.GT.AND P0, PT, R0, R2, PT ;  /* 0x000000020000720c */ /* 0x000fe40003f04270 */
[----:B------:R-:W-:-:S11]  /*1fd40*/  SHF.R.U32.HI R2, RZ, 0x7, R2 ;  /* 0x00000007ff027819 */ /* 0x000fd60000011602 */
[----:B------:R-:W-:-:S05]  /*1fd50*/  @P0 VIADD R0, R0, 0x7f ;  /* 0x0000007f00000836 */ /* 0x000fca0000000000 */
[----:B------:R-:W-:Y:S01]  /*1fd60*/  @P0 SHF.R.S32.HI R3, RZ, 0x1f, R0 ;  /* 0x0000001fff030819 */ /* 0x000fe20000011400 */
[----:B------:R-:W-:-:S03]  /*1fd70*/  IMAD.MOV.U32 R7, RZ, RZ, R2 ;  /* 0x000000ffff077224 */ /* 0x000fc600078e0002 */
[----:B------:R-:W-:-:S04]  /*1fd80*/  @P0 LEA.HI R0, R3, R0, RZ, 0x7 ;  /* 0x0000000003000211 */ /* 0x000fc800078f38ff */
[----:B------:R-:W-:-:S04]  /*1fd90*/  @P0 SHF.R.S32.HI R7, RZ, 0x7, R0 ;  /* 0x00000007ff070819 */ /* 0x000fc80000011400 */
[----:B------:R-:W-:Y:S02]  /*1fda0*/  ISETP.GT.AND P2, PT, R7, R2, PT ;  /* 0x000000020700720c */ /* 0x000fe40003f44270 */
[----:B------:R-:W-:-:S11]  /*1fdb0*/  PLOP3.LUT P0, PT, PT, PT, PT, 0x80, 0x0 ;  /* 0x000000000000781c */ /* 0x000fd60003f0f070 */
        /* <DEDUP_REMOVED lines=8> */
.L_x_3117:
[----:B--2---:R-:W-:Y:S02]  /*1fe40*/  ISETP.NE.AND P0, PT, R14, RZ, PT ;  /* 0x000000ff0e00720c */ /* 0x004fe40003f05270 */
[----:B------:R-:W-:-:S11]  /*1fe50*/  PLOP3.LUT P6, PT, PT, PT, PT, 0x8, 0x0 ;  /* 0x000000000000781c */ /* 0x000fd60003fce170 */
[----:B------:R-:W-:Y:S05]  /*1fe60*/  @P0 BRA `(.L_x_2941) ;  /* 0x00000000000c0947 */ /* 0x000fea0003800000 */
[----:B------:R-:W-:-:S03]  /*1fe70*/  UMOV UR4, 0xffffffff ;  /* 0xffffffff00047882 */ /* 0x000fc60000000000 */
[----:B------:R-:W-:Y:S05]  /*1fe80*/  BRA.DIV UR4, `(.L_x_2942) ;  /* 0x0000007204c47947 */ /* 0x000fea000b800000 */
[----:B------:R-:W-:-:S13]  /*1fe90*/  ELECT P6, URZ, PT ;  /* 0x00000000003f782f */ /* 0x000fda00038c0000 */
.L_x_2941:
[----:B-1----:R-:W2:Y:S04]  /*1fea0*/  LDL R3, [R1+0x50] ;  /* 0x0000500001037983 */ /* 0x002ea80000100800 */
[----:B------:R-:W3:Y:S01]  /*1feb0*/  LDL R5, [R1+0x4] ;  /* 0x0000040001057983 */ /* 0x000ee20000100800 */
        /* <DEDUP_REMOVED lines=8> */
.L_x_3120:
[----:B------:R-:W-:Y:S05]  /*1ff40*/  BSYNC B1 ;  /* 0x0000000000017941 */ /* 0x000fea0003800000 */
.L_x_2943:
[----:B------:R-:W-:Y:S04]  /*1ff50*/  BSSY B1, `(.L_x_2945) ;  /* 0x0000087000017945 */ /* 0x000fe80003800000 */
[----:B------:R-:W-:Y:S05]  /*1ff60*/  @!P6 BRA `(.L_x_2946) ;  /* 0x000000080014e947 */ /* 0x000fea0003800000 */
[----:B------:R-:W2:Y:S04]  /*1ff70*/  LDL R8, [R1+0x4] ;  /* 0x0000040001087983 */ /* 0x000ea80000100800 */
        /* <DEDUP_REMOVED lines=10> */
.L_x_3121:
[----:B------:R-:W-:Y:S05]  /*20020*/  BSYNC B2 ;  /* 0x0000000000027941 */ /* 0x000fea0003800000 */
.L_x_2947:
        /* <DEDUP_REMOVED lines=9> */
.L_x_2950:
[----:B------:R-:W-:Y:S05]  /*200c0*/  BSYNC B2 ;  /* 0x0000000000027941 */ /* 0x000fea0003800000 */
.L_x_2949:
        /* <DEDUP_REMOVED lines=14> */
.L_x_2951:
        /* <DEDUP_REMOVED lines=16> */
.L_x_2952:
        /* <DEDUP_REMOVED lines=15> */
.L_x_2953:
        /* <DEDUP_REMOVED lines=13> */
.L_x_3122:
[----:B------:R-:W-:Y:S05]  /*20470*/  BSYNC B2 ;  /* 0x0000000000027941 */ /* 0x000fea0003800000 */
.L_x_2954:
[----:B------:R-:W-:Y:S01]  /*20480*/  BSSY B2, `(.L_x_2956) ;  /* 0x000000b000027945 */ /* 0x000fe20003800000 */
[----:B------:R-:W-:Y:S02]  /*20490*/  IMAD.MOV.U32 R8, RZ, RZ, 0x0 ;  /* 0x00000000ff087424 */ /* 0x000fe400078e00ff */
[----:B-12---:R-:W-:Y:S01]  /*204a0*/  IMAD.MOV.U32 R9, RZ, RZ, 0x12f00000 ;  /* 0x12f00000ff097424 */ /* 0x006fe200078e00ff */
        /* <DEDUP_REMOVED lines=8> */
.L_x_2957:
[----:B------:R-:W-:Y:S05]  /*20530*/  BSYNC B2 ;  /* 0x0000000000027941 */ /* 0x000fea0003800000 */
.L_x_2956:
        /* <DEDUP_REMOVED lines=11> */
.L_x_2958:
        /* <DEDUP_REMOVED lines=10> */
[----:B------:R-:W2:Y:S01]  /*20690*/  LDL R11, [R1+0xc] ;  /* 0x00000c00010b7983 */ /* 0x000ea20000100800 */
[----:B------:R-:W-:Y:S01]  /*206a0*/  IMAD.MOV.U32 R3, RZ, RZ, 0x6000 ;  /* 0x00006000ff037424 */ /* 0x000fe200078e00ff */
[----:B------:R-:W-:Y:S02]  /*206b0*/  R2UR UR10, R12 ;  /* 0x000000000c0a72ca */ /* 0x000fe400000e0000 */
[----:B------:R-:W-:Y:S02]  /*206c0*/  R2UR UR6, R8 ;  /* 0x00000000080672ca */ /* 0x000fe400000e0000 */
[----:B------:R-:W-:Y:S02]  /*206d0*/  R2UR UR7, R9 ;  /* 0x00000000090772ca */ /* 0x000fe400000e0000 */
[----:B------:R-:W-:Y:S01]  /*206e0*/  PLOP3.LUT P0, PT, PT, PT, PT, 0x80, 0x0 ;  /* 0x000000000000781c */ /* 0x000fe20003f0f070 */
[----:B--2---:R-:W-:-:S04]  /*206f0*/  IMAD R3, R11, R3, 0x2000 ;  /* 0x000020000b037424 */ /* 0x004fc800078e0203 */
[----:B------:R-:W-:-:S04]  /*20700*/  IMAD R3, R11, -0x2000, R3 ;  /* 0xffffe0000b037824 */ /* 0x000fc800078e0203 */
[----:B------:R-:W-:-:S07]  /*20710*/  IMAD R3, R3, 0x2, R6 ;  /* 0x0000000203037824 */ /* 0x000fce00078e0206 */
.L_x_2959:
        /* <DEDUP_REMOVED lines=10> */
.L_x_2946:
[----:B------:R-:W-:Y:S05]  /*207c0*/  BSYNC B1 ;  /* 0x0000000000017941 */ /* 0x000fea0003800000 */
.L_x_2945:
[----:B------:R-:W1:Y:S04]  /*207d0*/  LDL.LU R8, [R1+0xc] ;  /* 0x00000c0001087983 */ /* 0x000e680000300800 */
[----:B------:R-:W2:Y:S01]  /*207e0*/  LDL.LU R6, [R1+0x24] ;  /* 0x0000240001067983 */ /* 0x000ea20000300800 */
[----:B------:R-:W-:Y:S01]  /*207f0*/  PLOP3.LUT P0, PT, PT, PT, PT, 0x8, 0x0 ;  /* 0x000000000000781c */ /* 0x000fe20003f0e170 */
[----:B-1----:R-:W-:Y:S02]  /*20800*/  VIADD R3, R8, 0x1 ;  /* 0x0000000108037836 */ /* 0x002fe40000000000 */
        /* <DEDUP_REMOVED lines=9> */
.L_x_2975:
[----:B------:R-:W-:Y:S05]  /*208a0*/  YIELD ;  /* 0x0000000000007946 */ /* 0x000fea0003800000 */
[----:B------:R-:W-:Y:S04]  /*208b0*/  BSSY B1, `(.L_x_2960) ;  /* 0x0000082000017945 */ /* 0x000fe80003800000 */
[----:B--2---:R-:W-:Y:S05]  /*208c0*/  @!P6 BRA `(.L_x_2961) ;  /* 0x000000080000e947 */ /* 0x004fea0003800000 */
[----:B-1----:R-:W2:Y:S04]  /*208d0*/  LDL R6, [R1+0x4] ;  /* 0x0000040001067983 */ /* 0x002ea80000100800 */
[----:B------:R-:W2:Y:S04]  /*208e0*/  LDL R5, [R1+0xc] ;  /* 0x00000c0001057983 */ /* 0x000ea80000100800 */
[----:B------:R-:W3:Y:S01]  /*208f0*/  LDL R4, [R1+0x24] ;  /* 0x0000240001047983 */ /* 0x000ee20000100800 */
[----:B------:R-:W-:Y:S01]  /*20900*/  BSSY B2, `(.L_x_2962) ;  /* 0x0000008000027945 */ /* 0x000fe20003800000 */
[----:B------:R-:W1:Y:S02]  /*20910*/  S2R R3, SR_TID.X ;  /* 0x0000000000037919 */ /* 0x000e640000002100 */
[----:B-1----:R-:W-:-:S04]  /*20920*/  LOP3.LUT R3, R3, 0x7f, RZ, 0xc0, !PT ;  /* 0x0000007f03037812 */ /* 0x002fc800078ec0ff */
[----:B------:R-:W-:Y:S01]  /*20930*/  ISETP.NE.AND P2, PT, R3, RZ, PT ;  /* 0x000000ff0300720c */ /* 0x000fe20003f45270 */
[----:B--2---:R-:W-:Y:S01]  /*20940*/  IMAD R7, R5, 0x8, R6 ;  /* 0x0000000805077824 */ /* 0x004fe200078e0206 */
[----:B---3--:R-:W-:-:S04]  /*20950*/  SHF.L.U32 R6, R4, 0x1f, RZ ;  /* 0x0000001f04067819 */ /* 0x008fc800000006ff */
[----:B------:R-:W1:Y:S02]  /*20960*/  SYNCS.PHASECHK.TRANS64.TRYWAIT P1, [R7+URZ+0x348a0], R6 ;  /* 0x0348a006070075a7 */ /* 0x000e64000802017f */
[----:B-1----:R-:W-:Y:S05]  /*20970*/  @!P1 BRA `(.L_x_2963) ;  /* 0x0000006800689947 */ /* 0x002fea0003800000 */
.L_x_3123:
[----:B------:R-:W-:Y:S05]  /*20980*/  BSYNC B2 ;  /* 0x0000000000027941 */ /* 0x000fea0003800000 */
.L_x_2962:
        /* <DEDUP_REMOVED lines=9> */
.L_x_2965:
[----:B------:R-:W-:Y:S05]  /*20a20*/  BSYNC B2 ;  /* 0x0000000000027941 */ /* 0x000fea0003800000 */
.L_x_2964:
        /* <DEDUP_REMOVED lines=13> */
.L_x_2966:
        /* <DEDUP_REMOVED lines=16> */
.L_x_2967:
        /* <DEDUP_REMOVED lines=15> */
.L_x_2968:
        /* <DEDUP_REMOVED lines=13> */
.L_x_3124:
[----:B------:R-:W-:Y:S05]  /*20dc0*/  BSYNC B2 ;  /* 0x0000000000027941 */ /* 0x000fea0003800000 */
.L_x_2969:
        /* <DEDUP_REMOVED lines=11> */
.L_x_2972:
[----:B------:R-:W-:Y:S05]  /*20e80*/  BSYNC B2 ;  /* 0x0000000000027941 */ /* 0x000fea0003800000 */
.L_x_2971:
[----:B------:R-:W3:Y:S04]  /*20e90*/  LDL R3, [R1+0x4] ;  /* 0x0000040001037983 */ /* 0x000ee80000100800 */
[----:B------:R-:W4:Y:S01]  /*20ea0*/  LDL R5, [R1+0xc] ;  /* 0x00000c0001057983 */ /* 0x000f220000100800 */
[----:B------:R-:W-:Y:S01]  /*20eb0*/  R2UR UR10, R11 ;  /* 0x000000000b0a72ca */ /* 0x000fe200000e0000 */
[----:B------:R-:W-:Y:S01]  /*20ec0*/  UIADD3 UR4, UP0, UR36, 0x670, URZ ;  /* 0x0000067024047890 */ /* 0x000fe2000ff1e03f */
[----:B------:R-:W-:Y:S01]  /*20ed0*/  R2UR UR6, R12 ;  /* 0x000000000c0672ca */ /* 0x000fe200000e0000 */
[----:B-12---:R-:W-:Y:S01]  /*20ee0*/  VIADD R7, R7, 0x348b0 ;  /* 0x000348b007077836 */ /* 0x006fe20000000000 */
[----:B------:R-:W-:Y:S01]  /*20ef0*/  R2UR UR7, R13 ;  /* 0x000000000d0772ca */ /* 0x000fe200000e0000 */
[----:B------:R-:W-:Y:S01]  /*20f00*/  UIADD3.X UR5, URZ, UR37, URZ, UP0, !UPT ;  /* 0x000000253f057290 */ /* 0x000fe200087fe43f */
[----:B------:R-:W-:Y:S01]  /*20f10*/  PLOP3.LUT P1, PT, PT, PT, PT, 0x80, 0x0 ;  /* 0x000000000000781c */ /* 0x000fe20003f2f070 */
[----:B---3--:R-:W-:-:S04]  /*20f20*/  VIADD R3, R3, 0x400 ;  /* 0x0000040003037836 */ /* 0x008fc80000000000 */
[----:B----4-:R-:W-:-:S08]  /*20f30*/  IMAD R3, R5, 0x8000, R3 ;  /* 0x0000800005037824 */ /* 0x010fd000078e0203 */
.L_x_2973:
        /* <DEDUP_REMOVED lines=15> */
.L_x_2974:
        /* <DEDUP_REMOVED lines=10> */
.L_x_2961:
[----:B------:R-:W-:Y:S05]  /*210d0*/  BSYNC B1 ;  /* 0x0000000000017941 */ /* 0x000fea0003800000 */
.L_x_2960:
[----:B-1----:R-:W2:Y:S04]  /*210e0*/  LDL.LU R6, [R1+0xc] ;  /* 0x00000c0001067983 */ /* 0x002ea80000300800 */
        /* <DEDUP_REMOVED lines=11> */
.L_x_2939:
[----:B------:R-:W-:Y:S05]  /*211a0*/  BSYNC B0 ;  /* 0x0000000000007941 */ /* 0x000fea0003800000 */
.L_x_2938:
[----:B------:R-:W3:Y:S01]  /*211b0*/  LDC R0, c[0x0][0x448] ;  /* 0x00011200ff007b82 */ /* 0x000ee20000000800 */
[----:B------:R-:W-:Y:S05]  /*211c0*/  @!P0 WARPSYNC.ALL ;  /* 0x0000000000008948 */ /* 0x000fea0003800000 */
[----:B------:R-:W-:Y:S02]  /*211d0*/  BSSY B7, `(.L_x_2976) ;  /* 0x0000439000077945 */ /* 0x000fe40003800000 */
[----:B------:R-:W-:Y:S01]  /*211e0*/  @!P0 BAR.SYNC.DEFER_BLOCKING 0xc, 0x180 ;  /* 0x0306000000008b1d */ /* 0x000fe20000010000 */
[----:B---3--:R-:W-:Y:S02]  /*211f0*/  ISETP.NE.AND P1, PT, R0, 0x1, PT ;  /* 0x000000010000780c */ /* 0x008fe40003f25270 */
[----:B------:R-:W-:-:S11]  /*21200*/  LEA R0, R17, 0x7f, 0x7 ;  /* 0x0000007f11007811 */ /* 0x000fd600078e38ff */
[----:B------:R-:W3:Y:S08]  /*21210*/  @P1 LDC R2, c[0x0][0x44c] ;  /* 0x00011300ff021b82 */ /* 0x000ef00000000800 */
[----:B-12---:R-:W1:Y:S01]  /*21220*/  @P1 LDC R3, c[0x0][0x450] ;  /* 0x00011400ff031b82 */ /* 0x006e620000000800 */
[----:B---3--:R-:W-:-:S05]  /*21230*/  @P1 IMAD.HI.U32 R2, R0, R2, RZ ;  /* 0x0000000200021227 */ /* 0x008fca00078e00ff */
[----:B-1----:R-:W-:-:S05]  /*21240*/  @P1 SHF.R.U32.HI R0, RZ, R3, R2 ;  /* 0x00000003ff001219 */ /* 0x002fca0000011602 */
[----:B------:R-:W-:-:S05]  /*21250*/  IMAD.IADD R0, R21, 0x1, R0 ;  /* 0x0000000115007824 */ /* 0x000fca00078e0200 */
[----:B------:R-:W-:-:S04]  /*21260*/  SHF.R.S32.HI R2, RZ, 0x1f, R0 ;  /* 0x0000001fff027819 */ /* 0x000fc80000011400 */
[----:B------:R-:W-:-:S04]  /*21270*/  LEA.HI R0, R2, R0, RZ, 0x7 ;  /* 0x0000000002007211 */ /* 0x000fc800078f38ff */
[----:B------:R-:W-:-:S04]  /*21280*/  SHF.R.S32.HI R0, RZ, 0x7, R0 ;  /* 0x00000007ff007819 */ /* 0x000fc80000011400 */
[----:B------:R-:W-:-:S04]  /*21290*/  VIMNMX R4, R20, R0, PT ;  /* 0x0000000014047248 */ /* 0x000fc80003fe0100 */
[----:B------:R-:W-:Y:S01]  /*212a0*/  ISETP.GT.AND P0, PT, R4, RZ, PT ;  /* 0x000000ff0400720c */ /* 0x000fe20003f04270 */
[----:B------:R1:W-:-:S12]  /*212b0*/  STL [R1+0x34], R4 ;  /* 0x0000340401007387 */ /* 0x0003d80000100800 */
[----:B-1----:R-:W-:Y:S05]  /*212c0*/  @P0 BRA `(.L_x_2977) ;  /* 0x0000000000440947 */ /* 0x002fea0003800000 */
[----:B------:R-:W1:Y:S02]  /*212d0*/  S2R R4, SR_TID.X ;  /* 0x0000000000047919 */ /* 0x000e640000002100 */
[----:B-1----:R-:W-:-:S04]  /*212e0*/  LOP3.LUT R4, R4, 0x7f, RZ, 0xc0, !PT ;  /* 0x0000007f04047812 */ /* 0x002fc800078ec0ff */
[----:B------:R-:W-:-:S13]  /*212f0*/  ISETP.NE.AND P0, PT, R4, RZ, PT ;  /* 0x000000ff0400720c */ /* 0x000fda0003f05270 */
[----:B------:R-:W-:Y:S05]  /*21300*/  @P0 BRA `(.L_x_2978) ;  /* 0x0000004000940947 */ /* 0x000fea0003800000 */
[----:B------:R-:W1:Y:S01]  /*21310*/  S2R R3, SR_LANEID ;  /* 0x0000000000037919 */ /* 0x000e620000000000 */
[----:B------:R-:W-:Y:S02]  /*21320*/  VOTEU.ANY UR4, UPT, PT ;  /* 0x0000000000047886 */ /* 0x000fe400038e0100 */
[----:B------:R-:W1:Y:S08]  /*21330*/  FLO.U32 R0, UR4 ;  /* 0x0000000400007d00 */ /* 0x000e7000080e0000 */
[----:B------:R-:W2:Y:S01]  /*21340*/  POPC R4, UR4 ;  /* 0x0000000400047d09 */ /* 0x000ea20008000000 */
[----:B-1----:R-:W-:-:S02]  /*21350*/  ISETP.EQ.U32.AND P0, PT, R0, R3, PT ;  /* 0x000000030000720c */ /* 0x002fc40003f02070 */
[----:B------:R-:W2:Y:S11]  /*21360*/  LDC.64 R2, c[0x0][0xc60] ;  /* 0x00031800ff027b82 */ /* 0x000eb60000000a00 */
[----:B--2---:R-:W2:Y:S01]  /*21370*/  @P0 ATOMG.E.ADD.STRONG.GPU PT, R3, desc[UR60][R2.64], R4 ;  /* 0x00000004020309a8 */ /* 0x004ea200081ee1fc */
[----:B------:R-:W1:Y:S02]  /*21380*/  S2R R5, SR_LTMASK ;  /* 0x0000000000057919 */ /* 0x000e640000003900 */
[----:B-1----:R-:W-:-:S06]  /*21390*/  LOP3.LUT R5, R5, UR4, RZ, 0xc0, !PT ;  /* 0x0000000405057c12 */ /* 0x002fcc000f8ec0ff */
[----:B------:R-:W1:Y:S01]  /*213a0*/  POPC R5, R5 ;  /* 0x0000000500057309 */ /* 0x000e620000000000 */
[----:B--2---:R-:W1:Y:S02]  /*213b0*/  SHFL.IDX PT, R0, R3, R0, 0x1f ;  /* 0x00001f0003007589 */ /* 0x004e6400000e0000 */
[----:B-1----:R-:W-:Y:S01]  /*213c0*/  IADD3 R16, R0, UR38, R5 ;  /* 0x0000002600107c10 */ /* 0x002fe2000fffe005 */
[----:B------:R-:W-:Y:S06]  /*213d0*/  BRA `(.L_x_2978) ;  /* 0x0000004000607947 */ /* 0x000fec0003800000 */
.L_x_2977:
        /* <DEDUP_REMOVED lines=21> */
.L_x_2980:
[----:B------:R-:W-:Y:S05]  /*21530*/  BSYNC B6 ;  /* 0x0000000000067941 */ /* 0x000fea0003800000 */
.L_x_2979:
        /* <DEDUP_REMOVED lines=18> */
[----:B01----:R-:W-:-:S07]  /*21660*/  IMAD.MOV.U32 R13, RZ, RZ, RZ ;  /* 0x000000ffff0d7224 */ /* 0x003fce00078e00ff */
[----:B------:R-:W-:-:S07]  /*21670*/  LEPC R20, `(.L_x_2983) ;  /* 0x000000001014794e */ /* 0x000fce0000000000 */
[----:B--2---:R-:W-:Y:S05]  /*21680*/  CALL.ABS.NOINC R2 ;  /* 0x0000000002007343 */ /* 0x004fea0003c00000 */
.L_x_2983:
        /* <DEDUP_REMOVED lines=16> */
.L_x_2982:
[----:B------:R-:W-:Y:S05]  /*21790*/  BSYNC B6 ;  /* 0x0000000000067941 */ /* 0x000fea0003800000 */
.L_x_2981:
        /* <DEDUP_REMOVED lines=10> */
[----:B----4-:R1:W2:Y:S02]  /*21840*/  @P0 LDG.E R7, desc[UR60][R2.64] ;  /* 0x0000003c02070981 */ /* 0x0102a4000c1e1900 */
[----:B-1----:R-:W1:Y:S01]  /*21850*/  LDC.64 R2, c[0x0][0x418] ;  /* 0x00010600ff027b82 */ /* 0x002e620000000a00 */
[----:B-----5:R-:W-:Y:S01]  /*21860*/  VIADD R4, R0, 0xffffffff ;  /* 0xffffffff00047836 */ /* 0x020fe20000000000 */
[----:B--2---:R-:W-:Y:S01]  /*21870*/  SHF.R.S32.HI R8, RZ, 0x1f, R7 ;  /* 0x0000001fff087819 */ /* 0x004fe20000011407 */
[----:B------:R2:W-:Y:S04]  /*21880*/  @P0 STL [R1+0x14], R7 ;  /* 0x0000140701000387 */ /* 0x0005e80000100800 */
        /* <DEDUP_REMOVED lines=10> */
.L_x_3127:
[----:B-1----:R-:W3:Y:S01]  /*21930*/  LDL.LU R5, [R1+0x20] ;  /* 0x0000200001057983 */ /* 0x002ee20000300800 */
[----:B------:R-:W-:Y:S02]  /*21940*/  PLOP3.LUT P1, PT, PT, PT, PT, 0x8, 0x0 ;  /* 0x000000000000781c */ /* 0x000fe40003f2e170 */
[----:B--2---:R-:W-:Y:S01]  /*21950*/  ISETP.NE.AND P0, PT, R14, RZ, PT ;  /* 0x000000ff0e00720c */ /* 0x004fe20003f05270 */
[----:B------:R1:W-:Y:S04]  /*21960*/  STL [R1], R0 ;  /* 0x0000000001007387 */ /* 0x0003e80000100800 */
[----:B------:R1:W-:Y:S01]  /*21970*/  STL [R1+0x10], R4 ;  /* 0x0000100401007387 */ /* 0x0003e20000100800 */
[----:B---3--:R-:W-:-:S05]  /*21980*/  LOP3.LUT R5, R5, 0xfffffffe, RZ, 0xc0, !PT ;  /* 0xfffffffe05057812 */ /* 0x008fca00078ec0ff */
[----:B------:R-:W-:-:S05]  /*21990*/  @P1 LOP3.LUT R5, R5, 0x1, RZ, 0xfc, !PT ;  /* 0x0000000105051812 */ /* 0x000fca00078efcff */
[----:B------:R1:W-:Y:S01]  /*219a0*/  STL [R1+0x20], R5 ;  /* 0x0000200501007387 */ /* 0x0003e20000100800 */
[----:B------:R-:W-:Y:S05]  /*219b0*/  @P0 BRA `(.L_x_2985) ;  /* 0x0000000400500947 */ /* 0x000fea0003800000 */
[----:B------:R-:W-:-:S03]  /*219c0*/  UMOV UR4, 0xffffffff ;  /* 0xffffffff00047882 */ /* 0x000fc60000000000 */
[----:B------:R-:W-:Y:S05]  /*219d0*/  BRA.DIV UR4, `(.L_x_2986) ;  /* 0x0000005a04ac7947 */ /* 0x000fea000b800000 */
[----:B------:R-:W-:-:S13]  /*219e0*/  ELECT P6, URZ, PT ;  /* 0x00000000003f782f */ /* 0x000fda00038c0000 */
.L_x_3130:
[----:B------:R-:W-:Y:S05]  /*219f0*/  @!P6 BRA `(.L_x_2985) ;  /* 0x000000040040e947 */ /* 0x000fea0003800000 */
[----:B------:R-:W-:-:S04]  /*21a00*/  ISETP.NE.U32.AND P0, PT, R2, RZ, PT ;  /* 0x000000ff0200720c */ /* 0x000fc80003f05070 */
[----:B------:R-:W-:-:S13]  /*21a10*/  ISETP.NE.AND.EX P0, PT, R3, RZ, PT, P0 ;  /* 0x000000ff0300720c */ /* 0x000fda0003f05300 */
[----:B------:R-:W-:Y:S05]  /*21a20*/  @!P0 BRA `(.L_x_2987) ;  /* 0x0000000000548947 */ /* 0x000fea0003800000 */
[----:B------:R-:W2:Y:S01]  /*21a30*/  LDC R6, c[0x0][0x43c] ;  /* 0x00010f00ff067b82 */ /* 0x000ea20000000800 */
[----:B------:R-:W-:Y:S01]  /*21a40*/  IMAD.MOV.U32 R9, RZ, RZ, R4 ;  /* 0x000000ffff097224 */ /* 0x000fe200078e0004 */
[----:B------:R-:W-:-:S03]  /*21a50*/  ULDC.64 UR4, c[0x0][0x428] ;  /* 0x00010a0000047ab9 */ /* 0x000fc60000000a00 */
[----:B-1----:R-:W-:Y:S01]  /*21a60*/  IMAD.MOV.U32 R0, RZ, RZ, R9 ;  /* 0x000000ffff007224 */ /* 0x002fe200078e0009 */
[----:B--2---:R-:W-:-:S13]  /*21a70*/  ISETP.NE.AND P0, PT, R6, 0x1, PT ;  /* 0x000000010600780c */ /* 0x004fda0003f05270 */
[----:B------:R-:W1:Y:S02]  /*21a80*/  @P0 LDC.64 R4, c[0x0][0x440] ;  /* 0x00011000ff040b82 */ /* 0x000e640000000a00 */
[----:B-1----:R-:W-:-:S05]  /*21a90*/  @P0 IMAD.HI.U32 R4, R9, R4, RZ ;  /* 0x0000000409040227 */ /* 0x002fca00078e00ff */
        /* <DEDUP_REMOVED lines=12> */
[----:B------:R-:W3:Y:S04]  /*21b60*/  LDG.E R0, desc[UR60][R2.64] ;  /* 0x0000003c02007981 */ /* 0x000ee8000c1e1900 */
[----:B---3--:R2:W-:Y:S02]  /*21b70*/  STL [R1], R0 ;  /* 0x0000000001007387 */ /* 0x0085e40000100800 */
.L_x_2987:
[----:B------:R-:W3:Y:S04]  /*21b80*/  LDL R7, [R1+0x4] ;  /* 0x0000040001077983 */ /* 0x000ee80000100800 */
[----:B-12---:R-:W3:Y:S04]  /*21b90*/  LDL R0, [R1+0x8] ;  /* 0x0000080001007983 */ /* 0x006ee80000100800 */
[----:B------:R-:W2:Y:S01]  /*21ba0*/  LDL R2, [R1+0x18] ;  /* 0x0000180001027983 */ /* 0x000ea20000100800 */
[----:B---3--:R-:W-:Y:S01]  /*21bb0*/  IMAD R0, R0, 0x8, R7 ;  /* 0x0000000800007824 */ /* 0x008fe200078e0207 */
[----:B--2---:R-:W-:-:S04]  /*21bc0*/  SHF.L.U32 R2, R2, 0x1f, RZ ;  /* 0x0000001f02027819 */ /* 0x004fc800000006ff */
[----:B------:R-:W1:Y:S02]  /*21bd0*/  SYNCS.PHASECHK.TRANS64.TRYWAIT P0, [R0+URZ+0x34840], R2 ;  /* 0x03484002000075a7 */ /* 0x000e64000800017f */
[----:B-1----:R-:W-:Y:S05]  /*21be0*/  @!P0 BRA `(.L_x_2988) ;  /* 0x0000005800488947 */ /* 0x002fea0003800000 */
.L_x_3131:
        /* <DEDUP_REMOVED lines=11> */
.L_x_2989:
[----:B------:R-:W2:Y:S04]  /*21ca0*/  LDL R7, [R1+0x4] ;  /* 0x0000040001077983 */ /* 0x000ea80000100800 */
[----:B------:R-:W2:Y:S04]  /*21cb0*/  LDL R6, [R1+0x8] ;  /* 0x0000080001067983 */ /* 0x000ea80000100800 */
[----:B------:R-:W3:Y:S04]  /*21cc0*/  LDL R5, [R1+0x10] ;  /* 0x0000100001057983 */ /* 0x000ee80000100800 */
[----:B------:R-:W4:Y:S04]  /*21cd0*/  LDL R4, [R1+0x1c] ;  /* 0x00001c0001047983 */ /* 0x000f280000100800 */
[----:B------:R-:W5:Y:S04]  /*21ce0*/  LDL R3, [R1] ;  /* 0x0000000001037983 */ /* 0x000f680000100800 */
[----:B-1----:R-:W5:Y:S01]  /*21cf0*/  LDL.LU R2, [R1+0x20] ;  /* 0x0000200001027983 */ /* 0x002f620000300800 */
        /* <DEDUP_REMOVED lines=32> */
.L_x_2985:
[----:B------:R-:W2:Y:S04]  /*21f00*/  LDL R2, [R1+0x4] ;  /* 0x0000040001027983 */ /* 0x000ea80000100800 */
[----:B------:R-:W3:Y:S04]  /*21f10*/  LDL.LU R3, [R1+0x3c] ;  /* 0x00003c0001037983 */ /* 0x000ee80000300800 */
[----:B-1----:R-:W4:Y:S04]  /*21f20*/  LDL.LU R5, [R1+0x30] ;  /* 0x0000300001057983 */ /* 0x002f280000300800 */
[----:B------:R-:W5:Y:S01]  /*21f30*/  LDL.LU R4, [R1+0x44] ;  /* 0x0000440001047983 */ /* 0x000f620000300800 */
        /* <DEDUP_REMOVED lines=39> */
.L_x_2991:
[----:B------:R-:W-:Y:S05]  /*221b0*/  BSYNC B6 ;  /* 0x0000000000067941 */ /* 0x000fea0003800000 */
.L_x_2990:
[----:B------:R-:W3:Y:S01]  /*221c0*/  LDL.LU R6, [R1+0x3c] ;  /* 0x00003c0001067983 */ /* 0x000ee20000300800 */
[----:B------:R-:W-:Y:S01]  /*221d0*/  ULDC.64 UR4, c[0x0][0x2d8] ;  /* 0x0000b60000047ab9 */ /* 0x000fe20000000a00 */
[----:B------:R-:W1:Y:S01]  /*221e0*/  LDC R7, c[0x0][0x448] ;  /* 0x00011200ff077b82 */ /* 0x000e620000000800 */
[----:B------:R-:W-:Y:S01]  /*221f0*/  ULDC.64 UR6, c[0x0][0x280] ;  /* 0x0000a00000067ab9 */ /* 0x000fe20000000a00 */
[----:B--2---:R-:W3:Y:S04]  /*22200*/  LDL.LU.64 R2, [R1+0x48] ;  /* 0x0000480001027983 */ /* 0x004ee80000300a00 */
[----:B------:R-:W2:Y:S04]  /*22210*/  LDL.LU R0, [R1+0x44] ;  /* 0x0000440001007983 */ /* 0x000ea80000300800 */
[----:B------:R-:W4:Y:S04]  /*22220*/  LDL.LU R4, [R1+0x54] ;  /* 0x0000540001047983 */ /* 0x000f280000300800 */
[----:B------:R-:W4:Y:S01]  /*22230*/  LDL.LU R5, [R1+0x30] ;  /* 0x0000300001057983 */ /* 0x000f220000300800 */
[----:B------:R-:W0:Y:S01]  /*22240*/  S2R R8, SR_TID.X ;  /* 0x0000000000087919 */ /* 0x000e220000002100 */
[----:B------:R-:W0:Y:S01]  /*22250*/  S2R R10, SR_TID.X ;  /* 0x00000000000a7919 */ /* 0x000e220000002100 */
[----:B-1----:R-:W-:Y:S01]  /*22260*/  ISETP.NE.AND P0, PT, R7, 0x1, PT ;  /* 0x000000010700780c */ /* 0x002fe20003f05270 */
[----:B0-----:R-:W-:-:S02]  /*22270*/  IMAD.SHL.U32 R8, R8, 0x8, RZ ;  /* 0x0000000808087824 */ /* 0x001fc400078e00ff */
[----:B------:R-:W-:-:S03]  /*22280*/  IMAD.SHL.U32 R10, R10, 0x8, RZ ;  /* 0x000000080a0a7824 */ /* 0x000fc600078e00ff */
[----:B------:R-:W-:-:S04]  /*22290*/  LOP3.LUT R8, R8, 0x38, RZ, 0xc0, !PT ;  /* 0x0000003808087812 */ /* 0x000fc800078ec0ff */
[----:B------:R-:W-:Y:S02]  /*222a0*/  LOP3.LUT R9, R8, 0x40, RZ, 0xfc, !PT ;  /* 0x0000004008097812 */ /* 0x000fe400078efcff */
[----:B------:R-:W-:Y:S02]  /*222b0*/  LOP3.LUT R10, R10, 0x38, RZ, 0xc0, !PT ;  /* 0x000000380a0a7812 */ /* 0x000fe400078ec0ff */
        /* <DEDUP_REMOVED lines=9> */
[----:B------:R-:W1:Y:S01]  /*22350*/  S2R R4, SR_TID.X ;  /* 0x0000000000047919 */ /* 0x000e620000002100 */
[----:B------:R-:W-:-:S04]  /*22360*/  IMAD.WIDE.U32 R2, R5, UR4, R2 ;  /* 0x0000000405027c25 */ /* 0x000fc8000f8e0002 */
[----:B------:R-:W-:Y:S01]  /*22370*/  IMAD R0, R5, UR5, R0 ;  /* 0x0000000505007c24 */ /* 0x000fe2000f8e0200 */
[----:B------:R-:W-:-:S03]  /*22380*/  ULDC.64 UR4, c[0x0][0x2d0] ;  /* 0x0000b40000047ab9 */ /* 0x000fc60000000a00 */
[----:B------:R-:W-:Y:S01]  /*22390*/  IMAD.IADD R3, R3, 0x1, R0 ;  /* 0x0000000103037824 */ /* 0x000fe200078e0200 */
[----:B-1----:R-:W-:-:S04]  /*223a0*/  LOP3.LUT R4, R4, 0x7f, RZ, 0xc0, !PT ;  /* 0x0000007f04047812 */ /* 0x002fc800078ec0ff */
[----:B------:R-:W-:Y:S02]  /*223b0*/  SHF.R.U32.HI R5, RZ, 0x3, R4 ;  /* 0x00000003ff057819 */ /* 0x000fe40000011604 */
[----:B------:R-:W1:Y:S02]  /*223c0*/  S2R R4, SR_TID.X ;  /* 0x0000000000047919 */ /* 0x000e640000002100 */
[----:B-1----:R-:W-:-:S05]  /*223d0*/  IMAD.SHL.U32 R4, R4, 0x10, RZ ;  /* 0x0000001004047824 */ /* 0x002fca00078e00ff */
[----:B------:R-:W-:Y:S02]  /*223e0*/  LOP3.LUT R4, R5, 0x70, R4, 0xf8, !PT ;  /* 0x0000007005047812 */ /* 0x000fe400078ef804 */
[----:B------:R-:W1:Y:S03]  /*223f0*/  @P0 LDC R5, c[0x0][0x44c] ;  /* 0x00011300ff050b82 */ /* 0x000e660000000800 */
[----:B------:R-:W-:-:S04]  /*22400*/  IMAD R4, R17, 0x80, R4 ;  /* 0x0000008011047824 */ /* 0x000fc800078e0204 */
        /* <DEDUP_REMOVED lines=29> */
[----:B------:R-:W-:Y:S01]  /*225e0*/  IMAD R17, R17, 0x80, R6 ;  /* 0x0000008011117824 */ /* 0x000fe200078e0206 */
[----:B------:R-:W-:Y:S03]  /*225f0*/  SHFL.IDX PT, R8, R2, 0x1, 0x181f ;  /* 0x00381f0002087f89 */ /* 0x000fe600000e0000 */
[----:B------:R-:W-:Y:S01]  /*22600*/  VIADD R4, R17, 0x10 ;  /* 0x0000001011047836 */ /* 0x000fe20000000000 */
[----:B------:R-:W-:Y:S01]  /*22610*/  SHFL.IDX PT, R6, R3, 0x1, 0x181f ;  /* 0x00381f0003067f89 */ /* 0x000fe200000e0000 */
[----:B--2---:R-:W-:-:S03]  /*22620*/  IMAD R0, R5, R7, RZ ;  /* 0x0000000705007224 */ /* 0x004fc600078e02ff */
[----:B------:R-:W0:Y:S02]  /*22630*/  SHFL.IDX PT, R5, R3, RZ, 0x181f ;  /* 0x00181fff03057589 */ /* 0x000e2400000e0000 */
[-C--:B------:R-:W-:Y:S02]  /*22640*/  ISETP.GE.AND P3, PT, R4, R0.reuse, PT ;  /* 0x000000000400720c */ /* 0x080fe40003f66270 */
[----:B------:R-:W1:Y:S01]  /*22650*/  SHFL.IDX PT, R4, R2, RZ, 0x181f ;  /* 0x00181fff02047589 */ /* 0x000e6200000e0000 */
[----:B------:R-:W-:-:S13]  /*22660*/  ISETP.GE.AND P4, PT, R17, R0, PT ;  /* 0x000000001100720c */ /* 0x000fda0003f86270 */
        /* <DEDUP_REMOVED lines=11> */
[----:B------:R-:W-:Y:S02]  /*22720*/  @!P3 IMAD.MOV.U32 R5, RZ, RZ, R6 ;  /* 0x000000ffff05b224 */ /* 0x000fe400078e0006 */
[----:B------:R-:W-:Y:S04]  /*22730*/  SHFL.IDX PT, R6, R2, 0x2, 0x181f ;  /* 0x00581f0002067f89 */ /* 0x000fe800000e0000 */
[----:B------:R-:W-:Y:S04]  /*22740*/  @!P3 LDGSTS.E.BYPASS.LTC128B.128 [R9+0x10c00], desc[UR60][R4.64], !P2 ;  /* 0x10c000000409bfae */ /* 0x000fe8000d101d7c */
[----:B------:R-:W-:Y:S04]  /*22750*/  @!P3 LDGSTS.E.BYPASS.LTC128B.128 [R9+0x14c00], desc[UR60][R4.64+0x80], !P1 ;  /* 0x14c000800409bfae */ /* 0x000fe8000c901d7c */
[----:B------:R0:W-:Y:S02]  /*22760*/  @!P3 LDGSTS.E.BYPASS.LTC128B.128 [R9+0x18c00], desc[UR60][R4.64+0x100], !P0 ;  /* 0x18c001000409bfae */ /* 0x0001e4000c101d7c */
[----:B0-----:R-:W-:-:S05]  /*22770*/  VIADD R4, R17, 0x20 ;  /* 0x0000002011047836 */ /* 0x001fca0000000000 */
[----:B------:R-:W-:Y:S02]  /*22780*/  ISETP.GE.AND P3, PT, R4, R0, PT ;  /* 0x000000000400720c */ /* 0x000fe40003f66270 */
[----:B------:R-:W0:Y:S11]  /*22790*/  SHFL.IDX PT, R4, R3, 0x2, 0x181f ;  /* 0x00581f0003047f89 */ /* 0x000e3600000e0000 */
[----:B0-----:R-:W-:-:S05]  /*227a0*/  @!P3 LEA R7, P4, R10, R4, 0x1 ;  /* 0x000000040a07b211 */ /* 0x001fca00078808ff */
[----:B------:R-:W-:Y:S02]  /*227b0*/  @!P3 IMAD.X R4, RZ, RZ, R6, P4 ;  /* 0x000000ffff04b224 */ /* 0x000fe400020e0606 */
[----:B------:R-:W-:Y:S02]  /*227c0*/  SHFL.IDX PT, R6, R2, 0x3, 0x181f ;  /* 0x00781f0002067f89 */ /* 0x000fe400000e0000 */
[----:B------:R-:W-:Y:S02]  /*227d0*/  @!P3 IMAD.MOV.U32 R5, RZ, RZ, R4 ;  /* 0x000000ffff05b224 */ /* 0x000fe400078e0004 */
[----:B------:R-:W-:-:S05]  /*227e0*/  @!P3 IMAD.MOV.U32 R4, RZ, RZ, R7 ;  /* 0x000000ffff04b224 */ /* 0x000fca00078e0007 */
        /* <DEDUP_REMOVED lines=8> */
[----:B------:R-:W-:Y:S03]  /*22870*/  SHFL.IDX PT, R6, R2, 0x4, 0x181f ;  /* 0x00981f0002067f89 */ /* 0x000fe600000e0000 */
[----:B------:R-:W-:-:S04]  /*22880*/  @!P3 LOP3.LUT R5, R5, R4, RZ, 0x3c, !PT ;  /* 0x000000040505b212 */ /* 0x000fc800078e3cff */
[----:B------:R-:W-:-:S04]  /*22890*/  @!P3 LOP3.LUT R4, R5, R4, RZ, 0x3c, !PT ;  /* 0x000000040504b212 */ /* 0x000fc800078e3cff */
[----:B------:R-:W-:-:S05]  /*228a0*/  @!P3 LOP3.LUT R5, R5, R4, RZ, 0x3c, !PT ;  /* 0x000000040505b212 */ /* 0x000fca00078e3cff */
        /* <DEDUP_REMOVED lines=29> */
[----:B------:R-:W0:Y:S04]  /*22a80*/  SHFL.IDX PT, R4, R3, 0x6, 0x181f ;  /* 0x00d81f0003047f89 */ /* 0x000e2800000e0000 */
[----:B------:R-:W1:Y:S07]  /*22a90*/  SHFL.IDX PT, R3, R3, 0x7, 0x181f ;  /* 0x00f81f0003037f89 */ /* 0x000e6e00000e0000 */
[----:B0-----:R-:W-:-:S05]  /*22aa0*/  @!P4 LEA R5, P3, R10, R4, 0x1 ;  /* 0x000000040a05c211 */ /* 0x001fca00078608ff */
[----:B------:R-:W-:-:S05]  /*22ab0*/  @!P4 IMAD.X R4, RZ, RZ, R6, P3 ;  /* 0x000000ffff04c224 */ /* 0x000fca00018e0606 */
[----:B------:R-:W-:-:S04]  /*22ac0*/  @!P4 LOP3.LUT R5, R5, R4, RZ, 0x3c, !PT ;  /* 0x000000040505c212 */ /* 0x000fc800078e3cff */
[----:B------:R-:W-:-:S04]  /*22ad0*/  @!P4 LOP3.LUT R4, R5, R4, RZ, 0x3c, !PT ;  /* 0x000000040504c212 */ /* 0x000fc800078e3cff */
[----:B------:R-:W-:-:S05]  /*22ae0*/  @!P4 LOP3.LUT R5, R5, R4, RZ, 0x3c, !PT ;  /* 0x000000040505c212 */ /* 0x000fca00078e3cff */
[----:B------:R-:W-:Y:S04]  /*22af0*/  @!P4 LDGSTS.E.BYPASS.LTC128B.128 [R9+0x13400], desc[UR60][R4.64], !P2 ;  /* 0x134000000409cfae */ /* 0x000fe8000d101d7c */
[----:B------:R-:W-:Y:S04]  /*22b00*/  @!P4 LDGSTS.E.BYPASS.LTC128B.128 [R9+0x17400], desc[UR60][R4.64+0x80], !P1 ;  /* 0x174000800409cfae */ /* 0x000fe8000c901d7c */
[----:B------:R0:W-:Y:S04]  /*22b10*/  @!P4 LDGSTS.E.BYPASS.LTC128B.128 [R9+0x1b400], desc[UR60][R4.64+0x100], !P0 ;  /* 0x1b4001000409cfae */ /* 0x0001e8000c101d7c */
[----:B01----:R0:W2:Y:S02]  /*22b20*/  SHFL.IDX PT, R4, R2, 0x7, 0x181f ;  /* 0x00f81f0002047f89 */ /* 0x0030a400000e0000 */
.L_x_3148:
[----:B------:R-:W-:Y:S01]  /*22b30*/  VIADD R17, R17, 0x70 ;  /* 0x0000007011117836 */ /* 0x000fe20000000000 */
[----:B------:R-:W-:Y:S04]  /*22b40*/  BSSY B0, `(.L_x_2993) ;  /* 0x000000b000007945 */ /* 0x000fe80003800000 */
[----:B------:R-:W-:-:S13]  /*22b50*/  ISETP.GE.AND P3, PT, R17, R0, PT ;  /* 0x000000001100720c */ /* 0x000fda0003f66270 */
[----:B------:R-:W-:Y:S05]  /*22b60*/  @P3 BRA `(.L_x_2994) ;  /* 0x0000000000203947 */ /* 0x000fea0003800000 */
[----:B0-----:R-:W-:-:S05]  /*22b70*/  LEA R2, P3, R10, R3, 0x1 ;  /* 0x000000030a027211 */ /* 0x001fca00078608ff */
[----:B--2---:R-:W-:-:S05]  /*22b80*/  IMAD.X R3, RZ, RZ, R4, P3 ;  /* 0x000000ffff037224 */ /* 0x004fca00018e0604 */
[----:B------:R-:W-:Y:S01]  /*22b90*/  @!PT LDS RZ, [RZ] ;  /* 0x00000000fffff984 */ /* 0x000fe20000000800 */
[----:B------:R-:W-:Y:S01]  /*22ba0*/  @!PT LDS RZ, [RZ] ;  /* 0x00000000fffff984 */ /* 0x000fe20000000800 */
[----:B------:R-:W-:Y:S01]  /*22bb0*/  @!PT LDS RZ, [RZ] ;  /* 0x00000000fffff984 */ /* 0x000fe20000000800 */
[----:B------:R1:W-:Y:S04]  /*22bc0*/  LDGSTS.E.BYPASS.LTC128B.128 [R9+0x13c00], desc[UR60][R2.64], !P2 ;  /* 0x13c0000002097fae */ /* 0x0003e8000d101d7c */
[----:B------:R1:W-:Y:S04]  /*22bd0*/  LDGSTS.E.BYPASS.LTC128B.128 [R9+0x17c00], desc[UR60][R2.64+0x80], !P1 ;  /* 0x17c0008002097fae */ /* 0x0003e8000c901d7c */
[----:B------:R1:W-:Y:S02]  /*22be0*/  LDGSTS.E.BYPASS.LTC128B.128 [R9+0x1bc00], desc[UR60][R2.64+0x100], !P0 ;  /* 0x1bc0010002097fae */ /* 0x0003e4000c101d7c */
.L_x_2994:
[----:B------:R-:W-:Y:S05]  /*22bf0*/  BSYNC B0 ;  /* 0x0000000000007941 */ /* 0x000fea0003800000 */
.L_x_2993:
[----:B-1----:R-:W3:Y:S01]  /*22c00*/  LDL R9, [R1+0x4] ;  /* 0x0000040001097983 */ /* 0x002ee20000100800 */
[----:B------:R-:W-:Y:S01]  /*22c10*/  PLOP3.LUT P0, PT, PT, PT, PT, 0x80, 0x0 ;  /* 0x000000000000781c */ /* 0x000fe20003f0f070 */
[----:B------:R-:W-:Y:S01]  /*22c20*/  NOP ;  /* 0x0000000000007918 */ /* 0x000fe20000000000 */
[----:B---3--:R-:W-:-:S11]  /*22c30*/  VIADD R10, R9, 0x34800 ;  /* 0x00034800090a7836 */ /* 0x008fd60000000000 */
.L_x_2995:
[----:B0-----:R-:W3:Y:S01]  /*22c40*/  LDL R2, [R1+0x4] ;  /* 0x0000040001027983 */ /* 0x001ee20000100800 */
[----:B------:R-:W-:Y:S02]  /*22c50*/  PLOP3.LUT P1, PT, P1, P0, PT, 0xa2, 0x0 ;  /* 0x000000000000781c */ /* 0x000fe40000f21472 */
[----:B---3--:R-:W-:-:S08]  /*22c60*/  @P0 R2UR P1, UR4, R2 ;  /* 0x00000000020402ca */ /* 0x008fd00000020000 */
[----:B------:R-:W-:-:S05]  /*22c70*/  @P0 PLOP3.LUT P0, PT, P1, PT, PT, 0x80, 0x0 ;  /* 0x000000000000081c */ /* 0x000fca0000f0f070 */
[----:B------:R-:W-:Y:S01]  /*22c80*/  @!P1 SYNCS.ARRIVE.TRANS64.RED.A0T1 RZ, [UR4+0x34800], RZ ;  /* 0x034800ffffff99a7 */ /* 0x000fe20008200404 */
[----:B------:R-:W-:Y:S07]  /*22c90*/  @!P1 ARRIVES.LDGSTSBAR.64.TRANSCNT [UR4+0x34800] ;  /* 0x03480000ff0099b0 */ /* 0x000fee0008000a84 */
[----:B------:R-:W-:Y:S05]  /*22ca0*/  @P0 BRA.U.ANY `(.L_x_2995) ;  /* 0xfffffffd00e40947 */ /* 0x000fea000393ffff */
[----:B------:R-:W3:Y:S02]  /*22cb0*/  LDL.LU R3, [R1+0x50] ;  /* 0x0000500001037983 */ /* 0x000ee40000300800 */
        /* <DEDUP_REMOVED lines=11> */
.L_x_3149:
[----:B------:R-:W-:Y:S05]  /*22d70*/  BSYNC B0 ;  /* 0x0000000000007941 */ /* 0x000fea0003800000 */
.L_x_2996:
[----:B0-----:R-:W3:Y:S01]  /*22d80*/  LDL R2, [R1+0x34] ;  /* 0x0000340001027983 */ /* 0x001ee20000100800 */
[----:B------:R-:W-:Y:S01]  /*22d90*/  BSSY B0, `(.L_x_2998) ;  /* 0x000021f000007945 */ /* 0x000fe20003800000 */
[----:B---3--:R-:W-:-:S13]  /*22da0*/  ISETP.GE.AND P0, PT, R2, 0x2, PT ;  /* 0x000000020200780c */ /* 0x008fda0003f06270 */
[----:B------:R-:W-:Y:S05]  /*22db0*/  @!P0 BRA `(.L_x_2999) ;  /* 0x0000002000708947 */ /* 0x000fea0003800000 */
[C---:B------:R-:W-:Y:S01]  /*22dc0*/  LOP3.LUT R0, R2.reuse, 0x1, RZ, 0xc0, !PT ;  /* 0x0000000102007812 */ /* 0x040fe200078ec0ff */
[----:B------:R-:W-:Y:S01]  /*22dd0*/  VIADD R2, R2, 0xfffffffe ;  /* 0xfffffffe02027836 */ /* 0x000fe20000000000 */
[----:B------:R-:W-:Y:S02]  /*22de0*/  BSSY B2, `(.L_x_3000) ;  /* 0x00000b9000027945 */ /* 0x000fe40003800000 */
[----:B------:R-:W-:Y:S01]  /*22df0*/  ISETP.NE.U32.AND P0, PT, R0, 0x1, PT ;  /* 0x000000010000780c */ /* 0x000fe20003f05070 */
[----:B------:R-:W-:-:S12]  /*22e00*/  IMAD.MOV.U32 R0, RZ, RZ, R2 ;  /* 0x000000ffff007224 */ /* 0x000fd800078e0002 */
[----:B------:R-:W-:Y:S05]  /*22e10*/  @!P0 BRA `(.L_x_3001) ;  /* 0x0000000800d48947 */ /* 0x000fea0003800000 */
[----:B------:R-:W3:Y:S04]  /*22e20*/  LDL R5, [R1+0x20] ;  /* 0x0000200001057983 */ /* 0x000ee80000100800 */
[----:B--2---:R-:W2:Y:S04]  /*22e30*/  LDL R4, [R1+0x8] ;  /* 0x0000080001047983 */ /* 0x004ea80000100800 */
[----:B------:R-:W4:Y:S01]  /*22e40*/  LDL R3, [R1+0x18] ;  /* 0x0000180001037983 */ /* 0x000f220000100800 */
[----:B------:R-:W-:Y:S01]  /*22e50*/  BSSY B1, `(.L_x_3002) ;  /* 0x00000ad000017945 */ /* 0x000fe20003800000 */
[----:B---3--:R-:W-:Y:S01]  /*22e60*/  LOP3.LUT P1, RZ, R5, 0x1, RZ, 0xc0, !PT ;  /* 0x0000000105ff7812 */ /* 0x008fe2000782c0ff */
[----:B--2---:R-:W-:-:S05]  /*22e70*/  VIADD R8, R4, 0x1 ;  /* 0x0000000104087836 */ /* 0x004fca0000000000 */
        /* <DEDUP_REMOVED lines=20> */
[--C-:B------:R-:W-:Y:S01]  /*22fc0*/  SHF.R.S32.HI R5, RZ, 0x1f, R0.reuse ;  /* 0x0000001fff057819 */ /* 0x100fe20000011400 */
[--C-:B------:R-:W-:Y:S02]  /*22fd0*/  IMAD.MOV R7, RZ, RZ, -R0.reuse ;  /* 0x000000ffff077224 */ /* 0x100fe400078e0a00 */
[----:B------:R-:W-:Y:S02]  /*22fe0*/  IMAD.MOV.U32 R4, RZ, RZ, R0 ;  /* 0x000000ffff047224 */ /* 0x000fe400078e0000 */
        /* <DEDUP_REMOVED lines=8> */
.L_x_3004:
[----:B------:R-:W2:Y:S01]  /*23070*/  LDL R0, [R1+0x4] ;  /* 0x0000040001007983 */ /* 0x000ea20000100800 */
[----:B------:R-:W-:Y:S01]  /*23080*/  BSSY B3, `(.L_x_3005) ;  /* 0x0000005000037945 */ /* 0x000fe20003800000 */
[----:B--2---:R-:W-:Y:S01]  /*23090*/  IMAD R3, R8, 0x8, R0 ;  /* 0x0000000808037824 */ /* 0x004fe200078e0200 */
[----:B------:R-:W-:-:S04]  /*230a0*/  SHF.L.U32 R0, R9, 0x1f, RZ ;  /* 0x0000001f09007819 */ /* 0x000fc800000006ff */
[----:B------:R-:W1:Y:S02]  /*230b0*/  SYNCS.PHASECHK.TRANS64.TRYWAIT P0, [R3+URZ+0x34840], R0 ;  /* 0x03484000030075a7 */ /* 0x000e64000800017f */
[----:B-1----:R-:W-:Y:S05]  /*230c0*/  @!P0 BRA `(.L_x_3006) ;  /* 0x0000005000208947 */ /* 0x002fea0003800000 */
.L_x_3150:
[----:B------:R-:W-:Y:S05]  /*230d0*/  BSYNC B3 ;  /* 0x0000000000037941 */ /* 0x000fea0003800000 */
.L_x_3005:
        /* <DEDUP_REMOVED lines=12> */
.L_x_3008:
[----:B------:R-:W-:Y:S05]  /*231a0*/  BSYNC B3 ;  /* 0x0000000000037941 */ /* 0x000fea0003800000 */
.L_x_3007:
        /* <DEDUP_REMOVED lines=13> */
.L_x_3009:
        /* <DEDUP_REMOVED lines=16> */
.L_x_3010:
        /* <DEDUP_REMOVED lines=15> */
.L_x_3011:
        /* <DEDUP_REMOVED lines=17> */
.L_x_3151:
[----:B------:R-:W-:Y:S05]  /*23580*/  BSYNC B3 ;  /* 0x0000000000037941 */ /* 0x000fea0003800000 */
.L_x_3012:
        /* <DEDUP_REMOVED lines=14> */
.L_x_3015:
[----:B------:R-:W-:Y:S05]  /*23670*/  BSYNC B3 ;  /* 0x0000000000037941 */ /* 0x000fea0003800000 */
.L_x_3014:
        /* <DEDUP_REMOVED lines=13> */
.L_x_3016:
        /* <DEDUP_REMOVED lines=16> */
.L_x_3017:
        /* <DEDUP_REMOVED lines=13> */
.L_x_3003:
[----:B------:R-:W-:Y:S05]  /*23920*/  BSYNC B1 ;  /* 0x0000000000017941 */ /* 0x000fea0003800000 */
.L_x_3002:
[----:B------:R-:W2:Y:S04]  /*23930*/  LDL.LU R0, [R1+0x34] ;  /* 0x0000340001007983 */ /* 0x000ea80000300800 */
[----:B------:R3:W-:Y:S04]  /*23940*/  STL [R1+0x8], R8 ;  /* 0x0000080801007387 */ /* 0x0007e80000100800 */
[----:B------:R3:W-:Y:S02]  /*23950*/  STL [R1+0x18], R9 ;  /* 0x0000180901007387 */ /* 0x0007e40000100800 */
[----:B--23--:R-:W-:-:S07]  /*23960*/  VIADD R0, R0, 0xfffffffd ;  /* 0xfffffffd00007836 */ /* 0x00cfce0000000000 */
.L_x_3001:
[----:B------:R-:W-:Y:S05]  /*23970*/  BSYNC B2 ;  /* 0x0000000000027941 */ /* 0x000fea0003800000 */
.L_x_3000:
[----:B------:R-:W-:-:S13]  /*23980*/  ISETP.NE.AND P0, PT, R2, RZ, PT ;  /* 0x000000ff0200720c */ /* 0x000fda0003f05270 */
[----:B------:R-:W-:Y:S05]  /*23990*/  @!P0 BRA `(.L_x_2999) ;  /* 0x0000001400788947 */ /* 0x000fea0003800000 */
[----:B------:R3:W5:Y:S02]  /*239a0*/  LDL R8, [R1] ;  /* 0x0000000001087983 */ /* 0x0007640000100800 */
.L_x_3050:
[----:B0-2---:R-:W2:Y:S04]  /*239b0*/  LDL R4, [R1+0x20] ;  /* 0x0000200001047983 */ /* 0x005ea80000100800 */
[----:B------:R-:W4:Y:S04]  /*239c0*/  LDL R3, [R1+0x8] ;  /* 0x0000080001037983 */ /* 0x000f280000100800 */
[----:B---3--:R-:W3:Y:S01]  /*239d0*/  LDL R2, [R1+0x18] ;  /* 0x0000180001027983 */ /* 0x008ee20000100800 */
[----:B------:R-:W-:Y:S05]  /*239e0*/  YIELD ;  /* 0x0000000000007946 */ /* 0x000fea0003800000 */
[----:B------:R-:W-:Y:S01]  /*239f0*/  BSSY B1, `(.L_x_3018) ;  /* 0x00000a9000017945 */ /* 0x000fe20003800000 */
[----:B--2---:R-:W-:Y:S01]  /*23a00*/  LOP3.LUT P1, RZ, R4, 0x1, RZ, 0xc0, !PT ;  /* 0x0000000104ff7812 */ /* 0x004fe2000782c0ff */
[----:B----4-:R-:W-:-:S05]  /*23a10*/  VIADD R4, R3, 0x1 ;  /* 0x0000000103047836 */ /* 0x010fca0000000000 */
[----:B------:R-:W-:-:S04]  /*23a20*/  ISETP.NE.AND P0, PT, R4, 0x2, PT ;  /* 0x000000020400780c */ /* 0x000fc80003f05270 */
[----:B------:R-:W-:Y:S02]  /*23a30*/  SEL R5, RZ, 0x1, P0 ;  /* 0x00000001ff057807 */ /* 0x000fe40000000000 */
[----:B------:R-:W-:Y:S02]  /*23a40*/  SEL R4, R4, RZ, P0 ;  /* 0x000000ff04047207 */ /* 0x000fe40000000000 */
[----:B---3--:R-:W-:Y:S01]  /*23a50*/  LOP3.LUT R5, R2, R5, RZ, 0x3c, !PT ;  /* 0x0000000502057212 */ /* 0x008fe200078e3cff */
        /* <DEDUP_REMOVED lines=22> */
[----:B-----5:R-:W-:-:S04]  /*23bc0*/  LEA R8, P0, R2, UR4, 0x2 ;  /* 0x0000000402087c11 */ /* 0x020fc8000f8010ff */
[----:B------:R-:W-:-:S05]  /*23bd0*/  LEA.HI.X R9, R2, UR5, R3, 0x2, P0 ;  /* 0x0000000502097c11 */ /* 0x000fca00080f1403 */
[----:B------:R0:W5:Y:S04]  /*23be0*/  LDG.E R8, desc[UR60][R8.64] ;  /* 0x0000003c08087981 */ /* 0x000168000c1e1900 */
.L_x_3020:
[----:B------:R-:W2:Y:S01]  /*23bf0*/  LDL R2, [R1+0x4] ;  /* 0x0000040001027983 */ /* 0x000ea20000100800 */
[----:B------:R-:W-:Y:S01]  /*23c00*/  BSSY B2, `(.L_x_3021) ;  /* 0x0000005000027945 */ /* 0x000fe20003800000 */
[----:B--2---:R-:W-:Y:S01]  /*23c10*/  IMAD R3, R4, 0x8, R2 ;  /* 0x0000000804037824 */ /* 0x004fe200078e0202 */
[----:B------:R-:W-:-:S04]  /*23c20*/  SHF.L.U32 R2, R5, 0x1f, RZ ;  /* 0x0000001f05027819 */ /* 0x000fc800000006ff */
[----:B------:R-:W2:Y:S02]  /*23c30*/  SYNCS.PHASECHK.TRANS64.TRYWAIT P0, [R3+URZ+0x34840], R2 ;  /* 0x03484002030075a7 */ /* 0x000ea4000800017f */
[----:B--2---:R-:W-:Y:S05]  /*23c40*/  @!P0 BRA `(.L_x_3022) ;  /* 0x0000004400688947 */ /* 0x004fea0003800000 */
.L_x_3152:
[----:B------:R-:W-:Y:S05]  /*23c50*/  BSYNC B2 ;  /* 0x0000000000027941 */ /* 0x000fea0003800000 */
.L_x_3021:
[----:B------:R-:W3:Y:S01]  /*23c60*/  S2R R7, SR_TID.X ;  /* 0x0000000000077919 */ /* 0x000ee20000002100 */
[----:B------:R-:W-:Y:S01]  /*23c70*/  BSSY B2, `(.L_x_3023) ;  /* 0x000000b000027945 */ /* 0x000fe20003800000 */
        /* <DEDUP_REMOVED lines=10> */
.L_x_3024:
[----:B------:R-:W-:Y:S05]  /*23d20*/  BSYNC B2 ;  /* 0x0000000000027941 */ /* 0x000fea0003800000 */
.L_x_3023:
[----:B------:R-:W3:Y:S04]  /*23d30*/  LDL R7, [R1+0x4] ;  /* 0x0000040001077983 */ /* 0x000ee80000100800 */
        /* <DEDUP_REMOVED lines=11> */
[----:B0-----:R-:W-:-:S08]  /*23df0*/  VIADD R9, R7, 0x1c400 ;  /* 0x0001c40007097836 */ /* 0x001fd00000000000 */
.L_x_3025:
        /* <DEDUP_REMOVED lines=16> */
.L_x_3026:
        /* <DEDUP_REMOVED lines=15> */
.L_x_3027:
        /* <DEDUP_REMOVED lines=17> */
.L_x_3153:
[----:B------:R-:W-:Y:S05]  /*24100*/  BSYNC B2 ;  /* 0x0000000000027941 */ /* 0x000fea0003800000 */
.L_x_3028:
        /* <DEDUP_REMOVED lines=11> */
.L_x_3031:
[----:B------:R-:W-:Y:S05]  /*241c0*/  BSYNC B2 ;  /* 0x0000000000027941 */ /* 0x000fea0003800000 */
.L_x_3030:
[----:B------:R-:W2:Y:S04]  /*241d0*/  LDL R15, [R1+0x4] ;  /* 0x00000400010f7983 */ /* 0x000ea80000100800 */
        /* <DEDUP_REMOVED lines=13> */
.L_x_3032:
        /* <DEDUP_REMOVED lines=16> */
.L_x_3033:
        /* <DEDUP_REMOVED lines=13> */
.L_x_3019:
[----:B------:R-:W-:Y:S05]  /*24480*/  BSYNC B1 ;  /* 0x0000000000017941 */ /* 0x000fea0003800000 */
.L_x_3018:
[----:B------:R-:W2:Y:S01]  /*24490*/  LDL R2, [R1+0x20] ;  /* 0x0000200001027983 */ /* 0x000ea20000100800 */
[----:B------:R-:W-:Y:S01]  /*244a0*/  VIADD R3, R4, 0x1 ;  /* 0x0000000104037836 */ /* 0x000fe20000000000 */
[----:B------:R-:W-:Y:S04]  /*244b0*/  BSSY B1, `(.L_x_3034) ;  /* 0x00000a9000017945 */ /* 0x000fe80003800000 */
        /* <DEDUP_REMOVED lines=9> */
[----:B0-----:R-:W-:Y:S01]  /*24550*/  VIADD R6, R0, 0xffffffff ;  /* 0xffffffff00067836 */ /* 0x001fe20000000000 */
[----:B------:R-:W-:-:S04]  /*24560*/  ISETP.NE.U32.AND P0, PT, RZ, UR4, PT ;  /* 0x00000004ff007c0c */ /* 0x000fc8000bf05070 */
[----:B------:R-:W-:-:S13]  /*24570*/  ISETP.NE.AND.EX P0, PT, RZ, UR5, PT, P0 ;  /* 0x00000005ff007c0c */ /* 0x000fda000bf05300 */
[----:B------:R-:W-:Y:S05]  /*24580*/  @!P0 BRA `(.L_x_3036) ;  /* 0x00000000004c8947 */ /* 0x000fea0003800000 */
[----:B------:R-:W3:Y:S01]  /*24590*/  LDL R13, [R1+0x28] ;  /* 0x00002800010d7983 */ /* 0x000ee20000100800 */
[----:B-----5:R-:W0:Y:S01]  /*245a0*/  LDC R8, c[0x0][0x43c] ;  /* 0x00010f00ff087b82 */ /* 0x020e220000000800 */
[----:B------:R-:W-:Y:S02]  /*245b0*/  ULDC.64 UR6, c[0x0][0x428] ;  /* 0x00010a0000067ab9 */ /* 0x000fe40000000a00 */
[----:B------:R-:W4:Y:S01]  /*245c0*/  LDL R9, [R1+0x14] ;  /* 0x0000140001097983 */ /* 0x000f220000100800 */
        /* <DEDUP_REMOVED lines=8> */
[----:B---3--:R-:W-:-:S04]  /*24650*/  IMAD R7, R13, UR6, RZ ;  /* 0x000000060d077c24 */ /* 0x008fc8000f8e02ff */
[C---:B----4-:R-:W-:Y:S02]  /*24660*/  IMAD R7, R9.reuse, UR7, R7 ;  /* 0x0000000709077c24 */ /* 0x050fe4000f8e0207 */
[----:B------:R-:W-:-:S04]  /*24670*/  IMAD.WIDE.U32 R2, R9, UR6, R2 ;  /* 0x0000000609027c25 */ /* 0x000fc8000f8e0002 */
[----:B------:R-:W-:Y:S01]  /*24680*/  IMAD.IADD R3, R7, 0x1, R3 ;  /* 0x0000000107037824 */ /* 0x000fe200078e0203 */
[----:B------:R-:W-:-:S04]  /*24690*/  LEA R8, P0, R2, UR4, 0x2 ;  /* 0x0000000402087c11 */ /* 0x000fc8000f8010ff */
[----:B------:R-:W-:-:S05]  /*246a0*/  LEA.HI.X R9, R2, UR5, R3, 0x2, P0 ;  /* 0x0000000502097c11 */ /* 0x000fca00080f1403 */
[----:B------:R0:W5:Y:S04]  /*246b0*/  LDG.E R8, desc[UR60][R8.64] ;  /* 0x0000003c08087981 */ /* 0x000168000c1e1900 */
.L_x_3036:
[----:B------:R-:W3:Y:S01]  /*246c0*/  LDL R2, [R1+0x4] ;  /* 0x0000040001027983 */ /* 0x000ee20000100800 */
[----:B------:R-:W-:Y:S01]  /*246d0*/  SHF.L.U32 R3, R11, 0x1f, RZ ;  /* 0x0000001f0b037819 */ /* 0x000fe200000006ff */
[----:B------:R-:W-:Y:S01]  /*246e0*/  BSSY B2, `(.L_x_3037) ;  /* 0x0000004000027945 */ /* 0x000fe20003800000 */
[----:B---3--:R-:W-:-:S04]  /*246f0*/  IMAD R2, R12, 0x8, R2 ;  /* 0x000000080c027824 */ /* 0x008fc800078e0202 */
[----:B------:R-:W3:Y:S02]  /*24700*/  SYNCS.PHASECHK.TRANS64.TRYWAIT P0, [R2+URZ+0x34840], R3 ;  /* 0x03484003020075a7 */ /* 0x000ee4000800017f */
[----:B---3--:R-:W-:Y:S05]  /*24710*/  @!P0 BRA `(.L_x_3038) ;  /* 0x0000003800dc8947 */ /* 0x008fea0003800000 */
.L_x_3154:
[----:B------:R-:W-:Y:S05]  /*24720*/  BSYNC B2 ;  /* 0x0000000000027941 */ /* 0x000fea0003800000 */
.L_x_3037:
        /* <DEDUP_REMOVED lines=12> */
.L_x_3040:
[----:B------:R-:W-:Y:S05]  /*247f0*/  BSYNC B2 ;  /* 0x0000000000027941 */ /* 0x000fea0003800000 */
.L_x_3039:
[----:B------:R-:W4:Y:S04]  /*24800*/  LDL R7, [R1+0x8] ;  /* 0x0000080001077983 */ /* 0x000f280000100800 */
[----:B0-----:R-:W4:Y:S04]  /*24810*/  LDL R9, [R1+0x4] ;  /* 0x0000040001097983 */ /* 0x001f280000100800 */
[----:B---3--:R-:W3:Y:S01]  /*24820*/  LDL R2, [R1+0x1c] ;  /* 0x00001c0001027983 */ /* 0x008ee20000100800 */
[----:B--2---:R-:W-:-:S05]  /*24830*/  IMAD.MOV.U32 R11, RZ, RZ, RZ ;  /* 0x000000ffff0b7224 */ /* 0x004fca00078e00ff */
[----:B------:R-:W-:Y:S01]  /*24840*/  R2UR UR10, R11 ;  /* 0x000000000b0a72ca */ /* 0x000fe200000e0000 */
[----:B------:R-:W-:Y:S01]  /*24850*/  UIADD3 UR4, UP0, UR36, 0x370, URZ ;  /* 0x0000037024047890 */ /* 0x000fe2000ff1e03f */
[----:B------:R-:W-:Y:S01]  /*24860*/  PLOP3.LUT P0, PT, PT, PT, PT, 0x80, 0x0 ;  /* 0x000000000000781c */ /* 0x000fe20003f0f070 */
[----:B------:R-:W-:Y:S01]  /*24870*/  UMOV UR6, 0x0 ;  /* 0x0000000000067882 */ /* 0x000fe20000000000 */
[----:B------:R-:W-:Y:S01]  /*24880*/  UMOV UR7, 0x14f00000 ;  /* 0x14f0000000077882 */ /* 0x000fe20000000000 */
[----:B------:R-:W-:Y:S01]  /*24890*/  UIADD3.X UR5, URZ, UR37, URZ, UP0, !UPT ;  /* 0x000000253f057290 */ /* 0x000fe200087fe43f */
[C---:B----4-:R-:W-:Y:S02]  /*248a0*/  IMAD R3, R7.reuse, 0x8, R10 ;  /* 0x0000000807037824 */ /* 0x050fe400078e020a */
[----:B------:R-:W-:Y:S02]  /*248b0*/  IMAD R7, R7, 0xc000, R9 ;  /* 0x0000c00007077824 */ /* 0x000fe400078e0209 */
[----:B------:R-:W-:-:S02]  /*248c0*/  VIADD R3, R3, 0x30 ;  /* 0x0000003003037836 */ /* 0x000fc40000000000 */
[----:B---3--:R-:W-:Y:S02]  /*248d0*/  IMAD R2, R6, 0x80, R2 ;  /* 0x0000008006027824 */ /* 0x008fe400078e0202 */
[----:B------:R-:W-:-:S07]  /*248e0*/  VIADD R9, R7, 0x1c400 ;  /* 0x0001c40007097836 */ /* 0x000fce0000000000 */
.L_x_3041:
        /* <DEDUP_REMOVED lines=16> */
.L_x_3042:
        /* <DEDUP_REMOVED lines=15> */
.L_x_3043:
        /* <DEDUP_REMOVED lines=15> */
.L_x_3155:
[----:B------:R-:W-:Y:S05]  /*24bd0*/  BSYNC B2 ;  /* 0x0000000000027941 */ /* 0x000fea0003800000 */
.L_x_3044:
        /* <DEDUP_REMOVED lines=11> */
.L_x_3047:
[----:B------:R-:W-:Y:S05]  /*24c90*/  BSYNC B2 ;  /* 0x0000000000027941 */ /* 0x000fea0003800000 */
.L_x_3046:
        /* <DEDUP_REMOVED lines=13> */
.L_x_3048:
        /* <DEDUP_REMOVED lines=16> */
.L_x_3049:
        /* <DEDUP_REMOVED lines=13> */
.L_x_3035:
[----:B------:R-:W-:Y:S05]  /*24f40*/  BSYNC B1 ;  /* 0x0000000000017941 */ /* 0x000fea0003800000 */
.L_x_3034:
[C---:B------:R-:W-:Y:S01]  /*24f50*/  ISETP.GT.AND P0, PT, R0.reuse, 0x1, PT ;  /* 0x000000010000780c */ /* 0x040fe20003f04270 */
[----:B------:R-:W-:-:S12]  /*24f60*/  VIADD R0, R0, 0xfffffffe ;  /* 0xfffffffe00007836 */ /* 0x000fd80000000000 */
[----:B------:R-:W-:Y:S05]  /*24f70*/  @P0 BRA `(.L_x_3050) ;  /* 0xffffffe8008c0947 */ /* 0x000fea000383ffff */
.L_x_2999:
[----:B------:R-:W-:Y:S05]  /*24f80*/  BSYNC B0 ;  /* 0x0000000000007941 */ /* 0x000fea0003800000 */
.L_x_2998:
[----:B------:R-:W4:Y:S01]  /*24f90*/  S2R R3, SR_TID.X ;  /* 0x0000000000037919 */ /* 0x000f220000002100 */
[----:B------:R-:W-:Y:S01]  /*24fa0*/  BSSY B0, `(.L_x_3051) ;  /* 0x0000010000007945 */ /* 0x000fe20003800000 */
[----:B----4-:R-:W-:-:S04]  /*24fb0*/  LOP3.LUT R3, R3, 0x7f, RZ, 0xc0, !PT ;  /* 0x0000007f03037812 */ /* 0x010fc800078ec0ff */
[----:B------:R-:W-:-:S13]  /*24fc0*/  ISETP.NE.AND P0, PT, R3, RZ, PT ;  /* 0x000000ff0300720c */ /* 0x000fda0003f05270 */
[----:B------:R-:W-:Y:S05]  /*24fd0*/  @P0 BRA `(.L_x_3052) ;  /* 0x0000000000300947 */ /* 0x000fea0003800000 */
[----:B------:R-:W4:Y:S01]  /*24fe0*/  S2R R2, SR_LANEID ;  /* 0x0000000000027919 */ /* 0x000f220000000000 */
[----:B------:R-:W-:Y:S01]  /*24ff0*/  VOTEU.ANY UR4, UPT, PT ;  /* 0x0000000000047886 */ /* 0x000fe200038e0100 */
[----:B0-2---:R-:W0:Y:S01]  /*25000*/  LDC.64 R4, c[0x0][0xc60] ;  /* 0x00031800ff047b82 */ /* 0x005e220000000a00 */
[----:B------:R-:W4:Y:S02]  /*25010*/  FLO.U32 R0, UR4 ;  /* 0x0000000400007d00 */ /* 0x000f2400080e0000 */
[----:B----4-:R-:W-:-:S06]  /*25020*/  ISETP.EQ.U32.AND P0, PT, R0, R2, PT ;  /* 0x000000020000720c */ /* 0x010fcc0003f02070 */
[----:B------:R-:W0:Y:S07]  /*25030*/  POPC R2, UR4 ;  /* 0x0000000400027d09 */ /* 0x000e2e0008000000 */
[----:B0-----:R-:W2:Y:S04]  /*25040*/  @P0 ATOMG.E.ADD.STRONG.GPU PT, R2, desc[UR60][R4.64], R2 ;  /* 0x00000002040209a8 */ /* 0x001ea800081ee1fc */
[----:B--2---:R0:W2:Y:S02]  /*25050*/  SHFL.IDX PT, R2, R2, R0, 0x1f ;  /* 0x00001f0002027589 */ /* 0x0040a400000e0000 */
[----:B0-----:R-:W0:Y:S02]  /*25060*/  S2R R0, SR_LTMASK ;  /* 0x0000000000007919 */ /* 0x001e240000003900 */
[----:B0-----:R-:W-:-:S06]  /*25070*/  LOP3.LUT R0, R0, UR4, RZ, 0xc0, !PT ;  /* 0x0000000400007c12 */ /* 0x001fcc000f8ec0ff */
[----:B------:R-:W2:Y:S02]  /*25080*/  POPC R0, R0 ;  /* 0x0000000000007309 */ /* 0x000ea40000000000 */
[----:B--2---:R-:W-:-:S07]  /*25090*/  IADD3 R16, R2, UR38, R0 ;  /* 0x0000002602107c10 */ /* 0x004fce000fffe000 */
.L_x_3052:
[----:B------:R-:W-:Y:S05]  /*250a0*/  BSYNC B0 ;  /* 0x0000000000007941 */ /* 0x000fea0003800000 */
.L_x_3051:
[----:B------:R-:W4:Y:S01]  /*250b0*/  LDL R0, [R1+0x20] ;  /* 0x0000200001007983 */ /* 0x000f220000100800 */
[----:B------:R-:W-:Y:S01]  /*250c0*/  BSSY B0, `(.L_x_3053) ;  /* 0x0000040000007945 */ /* 0x000fe20003800000 */
[----:B----4-:R-:W-:-:S13]  /*250d0*/  LOP3.LUT P0, RZ, R0, 0x1, RZ, 0xc0, !PT ;  /* 0x0000000100ff7812 */ /* 0x010fda000780c0ff */
[----:B------:R-:W-:Y:S05]  /*250e0*/  @!P0 BRA `(.L_x_3054) ;  /* 0x0000000000f48947 */ /* 0x000fea0003800000 */
[----:B0-2---:R-:W2:Y:S04]  /*250f0*/  LDL R4, [R1+0x4] ;  /* 0x0000040001047983 */ /* 0x005ea80000100800 */
[----:B------:R-:W2:Y:S04]  /*25100*/  LDL R0, [R1+0x8] ;  /* 0x0000080001007983 */ /* 0x000ea80000100800 */
[----:B------:R-:W4:Y:S01]  /*25110*/  LDL R2, [R1+0x18] ;  /* 0x0000180001027983 */ /* 0x000f220000100800 */
[----:B------:R-:W-:Y:S01]  /*25120*/  BSSY B1, `(.L_x_3055) ;  /* 0x0000006000017945 */ /* 0x000fe20003800000 */
[----:B------:R-:W-:Y:S01]  /*25130*/  ISETP.NE.AND P1, PT, R3, RZ, PT ;  /* 0x000000ff0300720c */ /* 0x000fe20003f25270 */
[----:B--2---:R-:W-:Y:S01]  /*25140*/  IMAD R0, R0, 0x8, R4 ;  /* 0x0000000800007824 */ /* 0x004fe200078e0204 */
[----:B----4-:R-:W-:-:S04]  /*25150*/  SHF.L.U32 R2, R2, 0x1f, RZ ;  /* 0x0000001f02027819 */ /* 0x010fc800000006ff */
[----:B------:R-:W0:Y:S02]  /*25160*/  SYNCS.PHASECHK.TRANS64.TRYWAIT P0, [R0+URZ+0x34860], R2 ;  /* 0x03486002000075a7 */ /* 0x000e24000800017f */
[----:B0-----:R-:W-:Y:S05]  /*25170*/  @!P0 BRA `(.L_x_3056) ;  /* 0x00000030006c8947 */ /* 0x001fea0003800000 */
.L_x_3156:
[----:B------:R-:W-:Y:S05]  /*25180*/  BSYNC B1 ;  /* 0x0000000000017941 */ /* 0x000fea0003800000 */
.L_x_3055:
[----:B------:R-:W-:Y:S04]  /*25190*/  BSSY B1, `(.L_x_3057) ;  /* 0x0000009000017945 */ /* 0x000fe80003800000 */
[----:B------:R-:W-:Y:S05]  /*251a0*/  @P1 BRA `(.L_x_3058) ;  /* 0x00000000001c1947 */ /* 0x000fea0003800000 */
[----:B------:R-:W2:Y:S01]  /*251b0*/  S2R R3, SR_TID.X ;  /* 0x0000000000037919 */ /* 0x000ea20000002100 */
[----:B0-----:R-:W-:-:S04]  /*251c0*/  IMAD.MOV.U32 R2, RZ, RZ, 0x8000 ;  /* 0x00008000ff027424 */ /* 0x001fc800078e00ff */
[----:B------:R4:W-:Y:S01]  /*251d0*/  SYNCS.ARRIVE.TRANS64 RZ, [R0+URZ+0x34850], R2 ;  /* 0x0348500200ff79a7 */ /* 0x0009e2000800003f */
[----:B--2---:R-:W-:-:S04]  /*251e0*/  LOP3.LUT R3, R3, 0x1f, RZ, 0xc0, !PT ;  /* 0x0000001f03037812 */ /* 0x004fc800078ec0ff */
[----:B------:R-:W-:-:S13]  /*251f0*/  ISETP.NE.AND P0, PT, R3, RZ, PT ;  /* 0x000000ff0300720c */ /* 0x000fda0003f05270 */
[----:B----4-:R-:W-:Y:S05]  /*25200*/  @!P0 BRA `(.L_x_3058) ;  /* 0x0000000000048947 */ /* 0x010fea0003800000 */
[----:B------:R-:W-:Y:S01]  /*25210*/  BPT.TRAP 0x1 ;  /* 0x000000040000795c */ /* 0x000fe20000300000 */
.L_x_3058:
[----:B------:R-:W-:Y:S05]  /*25220*/  BSYNC B1 ;  /* 0x0000000000017941 */ /* 0x000fea0003800000 */
.L_x_3057:
[----:B------:R-:W2:Y:S04]  /*25230*/  LDL.LU R5, [R1+0x1c] ;  /* 0x00001c0001057983 */ /* 0x000ea80000300800 */
[----:B------:R-:W2:Y:S04]  /*25240*/  LDL.LU R3, [R1+0x10] ;  /* 0x0000100001037983 */ /* 0x000ea80000300800 */
[----:B------:R-:W4:Y:S04]  /*25250*/  LDL R4, [R1+0x4] ;  /* 0x0000040001047983 */ /* 0x000f280000100800 */
[----:B0-----:R-:W4:Y:S01]  /*25260*/  LDL R2, [R1+0x8] ;  /* 0x0000080001027983 */ /* 0x001f220000100800 */
        /* <DEDUP_REMOVED lines=8> */
[----:B----4-:R-:W-:-:S04]  /*252f0*/  IMAD R2, R2, 0x8000, R4 ;  /* 0x0000800002027824 */ /* 0x010fc800078e0204 */
[----:B------:R-:W-:-:S07]  /*25300*/  VIADD R4, R2, 0x400 ;  /* 0x0000040002047836 */ /* 0x000fce0000000000 */
.L_x_3059:
        /* <DEDUP_REMOVED lines=16> */
.L_x_3060:
        /* <DEDUP_REMOVED lines=10> */
[----:B----4-:R-:W-:Y:S05]  /*254b0*/  @P0 BRA.U.ANY `(.L_x_3060) ;  /* 0xfffffffd00d40947 */ /* 0x010fea000393ffff */
.L_x_3054:
[----:B------:R-:W-:Y:S05]  /*254c0*/  BSYNC B0 ;  /* 0x0000000000007941 */ /* 0x000fea0003800000 */
.L_x_3053:
[----:B------:R-:W4:Y:S04]  /*254d0*/  LDL.LU R5, [R1+0x8] ;  /* 0x0000080001057983 */ /* 0x000f280000300800 */
[----:B0-2---:R-:W2:Y:S01]  /*254e0*/  LDL.LU R4, [R1+0x18] ;  /* 0x0000180001047983 */ /* 0x005ea20000300800 */
[----:B----4-:R-:W-:-:S05]  /*254f0*/  VIADD R0, R5, 0x1 ;  /* 0x0000000105007836 */ /* 0x010fca0000000000 */
[----:B------:R-:W-:-:S04]  /*25500*/  ISETP.NE.AND P0, PT, R0, 0x2, PT ;  /* 0x000000020000780c */ /* 0x000fc80003f05270 */
[----:B------:R-:W-:Y:S02]  /*25510*/  SEL R2, RZ, 0x1, P0 ;  /* 0x00000001ff027807 */ /* 0x000fe40000000000 */
[----:B------:R-:W-:Y:S02]  /*25520*/  SEL R0, R0, RZ, P0 ;  /* 0x000000ff00007207 */ /* 0x000fe40000000000 */
[----:B--2---:R-:W-:-:S03]  /*25530*/  LOP3.LUT R4, R4, R2, RZ, 0x3c, !PT ;  /* 0x0000000204047212 */ /* 0x004fc600078e3cff */
[----:B------:R2:W-:Y:S04]  /*25540*/  STL [R1+0x8], R0 ;  /* 0x0000080001007387 */ /* 0x0005e80000100800 */
[----:B------:R2:W-:Y:S02]  /*25550*/  STL [R1+0x18], R4 ;  /* 0x0000180401007387 */ /* 0x0005e40000100800 */
.L_x_2978:
[----:B------:R-:W-:Y:S05]  /*25560*/  BSYNC B7 ;  /* 0x0000000000077941 */ /* 0x000fea0003800000 */
.L_x_2976:
[----:B--2---:R-:W2:Y:S02]  /*25570*/  LDL R0, [R1+0x20] ;  /* 0x0000200001007983 */ /* 0x004ea40000100800 */
[----:B--2---:R-:W-:-:S13]  /*25580*/  LOP3.LUT P0, RZ, R0, 0x2, RZ, 0xc0, !PT ;  /* 0x0000000200ff7812 */ /* 0x004fda000780c0ff */
[----:B------:R-:W-:Y:S05]  /*25590*/  @!P0 BRA `(.L_x_3061) ;  /* 0x0000000000288947 */ /* 0x000fea0003800000 */
[----:B------:R-:W-:Y:S05]  /*255a0*/  WARPSYNC.ALL ;  /* 0x0000000000007948 */ /* 0x000fea0003800000 */
[----:B------:R-:W2:Y:S08]  /*255b0*/  S2UR UR5, SR_CgaCtaId ;  /* 0x00000000000579c3 */ /* 0x000eb00000008800 */
[----:B------:R-:W-:Y:S06]  /*255c0*/  BAR.SYNC.DEFER_BLOCKING 0x5, 0x180 ;  /* 0x0146000000007b1d */ /* 0x000fec0000010000 */
[----:B------:R-:W-:-:S02]  /*255d0*/  UMOV UR4, 0x400 ;  /* 0x0000040000047882 */ /* 0x000fc40000000000 */
[----:B--2---:R-:W-:-:S06]  /*255e0*/  ULEA UR4, UR5, UR4, 0x18 ;  /* 0x0000000405047291 */ /* 0x004fcc000f8ec03f */
[----:B------:R-:W-:-:S05]  /*255f0*/  IMAD.U32 R0, RZ, RZ, UR4 ;  /* 0x00000004ff007e24 */ /* 0x000fca000f8e00ff */
[----:B------:R4:W2:Y:S04]  /*25600*/  LDS.128 R16, [R0+0x348d0] ;  /* 0x0348d00000107984 */ /* 0x0008a80000000c00 */
[----:B------:R4:W-:Y:S01]  /*25610*/  STL [R1+0x4], R0 ;  /* 0x0000040001007387 */ /* 0x0009e20000100800 */
[----:B------:R-:W-:Y:S06]  /*25620*/  BAR.ARV 0x4, 0x180 ;  /* 0x0106000000007b1d */ /* 0x000fec0000002000 */
[----:B------:R-:W-:Y:S05]  /*25630*/  BRA `(.L_x_3062) ;  /* 0x0000000800d87947 */ /* 0x000fea0003800000 */
.L_x_3061:
[----:B---3--:R-:W2:Y:S01]  /*25640*/  S2R R6, SR_TID.X ;  /* 0x0000000000067919 */ /* 0x008ea20000002100 */
[----:B------:R-:W-:Y:S01]  /*25650*/  UMOV UR4, 0xffffffff ;  /* 0xffffffff00047882 */ /* 0x000fe20000000000 */
[----:B--2---:R-:W-:-:S04]  /*25660*/  LOP3.LUT R6, R6, 0x1f, RZ, 0xc0, !PT ;  /* 0x0000001f06067812 */ /* 0x004fc800078ec0ff */
[----:B------:R-:W-:Y:S01]  /*25670*/  ISETP.NE.AND P0, PT, R6, 0x1f, PT ;  /* 0x0000001f0600780c */ /* 0x000fe20003f05270 */
[----:B------:R-:W-:-:S12]  /*25680*/  BRA.DIV UR4, `(.L_x_3063) ;  /* 0x0000002e043c7947 */ /* 0x000fd8000b800000 */
[----:B------:R-:W-:Y:S01]  /*25690*/  IMAD.IADD R0, R19, 0x1, R6 ;  /* 0x0000000113007824 */ /* 0x000fe200078e0206 */
[----:B------:R-:W-:-:S04]  /*256a0*/  ULDC UR4, c[0x0][0xc3c] ;  /* 0x00030f0000047ab9 */ /* 0x000fc80000000800 */
[----:B------:R-:W-:-:S13]  /*256b0*/  ISETP.GE.OR P1, PT, R0, UR4, !P0 ;  /* 0x0000000400007c0c */ /* 0x000fda000c726670 */
[----:B------:R-:W2:Y:S02]  /*256c0*/  @!P1 LDC.64 R2, c[0x0][0xc80] ;  /* 0x00032000ff029b82 */ /* 0x000ea40000000a00 */
[----:B--2---:R-:W-:-:S06]  /*256d0*/  @!P1 IMAD.WIDE R2, R0, 0x4, R2 ;  /* 0x0000000400029825 */ /* 0x004fcc00078e0202 */
[----:B------:R2:W3:Y:S01]  /*256e0*/  @!P1 LDG.E R2, desc[UR60][R2.64] ;  /* 0x0000003c02029981 */ /* 0x0004e2000c1e1900 */
[C---:B------:R-:W-:Y:S02]  /*256f0*/  ISETP.GE.U32.AND P2, PT, R6.reuse, 0x2, PT ;  /* 0x000000020600780c */ /* 0x040fe40003f46070 */
[C---:B------:R-:W-:Y:S01]  /*25700*/  ISETP.GE.U32.AND P3, PT, R6.reuse, 0x4, PT ;  /* 0x000000040600780c */ /* 0x040fe20003f66070 */
[----:B------:R-:W-:Y:S01]  /*25710*/  SHFL.IDX PT, R5, R16, 0x1, 0x1f ;  /* 0x00201f0010057f89 */ /* 0x000fe200000e0000 */
[C---:B------:R-:W-:Y:S02]  /*25720*/  ISETP.GE.U32.AND P4, PT, R6.reuse, 0x8, PT ;  /* 0x000000080600780c */ /* 0x040fe40003f86070 */
[C---:B------:R-:W-:Y:S01]  /*25730*/  ISETP.GE.U32.AND P5, PT, R6.reuse, 0x10, PT ;  /* 0x000000100600780c */ /* 0x040fe20003fa6070 */
[----:B--2---:R-:W-:Y:S02]  /*25740*/  IMAD.MOV.U32 R3, RZ, RZ, RZ ;  /* 0x000000ffff037224 */ /* 0x004fe400078e00ff */
[----:B---3--:R-:W-:Y:S01]  /*25750*/  @!P1 IMAD.MOV.U32 R3, RZ, RZ, R2 ;  /* 0x000000ffff039224 */ /* 0x008fe200078e0002 */
[----:B------:R-:W-:-:S04]  /*25760*/  ISETP.NE.AND P1, PT, R6, RZ, PT ;  /* 0x000000ff0600720c */ /* 0x000fc80003f25270 */
[----:B------:R-:W2:Y:S02]  /*25770*/  SHFL.UP PT, R2, R3, 0x1, RZ ;  /* 0x0420000003027989 */ /* 0x000ea400000e00ff */
[----:B--2---:R-:W-:-:S05]  /*25780*/  SEL R0, R2, RZ, P1 ;  /* 0x000000ff02007207 */ /* 0x004fca0000800000 */
[----:B------:R-:W-:Y:S02]  /*25790*/  IMAD.IADD R2, R3, 0x1, R0 ;  /* 0x0000000103027824 */ /* 0x000fe400078e0200 */
[----:B------:R-:W-:Y:S04]  /*257a0*/  SHFL.IDX PT, R0, R16, RZ, 0x1f ;  /* 0x00001fff10007589 */ /* 0x000fe800000e0000 */
[----:B------:R-:W2:Y:S02]  /*257b0*/  SHFL.UP PT, R4, R2, 0x2, RZ ;  /* 0x0440000002047989 */ /* 0x000ea400000e00ff */
[----:B--2---:R-:W-:-:S05]  /*257c0*/  SEL R4, R4, RZ, P2 ;  /* 0x000000ff04047207 */ /* 0x004fca0001000000 */
[----:B------:R-:W-:-:S05]  /*257d0*/  IMAD.IADD R2, R2, 0x1, R4 ;  /* 0x0000000102027824 */ /* 0x000fca00078e0204 */
        /* <DEDUP_REMOVED lines=9> */
[----:B------:R2:W3:Y:S02]  /*25870*/  SHFL.IDX PT, R16, R2, 0x1f, 0x1f ;  /* 0x03e01f0002107f89 */ /* 0x0004e400000e0000 */
.L_x_3166:
[----:B------:R-:W-:Y:S02]  /*25880*/  ULDC UR4, c[0x0][0xc38] ;  /* 0x00030e0000047ab9 */ /* 0x000fe40000000800 */
[----:B------:R-:W-:-:S04]  /*25890*/  IMAD.U32 R4, RZ, RZ, UR4 ;  /* 0x00000004ff047e24 */ /* 0x000fc8000f8e00ff */
[----:B---3--:R-:W-:-:S04]  /*258a0*/  IMAD R16, R16, R4, RZ ;  /* 0x0000000410107224 */ /* 0x008fc800078e02ff */
[----:B------:R-:W-:-:S05]  /*258b0*/  IMAD.IADD R5, R5, 0x1, R16 ;  /* 0x0000000105057824 */ /* 0x000fca00078e0210 */
[----:B------:R-:W-:-:S13]  /*258c0*/  ISETP.GT.AND P6, PT, R5, R0, PT ;  /* 0x000000000500720c */ /* 0x000fda0003fc4270 */
[----:B------:R-:W-:Y:S05]  /*258d0*/  @P6 BRA `(.L_x_3064) ;  /* 0x00000000009c6947 */ /* 0x000fea0003800000 */
.L_x_3069:
[----:B--2---:R-:W2:Y:S01]  /*258e0*/  LDC R2, c[0x0][0xc3c] ;  /* 0x00030f00ff027b82 */ /* 0x004ea20000000800 */
[----:B------:R-:W-:-:S05]  /*258f0*/  VIADD R19, R19, 0x1f ;  /* 0x0000001f13137836 */ /* 0x000fca0000000000 */
[----:B--2---:R-:W-:-:S13]  /*25900*/  ISETP.GE.AND P6, PT, R19, R2, PT ;  /* 0x000000021300720c */ /* 0x004fda0003fc6270 */
[----:B------:R-:W-:Y:S05]  /*25910*/  @P6 BRA `(.L_x_3065) ;  /* 0x0000000400d46947 */ /* 0x000fea0003800000 */
[----:B------:R-:W2:Y:S01]  /*25920*/  S2R R3, SR_TID.X ;  /* 0x0000000000037919 */ /* 0x000ea20000002100 */
[----:B------:R-:W-:Y:S01]  /*25930*/  BSSY B0, `(.L_x_3066) ;  /* 0x0000009000007945 */ /* 0x000fe20003800000 */
[----:B--2---:R-:W-:-:S05]  /*25940*/  LOP3.LUT R3, R3, 0x1f, RZ, 0xc0, !PT ;  /* 0x0000001f03037812 */ /* 0x004fca00078ec0ff */
[----:B------:R-:W-:Y:S02]  /*25950*/  IMAD.IADD R4, R19, 0x1, R3 ;  /* 0x0000000113047824 */ /* 0x000fe400078e0203 */
[----:B------:R-:W-:-:S03]  /*25960*/  IMAD.MOV.U32 R3, RZ, RZ, RZ ;  /* 0x000000ffff037224 */ /* 0x000fc600078e00ff */
[----:B------:R-:W-:-:S13]  /*25970*/  ISETP.GE.OR P6, PT, R4, R2, !P0 ;  /* 0x000000020400720c */ /* 0x000fda00047c6670 */
[----:B------:R-:W-:Y:S05]  /*25980*/  @P6 BRA `(.L_x_3067) ;  /* 0x00000000000c6947 */ /* 0x000fea0003800000 */
[----:B------:R-:W2:Y:S02]  /*25990*/  LDC.64 R2, c[0x0][0xc80] ;  /* 0x00032000ff027b82 */ /* 0x000ea40000000a00 */
[----:B--2---:R-:W-:-:S06]  /*259a0*/  IMAD.WIDE R2, R4, 0x4, R2 ;  /* 0x0000000404027825 */ /* 0x004fcc00078e0202 */
[----:B------:R2:W5:Y:S02]  /*259b0*/  LDG.E R3, desc[UR60][R2.64] ;  /* 0x0000003c02037981 */ /* 0x000564000c1e1900 */
.L_x_3067:
[----:B------:R-:W-:Y:S05]  /*259c0*/  BSYNC B0 ;  /* 0x0000000000007941 */ /* 0x000fea0003800000 */
.L_x_3066:
[----:B------:R-:W-:-:S03]  /*259d0*/  UMOV UR4, 0xffffffff ;  /* 0xffffffff00047882 */ /* 0x000fc60000000000 */
[----:B------:R-:W-:Y:S05]  /*259e0*/  BRA.DIV UR4, `(.L_x_3068) ;  /* 0x0000002e04a07947 */ /* 0x000fea000b800000 */
[----:B--2--5:R-:W2:Y:S02]  /*259f0*/  SHFL.UP PT, R2, R3, 0x1, RZ ;  /* 0x0420000003027989 */ /* 0x024ea400000e00ff */
        /* <DEDUP_REMOVED lines=15> */
.L_x_3174:
[----:B------:R-:W-:Y:S02]  /*25af0*/  ULDC UR4, c[0x0][0xc38] ;  /* 0x00030e0000047ab9 */ /* 0x000fe40000000800 */
[----:B------:R-:W-:-:S04]  /*25b00*/  IMAD.U32 R4, RZ, RZ, UR4 ;  /* 0x00000004ff047e24 */ /* 0x000fc8000f8e00ff */
[----:B---3--:R-:W-:-:S04]  /*25b10*/  IMAD R16, R16, R4, RZ ;  /* 0x0000000410107224 */ /* 0x008fc800078e02ff */
[----:B------:R-:W-:-:S05]  /*25b20*/  IMAD.IADD R5, R16, 0x1, R5 ;  /* 0x0000000110057824 */ /* 0x000fca00078e0205 */
[----:B------:R-:W-:-:S13]  /*25b30*/  ISETP.GT.AND P6, PT, R5, R0, PT ;  /* 0x000000000500720c */ /* 0x000fda0003fc4270 */
[----:B------:R-:W-:Y:S05]  /*25b40*/  @!P6 BRA `(.L_x_3069) ;  /* 0xfffffffc0064e947 */ /* 0x000fea000383ffff */
.L_x_3064:
[----:B------:R-:W-:Y:S01]  /*25b50*/  IMAD.IADD R16, R5, 0x1, -R16 ;  /* 0x0000000105107824 */ /* 0x000fe200078e0a10 */
[----:B------:R-:W-:-:S03]  /*25b60*/  UMOV UR4, 0xffffffff ;  /* 0xffffffff00047882 */ /* 0x000fc60000000000 */
[----:B------:R-:W-:-:S05]  /*25b70*/  IMAD R5, R2, R4, R16 ;  /* 0x0000000402057224 */ /* 0x000fca00078e0210 */
[----:B------:R-:W-:Y:S01]  /*25b80*/  ISETP.GT.AND P6, PT, R5, R0, PT ;  /* 0x000000000500720c */ /* 0x000fe20003fc4270 */
[----:B------:R-:W-:-:S12]  /*25b90*/  BRA.DIV UR4, `(.L_x_3070) ;  /* 0x00000032040c7947 */ /* 0x000fd8000b800000 */
[----:B------:R-:W-:-:S04]  /*25ba0*/  VOTE.ANY R5, PT, !P6 ;  /* 0x0000000000057806 */ /* 0x000fc800070e0100 */
[----:B------:R-:W3:Y:S02]  /*25bb0*/  POPC R6, R5 ;  /* 0x0000000500067309 */ /* 0x000ee40000000000 */
[----:B---3--:R3:W4:Y:S02]  /*25bc0*/  SHFL.IDX PT, R17, R3, R6, 0x1f ;  /* 0x00001f0603117589 */ /* 0x00872400000e0000 */
.L_x_3178:
[----:B------:R-:W-:Y:S01]  /*25bd0*/  ISETP.NE.AND P0, PT, R5, RZ, PT ;  /* 0x000000ff0500720c */ /* 0x000fe20003f05270 */
[----:B------:R-:W-:-:S12]  /*25be0*/  IMAD.MOV.U32 R5, RZ, RZ, RZ ;  /* 0x000000ffff057224 */ /* 0x000fd800078e00ff */
[----:B------:R-:W-:Y:S05]  /*25bf0*/  @!P0 BRA `(.L_x_3071) ;  /* 0x0000000000148947 */ /* 0x000fea0003800000 */
[----:B------:R-:W-:Y:S01]  /*25c00*/  UMOV UR4, 0xffffffff ;  /* 0xffffffff00047882 */ /* 0x000fe20000000000 */
[----:B------:R-:W-:Y:S02]  /*25c10*/  VIADD R12, R6, 0xffffffff ;  /* 0xffffffff060c7836 */ /* 0x000fe40000000000 */
[----:B------:R-:W-:Y:S05]  /*25c20*/  BRA.DIV UR4, `(.L_x_3072) ;  /* 0x0000003204307947 */ /* 0x000fea000b800000 */
[----:B--2---:R2:W0:Y:S02]  /*25c30*/  SHFL.IDX PT, R2, R2, R12, 0x1f ;  /* 0x00001f0c02027589 */ /* 0x00442400000e0000 */
.L_x_3181:
[----:B0-----:R-:W-:-:S07]  /*25c40*/  IMAD.MOV.U32 R5, RZ, RZ, R2 ;  /* 0x000000ffff057224 */ /* 0x001fce00078e0002 */
.L_x_3071:
[----:B--23--:R-:W2:Y:S01]  /*25c50*/  LDC.64 R2, c[0x0][0xc90] ;  /* 0x00032400ff027b82 */ /* 0x00cea20000000a00 */
[----:B------:R-:W-:-:S04]  /*25c60*/  IMAD.IADD R19, R6, 0x1, R19 ;  /* 0x0000000106137824 */ /* 0x000fc800078e0213 */
[----:B--2---:R-:W-:-:S05]  /*25c70*/  IMAD.WIDE R2, R19, 0x4, R2 ;  /* 0x0000000413027825 */ /* 0x004fca00078e0202 */
[----:B------:R-:W4:Y:S01]  /*25c80*/  LDG.E R7, desc[UR60][R2.64] ;  /* 0x0000003c02077981 */ /* 0x000f22000c1e1900 */
[----:B------:R-:W-:-:S04]  /*25c90*/  IMAD R16, R5, R4, R16 ;  /* 0x0000000405107224 */ /* 0x000fc800078e0210 */
[----:B------:R-:W-:Y:S02]  /*25ca0*/  IMAD.IADD R0, R0, 0x1, -R16 ;  /* 0x0000000100007824 */ /* 0x000fe400078e0a10 */
[----:B----4-:R-:W-:-:S05]  /*25cb0*/  IMAD R6, R17, R7, RZ ;  /* 0x0000000711067224 */ /* 0x010fca00078e02ff */
[----:B-----5:R-:W-:-:S04]  /*25cc0*/  IABS R8, R6 ;  /* 0x0000000600087213 */ /* 0x020fc80000000000 */
[----:B------:R-:W2:Y:S08]  /*25cd0*/  I2F.RP R2, R8 ;  /* 0x0000000800027306 */ /* 0x000eb00000209400 */
[----:B--2---:R-:W2:Y:S02]  /*25ce0*/  MUFU.RCP R2, R2 ;  /* 0x0000000200027308 */ /* 0x004ea40000001000 */
[----:B--2---:R-:W-:-:S06]  /*25cf0*/  VIADD R2, R2, 0xffffffe ;  /* 0x0ffffffe02027836 */ /* 0x004fcc0000000000 */
[----:B------:R-:W2:Y:S02]  /*25d00*/  F2I.FTZ.U32.TRUNC.NTZ R3, R2 ;  /* 0x0000000200037305 */ /* 0x000ea4000021f000 */
[----:B--2---:R-:W-:-:S04]  /*25d10*/  IMAD.MOV R2, RZ, RZ, -R3 ;  /* 0x000000ffff027224 */ /* 0x004fc800078e0a03 */
        /* <DEDUP_REMOVED lines=53> */
.L_x_3065:
[----:B------:R-:W-:Y:S01]  /*26070*/  UMOV UR4, URZ ;  /* 0x0000003f00047c82 */ /* 0x000fe20008000000 */
[----:B------:R-:W-:Y:S01]  /*26080*/  UMOV UR5, URZ ;  /* 0x0000003f00057c82 */ /* 0x000fe20008000000 */
[----:B------:R-:W-:Y:S01]  /*26090*/  ULDC UR6, c[0x0][0xc3c] ;  /* 0x00030f0000067ab9 */ /* 0x000fe20000000800 */
[----:B------:R-:W-:Y:S02]  /*260a0*/  IMAD.MOV.U32 R16, RZ, RZ, R0 ;  /* 0x000000ffff107224 */ /* 0x000fe400078e0000 */
[----:B------:R-:W-:Y:S02]  /*260b0*/  IMAD.U32 R17, RZ, RZ, UR4 ;  /* 0x00000004ff117e24 */ /* 0x000fe4000f8e00ff */
[----:B------:R-:W-:Y:S02]  /*260c0*/  IMAD.U32 R18, RZ, RZ, UR5 ;  /* 0x00000005ff127e24 */ /* 0x000fe4000f8e00ff */
[----:B------:R-:W-:-:S07]  /*260d0*/  IMAD.U32 R19, RZ, RZ, UR6 ;  /* 0x00000006ff137e24 */ /* 0x000fce000f8e00ff */
.L_x_3073:
        /* <DEDUP_REMOVED lines=12> */
.L_x_3062:
[----:B------:R-:W-:Y:S02]  /*261a0*/  ULDC UR4, c[0x0][0xc3c] ;  /* 0x00030f0000047ab9 */ /* 0x000fe40000000800 */
[----:B--2---:R-:W-:-:S13]  /*261b0*/  ISETP.GE.AND P0, PT, R19, UR4, PT ;  /* 0x0000000413007c0c */ /* 0x004fda000bf06270 */
[----:B------:R-:W-:Y:S05]  /*261c0*/  @!P0 BRA `(.L_x_3074) ;  /* 0xffffff9400208947 */ /* 0x000fea000383ffff */
[----:B------:R-:W-:Y:S05]  /*261d0*/  BSYNC B8 ;  /* 0x0000000000087941 */ /* 0x000fea0003800000 */
.L_x_2934:
[----:B----4-:R-:W2:Y:S01]  /*261e0*/  LDL.LU R0, [R1+0x50] ;  /* 0x0000500001007983 */ /* 0x010ea20000300800 */
[----:B------:R-:W-:Y:S01]  /*261f0*/  BSSY B0, `(.L_x_3075) ;  /* 0x000000b000007945 */ /* 0x000fe20003800000 */
[----:B------:R-:W4:Y:S01]  /*26200*/  S2R R5, SR_CgaCtaId ;  /* 0x0000000000057919 */ /* 0x000f220000008800 */
[----:B--2---:R-:W-:-:S05]  /*26210*/  VIADD R0, R0, 0x1 ;  /* 0x0000000100007836 */ /* 0x004fca0000000000 */
[----:B0-----:R-:W-:-:S04]  /*26220*/  LEA.HI R2, R0, R0, RZ, 0x1 ;  /* 0x0000000000027211 */ /* 0x001fc800078f08ff */
[----:B------:R-:W-:-:S05]  /*26230*/  LOP3.LUT R3, R2, 0xfffffffe, RZ, 0xc0, !PT ;  /* 0xfffffffe02037812 */ /* 0x000fca00078ec0ff */
[----:B------:R-:W-:Y:S01]  /*26240*/  IMAD.IADD R3, R0, 0x1, -R3 ;  /* 0x0000000100037824 */ /* 0x000fe200078e0a03 */
[----:B------:R-:W-:-:S04]  /*26250*/  MOV R0, 0x400 ;  /* 0x0000040000007802 */ /* 0x000fc80000000f00 */
[----:B----4-:R-:W-:Y:S02]  /*26260*/  LEA R0, R5, R0, 0x18 ;  /* 0x0000000005007211 */ /* 0x010fe400078ec0ff */
[----:B------:R-:W-:-:S04]  /*26270*/  SHF.L.U32 R3, R3, 0x1f, RZ ;  /* 0x0000001f03037819 */ /* 0x000fc800000006ff */
[----:B------:R-:W0:Y:S02]  /*26280*/  SYNCS.PHASECHK.TRANS64.TRYWAIT P0, [R0+URZ+0x34820], R3 ;  /* 0x03482003000075a7 */ /* 0x000e24000800017f */
[----:B0-----:R-:W-:Y:S05]  /*26290*/  @!P0 BRA `(.L_x_3076) ;  /* 0x0000002800bc8947 */ /* 0x001fea0003800000 */
.L_x_3182:
[----:B------:R-:W-:Y:S05]  /*262a0*/  BSYNC B0 ;  /* 0x0000000000007941 */ /* 0x000fea0003800000 */
.L_x_3075:
[----:B------:R-:W-:-:S03]  /*262b0*/  UMOV UR4, 0xffffffff ;  /* 0xffffffff00047882 */ /* 0x000fc60000000000 */
[----:B------:R-:W-:Y:S05]  /*262c0*/  BRA.DIV UR4, `(.L_x_3077) ;  /* 0x0000002a04c47947 */ /* 0x000fea000b800000 */
[----:B------:R-:W2:Y:S02]  /*262d0*/  S2R R2, SR_TID.X ;  /* 0x0000000000027919 */ /* 0x000ea40000002100 */
[----:B--2---:R-:W-:-:S04]  /*262e0*/  SHF.R.U32.HI R2, RZ, 0x5, R2 ;  /* 0x00000005ff027819 */ /* 0x004fc80000011602 */
[----:B------:R-:W-:-:S05]  /*262f0*/  LOP3.LUT R2, R2, 0x3, RZ, 0xc0, !PT ;  /* 0x0000000302027812 */ /* 0x000fca00078ec0ff */
[----:B------:R2:W4:Y:S02]  /*26300*/  SHFL.IDX PT, R14, R2, RZ, 0x1f ;  /* 0x00001fff020e7589 */ /* 0x00052400000e0000 */
.L_x_3185:
[----:B----4-:R-:W-:-:S13]  /*26310*/  ISETP.NE.AND P0, PT, R14, RZ, PT ;  /* 0x000000ff0e00720c */ /* 0x010fda0003f05270 */
[----:B------:R-:W-:Y:S05]  /*26320*/  @P0 BRA `(.L_x_2700) ;  /* 0x00000000009c0947 */ /* 0x000fea0003800000 */
[----:B------:R-:W-:-:S03]  /*26330*/  UMOV UR4, 0xffffffff ;  /* 0xffffffff00047882 */ /* 0x000fc60000000000 */
[----:B------:R-:W-:Y:S05]  /*26340*/  BRA.DIV UR4, `(.L_x_3078) ;  /* 0x0000002a04d87947 */ /* 0x000fea000b800000 */
[----:B------:R-:W-:-:S13]  /*26350*/  ELECT P6, URZ, PT ;  /* 0x00000000003f782f */ /* 0x000fda00038c0000 */
.L_x_3188:
        /* <DEDUP_REMOVED lines=8> */
.L_x_3079:
[----:B0-----:R-:W3:Y:S04]  /*263e0*/  LDL R3, [R1+0x8] ;  /* 0x0000080001037983 */ /* 0x001ee80000100800 */
[----:B------:R-:W2:Y:S01]  /*263f0*/  LDL.LU R7, [R1+0x18] ;  /* 0x0000180001077983 */ /* 0x000ea20000300800 */
        /* <DEDUP_REMOVED lines=12> */
.L_x_3189:
[----:B------:R-:W2:Y:S02]  /*264c0*/  SYNCS.PHASECHK.TRANS64.TRYWAIT P0, [R7+URZ], R2 ;  /* 0x00000002070075a7 */ /* 0x000ea4000800017f */
[----:B--2---:R-:W-:Y:S05]  /*264d0*/  @!P0 BRA `(.L_x_3081) ;  /* 0x0000002800a88947 */ /* 0x004fea0003800000 */
.L_x_3190:
[----:B------:R-:W-:Y:S05]  /*264e0*/  @!P2 BRA `(.L_x_3082) ;  /* 0x000000000004a947 */ /* 0x000fea0003800000 */
[----:B------:R-:W-:Y:S01]  /*264f0*/  BPT.TRAP 0x1 ;  /* 0x000000040000795c */ /* 0x000fe20000300000 */
.L_x_3082:
[----:B------:R-:W3:Y:S01]  /*26500*/  LDL.LU R4, [R1+0x8] ;  /* 0x0000080001047983 */ /* 0x000ee20000300800 */
[----:B------:R-:W-:-:S04]  /*26510*/  VIADD R0, R0, 0x34860 ;  /* 0x0003486000007836 */ /* 0x000fc80000000000 */
[----:B---3--:R-:W-:-:S04]  /*26520*/  IMAD R4, R4, 0x8, R0 ;  /* 0x0000000804047824 */ /* 0x008fc800078e0200 */
[----:B------:R-:W3:Y:S02]  /*26530*/  SYNCS.PHASECHK.TRANS64.TRYWAIT P0, [R4+URZ], R5 ;  /* 0x00000005040075a7 */ /* 0x000ee4000800017f */
[----:B---3--:R-:W-:Y:S05]  /*26540*/  @!P0 BRA `(.L_x_3083) ;  /* 0x0000002800a08947 */ /* 0x008fea0003800000 */
.L_x_3191:
[----:B------:R-:W-:-:S07]  /*26550*/  IMAD R3, R3, 0x8, R0 ;  /* 0x0000000803037824 */ /* 0x000fce00078e0200 */
.L_x_3084:
[----:B----4-:R4:W0:Y:S02]  /*26560*/  SYNCS.PHASECHK.TRANS64.TRYWAIT P0, [R3+URZ], R2 ;  /* 0x00000002030075a7 */ /* 0x010824000800017f */
[----:B0-----:R-:W-:Y:S05]  /*26570*/  @!P0 NANOSLEEP.SYNCS 0x989680 ;  /* 0x009896800000895d */ /* 0x001fea0003900000 */
[----:B------:R-:W0:Y:S02]  /*26580*/  @!P0 SYNCS.PHASECHK.TRANS64 P0, [R3+URZ], R2 ;  /* 0x00000002030085a7 */ /* 0x000e24000800007f */
[----:B0-----:R-:W-:Y:S05]  /*26590*/  @!P0 BRA `(.L_x_3084) ;  /* 0xfffffffc00f08947 */ /* 0x001fea000383ffff */
.L_x_2700:
[----:B------:R-:W-:Y:S05]  /*265a0*/  BSYNC B9 ;  /* 0x0000000000097941 */ /* 0x000fea0003800000 */
.L_x_2697:
[----:B------:R-:W-:Y:S05]  /*265b0*/  EXIT ;  /* 0x000000000000794d */ /* 0x000fea0003800000 */
.L_x_2718:
[----:B-1----:R1:W2:Y:S02]  /*265c0*/  SYNCS.PHASECHK.TRANS64.TRYWAIT P5, [R3+URZ+0x34890], R0 ;  /* 0x03489000030075a7 */ /* 0x0022a400080a017f */
[----:B--2---:R-:W-:Y:S05]  /*265d0*/  @!P5 NANOSLEEP.SYNCS 0x989680 ;  /* 0x009896800000d95d */ /* 0x004fea0003900000 */
[----:B------:R-:W2:Y:S02]  /*265e0*/  @!P5 SYNCS.PHASECHK.TRANS64 P5, [R3+URZ+0x34890], R0 ;  /* 0x034890000300d5a7 */ /* 0x000ea400080a007f */
[----:B--2---:R-:W-:Y:S05]  /*265f0*/  @!P5 BRA `(.L_x_2718) ;  /* 0xfffffffc00f0d947 */ /* 0x004fea000383ffff */
[----:B------:R-:W-:Y:S05]  /*26600*/  BRA `(.L_x_3085) ;  /* 0xfffffdd000907947 */ /* 0x000fea000383ffff */
.L_x_2772:
[----:B-1----:R1:W3:Y:S02]  /*26610*/  SYNCS.PHASECHK.TRANS64.TRYWAIT P5, [R3+URZ+0x34890], R0 ;  /* 0x03489000030075a7 */ /* 0x0022e400080a017f */
[----:B---3--:R-:W-:Y:S05]  /*26620*/  @!P5 NANOSLEEP.SYNCS 0x989680 ;  /* 0x009896800000d95d */ /* 0x008fea0003900000 */
[----:B------:R-:W3:Y:S02]  /*26630*/  @!P5 SYNCS.PHASECHK.TRANS64 P5, [R3+URZ+0x34890], R0 ;  /* 0x034890000300d5a7 */ /* 0x000ee400080a007f */
[----:B---3--:R-:W-:Y:S05]  /*26640*/  @!P5 BRA `(.L_x_2772) ;  /* 0xfffffffc00f0d947 */ /* 0x008fea000383ffff */
[----:B------:R-:W-:Y:S05]  /*26650*/  BRA `(.L_x_3086) ;  /* 0xfffffe0400f07947 */ /* 0x000fea000383ffff */
.L_x_2797:
[----:B-1----:R1:W2:Y:S02]  /*26660*/  SYNCS.PHASECHK.TRANS64.TRYWAIT P4, [R3+URZ+0x34890], R0 ;  /* 0x03489000030075a7 */ /* 0x0022a4000808017f */
[----:B--2---:R-:W-:Y:S05]  /*26670*/  @!P4 NANOSLEEP.SYNCS 0x989680 ;  /* 0x009896800000c95d */ /* 0x004fea0003900000 */
[----:B------:R-:W2:Y:S02]  /*26680*/  @!P4 SYNCS.PHASECHK.TRANS64 P4, [R3+URZ+0x34890], R0 ;  /* 0x034890000300c5a7 */ /* 0x000ea4000808007f */
[----:B--2---:R-:W-:Y:S05]  /*26690*/  @!P4 BRA `(.L_x_2797) ;  /* 0xfffffffc00f0c947 */ /* 0x004fea000383ffff */
[----:B------:R-:W-:Y:S05]  /*266a0*/  BRA `(.L_x_3087) ;  /* 0xfffffe3800a87947 */ /* 0x000fea000383ffff */
.L_x_2803:
[----:B0-----:R0:W2:Y:S02]  /*266b0*/  SYNCS.PHASECHK.TRANS64.TRYWAIT P4, [R3+URZ+0x348b0], R0 ;  /* 0x0348b000030075a7 */ /* 0x0010a4000808017f */
[----:B--2---:R-:W-:Y:S05]  /*266c0*/  @!P4 NANOSLEEP.SYNCS 0x989680 ;  /* 0x009896800000c95d */ /* 0x004fea0003900000 */
[----:B------:R-:W2:Y:S02]  /*266d0*/  @!P4 SYNCS.PHASECHK.TRANS64 P4, [R3+URZ+0x348b0], R0 ;  /* 0x0348b0000300c5a7 */ /* 0x000ea4000808007f */
[----:B--2---:R-:W-:Y:S05]  /*266e0*/  @!P4 BRA `(.L_x_2803) ;  /* 0xfffffffc00f0c947 */ /* 0x004fea000383ffff */
[----:B------:R-:W-:Y:S05]  /*266f0*/  BRA `(.L_x_3088) ;  /* 0xfffffe3c00a87947 */ /* 0x000fea000383ffff */
.L_x_2821:
        /* <DEDUP_REMOVED lines=8> */
.L_x_3090:
[----:B------:R-:W-:Y:S05]  /*26780*/  BSYNC B1 ;  /* 0x0000000000017941 */ /* 0x000fea0003800000 */
.L_x_3089:
        /* <DEDUP_REMOVED lines=8> */
.L_x_3091:
[----:B------:R-:W-:Y:S02]  /*26810*/  IMAD.MOV.U32 R13, RZ, RZ, R8 ;  /* 0x000000ffff0d7224 */ /* 0x000fe400078e0008 */
[----:B------:R-:W-:-:S07]  /*26820*/  IMAD.MOV.U32 R0, RZ, RZ, R14 ;  /* 0x000000ffff007224 */ /* 0x000fce00078e000e */
[----:B------:R-:W-:Y:S05]  /*26830*/  WARPSYNC.COLLECTIVE R15, `(.L_x_3092) ;  /* 0x000000000f087348 */ /* 0x000fea0003c00000 */
[----:B------:R0:W1:Y:S02]  /*26840*/  SHFL.IDX P6, R14, R13, R12, R11 ;  /* 0x0000000c0d0e7389 */ /* 0x00006400000c000b */
[----:B01----:R-:W-:Y:S01]  /*26850*/  ENDCOLLECTIVE ;  /* 0x000000000000791b */ /* 0x003fe20003800000 */
.L_x_3092:
[----:B------:R-:W-:Y:S02]  /*26860*/  IMAD.MOV.U32 R13, RZ, RZ, R4 ;  /* 0x000000ffff0d7224 */ /* 0x000fe400078e0004 */
[----:B------:R-:W-:-:S07]  /*26870*/  IMAD.MOV.U32 R5, RZ, RZ, R14 ;  /* 0x000000ffff057224 */ /* 0x000fce00078e000e */
[----:B------:R-:W-:Y:S05]  /*26880*/  WARPSYNC.COLLECTIVE R15, `(.L_x_3093) ;  /* 0x000000000f087348 */ /* 0x000fea0003c00000 */
[----:B------:R0:W1:Y:S02]  /*26890*/  SHFL.IDX P6, R14, R13, R12, R11 ;  /* 0x0000000c0d0e7389 */ /* 0x00006400000c000b */
[----:B01----:R-:W-:Y:S01]  /*268a0*/  ENDCOLLECTIVE ;  /* 0x000000000000791b */ /* 0x003fe20003800000 */
.L_x_3093:
[----:B------:R-:W-:Y:S05]  /*268b0*/  BRA `(.L_x_3094) ;  /* 0xfffffe4c00147947 */ /* 0x000fea000383ffff */
.L_x_2824:
        /* <DEDUP_REMOVED lines=8> */
.L_x_3096:
[----:B------:R-:W-:Y:S05]  /*26940*/  BSYNC B1 ;  /* 0x0000000000017941 */ /* 0x000fea0003800000 */
.L_x_3095:
        /* <DEDUP_REMOVED lines=8> */
.L_x_3097:
[----:B------:R-:W-:Y:S02]  /*269d0*/  IMAD.MOV.U32 R13, RZ, RZ, R8 ;  /* 0x000000ffff0d7224 */ /* 0x000fe400078e0008 */
[----:B------:R-:W-:-:S07]  /*269e0*/  IMAD.MOV.U32 R0, RZ, RZ, R14 ;  /* 0x000000ffff007224 */ /* 0x000fce00078e000e */
[----:B------:R-:W-:Y:S05]  /*269f0*/  WARPSYNC.COLLECTIVE R15, `(.L_x_3098) ;  /* 0x000000000f087348 */ /* 0x000fea0003c00000 */
[----:B------:R0:W1:Y:S02]  /*26a00*/  SHFL.IDX P6, R14, R13, R12, R11 ;  /* 0x0000000c0d0e7389 */ /* 0x00006400000c000b */
[----:B01----:R-:W-:Y:S01]  /*26a10*/  ENDCOLLECTIVE ;  /* 0x000000000000791b */ /* 0x003fe20003800000 */
.L_x_3098:
[----:B------:R-:W-:Y:S02]  /*26a20*/  IMAD.MOV.U32 R13, RZ, RZ, R4 ;  /* 0x000000ffff0d7224 */ /* 0x000fe400078e0004 */
[----:B------:R-:W-:-:S07]  /*26a30*/  IMAD.MOV.U32 R5, RZ, RZ, R14 ;  /* 0x000000ffff057224 */ /* 0x000fce00078e000e */
[----:B------:R-:W-:Y:S05]  /*26a40*/  WARPSYNC.COLLECTIVE R15, `(.L_x_3099) ;  /* 0x000000000f087348 */ /* 0x000fea0003c00000 */
[----:B------:R0:W1:Y:S02]  /*26a50*/  SHFL.IDX P6, R14, R13, R12, R11 ;  /* 0x0000000c0d0e7389 */ /* 0x00006400000c000b */
[----:B01----:R-:W-:Y:S01]  /*26a60*/  ENDCOLLECTIVE ;  /* 0x000000000000791b */ /* 0x003fe20003800000 */
.L_x_3099:
[----:B------:R-:W-:Y:S01]  /*26a70*/  IMAD.MOV.U32 R4, RZ, RZ, R14 ;  /* 0x000000ffff047224 */ /* 0x000fe200078e000e */
[----:B------:R-:W-:Y:S06]  /*26a80*/  BRA `(.L_x_3100) ;  /* 0xfffffe5000c87947 */ /* 0x000fec000383ffff */
.L_x_2828:
[----:B0-----:R0:W1:Y:S02]  /*26a90*/  SYNCS.PHASECHK.TRANS64.TRYWAIT P0, [R16+URZ+0x34800], R5 ;  /* 0x03480005100075a7 */ /* 0x001064000800017f */
[----:B-1----:R-:W-:Y:S05]  /*26aa0*/  @!P0 NANOSLEEP.SYNCS 0x989680 ;  /* 0x009896800000895d */ /* 0x002fea0003900000 */
[----:B------:R-:W1:Y:S02]  /*26ab0*/  @!P0 SYNCS.PHASECHK.TRANS64 P0, [R16+URZ+0x34800], R5 ;  /* 0x03480005100085a7 */ /* 0x000e64000800007f */
[----:B-1----:R-:W-:Y:S05]  /*26ac0*/  @!P0 BRA `(.L_x_2828) ;  /* 0xfffffffc00f08947 */ /* 0x002fea000383ffff */
[----:B------:R-:W-:Y:S05]  /*26ad0*/  BRA `(.L_x_3101) ;  /* 0xfffffe5800f47947 */ /* 0x000fea000383ffff */
.L_x_2852:
        /* <DEDUP_REMOVED lines=8> */
.L_x_3103:
[----:B------:R-:W-:Y:S05]  /*26b60*/  BSYNC B1 ;  /* 0x0000000000017941 */ /* 0x000fea0003800000 */
.L_x_3102:
        /* <DEDUP_REMOVED lines=8> */
.L_x_3104:
[----:B------:R-:W-:Y:S02]  /*26bf0*/  IMAD.MOV.U32 R21, RZ, RZ, R3 ;  /* 0x000000ffff157224 */ /* 0x000fe400078e0003 */
[----:B------:R-:W-:Y:S02]  /*26c00*/  IMAD.MOV.U32 R13, RZ, RZ, R7 ;  /* 0x000000ffff0d7224 */ /* 0x000fe400078e0007 */
[----:B------:R-:W-:-:S07]  /*26c10*/  IMAD.MOV.U32 R0, RZ, RZ, R14 ;  /* 0x000000ffff007224 */ /* 0x000fce00078e000e */
[----:B------:R-:W-:Y:S05]  /*26c20*/  WARPSYNC.COLLECTIVE R15, `(.L_x_3105) ;  /* 0x000000000f087348 */ /* 0x000fea0003c00000 */
[----:B------:R0:W1:Y:S02]  /*26c30*/  SHFL.IDX P6, R14, R13, R12, R11 ;  /* 0x0000000c0d0e7389 */ /* 0x00006400000c000b */
[----:B01----:R-:W-:Y:S01]  /*26c40*/  ENDCOLLECTIVE ;  /* 0x000000000000791b */ /* 0x003fe20003800000 */
.L_x_3105:
[----:B------:R-:W-:Y:S02]  /*26c50*/  IMAD.MOV.U32 R20, RZ, RZ, R0 ;  /* 0x000000ffff147224 */ /* 0x000fe400078e0000 */
[----:B------:R-:W-:Y:S02]  /*26c60*/  IMAD.MOV.U32 R13, RZ, RZ, R9 ;  /* 0x000000ffff0d7224 */ /* 0x000fe400078e0009 */
[----:B------:R-:W-:-:S07]  /*26c70*/  IMAD.MOV.U32 R5, RZ, RZ, R14 ;  /* 0x000000ffff057224 */ /* 0x000fce00078e000e */
[----:B------:R-:W-:Y:S05]  /*26c80*/  WARPSYNC.COLLECTIVE R15, `(.L_x_3106) ;  /* 0x000000000f087348 */ /* 0x000fea0003c00000 */
[----:B------:R0:W1:Y:S02]  /*26c90*/  SHFL.IDX P6, R14, R13, R12, R11 ;  /* 0x0000000c0d0e7389 */ /* 0x00006400000c000b */
[----:B01----:R-:W-:Y:S01]  /*26ca0*/  ENDCOLLECTIVE ;  /* 0x000000000000791b */ /* 0x003fe20003800000 */
.L_x_3106:
[----:B------:R-:W-:Y:S05]  /*26cb0*/  BRA `(.L_x_3107) ;  /* 0xfffffe8000887947 */ /* 0x000fea000383ffff */
.L_x_2855:
        /* <DEDUP_REMOVED lines=8> */
.L_x_3109:
[----:B------:R-:W-:Y:S05]  /*26d40*/  BSYNC B1 ;  /* 0x0000000000017941 */ /* 0x000fea0003800000 */
.L_x_3108:
        /* <DEDUP_REMOVED lines=8> */
.L_x_3110:
[----:B------:R-:W-:Y:S02]  /*26dd0*/  IMAD.MOV.U32 R61, RZ, RZ, R3 ;  /* 0x000000ffff3d7224 */ /* 0x000fe400078e0003 */
[----:B------:R-:W-:Y:S02]  /*26de0*/  IMAD.MOV.U32 R13, RZ, RZ, R7 ;  /* 0x000000ffff0d7224 */ /* 0x000fe400078e0007 */
[----:B------:R-:W-:-:S07]  /*26df0*/  IMAD.MOV.U32 R0, RZ, RZ, R14 ;  /* 0x000000ffff007224 */ /* 0x000fce00078e000e */
[----:B------:R-:W-:Y:S05]  /*26e00*/  WARPSYNC.COLLECTIVE R15, `(.L_x_3111) ;  /* 0x000000000f087348 */ /* 0x000fea0003c00000 */
[----:B------:R0:W1:Y:S02]  /*26e10*/  SHFL.IDX P6, R14, R13, R12, R11 ;  /* 0x0000000c0d0e7389 */ /* 0x00006400000c000b */
[----:B01----:R-:W-:Y:S01]  /*26e20*/  ENDCOLLECTIVE ;  /* 0x000000000000791b */ /* 0x003fe20003800000 */
.L_x_3111:
[----:B------:R-:W-:Y:S02]  /*26e30*/  IMAD.MOV.U32 R60, RZ, RZ, R0 ;  /* 0x000000ffff3c7224 */ /* 0x000fe400078e0000 */
[----:B------:R-:W-:Y:S02]  /*26e40*/  IMAD.MOV.U32 R13, RZ, RZ, R9 ;  /* 0x000000ffff0d7224 */ /* 0x000fe400078e0009 */
[----:B------:R-:W-:-:S07]  /*26e50*/  IMAD.MOV.U32 R7, RZ, RZ, R14 ;  /* 0x000000ffff077224 */ /* 0x000fce00078e000e */
[----:B------:R-:W-:Y:S05]  /*26e60*/  WARPSYNC.COLLECTIVE R15, `(.L_x_3112) ;  /* 0x000000000f087348 */ /* 0x000fea0003c00000 */
[----:B------:R0:W1:Y:S02]  /*26e70*/  SHFL.IDX P6, R14, R13, R12, R11 ;  /* 0x0000000c0d0e7389 */ /* 0x00006400000c000b */
[----:B01----:R-:W-:Y:S01]  /*26e80*/  ENDCOLLECTIVE ;  /* 0x000000000000791b */ /* 0x003fe20003800000 */
.L_x_3112:
[----:B------:R-:W-:Y:S05]  /*26e90*/  BRA `(.L_x_3113) ;  /* 0xfffffe8400b87947 */ /* 0x000fea000383ffff */
.L_x_2859:
[----:B0-----:R0:W1:Y:S02]  /*26ea0*/  SYNCS.PHASECHK.TRANS64.TRYWAIT P0, [R16+URZ+0x34800], R61 ;  /* 0x0348003d100075a7 */ /* 0x001064000800017f */
[----:B-1----:R-:W-:Y:S05]  /*26eb0*/  @!P0 NANOSLEEP.SYNCS 0x989680 ;  /* 0x009896800000895d */ /* 0x002fea0003900000 */
[----:B------:R-:W1:Y:S02]  /*26ec0*/  @!P0 SYNCS.PHASECHK.TRANS64 P0, [R16+URZ+0x34800], R61 ;  /* 0x0348003d100085a7 */ /* 0x000e64000800007f */
[----:B-1----:R-:W-:Y:S05]  /*26ed0*/  @!P0 BRA `(.L_x_2859) ;  /* 0xfffffffc00f08947 */ /* 0x002fea000383ffff */
[----:B------:R-:W-:Y:S05]  /*26ee0*/  BRA `(.L_x_3114) ;  /* 0xfffffe8c003c7947 */ /* 0x000fea000383ffff */
.L_x_2873:
[----:B-1----:R1:W2:Y:S02]  /*26ef0*/  SYNCS.PHASECHK.TRANS64.TRYWAIT P2, [R0+URZ+0x34830], R3 ;  /* 0x03483003000075a7 */ /* 0x0022a4000804017f */
[----:B--2---:R-:W-:Y:S05]  /*26f00*/  @!P2 NANOSLEEP.SYNCS 0x989680 ;  /* 0x009896800000a95d */ /* 0x004fea0003900000 */
[----:B------:R-:W2:Y:S02]  /*26f10*/  @!P2 SYNCS.PHASECHK.TRANS64 P2, [R0+URZ+0x34830], R3 ;  /* 0x034830030000a5a7 */ /* 0x000ea4000804007f */
[----:B--2---:R-:W-:Y:S05]  /*26f20*/  @!P2 BRA `(.L_x_2873) ;  /* 0xfffffffc00f0a947 */ /* 0x004fea000383ffff */
[----:B------:R-:W-:Y:S05]  /*26f30*/  BRA `(.L_x_2872) ;  /* 0xfffffeb400b47947 */ /* 0x000fea000383ffff */
.L_x_2880:
[----:B-1----:R1:W2:Y:S02]  /*26f40*/  SYNCS.PHASECHK.TRANS64.TRYWAIT P3, [R14+URZ+0x34830], R11 ;  /* 0x0348300b0e0075a7 */ /* 0x0022a4000806017f */
[----:B--2---:R-:W-:Y:S05]  /*26f50*/  @!P3 NANOSLEEP.SYNCS 0x989680 ;  /* 0x009896800000b95d */ /* 0x004fea0003900000 */
[----:B------:R-:W2:Y:S02]  /*26f60*/  @!P3 SYNCS.PHASECHK.TRANS64 P3, [R14+URZ+0x34830], R11 ;  /* 0x0348300b0e00b5a7 */ /* 0x000ea4000806007f */
[----:B--2---:R-:W-:Y:S05]  /*26f70*/  @!P3 BRA `(.L_x_2880) ;  /* 0xfffffffc00f0b947 */ /* 0x004fea000383ffff */
[----:B------:R-:W-:Y:S05]  /*26f80*/  BRA `(.L_x_2879) ;  /* 0xfffffee800147947 */ /* 0x000fea000383ffff */
.L_x_2885:
[----:B-1----:R1:W2:Y:S02]  /*26f90*/  SYNCS.PHASECHK.TRANS64.TRYWAIT P3, [R15+URZ+0x34850], R0 ;  /* 0x034850000f0075a7 */ /* 0x0022a4000806017f */
[----:B--2---:R-:W-:Y:S05]  /*26fa0*/  @!P3 NANOSLEEP.SYNCS 0x989680 ;  /* 0x009896800000b95d */ /* 0x004fea0003900000 */
[----:B------:R-:W2:Y:S02]  /*26fb0*/  @!P3 SYNCS.PHASECHK.TRANS64 P3, [R15+URZ+0x34850], R0 ;  /* 0x034850000f00b5a7 */ /* 0x000ea4000806007f */
[----:B--2---:R-:W-:Y:S05]  /*26fc0*/  @!P3 BRA `(.L_x_2885) ;  /* 0xfffffffc00f0b947 */ /* 0x004fea000383ffff */
[----:B------:R-:W-:Y:S05]  /*26fd0*/  BRA `(.L_x_2884) ;  /* 0xfffffef4000c7947 */ /* 0x000fea000383ffff */
.L_x_2893:
[----:B-1----:R1:W2:Y:S02]  /*26fe0*/  SYNCS.PHASECHK.TRANS64.TRYWAIT P2, [R8+URZ+0x34830], R9 ;  /* 0x03483009080075a7 */ /* 0x0022a4000804017f */
[----:B--2---:R-:W-:Y:S05]  /*26ff0*/  @!P2 NANOSLEEP.SYNCS 0x989680 ;  /* 0x009896800000a95d */ /* 0x004fea0003900000 */
[----:B------:R-:W2:Y:S02]  /*27000*/  @!P2 SYNCS.PHASECHK.TRANS64 P2, [R8+URZ+0x34830], R9 ;  /* 0x034830090800a5a7 */ /* 0x000ea4000804007f */
[----:B--2---:R-:W-:Y:S05]  /*27010*/  @!P2 BRA `(.L_x_2893) ;  /* 0xfffffffc00f0a947 */ /* 0x004fea000383ffff */
[----:B------:R-:W-:Y:S05]  /*27020*/  BRA `(.L_x_2892) ;  /* 0xffffff1c00a07947 */ /* 0x000fea000383ffff */
.L_x_2898:
[----:B-1----:R1:W2:Y:S02]  /*27030*/  SYNCS.PHASECHK.TRANS64.TRYWAIT P2, [R14+URZ+0x34850], R0 ;  /* 0x034850000e0075a7 */ /* 0x0022a4000804017f */
[----:B--2---:R-:W-:Y:S05]  /*27040*/  @!P2 NANOSLEEP.SYNCS 0x989680 ;  /* 0x009896800000a95d */ /* 0x004fea0003900000 */
[----:B------:R-:W2:Y:S02]  /*27050*/  @!P2 SYNCS.PHASECHK.TRANS64 P2, [R14+URZ+0x34850], R0 ;  /* 0x034850000e00a5a7 */ /* 0x000ea4000804007f */
[----:B--2---:R-:W-:Y:S05]  /*27060*/  @!P2 BRA `(.L_x_2898) ;  /* 0xfffffffc00f0a947 */ /* 0x004fea000383ffff */
[----:B------:R-:W-:Y:S05]  /*27070*/  BRA `(.L_x_2897) ;  /* 0xffffff2800907947 */ /* 0x000fea000383ffff */
.L_x_2904:
[----:B-1----:R1:W2:Y:S02]  /*27080*/  SYNCS.PHASECHK.TRANS64.TRYWAIT P0, [R11+URZ+0x34850], R2 ;  /* 0x034850020b0075a7 */ /* 0x0022a4000800017f */
[----:B--2---:R-:W-:Y:S05]  /*27090*/  @!P0 NANOSLEEP.SYNCS 0x989680 ;  /* 0x009896800000895d */ /* 0x004fea0003900000 */
[----:B------:R-:W2:Y:S02]  /*270a0*/  @!P0 SYNCS.PHASECHK.TRANS64 P0, [R11+URZ+0x34850], R2 ;  /* 0x034850020b0085a7 */ /* 0x000ea4000800007f */
[----:B--2---:R-:W-:Y:S05]  /*270b0*/  @!P0 BRA `(.L_x_2904) ;  /* 0xfffffffc00f08947 */ /* 0x004fea000383ffff */
[----:B------:R-:W-:Y:S05]  /*270c0*/  BRA `(.L_x_2903) ;  /* 0xffffff4c00b47947 */ /* 0x000fea000383ffff */
.L_x_2940:
[----:B------:R-:W1:Y:S01]  /*270d0*/  S2R R6, SR_TID.X ;  /* 0x0000000000067919 */ /* 0x000e620000002100 */
[----:B------:R-:W-:Y:S01]  /*270e0*/  BSSY B1, `(.L_x_3115) ;  /* 0x000000a000017945 */ /* 0x000fe20003800000 */
[----:B------:R-:W-:Y:S02]  /*270f0*/  IMAD.MOV.U32 R12, RZ, RZ, RZ ;  /* 0x000000ffff0c7224 */ /* 0x000fe400078e00ff */
[----:B------:R-:W-:Y:S02]  /*27100*/  IMAD.MOV.U32 R11, RZ, RZ, 0x1f ;  /* 0x0000001fff0b7424 */ /* 0x000fe400078e00ff */
[----:B------:R-:W-:Y:S01]  /*27110*/  IMAD.MOV.U32 R15, RZ, RZ, -0x1 ;  /* 0xffffffffff0f7424 */ /* 0x000fe200078e00ff */
[----:B-1----:R-:W-:-:S04]  /*27120*/  SHF.R.U32.HI R6, RZ, 0x5, R6 ;  /* 0x00000005ff067819 */ /* 0x002fc80000011606 */
[----:B------:R-:W-:-:S05]  /*27130*/  LOP3.LUT R6, R6, 0x3, RZ, 0xc0, !PT ;  /* 0x0000000306067812 */ /* 0x000fca00078ec0ff */
[----:B0-----:R-:W-:-:S07]  /*27140*/  IMAD.MOV.U32 R13, RZ, RZ, R6 ;  /* 0x000000ffff0d7224 */ /* 0x001fce00078e0006 */
[----:B------:R-:W-:Y:S05]  /*27150*/  WARPSYNC.COLLECTIVE R15, `(.L_x_3116) ;  /* 0x000000000f087348 */ /* 0x000fea0003c00000 */
[----:B------:R0:W1:Y:S02]  /*27160*/  SHFL.IDX P6, R14, R13, R12, R11 ;  /* 0x0000000c0d0e7389 */ /* 0x00006400000c000b */
[----:B01----:R-:W-:Y:S01]  /*27170*/  ENDCOLLECTIVE ;  /* 0x000000000000791b */ /* 0x003fe20003800000 */
.L_x_3116:
[----:B------:R-:W-:Y:S05]  /*27180*/  BSYNC B1 ;  /* 0x0000000000017941 */ /* 0x000fea0003800000 */
.L_x_3115:
[----:B------:R-:W-:Y:S05]  /*27190*/  BRA `(.L_x_3117) ;  /* 0xffffff8c00287947 */ /* 0x000fea000383ffff */
.L_x_2942:
[----:B------:R-:W-:Y:S01]  /*271a0*/  BSSY B1, `(.L_x_3118) ;  /* 0x0000006000017945 */ /* 0x000fe20003800000 */
[----:B------:R-:W-:-:S07]  /*271b0*/  IMAD.MOV.U32 R15, RZ, RZ, -0x1 ;  /* 0xffffffffff0f7424 */ /* 0x000fce00078e00ff */
[----:B01----:R-:W-:Y:S05]  /*271c0*/  WARPSYNC.COLLECTIVE R15, `(.L_x_3119) ;  /* 0x000000000f0c7348 */ /* 0x003fea0003c00000 */
[----:B------:R-:W-:Y:S02]  /*271d0*/  ELECT P6, UR62, PT ;  /* 0x00000000003e782f */ /* 0x000fe400038c0000 */
[----:B------:R-:W-:Y:S01]  /*271e0*/  MOV R14, UR62 ;  /* 0x0000003e000e7c02 */ /* 0x000fe20008000f00 */
[----:B01----:R-:W-:Y:S10]  /*271f0*/  ENDCOLLECTIVE ;  /* 0x000000000000791b */ /* 0x003ff40003800000 */
.L_x_3119:
[----:B------:R-:W-:Y:S05]  /*27200*/  BSYNC B1 ;  /* 0x0000000000017941 */ /* 0x000fea0003800000 */
.L_x_3118:
[----:B------:R-:W-:Y:S05]  /*27210*/  BRA `(.L_x_2941) ;  /* 0xffffff8c00207947 */ /* 0x000fea000383ffff */
.L_x_2944:
[----:B-1----:R-:W2:Y:S02]  /*27220*/  LDL R4, [R1+0x4] ;  /* 0x0000040001047983 */ /* 0x002ea40000100800 */
[----:B--2---:R1:W2:Y:S02]  /*27230*/  SYNCS.PHASECHK.TRANS64.TRYWAIT P0, [R4+URZ+0x34820], R3 ;  /* 0x03482003040075a7 */ /* 0x0042a4000800017f */
[----:B--2---:R-:W-:Y:S05]  /*27240*/  @!P0 NANOSLEEP.SYNCS 0x989680 ;  /* 0x009896800000895d */ /* 0x004fea0003900000 */
[----:B------:R-:W2:Y:S02]  /*27250*/  @!P0 SYNCS.PHASECHK.TRANS64 P0, [R4+URZ+0x34820], R3 ;  /* 0x03482003040085a7 */ /* 0x000ea4000800007f */
[----:B--2---:R-:W-:Y:S05]  /*27260*/  @!P0 BRA `(.L_x_2944) ;  /* 0xfffffffc00ec8947 */ /* 0x004fea000383ffff */
[----:B------:R-:W-:Y:S05]  /*27270*/  BRA `(.L_x_3120) ;  /* 0xffffff8c00307947 */ /* 0x000fea000383ffff */
.L_x_2948:
[----:B-1----:R1:W2:Y:S02]  /*27280*/  SYNCS.PHASECHK.TRANS64.TRYWAIT P0, [R5+URZ+0x348a0], R9 ;  /* 0x0348a009050075a7 */ /* 0x0022a4000800017f */
[----:B--2---:R-:W-:Y:S05]  /*27290*/  @!P0 NANOSLEEP.SYNCS 0x989680 ;  /* 0x009896800000895d */ /* 0x004fea0003900000 */
[----:B------:R-:W2:Y:S02]  /*272a0*/  @!P0 SYNCS.PHASECHK.TRANS64 P0, [R5+URZ+0x348a0], R9 ;  /* 0x0348a009050085a7 */ /* 0x000ea4000800007f */
[----:B--2---:R-:W-:Y:S05]  /*272b0*/  @!P0 BRA `(.L_x_2948) ;  /* 0xfffffffc00f08947 */ /* 0x004fea000383ffff */
[----:B------:R-:W-:Y:S05]  /*272c0*/  BRA `(.L_x_3121) ;  /* 0xffffff8c00547947 */ /* 0x000fea000383ffff */
.L_x_2955:
[----:B--2---:R2:W3:Y:S02]  /*272d0*/  SYNCS.PHASECHK.TRANS64.TRYWAIT P0, [R5+URZ+0x348c0], R9 ;  /* 0x0348c009050075a7 */ /* 0x0044e4000800017f */
[----:B---3--:R-:W-:Y:S05]  /*272e0*/  @!P0 NANOSLEEP.SYNCS 0x989680 ;  /* 0x009896800000895d */ /* 0x008fea0003900000 */
[----:B------:R-:W3:Y:S02]  /*272f0*/  @!P0 SYNCS.PHASECHK.TRANS64 P0, [R5+URZ+0x348c0], R9 ;  /* 0x0348c009050085a7 */ /* 0x000ee4000800007f */
[----:B---3--:R-:W-:Y:S05]  /*27300*/  @!P0 BRA `(.L_x_2955) ;  /* 0xfffffffc00f08947 */ /* 0x008fea000383ffff */
[----:B------:R-:W-:Y:S05]  /*27310*/  BRA `(.L_x_3122) ;  /* 0xffffff9000547947 */ /* 0x000fea000383ffff */
.L_x_2963:
[----:B-1----:R1:W2:Y:S02]  /*27320*/  SYNCS.PHASECHK.TRANS64.TRYWAIT P1, [R7+URZ+0x348a0], R6 ;  /* 0x0348a006070075a7 */ /* 0x0022a4000802017f */
[----:B--2---:R-:W-:Y:S05]  /*27330*/  @!P1 NANOSLEEP.SYNCS 0x989680 ;  /* 0x009896800000995d */ /* 0x004fea0003900000 */
[----:B------:R-:W2:Y:S02]  /*27340*/  @!P1 SYNCS.PHASECHK.TRANS64 P1, [R7+URZ+0x348a0], R6 ;  /* 0x0348a006070095a7 */ /* 0x000ea4000802007f */
[----:B--2---:R-:W-:Y:S05]  /*27350*/  @!P1 BRA `(.L_x_2963) ;  /* 0xfffffffc00f09947 */ /* 0x004fea000383ffff */
[----:B------:R-:W-:Y:S05]  /*27360*/  BRA `(.L_x_3123) ;  /* 0xffffff9400847947 */ /* 0x000fea000383ffff */
.L_x_2970:
[----:B--2---:R2:W3:Y:S02]  /*27370*/  SYNCS.PHASECHK.TRANS64.TRYWAIT P1, [R7+URZ+0x348c0], R6 ;  /* 0x0348c006070075a7 */ /* 0x0044e4000802017f */
[----:B---3--:R-:W-:Y:S05]  /*27380*/  @!P1 NANOSLEEP.SYNCS 0x989680 ;  /* 0x009896800000995d */ /* 0x008fea0003900000 */
[----:B------:R-:W3:Y:S02]  /*27390*/  @!P1 SYNCS.PHASECHK.TRANS64 P1, [R7+URZ+0x348c0], R6 ;  /* 0x0348c006070095a7 */ /* 0x000ee4000802007f */
[----:B---3--:R-:W-:Y:S05]  /*273a0*/  @!P1 BRA `(.L_x_2970) ;  /* 0xfffffffc00f09947 */ /* 0x008fea000383ffff */
[----:B------:R-:W-:Y:S05]  /*273b0*/  BRA `(.L_x_3124) ;  /* 0xffffff9800807947 */ /* 0x000fea000383ffff */
.L_x_2984:
        /* <DEDUP_REMOVED lines=11> */
.L_x_3126:
[----:B------:R-:W-:Y:S05]  /*27470*/  BSYNC B0 ;  /* 0x0000000000007941 */ /* 0x000fea0003800000 */
.L_x_3125:
[----:B------:R-:W-:Y:S05]  /*27480*/  BRA `(.L_x_3127) ;  /* 0xffffffa400287947 */ /* 0x000fea000383ffff */
.L_x_2986:
[----:B------:R-:W-:Y:S01]  /*27490*/  BSSY B0, `(.L_x_3128) ;  /* 0x0000006000007945 */ /* 0x000fe20003800000 */
[----:B------:R-:W-:-:S07]  /*274a0*/  IMAD.MOV.U32 R15, RZ, RZ, -0x1 ;  /* 0xffffffffff0f7424 */ /* 0x000fce00078e00ff */
[----:B01----:R-:W-:Y:S05]  /*274b0*/  WARPSYNC.COLLECTIVE R15, `(.L_x_3129) ;  /* 0x000000000f0c7348 */ /* 0x003fea0003c00000 */
[----:B------:R-:W-:Y:S02]  /*274c0*/  ELECT P6, UR62, PT ;  /* 0x00000000003e782f */ /* 0x000fe400038c0000 */
[----:B------:R-:W-:Y:S01]  /*274d0*/  MOV R14, UR62 ;  /* 0x0000003e000e7c02 */ /* 0x000fe20008000f00 */
[----:B01----:R-:W-:Y:S10]  /*274e0*/  ENDCOLLECTIVE ;  /* 0x000000000000791b */ /* 0x003ff40003800000 */
.L_x_3129:
[----:B------:R-:W-:Y:S05]  /*274f0*/  BSYNC B0 ;  /* 0x0000000000007941 */ /* 0x000fea0003800000 */
.L_x_3128:
[----:B------:R-:W-:Y:S05]  /*27500*/  BRA `(.L_x_3130) ;  /* 0xffffffa400387947 */ /* 0x000fea000383ffff */
.L_x_2988:
[----:B-1----:R1:W2:Y:S02]  /*27510*/  SYNCS.PHASECHK.TRANS64.TRYWAIT P0, [R0+URZ+0x34840], R2 ;  /* 0x03484002000075a7 */ /* 0x0022a4000800017f */
[----:B--2---:R-:W-:Y:S05]  /*27520*/  @!P0 NANOSLEEP.SYNCS 0x989680 ;  /* 0x009896800000895d */ /* 0x004fea0003900000 */
[----:B------:R-:W2:Y:S02]  /*27530*/  @!P0 SYNCS.PHASECHK.TRANS64 P0, [R0+URZ+0x34840], R2 ;  /* 0x03484002000085a7 */ /* 0x000ea4000800007f */
[----:B--2---:R-:W-:Y:S05]  /*27540*/  @!P0 BRA `(.L_x_2988) ;  /* 0xfffffffc00f08947 */ /* 0x004fea000383ffff */
[----:B------:R-:W-:Y:S05]  /*27550*/  BRA `(.L_x_3131) ;  /* 0xffffffa400a47947 */ /* 0x000fea000383ffff */
.L_x_2992:
        /* <DEDUP_REMOVED lines=8> */
.L_x_3132:
[----:B------:R-:W-:Y:S02]  /*275e0*/  IMAD.MOV.U32 R13, RZ, RZ, R3 ;  /* 0x000000ffff0d7224 */ /* 0x000fe400078e0003 */
[----:B------:R-:W-:-:S07]  /*275f0*/  IMAD.MOV.U32 R4, RZ, RZ, R14 ;  /* 0x000000ffff047224 */ /* 0x000fce00078e000e */
[----:B------:R-:W-:Y:S05]  /*27600*/  WARPSYNC.COLLECTIVE R15, `(.L_x_3133) ;  /* 0x000000000f087348 */ /* 0x000fea0003c00000 */
[----:B------:R0:W1:Y:S02]  /*27610*/  SHFL.IDX P6, R14, R13, R12, R11 ;  /* 0x0000000c0d0e7389 */ /* 0x00006400000c000b */
[----:B01----:R-:W-:Y:S01]  /*27620*/  ENDCOLLECTIVE ;  /* 0x000000000000791b */ /* 0x003fe20003800000 */
.L_x_3133:
[----:B------:R-:W-:Y:S02]  /*27630*/  IMAD.MOV.U32 R13, RZ, RZ, R2 ;  /* 0x000000ffff0d7224 */ /* 0x000fe400078e0002 */
[----:B------:R-:W-:Y:S02]  /*27640*/  IMAD.MOV.U32 R12, RZ, RZ, 0x1 ;  /* 0x00000001ff0c7424 */ /* 0x000fe400078e00ff */
[----:B------:R-:W-:-:S07]  /*27650*/  IMAD.MOV.U32 R5, RZ, RZ, R14 ;  /* 0x000000ffff057224 */ /* 0x000fce00078e000e */
[----:B------:R-:W-:Y:S05]  /*27660*/  WARPSYNC.COLLECTIVE R15, `(.L_x_3134) ;  /* 0x000000000f087348 */ /* 0x000fea0003c00000 */
[----:B------:R0:W1:Y:S02]  /*27670*/  SHFL.IDX P6, R14, R13, R12, R11 ;  /* 0x0000000c0d0e7389 */ /* 0x00006400000c000b */
[----:B01----:R-:W-:Y:S01]  /*27680*/  ENDCOLLECTIVE ;  /* 0x000000000000791b */ /* 0x003fe20003800000 */
.L_x_3134:
[----:B------:R-:W-:Y:S02]  /*27690*/  IMAD.MOV.U32 R13, RZ, RZ, R3 ;  /* 0x000000ffff0d7224 */ /* 0x000fe400078e0003 */
[----:B------:R-:W-:Y:S02]  /*276a0*/  IMAD R0, R8, R7, RZ ;  /* 0x0000000708007224 */ /* 0x000fe400078e02ff */
[----:B------:R-:W0:Y:S02]  /*276b0*/  S2R R8, SR_TID.X ;  /* 0x0000000000087919 */ /* 0x000e240000002100 */
[----:B0-----:R-:W-:-:S04]  /*276c0*/  LOP3.LUT R8, R8, 0x7f, RZ, 0xc0, !PT ;  /* 0x0000007f08087812 */ /* 0x001fc800078ec0ff */
[----:B------:R-:W-:-:S05]  /*276d0*/  SHF.R.U32.HI R8, RZ, 0x3, R8 ;  /* 0x00000003ff087819 */ /* 0x000fca0000011608 */
[----:B------:R-:W-:Y:S02]  /*276e0*/  IMAD R17, R17, 0x80, R8 ;  /* 0x0000008011117824 */ /* 0x000fe400078e0208 */
[----:B------:R-:W-:-:S07]  /*276f0*/  IMAD.MOV.U32 R8, RZ, RZ, R14 ;  /* 0x000000ffff087224 */ /* 0x000fce00078e000e */
[----:B------:R-:W-:Y:S05]  /*27700*/  WARPSYNC.COLLECTIVE R15, `(.L_x_3135) ;  /* 0x000000000f087348 */ /* 0x000fea0003c00000 */
[----:B------:R0:W1:Y:S02]  /*27710*/  SHFL.IDX P6, R14, R13, R12, R11 ;  /* 0x0000000c0d0e7389 */ /* 0x00006400000c000b */
[----:B01----:R-:W-:Y:S01]  /*27720*/  ENDCOLLECTIVE ;  /* 0x000000000000791b */ /* 0x003fe20003800000 */
.L_x_3135:
[----:B------:R-:W-:-:S13]  /*27730*/  ISETP.GE.AND P3, PT, R17, R0, PT ;  /* 0x000000001100720c */ /* 0x000fda0003f66270 */
[----:B------:R-:W-:Y:S01]  /*27740*/  @!P3 LEA R5, P5, R10, R5, 0x1 ;  /* 0x000000050a05b211 */ /* 0x000fe200078a08ff */
[----:B------:R-:W-:Y:S02]  /*27750*/  IMAD.MOV.U32 R13, RZ, RZ, R2 ;  /* 0x000000ffff0d7224 */ /* 0x000fe400078e0002 */
[----:B------:R-:W-:Y:S02]  /*27760*/  IMAD.MOV.U32 R12, RZ, RZ, 0x2 ;  /* 0x00000002ff0c7424 */ /* 0x000fe400078e00ff */
[----:B------:R-:W-:-:S05]  /*27770*/  @!P3 IMAD.X R4, RZ, RZ, R4, P5 ;  /* 0x000000ffff04b224 */ /* 0x000fca00028e0604 */
[----:B------:R-:W-:Y:S01]  /*27780*/  @!P3 LOP3.LUT R5, R5, R4, RZ, 0x3c, !PT ;  /* 0x000000040505b212 */ /* 0x000fe200078e3cff */
[----:B------:R-:W-:-:S07]  /*27790*/  IMAD.MOV.U32 R6, RZ, RZ, R14 ;  /* 0x000000ffff067224 */ /* 0x000fce00078e000e */
[----:B------:R-:W-:Y:S05]  /*277a0*/  WARPSYNC.COLLECTIVE R15, `(.L_x_3136) ;  /* 0x000000000f087348 */ /* 0x000fea0003c00000 */
[----:B------:R0:W1:Y:S02]  /*277b0*/  SHFL.IDX P6, R14, R13, R12, R11 ;  /* 0x0000000c0d0e7389 */ /* 0x00006400000c000b */
[----:B01----:R-:W-:Y:S01]  /*277c0*/  ENDCOLLECTIVE ;  /* 0x000000000000791b */ /* 0x003fe20003800000 */
.L_x_3136:
[----:B------:R-:W-:-:S04]  /*277d0*/  @!P3 LOP3.LUT R4, R5, R4, RZ, 0x3c, !PT ;  /* 0x000000040504b212 */ /* 0x000fc800078e3cff */
[----:B------:R-:W-:-:S05]  /*277e0*/  @!P3 LOP3.LUT R5, R5, R4, RZ, 0x3c, !PT ;  /* 0x000000040505b212 */ /* 0x000fca00078e3cff */
[----:B------:R-:W-:Y:S01]  /*277f0*/  @!PT LDS RZ, [RZ] ;  /* 0x00000000fffff984 */ /* 0x000fe20000000800 */
[----:B------:R-:W-:Y:S01]  /*27800*/  @!PT LDS RZ, [RZ] ;  /* 0x00000000fffff984 */ /* 0x000fe20000000800 */
[----:B------:R-:W-:Y:S01]  /*27810*/  @!PT LDS RZ, [RZ] ;  /* 0x00000000fffff984 */ /* 0x000fe20000000800 */
[----:B------:R-:W-:Y:S04]  /*27820*/  @!P3 LDGSTS.E.BYPASS.LTC128B.128 [R9+0x10400], desc[UR60][R4.64], !P2 ;  /* 0x104000000409bfae */ /* 0x000fe8000d101d7c */
[----:B------:R-:W-:Y:S01]  /*27830*/  @!P3 LDGSTS.E.BYPASS.LTC128B.128 [R9+0x14400], desc[UR60][R4.64+0x80], !P1 ;  /* 0x144000800409bfae */ /* 0x000fe2000c901d7c */
[----:B------:R-:W-:-:S03]  /*27840*/  IMAD.MOV.U32 R13, RZ, RZ, R3 ;  /* 0x000000ffff0d7224 */ /* 0x000fc600078e0003 */
[----:B------:R0:W-:Y:S02]  /*27850*/  @!P3 LDGSTS.E.BYPASS.LTC128B.128 [R9+0x18400], desc[UR60][R4.64+0x100], !P0 ;  /* 0x184001000409bfae */ /* 0x0001e4000c101d7c */
[----:B0-----:R-:W-:-:S05]  /*27860*/  VIADD R4, R17, 0x10 ;  /* 0x0000001011047836 */ /* 0x001fca0000000000 */
[----:B------:R-:W-:-:S13]  /*27870*/  ISETP.GE.AND P3, PT, R4, R0, PT ;  /* 0x000000000400720c */ /* 0x000fda0003f66270 */
[----:B------:R-:W-:-:S05]  /*27880*/  @!P3 LEA R7, P5, R10, R6, 0x1 ;  /* 0x000000060a07b211 */ /* 0x000fca00078a08ff */
[----:B------:R-:W-:Y:S02]  /*27890*/  @!P3 IMAD.X R6, RZ, RZ, R8, P5 ;  /* 0x000000ffff06b224 */ /* 0x000fe400028e0608 */
[----:B------:R-:W-:Y:S02]  /*278a0*/  @!P3 IMAD.MOV.U32 R4, RZ, RZ, R7 ;  /* 0x000000ffff04b224 */ /* 0x000fe400078e0007 */
[----:B------:R-:W-:Y:S02]  /*278b0*/  @!P3 IMAD.MOV.U32 R5, RZ, RZ, R6 ;  /* 0x000000ffff05b224 */ /* 0x000fe400078e0006 */
[----:B------:R-:W-:-:S07]  /*278c0*/  IMAD.MOV.U32 R6, RZ, RZ, R14 ;  /* 0x000000ffff067224 */ /* 0x000fce00078e000e */
[----:B------:R-:W-:Y:S05]  /*278d0*/  WARPSYNC.COLLECTIVE R15, `(.L_x_3137) ;  /* 0x000000000f087348 */ /* 0x000fea0003c00000 */
[----:B------:R0:W1:Y:S02]  /*278e0*/  SHFL.IDX P6, R14, R13, R12, R11 ;  /* 0x0000000c0d0e7389 */ /* 0x00006400000c000b */
[----:B01----:R-:W-:Y:S01]  /*278f0*/  ENDCOLLECTIVE ;  /* 0x000000000000791b */ /* 0x003fe20003800000 */
.L_x_3137:
        /* <DEDUP_REMOVED lines=8> */
[----:B0-----:R-:W-:-:S05]  /*27980*/  VIADD R4, R17, 0x20 ;  /* 0x0000002011047836 */ /* 0x001fca0000000000 */
[----:B------:R-:W-:Y:S01]  /*27990*/  ISETP.GE.AND P3, PT, R4, R0, PT ;  /* 0x000000000400720c */ /* 0x000fe20003f66270 */
[----:B------:R-:W-:-:S12]  /*279a0*/  IMAD.MOV.U32 R4, RZ, RZ, R14 ;  /* 0x000000ffff047224 */ /* 0x000fd800078e000e */
[----:B------:R-:W-:Y:S05]  /*279b0*/  WARPSYNC.COLLECTIVE R15, `(.L_x_3138) ;  /* 0x000000000f087348 */ /* 0x000fea0003c00000 */
[----:B------:R0:W1:Y:S02]  /*279c0*/  SHFL.IDX P6, R14, R13, R12, R11 ;  /* 0x0000000c0d0e7389 */ /* 0x00006400000c000b */
[----:B01----:R-:W-:Y:S01]  /*279d0*/  ENDCOLLECTIVE ;  /* 0x000000000000791b */ /* 0x003fe20003800000 */
.L_x_3138:
[----:B------:R-:W-:Y:S01]  /*279e0*/  @!P3 LEA R7, P4, R10, R4, 0x1 ;  /* 0x000000040a07b211 */ /* 0x000fe200078808ff */
[----:B------:R-:W-:-:S04]  /*279f0*/  IMAD.MOV.U32 R13, RZ, RZ, R3 ;  /* 0x000000ffff0d7224 */ /* 0x000fc800078e0003 */
[----:B------:R-:W-:-:S04]  /*27a00*/  @!P3 IMAD.X R4, RZ, RZ, R6, P4 ;  /* 0x000000ffff04b224 */ /* 0x000fc800020e0606 */
[----:B------:R-:W-:Y:S02]  /*27a10*/  @!P3 IMAD.MOV.U32 R5, RZ, RZ, R4 ;  /* 0x000000ffff05b224 */ /* 0x000fe400078e0004 */
[----:B------:R-:W-:Y:S02]  /*27a20*/  @!P3 IMAD.MOV.U32 R4, RZ, RZ, R7 ;  /* 0x000000ffff04b224 */ /* 0x000fe400078e0007 */
[----:B------:R-:W-:-:S07]  /*27a30*/  IMAD.MOV.U32 R6, RZ, RZ, R14 ;  /* 0x000000ffff067224 */ /* 0x000fce00078e000e */
[----:B------:R-:W-:Y:S05]  /*27a40*/  WARPSYNC.COLLECTIVE R15, `(.L_x_3139) ;  /* 0x000000000f087348 */ /* 0x000fea0003c00000 */
[----:B------:R0:W1:Y:S02]  /*27a50*/  SHFL.IDX P6, R14, R13, R12, R11 ;  /* 0x0000000c0d0e7389 */ /* 0x00006400000c000b */
[----:B01----:R-:W-:Y:S01]  /*27a60*/  ENDCOLLECTIVE ;  /* 0x000000000000791b */ /* 0x003fe20003800000 */
.L_x_3139:
        /* <DEDUP_REMOVED lines=14> */
.L_x_3140:
[----:B------:R-:W-:Y:S01]  /*27b50*/  @!P3 LEA R5, P4, R10, R4, 0x1 ;  /* 0x000000040a05b211 */ /* 0x000fe200078808ff */
[----:B------:R-:W-:-:S04]  /*27b60*/  IMAD.MOV.U32 R13, RZ, RZ, R3 ;  /* 0x000000ffff0d7224 */ /* 0x000fc800078e0003 */
[----:B------:R-:W-:-:S05]  /*27b70*/  @!P3 IMAD.X R4, RZ, RZ, R6, P4 ;  /* 0x000000ffff04b224 */ /* 0x000fca00020e0606 */
[----:B------:R-:W-:Y:S01]  /*27b80*/  @!P3 LOP3.LUT R5, R5, R4, RZ, 0x3c, !PT ;  /* 0x000000040505b212 */ /* 0x000fe200078e3cff */
[----:B------:R-:W-:-:S03]  /*27b90*/  IMAD.MOV.U32 R6, RZ, RZ, R14 ;  /* 0x000000ffff067224 */ /* 0x000fc600078e000e */
[----:B------:R-:W-:-:S07]  /*27ba0*/  @!P3 LOP3.LUT R4, R5, R4, RZ, 0x3c, !PT ;  /* 0x000000040504b212 */ /* 0x000fce00078e3cff */
[----:B------:R-:W-:Y:S05]  /*27bb0*/  WARPSYNC.COLLECTIVE R15, `(.L_x_3141) ;  /* 0x000000000f087348 */ /* 0x000fea0003c00000 */
[----:B------:R0:W1:Y:S02]  /*27bc0*/  SHFL.IDX P6, R14, R13, R12, R11 ;  /* 0x0000000c0d0e7389 */ /* 0x00006400000c000b */
[----:B01----:R-:W-:Y:S01]  /*27bd0*/  ENDCOLLECTIVE ;  /* 0x000000000000791b */ /* 0x003fe20003800000 */
.L_x_3141:
[----:B------:R-:W-:-:S05]  /*27be0*/  @!P3 LOP3.LUT R5, R5, R4, RZ, 0x3c, !PT ;  /* 0x000000040505b212 */ /* 0x000fca00078e3cff */
[----:B------:R-:W-:Y:S01]  /*27bf0*/  @!PT LDS RZ, [RZ] ;  /* 0x00000000fffff984 */ /* 0x000fe20000000800 */
[----:B------:R-:W-:Y:S01]  /*27c00*/  @!PT LDS RZ, [RZ] ;  /* 0x00000000fffff984 */ /* 0x000fe20000000800 */
[----:B------:R-:W-:Y:S01]  /*27c10*/  @!PT LDS RZ, [RZ] ;  /* 0x00000000fffff984 */ /* 0x000fe20000000800 */
[----:B------:R-:W-:Y:S04]  /*27c20*/  @!P3 LDGSTS.E.BYPASS.LTC128B.128 [R9+0x11c00], desc[UR60][R4.64], !P2 ;  /* 0x11c000000409bfae */ /* 0x000fe8000d101d7c */
[----:B------:R-:W-:Y:S01]  /*27c30*/  @!P3 LDGSTS.E.BYPASS.LTC128B.128 [R9+0x15c00], desc[UR60][R4.64+0x80], !P1 ;  /* 0x15c000800409bfae */ /* 0x000fe2000c901d7c */
[----:B------:R-:W-:-:S03]  /*27c40*/  IMAD.MOV.U32 R13, RZ, RZ, R2 ;  /* 0x000000ffff0d7224 */ /* 0x000fc600078e0002 */
[----:B------:R0:W-:Y:S01]  /*27c50*/  @!P3 LDGSTS.E.BYPASS.LTC128B.128 [R9+0x19c00], desc[UR60][R4.64+0x100], !P0 ;  /* 0x19c001000409bfae */ /* 0x0001e2000c101d7c */
[----:B------:R-:W-:Y:S02]  /*27c60*/  IMAD.MOV.U32 R12, RZ, RZ, 0x5 ;  /* 0x00000005ff0c7424 */ /* 0x000fe400078e00ff */
[----:B0-----:R-:W-:-:S05]  /*27c70*/  VIADD R4, R17, 0x40 ;  /* 0x0000004011047836 */ /* 0x001fca0000000000 */
[----:B------:R-:W-:Y:S01]  /*27c80*/  ISETP.GE.AND P3, PT, R4, R0, PT ;  /* 0x000000000400720c */ /* 0x000fe20003f66270 */
[----:B------:R-:W-:-:S12]  /*27c90*/  IMAD.MOV.U32 R4, RZ, RZ, R14 ;  /* 0x000000ffff047224 */ /* 0x000fd800078e000e */
[----:B------:R-:W-:Y:S05]  /*27ca0*/  WARPSYNC.COLLECTIVE R15, `(.L_x_3142) ;  /* 0x000000000f087348 */ /* 0x000fea0003c00000 */
[----:B------:R0:W1:Y:S02]  /*27cb0*/  SHFL.IDX P6, R14, R13, R12, R11 ;  /* 0x0000000c0d0e7389 */ /* 0x00006400000c000b */
[----:B01----:R-:W-:Y:S01]  /*27cc0*/  ENDCOLLECTIVE ;  /* 0x000000000000791b */ /* 0x003fe20003800000 */
.L_x_3142:
        /* <DEDUP_REMOVED lines=9> */
.L_x_3143:
        /* <DEDUP_REMOVED lines=15> */
.L_x_3144:
        /* <DEDUP_REMOVED lines=9> */
.L_x_3145:
        /* <DEDUP_REMOVED lines=9> */
[----:B0-----:R-:W-:Y:S02]  /*27f70*/  VIADD R5, R17, 0x60 ;  /* 0x0000006011057836 */ /* 0x001fe40000000000 */
[----:B------:R-:W-:-:S07]  /*27f80*/  IMAD.MOV.U32 R4, RZ, RZ, R14 ;  /* 0x000000ffff047224 */ /* 0x000fce00078e000e */
[----:B------:R-:W-:Y:S05]  /*27f90*/  WARPSYNC.COLLECTIVE R15, `(.L_x_3146) ;  /* 0x000000000f087348 */ /* 0x000fea0003c00000 */
[----:B------:R0:W1:Y:S02]  /*27fa0*/  SHFL.IDX P6, R14, R13, R12, R11 ;  /* 0x0000000c0d0e7389 */ /* 0x00006400000c000b */
[----:B01----:R-:W-:Y:S01]  /*27fb0*/  ENDCOLLECTIVE ;  /* 0x000000000000791b */ /* 0x003fe20003800000 */
.L_x_3146:
[----:B------:R-:W-:-:S13]  /*27fc0*/  ISETP.GE.AND P4, PT, R5, R0, PT ;  /* 0x000000000500720c */ /* 0x000fda0003f86270 */
[----:B------:R-:W-:Y:S01]  /*27fd0*/  @!P4 LEA R5, P3, R10, R4, 0x1 ;  /* 0x000000040a05c211 */ /* 0x000fe200078608ff */
[----:B------:R-:W-:-:S04]  /*27fe0*/  IMAD.MOV.U32 R13, RZ, RZ, R3 ;  /* 0x000000ffff0d7224 */ /* 0x000fc800078e0003 */
[----:B------:R-:W-:-:S05]  /*27ff0*/  @!P4 IMAD.X R4, RZ, RZ, R6, P3 ;  /* 0x000000ffff04c224 */ /* 0x000fca00018e0606 */
[----:B------:R-:W-:-:S04]  /*28000*/  @!P4 LOP3.LUT R5, R5, R4, RZ, 0x3c, !PT ;  /* 0x000000040505c212 */ /* 0x000fc800078e3cff */
        /* <DEDUP_REMOVED lines=12> */
.L_x_3147:
[----:B------:R-:W-:Y:S01]  /*280d0*/  IMAD.MOV.U32 R3, RZ, RZ, R14 ;  /* 0x000000ffff037224 */ /* 0x000fe200078e000e */
[----:B------:R-:W-:Y:S06]  /*280e0*/  BRA `(.L_x_3148) ;  /* 0xffffffa800907947 */ /* 0x000fec000383ffff */
.L_x_2997:
[----:B0-----:R-:W3:Y:S02]  /*280f0*/  LDL R2, [R1+0x4] ;  /* 0x0000040001027983 */ /* 0x001ee40000100800 */
[----:B---3--:R0:W1:Y:S02]  /*28100*/  SYNCS.PHASECHK.TRANS64.TRYWAIT P0, [R2+URZ+0x34820], R0 ;  /* 0x03482000020075a7 */ /* 0x008064000800017f */
[----:B-1----:R-:W-:Y:S05]  /*28110*/  @!P0 NANOSLEEP.SYNCS 0x989680 ;  /* 0x009896800000895d */ /* 0x002fea0003900000 */
[----:B------:R-:W1:Y:S02]  /*28120*/  @!P0 SYNCS.PHASECHK.TRANS64 P0, [R2+URZ+0x34820], R0 ;  /* 0x03482000020085a7 */ /* 0x000e64000800007f */
[----:B-1----:R-:W-:Y:S05]  /*28130*/  @!P0 BRA `(.L_x_2997) ;  /* 0xfffffffc00ec8947 */ /* 0x002fea000383ffff */
[----:B------:R-:W-:Y:S05]  /*28140*/  BRA `(.L_x_3149) ;  /* 0xffffffac00087947 */ /* 0x000fea000383ffff */
.L_x_3006:
[----:B-1----:R1:W2:Y:S02]  /*28150*/  SYNCS.PHASECHK.TRANS64.TRYWAIT P0, [R3+URZ+0x34840], R0 ;  /* 0x03484000030075a7 */ /* 0x0022a4000800017f */
[----:B--2---:R-:W-:Y:S05]  /*28160*/  @!P0 NANOSLEEP.SYNCS 0x989680 ;  /* 0x009896800000895d */ /* 0x004fea0003900000 */
[----:B------:R-:W2:Y:S02]  /*28170*/  @!P0 SYNCS.PHASECHK.TRANS64 P0, [R3+URZ+0x34840], R0 ;  /* 0x03484000030085a7 */ /* 0x000ea4000800007f */
[----:B--2---:R-:W-:Y:S05]  /*28180*/  @!P0 BRA `(.L_x_3006) ;  /* 0xfffffffc00f08947 */ /* 0x004fea000383ffff */
[----:B------:R-:W-:Y:S05]  /*28190*/  BRA `(.L_x_3150) ;  /* 0xffffffac00cc7947 */ /* 0x000fea000383ffff */
.L_x_3013:
[----:B0-----:R0:W1:Y:S02]  /*281a0*/  SYNCS.PHASECHK.TRANS64.TRYWAIT P0, [R3+URZ+0x60], R0 ;  /* 0x00006000030075a7 */ /* 0x001064000800017f */
[----:B-1----:R-:W-:Y:S05]  /*281b0*/  @!P0 NANOSLEEP.SYNCS 0x989680 ;  /* 0x009896800000895d */ /* 0x002fea0003900000 */
[----:B------:R-:W1:Y:S02]  /*281c0*/  @!P0 SYNCS.PHASECHK.TRANS64 P0, [R3+URZ+0x60], R0 ;  /* 0x00006000030085a7 */ /* 0x000e64000800007f */
[----:B-1----:R-:W-:Y:S05]  /*281d0*/  @!P0 BRA `(.L_x_3013) ;  /* 0xfffffffc00f08947 */ /* 0x002fea000383ffff */
[----:B------:R-:W-:Y:S05]  /*281e0*/  BRA `(.L_x_3151) ;  /* 0xffffffb000e47947 */ /* 0x000fea000383ffff */
.L_x_3022:
[----:B--2---:R2:W3:Y:S02]  /*281f0*/  SYNCS.PHASECHK.TRANS64.TRYWAIT P0, [R3+URZ+0x34840], R2 ;  /* 0x03484002030075a7 */ /* 0x0044e4000800017f */
[----:B---3--:R-:W-:Y:S05]  /*28200*/  @!P0 NANOSLEEP.SYNCS 0x989680 ;  /* 0x009896800000895d */ /* 0x008fea0003900000 */
[----:B------:R-:W3:Y:S02]  /*28210*/  @!P0 SYNCS.PHASECHK.TRANS64 P0, [R3+URZ+0x34840], R2 ;  /* 0x03484002030085a7 */ /* 0x000ee4000800007f */
[----:B---3--:R-:W-:Y:S05]  /*28220*/  @!P0 BRA `(.L_x_3022) ;  /* 0xfffffffc00f08947 */ /* 0x008fea000383ffff */
[----:B------:R-:W-:Y:S05]  /*28230*/  BRA `(.L_x_3152) ;  /* 0xffffffb800847947 */ /* 0x000fea000383ffff */
.L_x_3029:
[----:B0-----:R0:W2:Y:S02]  /*28240*/  SYNCS.PHASECHK.TRANS64.TRYWAIT P0, [R2+URZ+0x60], R3 ;  /* 0x00006003020075a7 */ /* 0x0010a4000800017f */
[----:B--2---:R-:W-:Y:S05]  /*28250*/  @!P0 NANOSLEEP.SYNCS 0x989680 ;  /* 0x009896800000895d */ /* 0x004fea0003900000 */
[----:B------:R-:W2:Y:S02]  /*28260*/  @!P0 SYNCS.PHASECHK.TRANS64 P0, [R2+URZ+0x60], R3 ;  /* 0x00006003020085a7 */ /* 0x000ea4000800007f */
[----:B--2---:R-:W-:Y:S05]  /*28270*/  @!P0 BRA `(.L_x_3029) ;  /* 0xfffffffc00f08947 */ /* 0x004fea000383ffff */
[----:B------:R-:W-:Y:S05]  /*28280*/  BRA `(.L_x_3153) ;  /* 0xffffffbc009c7947 */ /* 0x000fea000383ffff */
.L_x_3038:
[----:B---3--:R3:W4:Y:S02]  /*28290*/  SYNCS.PHASECHK.TRANS64.TRYWAIT P0, [R2+URZ+0x34840], R3 ;  /* 0x03484003020075a7 */ /* 0x008724000800017f */
[----:B----4-:R-:W-:Y:S05]  /*282a0*/  @!P0 NANOSLEEP.SYNCS 0x989680 ;  /* 0x009896800000895d */ /* 0x010fea0003900000 */
[----:B------:R-:W4:Y:S02]  /*282b0*/  @!P0 SYNCS.PHASECHK.TRANS64 P0, [R2+URZ+0x34840], R3 ;  /* 0x03484003020085a7 */ /* 0x000f24000800007f */
[----:B----4-:R-:W-:Y:S05]  /*282c0*/  @!P0 BRA `(.L_x_3038) ;  /* 0xfffffffc00f08947 */ /* 0x010fea000383ffff */
[----:B------:R-:W-:Y:S05]  /*282d0*/  BRA `(.L_x_3154) ;  /* 0xffffffc400107947 */ /* 0x000fea000383ffff */
.L_x_3045:
[----:B0-----:R0:W2:Y:S02]  /*282e0*/  SYNCS.PHASECHK.TRANS64.TRYWAIT P0, [R2+URZ+0x60], R5 ;  /* 0x00006005020075a7 */ /* 0x0010a4000800017f */
[----:B--2---:R-:W-:Y:S05]  /*282f0*/  @!P0 NANOSLEEP.SYNCS 0x989680 ;  /* 0x009896800000895d */ /* 0x004fea0003900000 */
[----:B------:R-:W2:Y:S02]  /*28300*/  @!P0 SYNCS.PHASECHK.TRANS64 P0, [R2+URZ+0x60], R5 ;  /* 0x00006005020085a7 */ /* 0x000ea4000800007f */
[----:B--2---:R-:W-:Y:S05]  /*28310*/  @!P0 BRA `(.L_x_3045) ;  /* 0xfffffffc00f08947 */ /* 0x004fea000383ffff */
[----:B------:R-:W-:Y:S05]  /*28320*/  BRA `(.L_x_3155) ;  /* 0xffffffc800287947 */ /* 0x000fea000383ffff */
.L_x_3056:
[----:B0-----:R0:W2:Y:S02]  /*28330*/  SYNCS.PHASECHK.TRANS64.TRYWAIT P0, [R0+URZ+0x34860], R2 ;  /* 0x03486002000075a7 */ /* 0x0010a4000800017f */
[----:B--2---:R-:W-:Y:S05]  /*28340*/  @!P0 NANOSLEEP.SYNCS 0x989680 ;  /* 0x009896800000895d */ /* 0x004fea0003900000 */
[----:B------:R-:W2:Y:S02]  /*28350*/  @!P0 SYNCS.PHASECHK.TRANS64 P0, [R0+URZ+0x34860], R2 ;  /* 0x03486002000085a7 */ /* 0x000ea4000800007f */
[----:B--2---:R-:W-:Y:S05]  /*28360*/  @!P0 BRA `(.L_x_3056) ;  /* 0xfffffffc00f08947 */ /* 0x004fea000383ffff */
[----:B------:R-:W-:Y:S05]  /*28370*/  BRA `(.L_x_3156) ;  /* 0xffffffcc00807947 */ /* 0x000fea000383ffff */
.L_x_3063:
[----:B------:R-:W-:Y:S01]  /*28380*/  BSSY B0, `(.L_x_3157) ;  /* 0x0000008000007945 */ /* 0x000fe20003800000 */
[----:B0-----:R-:W-:Y:S02]  /*28390*/  IMAD.MOV.U32 R13, RZ, RZ, R16 ;  /* 0x000000ffff0d7224 */ /* 0x001fe400078e0010 */
[----:B------:R-:W-:Y:S02]  /*283a0*/  IMAD.MOV.U32 R12, RZ, RZ, RZ ;  /* 0x000000ffff0c7224 */ /* 0x000fe400078e00ff */
[----:B------:R-:W-:Y:S02]  /*283b0*/  IMAD.MOV.U32 R11, RZ, RZ, 0x1f ;  /* 0x0000001fff0b7424 */ /* 0x000fe400078e00ff */
[----:B------:R-:W-:-:S07]  /*283c0*/  IMAD.MOV.U32 R15, RZ, RZ, -0x1 ;  /* 0xffffffffff0f7424 */ /* 0x000fce00078e00ff */
[----:B-1---5:R-:W-:Y:S05]  /*283d0*/  WARPSYNC.COLLECTIVE R15, `(.L_x_3158) ;  /* 0x000000000f087348 */ /* 0x022fea0003c00000 */
[----:B------:R0:W2:Y:S02]  /*283e0*/  SHFL.IDX P6, R14, R13, R12, R11 ;  /* 0x0000000c0d0e7389 */ /* 0x0000a400000c000b */
[----:B012--5:R-:W-:Y:S01]  /*283f0*/  ENDCOLLECTIVE ;  /* 0x000000000000791b */ /* 0x027fe20003800000 */
.L_x_3158:
[----:B------:R-:W-:Y:S05]  /*28400*/  BSYNC B0 ;  /* 0x0000000000007941 */ /* 0x000fea0003800000 */
.L_x_3157:
        /* <DEDUP_REMOVED lines=9> */
.L_x_3159:
        /* <DEDUP_REMOVED lines=18> */
.L_x_3160:
        /* <DEDUP_REMOVED lines=8> */
.L_x_3161:
        /* <DEDUP_REMOVED lines=8> */
.L_x_3162:
        /* <DEDUP_REMOVED lines=8> */
.L_x_3163:
        /* <DEDUP_REMOVED lines=8> */
.L_x_3164:
        /* <DEDUP_REMOVED lines=9> */
.L_x_3165:
[----:B------:R-:W-:Y:S01]  /*28850*/  IMAD.MOV.U32 R16, RZ, RZ, R14 ;  /* 0x000000ffff107224 */ /* 0x000fe200078e000e */
[----:B------:R-:W-:Y:S06]  /*28860*/  BRA `(.L_x_3166) ;  /* 0xffffffd000047947 */ /* 0x000fec000383ffff */
.L_x_3068:
[----:B------:R-:W-:Y:S01]  /*28870*/  BSSY B0, `(.L_x_3167) ;  /* 0x0000008000007945 */ /* 0x000fe20003800000 */
[----:B0----5:R-:W-:Y:S02]  /*28880*/  IMAD.MOV.U32 R13, RZ, RZ, R3 ;  /* 0x000000ffff0d7224 */ /* 0x021fe400078e0003 */
[----:B------:R-:W-:Y:S02]  /*28890*/  IMAD.MOV.U32 R12, RZ, RZ, 0x1 ;  /* 0x00000001ff0c7424 */ /* 0x000fe400078e00ff */
[----:B------:R-:W-:Y:S02]  /*288a0*/  IMAD.MOV.U32 R11, RZ, RZ, RZ ;  /* 0x000000ffff0b7224 */ /* 0x000fe400078e00ff */
[----:B------:R-:W-:-:S07]  /*288b0*/  IMAD.MOV.U32 R15, RZ, RZ, -0x1 ;  /* 0xffffffffff0f7424 */ /* 0x000fce00078e00ff */
[----:B-12---:R-:W-:Y:S05]  /*288c0*/  WARPSYNC.COLLECTIVE R15, `(.L_x_3168) ;  /* 0x000000000f087348 */ /* 0x006fea0003c00000 */
[----:B------:R0:W3:Y:S02]  /*288d0*/  SHFL.UP P6, R14, R13, R12, R11 ;  /* 0x0400000c0d0e7389 */ /* 0x0000e400000c000b */
[----:B0123--:R-:W-:Y:S01]  /*288e0*/  ENDCOLLECTIVE ;  /* 0x000000000000791b */ /* 0x00ffe20003800000 */
.L_x_3168:
[----:B------:R-:W-:Y:S05]  /*288f0*/  BSYNC B0 ;  /* 0x0000000000007941 */ /* 0x000fea0003800000 */
.L_x_3167:
        /* <DEDUP_REMOVED lines=10> */
.L_x_3169:
        /* <DEDUP_REMOVED lines=8> */
.L_x_3170:
        /* <DEDUP_REMOVED lines=8> */
.L_x_3171:
        /* <DEDUP_REMOVED lines=8> */
.L_x_3172:
        /* <DEDUP_REMOVED lines=9> */
.L_x_3173:
[----:B------:R-:W-:Y:S01]  /*28bb0*/  IMAD.MOV.U32 R16, RZ, RZ, R14 ;  /* 0x000000ffff107224 */ /* 0x000fe200078e000e */
[----:B------:R-:W-:Y:S06]  /*28bc0*/  BRA `(.L_x_3174) ;  /* 0xffffffcc00c87947 */ /* 0x000fec000383ffff */
.L_x_3070:
[----:B------:R-:W-:Y:S01]  /*28bd0*/  BSSY B0, `(.L_x_3175) ;  /* 0x0000006000007945 */ /* 0x000fe20003800000 */
[----:B------:R-:W-:Y:S01]  /*28be0*/  PLOP3.LUT P6, PT, P6, PT, PT, 0x8, 0x0 ;  /* 0x000000000000781c */ /* 0x000fe200037ce170 */
[----:B------:R-:W-:-:S12]  /*28bf0*/  IMAD.MOV.U32 R15, RZ, RZ, -0x1 ;  /* 0xffffffffff0f7424 */ /* 0x000fd800078e00ff */
[----:B012--5:R-:W-:Y:S05]  /*28c00*/  WARPSYNC.COLLECTIVE R15, `(.L_x_3176) ;  /* 0x000000000f087348 */ /* 0x027fea0003c00000 */
[----:B------:R-:W-:Y:S01]  /*28c10*/  VOTE.ANY R14, PT, P6 ;  /* 0x00000000000e7806 */ /* 0x000fe200030e0100 */
[----:B012--5:R-:W-:Y:S06]  /*28c20*/  ENDCOLLECTIVE ;  /* 0x000000000000791b */ /* 0x027fec0003800000 */
.L_x_3176:
[----:B------:R-:W-:Y:S05]  /*28c30*/  BSYNC B0 ;  /* 0x0000000000007941 */ /* 0x000fea0003800000 */
.L_x_3175:
        /* <DEDUP_REMOVED lines=9> */
.L_x_3177:
[----:B------:R-:W-:Y:S01]  /*28cd0*/  IMAD.MOV.U32 R17, RZ, RZ, R14 ;  /* 0x000000ffff117224 */ /* 0x000fe200078e000e */
[----:B------:R-:W-:Y:S06]  /*28ce0*/  BRA `(.L_x_3178) ;  /* 0xffffffcc00b87947 */ /* 0x000fec000383ffff */
.L_x_3072:
[----:B------:R-:W-:Y:S01]  /*28cf0*/  BSSY B0, `(.L_x_3179) ;  /* 0x0000007000007945 */ /* 0x000fe20003800000 */
[----:B0-----:R-:W-:Y:S02]  /*28d00*/  IMAD.MOV.U32 R13, RZ, RZ, R2 ;  /* 0x000000ffff0d7224 */ /* 0x001fe400078e0002 */
[----:B------:R-:W-:Y:S02]  /*28d10*/  IMAD.MOV.U32 R11, RZ, RZ, 0x1f ;  /* 0x0000001fff0b7424 */ /* 0x000fe400078e00ff */
[----:B------:R-:W-:-:S07]  /*28d20*/  IMAD.MOV.U32 R15, RZ, RZ, -0x1 ;  /* 0xffffffffff0f7424 */ /* 0x000fce00078e00ff */
[----:B-12345:R-:W-:Y:S05]  /*28d30*/  WARPSYNC.COLLECTIVE R15, `(.L_x_3180) ;  /* 0x000000000f087348 */ /* 0x03efea0003c00000 */
[----:B------:R0:W0:Y:S02]  /*28d40*/  SHFL.IDX P6, R14, R13, R12, R11 ;  /* 0x0000000c0d0e7389 */ /* 0x00002400000c000b */
[----:B012345:R-:W-:Y:S01]  /*28d50*/  ENDCOLLECTIVE ;  /* 0x000000000000791b */ /* 0x03ffe20003800000 */
.L_x_3180:
[----:B------:R-:W-:Y:S05]  /*28d60*/  BSYNC B0 ;  /* 0x0000000000007941 */ /* 0x000fea0003800000 */
.L_x_3179:
[----:B------:R-:W-:Y:S01]  /*28d70*/  IMAD.MOV.U32 R2, RZ, RZ, R14 ;  /* 0x000000ffff027224 */ /* 0x000fe200078e000e */
[----:B------:R-:W-:Y:S06]  /*28d80*/  BRA `(.L_x_3181) ;  /* 0xffffffcc00ac7947 */ /* 0x000fec000383ffff */
.L_x_3076:
[----:B0-----:R0:W2:Y:S02]  /*28d90*/  SYNCS.PHASECHK.TRANS64.TRYWAIT P0, [R0+URZ+0x34820], R3 ;  /* 0x03482003000075a7 */ /* 0x0010a4000800017f */
[----:B--2---:R-:W-:Y:S05]  /*28da0*/  @!P0 NANOSLEEP.SYNCS 0x989680 ;  /* 0x009896800000895d */ /* 0x004fea0003900000 */
[----:B------:R-:W2:Y:S02]  /*28db0*/  @!P0 SYNCS.PHASECHK.TRANS64 P0, [R0+URZ+0x34820], R3 ;  /* 0x03482003000085a7 */ /* 0x000ea4000800007f */
[----:B--2---:R-:W-:Y:S05]  /*28dc0*/  @!P0 BRA `(.L_x_3076) ;  /* 0xfffffffc00f08947 */ /* 0x004fea000383ffff */
[----:B------:R-:W-:Y:S05]  /*28dd0*/  BRA `(.L_x_3182) ;  /* 0xffffffd400307947 */ /* 0x000fea000383ffff */
.L_x_3077:
        /* <DEDUP_REMOVED lines=8> */
[----:B01-3-5:R-:W-:Y:S05]  /*28e60*/  WARPSYNC.COLLECTIVE R15, `(.L_x_3184) ;  /* 0x000000000f087348 */ /* 0x02bfea0003c00000 */
[----:B------:R2:W4:Y:S02]  /*28e70*/  SHFL.IDX P6, R14, R13, R12, R11 ;  /* 0x0000000c0d0e7389 */ /* 0x00052400000c000b */
[----:B012345:R-:W-:Y:S01]  /*28e80*/  ENDCOLLECTIVE ;  /* 0x000000000000791b */ /* 0x03ffe20003800000 */
.L_x_3184:
[----:B------:R-:W-:Y:S05]  /*28e90*/  BSYNC B0 ;  /* 0x0000000000007941 */ /* 0x000fea0003800000 */
.L_x_3183:
[----:B------:R-:W-:Y:S05]  /*28ea0*/  BRA `(.L_x_3185) ;  /* 0xffffffd400187947 */ /* 0x000fea000383ffff */
.L_x_3078:
[----:B------:R-:W-:Y:S01]  /*28eb0*/  BSSY B0, `(.L_x_3186) ;  /* 0x0000006000007945 */ /* 0x000fe20003800000 */
[----:B------:R-:W-:-:S07]  /*28ec0*/  IMAD.MOV.U32 R15, RZ, RZ, -0x1 ;  /* 0xffffffffff0f7424 */ /* 0x000fce00078e00ff */
[----:B0123-5:R-:W-:Y:S05]  /*28ed0*/  WARPSYNC.COLLECTIVE R15, `(.L_x_3187) ;  /* 0x000000000f0c7348 */ /* 0x02ffea0003c00000 */
[----:B------:R-:W-:Y:S02]  /*28ee0*/  ELECT P6, UR62, PT ;  /* 0x00000000003e782f */ /* 0x000fe400038c0000 */
[----:B------:R-:W-:Y:S01]  /*28ef0*/  MOV R14, UR62 ;  /* 0x0000003e000e7c02 */ /* 0x000fe20008000f00 */
[----:B0123-5:R-:W-:Y:S10]  /*28f00*/  ENDCOLLECTIVE ;  /* 0x000000000000791b */ /* 0x02fff40003800000 */
.L_x_3187:
[----:B------:R-:W-:Y:S05]  /*28f10*/  BSYNC B0 ;  /* 0x0000000000007941 */ /* 0x000fea0003800000 */
.L_x_3186:
[----:B------:R-:W-:Y:S05]  /*28f20*/  BRA `(.L_x_3188) ;  /* 0xffffffd4000c7947 */ /* 0x000fea000383ffff */
.L_x_3080:
[----:B0-----:R0:W2:Y:S02]  /*28f30*/  SYNCS.PHASECHK.TRANS64.TRYWAIT P0, [R6+URZ], R5 ;  /* 0x00000005060075a7 */ /* 0x0010a4000800017f */
[----:B--2---:R-:W-:Y:S05]  /*28f40*/  @!P0 NANOSLEEP.SYNCS 0x989680 ;  /* 0x009896800000895d */ /* 0x004fea0003900000 */
[----:B------:R-:W2:Y:S02]  /*28f50*/  @!P0 SYNCS.PHASECHK.TRANS64 P0, [R6+URZ], R5 ;  /* 0x00000005060085a7 */ /* 0x000ea4000800007f */
[----:B--2---:R-:W-:Y:S05]  /*28f60*/  @!P0 BRA `(.L_x_3080) ;  /* 0xfffffffc00f08947 */ /* 0x004fea000383ffff */
[----:B------:R-:W-:Y:S05]  /*28f70*/  BRA `(.L_x_3189) ;  /* 0xffffffd400507947 */ /* 0x000fea000383ffff */
.L_x_3081:
[----:B--2---:R2:W3:Y:S02]  /*28f80*/  SYNCS.PHASECHK.TRANS64.TRYWAIT P0, [R7+URZ], R2 ;  /* 0x00000002070075a7 */ /* 0x0044e4000800017f */
[----:B---3--:R-:W-:Y:S05]  /*28f90*/  @!P0 NANOSLEEP.SYNCS 0x989680 ;  /* 0x009896800000895d */ /* 0x008fea0003900000 */
[----:B------:R-:W3:Y:S02]  /*28fa0*/  @!P0 SYNCS.PHASECHK.TRANS64 P0, [R7+URZ], R2 ;  /* 0x00000002070085a7 */ /* 0x000ee4000800007f */
[----:B---3--:R-:W-:Y:S05]  /*28fb0*/  @!P0 BRA `(.L_x_3081) ;  /* 0xfffffffc00f08947 */ /* 0x008fea000383ffff */
[----:B------:R-:W-:Y:S05]  /*28fc0*/  BRA `(.L_x_3190) ;  /* 0xffffffd400447947 */ /* 0x000fea000383ffff */
.L_x_3083:
[----:B---3--:R3:W4:Y:S02]  /*28fd0*/  SYNCS.PHASECHK.TRANS64.TRYWAIT P0, [R4+URZ], R5 ;  /* 0x00000005040075a7 */ /* 0x008724000800017f */
[----:B----4-:R-:W-:Y:S05]  /*28fe0*/  @!P0 NANOSLEEP.SYNCS 0x989680 ;  /* 0x009896800000895d */ /* 0x010fea0003900000 */
[----:B------:R-:W4:Y:S02]  /*28ff0*/  @!P0 SYNCS.PHASECHK.TRANS64 P0, [R4+URZ], R5 ;  /* 0x00000005040085a7 */ /* 0x000f24000800007f */
[----:B----4-:R-:W-:Y:S05]  /*29000*/  @!P0 BRA `(.L_x_3083) ;  /* 0xfffffffc00f08947 */ /* 0x010fea000383ffff */
[----:B------:R-:W-:Y:S05]  /*29010*/  BRA `(.L_x_3191) ;  /* 0xffffffd4004c7947 */ /* 0x000fea000383ffff */
.L_x_3192:
        /* <DEDUP_REMOVED lines=14> */
.L_x_3202:


//--------------------- .nv.global.init           --------------------------
	.section	.nv.global.init,"aw",@progbits
.nv.global.init:
	.type		$str$23,@object
	.size		$str$23,($str$24 - $str$23)
$str$23:
        /*0000*/ 	.byte	0x28, 0x61, 0x64, 0x64, 0x72, 0x65, 0x73, 0x73, 0x20, 0x26, 0x20, 0x6d, 0x61, 0x73, 0x6b, 0x29
        /*0010*/ 	.byte	0x20, 0x3d, 0x3d, 0x20, 0x30, 0x00
	.type		$str$24,@object
	.size		$str$24,(__unnamed_11 - $str$24)
$str$24:
        /*0016*/ 	.byte	0x2f, 0x74, 0x6d, 0x70, 0x2f, 0x6f, 0x73, 0x73, 0x5f, 0x6b, 0x65, 0x72, 0x6e, 0x65, 0x6c, 0x73
        /*0026*/ 	.byte	0x5f, 0x73, 0x72, 0x63, 0x2f, 0x66, 0x6c, 0x61, 0x73, 0x68, 0x5f, 0x61, 0x74, 0x74, 0x65, 0x6e
        /*0036*/ 	.byte	0x74, 0x69, 0x6f, 0x6e, 0x2f, 0x63, 0x73, 0x72, 0x63, 0x2f, 0x63, 0x75, 0x74, 0x6c, 0x61, 0x73
        /*0046*/ 	.byte	0x73, 0x2f, 0x69, 0x6e, 0x63, 0x6c, 0x75, 0x64, 0x65, 0x2f, 0x63, 0x75, 0x74, 0x65, 0x2f, 0x70
        /*0056*/ 	.byte	0x6f, 0x69, 0x6e, 0x74, 0x65, 0x72, 0x5f, 0x66, 0x6c, 0x61, 0x67, 0x67, 0x65, 0x64, 0x2e, 0x68
        /*0066*/ 	.byte	0x70, 0x70, 0x00
	.type		__unnamed_11,@object
	.size		__unnamed_11,(__unnamed_4 - __unnamed_11)
__unnamed_11:
        /* <DEDUP_REMOVED lines=25> */
	.type		__unnamed_4,@object
	.size		__unnamed_4,(__unnamed_6 - __unnamed_4)
__unnamed_4:
        /* <DEDUP_REMOVED lines=25> */
	.type		__unnamed_6,@object
	.size		__unnamed_6,(__unnamed_9 - __unnamed_6)
__unnamed_6:
        /* <DEDUP_REMOVED lines=25> */
	.type		__unnamed_9,@object
	.size		__unnamed_9,(__unnamed_5 - __unnamed_9)
__unnamed_9:
        /* <DEDUP_REMOVED lines=29> */
	.type		__unnamed_5,@object
	.size		__unnamed_5,(__unnamed_3 - __unnamed_5)
__unnamed_5:
        /* <DEDUP_REMOVED lines=29> */
	.type		__unnamed_3,@object
	.size		__unnamed_3,(__unnamed_8 - __unnamed_3)
__unnamed_3:
        /* <DEDUP_REMOVED lines=29> */
	.type		__unnamed_8,@object
	.size		__unnamed_8,(__unnamed_10 - __unnamed_8)
__unnamed_8:
        /* <DEDUP_REMOVED lines=29> */
	.type		__unnamed_10,@object
	.size		__unnamed_10,(__unnamed_2 - __unnamed_10)
__unnamed_10:
        /* <DEDUP_REMOVED lines=29> */
	.type		__unnamed_2,@object
	.size		__unnamed_2,(__unnamed_1 - __unnamed_2)
__unnamed_2:
        /* <DEDUP_REMOVED lines=29> */
	.type		__unnamed_1,@object
	.size		__unnamed_1,(__unnamed_7 - __unnamed_1)
__unnamed_1:
        /* <DEDUP_REMOVED lines=29> */
        /*11a5*/ 	.byte	0x5d, 0x00
	.type		__unnamed_7,@object
	.size		__unnamed_7,(.L_6 - __unnamed_7)
__unnamed_7:
        /* <DEDUP_REMOVED lines=30> */
.L_6:


//--------------------- .nv.shared._ZN7cutlass13device_kernelIN5flash11enable_sm90INS1_16FlashAttnFwdSm90INS1_25CollectiveMainloopFwdSm90ILi2EN4cute5tupleIJNS5_1CILi1EEES8_S8_EEENS6_IJNS7_ILi128EEESA_NS7_ILi192EEEEEELi128ENS_10bfloat16_tEfNS_4arch4Sm90ELb0ELb0ELb1ELb0ELb0ELb0ELb0ELb1ELb1ELb1ELb0ELb0EEENS1_21CollectiveEpilogueFwdINS6_IJSA_SA_SA_EEES9_SD_SF_Li256ELb0ELb1ELb0ELb0EEENS1_29StaticPersistentTileSchedulerILb0EEEEEEEEEvNT_6ParamsE --------------------------
	.section	.nv.shared._ZN7cutlass13device_kernelIN5flash11enable_sm90INS1_16FlashAttnFwdSm90INS1_25CollectiveMainloopFwdSm90ILi2EN4cute5tupleIJNS5_1CILi1EEES8_S8_EEENS6_IJNS7_ILi128EEESA_NS7_ILi192EEEEEELi128ENS_10bfloat16_tEfNS_4arch4Sm90ELb0ELb0ELb1ELb0ELb0ELb0ELb0ELb1ELb1ELb1ELb0ELb0EEENS1_21CollectiveEpilogueFwdINS6_IJSA_SA_SA_EEES9_SD_SF_Li256ELb0ELb1ELb0ELb0EEENS1_29StaticPersistentTileSchedulerILb0EEEEEEEEEvNT_6ParamsE,"aw",@nobits
	.sectionflags	@""
	.align	16
	.zero		1024


//--------------------- .nv.shared.reserved.0     --------------------------
	.section	.nv.shared.reserved.0,"aw",@nobits
	.weak		__nv_reservedSMEM_offset_0_alias
	.size		__nv_reservedSMEM_offset_0_alias, 0, 0
	.other		__nv_reservedSMEM_offset_0_alias,@"STO_CUDA_RESERVED_SHARED STV_DEFAULT"
__nv_reservedSMEM_offset_0_alias:
	.zero		0


//--------------------- .nv.global                --------------------------
	.section	.nv.global,"aw",@nobits
.nv.global:
	.type		_ZN86_INTERNAL_be7df9be_50_flash_fwd_hdim192_128_bf16_softcap_packgqa_sm90_cu_f3e6f9ee_31644cute1_E,@object
	.size		_ZN86_INTERNAL_be7df9be_50_flash_fwd_hdim192_128_bf16_softcap_packgqa_sm90_cu_f3e6f9ee_31644cute1_E,(_ZN86_INTERNAL_be7df9be_50_flash_fwd_hdim192_128_bf16_softcap_packgqa_sm90_cu_f3e6f9ee_31644cuda3std3__45__cpo6cbeginE - _ZN86_INTERNAL_be7df9be_50_flash_fwd_hdim192_128_bf16_softcap_packgqa_sm90_cu_f3e6f9ee_31644cute1_E)
_ZN86_INTERNAL_be7df9be_50_flash_fwd_hdim192_128_bf16_softcap_packgqa_sm90_cu_f3e6f9ee_31644cute1_E:
	.zero		1
	.type		_ZN86_INTERNAL_be7df9be_50_flash_fwd_hdim192_128_bf16_softcap_packgqa_sm90_cu_f3e6f9ee_31644cuda3std3__45__cpo6cbeginE,@object
	.size		_ZN86_INTERNAL_be7df9be_50_flash_fwd_hdim192_128_bf16_softcap_packgqa_sm90_cu_f3e6f9ee_31644cuda3std3__45__cpo6cbeginE,(_ZN86_INTERNAL_be7df9be_50_flash_fwd_hdim192_128_bf16_softcap_packgqa_sm90_cu_f3e6f9ee_31644cuda3std3__48in_placeE - _ZN86_INTERNAL_be7df9be_50_flash_fwd_hdim192_128_bf16_softcap_packgqa_sm90_cu_f3e6f9ee_31644cuda3std3__45__cpo6cbeginE)
_ZN86_INTERNAL_be7df9be_50_flash_fwd_hdim192_128_bf16_softcap_packgqa_sm90_cu_f3e6f9ee_31644cuda3std3__45__cpo6cbeginE:
	.zero		1
	.type		_ZN86_INTERNAL_be7df9be_50_flash_fwd_hdim192_128_bf16_softcap_packgqa_sm90_cu_f3e6f9ee_31644cuda3std3__48in_placeE,@object
	.size		_ZN86_INTERNAL_be7df9be_50_flash_fwd_hdim192_128_bf16_softcap_packgqa_sm90_cu_f3e6f9ee_31644cuda3std3__48in_placeE,(_ZN86_INTERNAL_be7df9be_50_flash_fwd_hdim192_128_bf16_softcap_packgqa_sm90_cu_f3e6f9ee_31644cuda3std6ranges3__45__cpo9iter_moveE - _ZN86_INTERNAL_be7df9be_50_flash_fwd_hdim192_128_bf16_softcap_packgqa_sm90_cu_f3e6f9ee_31644cuda3std3__48in_placeE)
_ZN86_INTERNAL_be7df9be_50_flash_fwd_hdim192_128_bf16_softcap_packgqa_sm90_cu_f3e6f9ee_31644cuda3std3__48in_placeE:
	.zero		1
	.type		_ZN86_INTERNAL_be7df9be_50_flash_fwd_hdim192_128_bf16_softcap_packgqa_sm90_cu_f3e6f9ee_31644cuda3std6ranges3__45__cpo9iter_moveE,@object
	.size		_ZN86_INTERNAL_be7df9be_50_flash_fwd_hdim192_128_bf16_softcap_packgqa_sm90_cu_f3e6f9ee_31644cuda3std6ranges3__45__cpo9iter_moveE,(_ZN86_INTERNAL_be7df9be_50_flash_fwd_hdim192_128_bf16_softcap_packgqa_sm90_cu_f3e6f9ee_31644cuda3std3__45__cpo5beginE - _ZN86_INTERNAL_be7df9be_50_flash_fwd_hdim192_128_bf16_softcap_packgqa_sm90_cu_f3e6f9ee_31644cuda3std6ranges3__45__cpo9iter_moveE)
_ZN86_INTERNAL_be7df9be_50_flash_fwd_hdim192_128_bf16_softcap_packgqa_sm90_cu_f3e6f9ee_31644cuda3std6ranges3__45__cpo9iter_moveE:
	.zero		1
	.type		_ZN86_INTERNAL_be7df9be_50_flash_fwd_hdim192_128_bf16_softcap_packgqa_sm90_cu_f3e6f9ee_31644cuda3std3__45__cpo5beginE,@object
	.size		_ZN86_INTERNAL_be7df9be_50_flash_fwd_hdim192_128_bf16_softcap_packgqa_sm90_cu_f3e6f9ee_31644cuda3std3__45__cpo5beginE,(_ZN86_INTERNAL_be7df9be_50_flash_fwd_hdim192_128_bf16_softcap_packgqa_sm90_cu_f3e6f9ee_31644cuda3std3__488_GLOBAL__N__be7df9be_50_flash_fwd_hdim192_128_bf16_softcap_packgqa_sm90_cu_f3e6f9ee_31646ignoreE - _ZN86_INTERNAL_be7df9be_50_flash_fwd_hdim192_128_bf16_softcap_packgqa_sm90_cu_f3e6f9ee_31644cuda3std3__45__cpo5beginE)
_ZN86_INTERNAL_be7df9be_50_flash_fwd_hdim192_128_bf16_softcap_packgqa_sm90_cu_f3e6f9ee_31644cuda3std3__45__cpo5beginE:
	.zero		1
	.type		_ZN86_INTERNAL_be7df9be_50_flash_fwd_hdim192_128_bf16_softcap_packgqa_sm90_cu_f3e6f9ee_31644cuda3std3__488_GLOBAL__N__be7df9be_50_flash_fwd_hdim192_128_bf16_softcap_packgqa_sm90_cu_f3e6f9ee_31646ignoreE,@object
	.size		_ZN86_INTERNAL_be7df9be_50_flash_fwd_hdim192_128_bf16_softcap_packgqa_sm90_cu_f3e6f9ee_31644cuda3std3__488_GLOBAL__N__be7df9be_50_flash_fwd_hdim192_128_bf16_softcap_packgqa_sm90_cu_f3e6f9ee_31646ignoreE,(_ZN86_INTERNAL_be7df9be_50_flash_fwd_hdim192_128_bf16_softcap_packgqa_sm90_cu_f3e6f9ee_31644cute7productE - _ZN86_INTERNAL_be7df9be_50_flash_fwd_hdim192_128_bf16_softcap_packgqa_sm90_cu_f3e6f9ee_31644cuda3std3__488_GLOBAL__N__be7df9be_50_flash_fwd_hdim192_128_bf16_softcap_packgqa_sm90_cu_f3e6f9ee_31646ignoreE)
_ZN86_INTERNAL_be7df9be_50_flash_fwd_hdim192_128_bf16_softcap_packgqa_sm90_cu_f3e6f9ee_31644cuda3std3__488_GLOBAL__N__be7df9be_50_flash_fwd_hdim192_128_bf16_softcap_packgqa_sm90_cu_f3e6f9ee_31646ignoreE:
	.zero		1
	.type		_ZN86_INTERNAL_be7df9be_50_flash_fwd_hdim192_128_bf16_softcap_packgqa_sm90_cu_f3e6f9ee_31644cute7productE,@object
	.size		_ZN86_INTERNAL_be7df9be_50_flash_fwd_hdim192_128_bf16_softcap_packgqa_sm90_cu_f3e6f9ee_31644cute7productE,(_ZN86_INTERNAL_be7df9be_50_flash_fwd_hdim192_128_bf16_softcap_packgqa_sm90_cu_f3e6f9ee_31644cuda3std3__45__cpo3endE - _ZN86_INTERNAL_be7df9be_50_flash_fwd_hdim192_128_bf16_softcap_packgqa_sm90_cu_f3e6f9ee_31644cute7productE)
_ZN86_INTERNAL_be7df9be_50_flash_fwd_hdim192_128_bf16_softcap_packgqa_sm90_cu_f3e6f9ee_31644cute7productE:
	.zero		1
	.type		_ZN86_INTERNAL_be7df9be_50_flash_fwd_hdim192_128_bf16_softcap_packgqa_sm90_cu_f3e6f9ee_31644cuda3std3__45__cpo3endE,@object
	.size		_ZN86_INTERNAL_be7df9be_50_flash_fwd_hdim192_128_bf16_softcap_packgqa_sm90_cu_f3e6f9ee_31644cuda3std3__45__cpo3endE,(_ZN86_INTERNAL_be7df9be_50_flash_fwd_hdim192_128_bf16_softcap_packgqa_sm90_cu_f3e6f9ee_31644cuda3std3__419piecewise_constructE - _ZN86_INTERNAL_be7df9be_50_flash_fwd_hdim192_128_bf16_softcap_packgqa_sm90_cu_f3e6f9ee_31644cuda3std3__45__cpo3endE)
_ZN86_INTERNAL_be7df9be_50_flash_fwd_hdim192_128_bf16_softcap_packgqa_sm90_cu_f3e6f9ee_31644cuda3std3__45__cpo3endE:
	.zero		1
	.type		_ZN86_INTERNAL_be7df9be_50_flash_fwd_hdim192_128_bf16_softcap_packgqa_sm90_cu_f3e6f9ee_31644cuda3std3__419piecewise_constructE,@object
	.size		_ZN86_INTERNAL_be7df9be_50_flash_fwd_hdim192_128_bf16_softcap_packgqa_sm90_cu_f3e6f9ee_31644cuda3std3__419piecewise_constructE,(_ZN86_INTERNAL_be7df9be_50_flash_fwd_hdim192_128_bf16_softcap_packgqa_sm90_cu_f3e6f9ee_31644cuda3std3__45__cpo4cendE - _ZN86_INTERNAL_be7df9be_50_flash_fwd_hdim192_128_bf16_softcap_packgqa_sm90_cu_f3e6f9ee_31644cuda3std3__419piecewise_constructE)
_ZN86_INTERNAL_be7df9be_50_flash_fwd_hdim192_128_bf16_softcap_packgqa_sm90_cu_f3e6f9ee_31644cuda3std3__419piecewise_constructE:
	.zero		1
	.type		_ZN86_INTERNAL_be7df9be_50_flash_fwd_hdim192_128_bf16_softcap_packgqa_sm90_cu_f3e6f9ee_31644cuda3std3__45__cpo4cendE,@object
	.size		_ZN86_INTERNAL_be7df9be_50_flash_fwd_hdim192_128_bf16_softcap_packgqa_sm90_cu_f3e6f9ee_31644cuda3std3__45__cpo4cendE,(_ZN86_INTERNAL_be7df9be_50_flash_fwd_hdim192_128_bf16_softcap_packgqa_sm90_cu_f3e6f9ee_31644cuda3std6ranges3__45__cpo4swapE - _ZN86_INTERNAL_be7df9be_50_flash_fwd_hdim192_128_bf16_softcap_packgqa_sm90_cu_f3e6f9ee_31644cuda3std3__45__cpo4cendE)
_ZN86_INTERNAL_be7df9be_50_flash_fwd_hdim192_128_bf16_softcap_packgqa_sm90_cu_f3e6f9ee_31644cuda3std3__45__cpo4cendE:
	.zero		1
	.type		_ZN86_INTERNAL_be7df9be_50_flash_fwd_hdim192_128_bf16_softcap_packgqa_sm90_cu_f3e6f9ee_31644cuda3std6ranges3__45__cpo4swapE,@object
	.size		_ZN86_INTERNAL_be7df9be_50_flash_fwd_hdim192_128_bf16_softcap_packgqa_sm90_cu_f3e6f9ee_31644cuda3std6ranges3__45__cpo4swapE,(.L_18 - _ZN86_INTERNAL_be7df9be_50_flash_fwd_hdim192_128_bf16_softcap_packgqa_sm90_cu_f3e6f9ee_31644cuda3std6ranges3__45__cpo4swapE)
_ZN86_INTERNAL_be7df9be_50_flash_fwd_hdim192_128_bf16_softcap_packgqa_sm90_cu_f3e6f9ee_31644cuda3std6ranges3__45__cpo4swapE:
	.zero		1
.L_18:


//--------------------- .nv.shared._ZN7cutlass13device_kernelIN5flash11enable_sm90INS1_16FlashAttnFwdSm90INS1_25CollectiveMainloopFwdSm90ILi2EN4cute5tupleIJNS5_1CILi2EEENS7_ILi1EEES9_EEENS6_IJNS7_ILi128EEESB_NS7_ILi192EEEEEELi128ENS_10bfloat16_tEfNS_4arch4Sm90ELb0ELb0ELb1ELb0ELb0ELb0ELb0ELb1ELb1ELb1ELb0ELb0EEENS1_21CollectiveEpilogueFwdINS6_IJSB_SB_SB_EEESA_SE_SG_Li256ELb0ELb1ELb0ELb0EEENS1_29StaticPersistentTileSchedulerILb0EEEEEEEEEvNT_6ParamsE --------------------------
	.section	.nv.shared._ZN7cutlass13device_kernelIN5flash11enable_sm90INS1_16FlashAttnFwdSm90INS1_25CollectiveMainloopFwdSm90ILi2EN4cute5tupleIJNS5_1CILi2EEENS7_ILi1EEES9_EEENS6_IJNS7_ILi128EEESB_NS7_ILi192EEEEEELi128ENS_10bfloat16_tEfNS_4arch4Sm90ELb0ELb0ELb1ELb0ELb0ELb0ELb0ELb1ELb1ELb1ELb0ELb0EEENS1_21CollectiveEpilogueFwdINS6_IJSB_SB_SB_EEESA_SE_SG_Li256ELb0ELb1ELb0ELb0EEENS1_29StaticPersistentTileSchedulerILb0EEEEEEEEEvNT_6ParamsE,"aw",@nobits
	.sectionflags	@""
	.align	16
	.zero		1024


//--------------------- .nv.shared._ZN7cutlass13device_kernelIN5flash11enable_sm90INS1_16FlashAttnFwdSm90INS1_25CollectiveMainloopFwdSm90ILi2EN4cute5tupleIJNS5_1CILi1EEES8_S8_EEENS6_IJNS7_ILi128EEESA_NS7_ILi192EEEEEELi128ENS_10bfloat16_tEfNS_4arch4Sm90ELb0ELb0ELb1ELb1ELb0ELb0ELb0ELb1ELb1ELb1ELb0ELb0EEENS1_21CollectiveEpilogueFwdINS6_IJSA_SA_SA_EEES9_SD_SF_Li256ELb1ELb1ELb0ELb0EEENS1_36VarlenDynamicPersistentTileSchedulerILi128ELi128ELi256ELi128ELb0ELb1ELb1ELb0ELb1ELb1EEEEEEEEEvNT_6ParamsE --------------------------
	.section	.nv.shared._ZN7cutlass13device_kernelIN5flash11enable_sm90INS1_16FlashAttnFwdSm90INS1_25CollectiveMainloopFwdSm90ILi2EN4cute5tupleIJNS5_1CILi1EEES8_S8_EEENS6_IJNS7_ILi128EEESA_NS7_ILi192EEEEEELi128ENS_10bfloat16_tEfNS_4arch4Sm90ELb0ELb0ELb1ELb1ELb0ELb0ELb0ELb1ELb1ELb1ELb0ELb0EEENS1_21CollectiveEpilogueFwdINS6_IJSA_SA_SA_EEES9_SD_SF_Li256ELb1ELb1ELb0ELb0EEENS1_36VarlenDynamicPersistentTileSchedulerILi128ELi128ELi256ELi128ELb0ELb1ELb1ELb0ELb1ELb1EEEEEEEEEvNT_6ParamsE,"aw",@nobits
	.sectionflags	@""
	.align	16
	.zero		1024


//--------------------- .nv.shared._ZN7cutlass13device_kernelIN5flash11enable_sm90INS1_16FlashAttnFwdSm90INS1_25CollectiveMainloopFwdSm90ILi2EN4cute5tupleIJNS5_1CILi1EEES8_S8_EEENS6_IJNS7_ILi128EEESA_NS7_ILi192EEEEEELi128ENS_10bfloat16_tEfNS_4arch4Sm90ELb0ELb0ELb1ELb1ELb0ELb1ELb0ELb1ELb1ELb1ELb0ELb0EEENS1_21CollectiveEpilogueFwdINS6_IJSA_SA_SA_EEES9_SD_SF_Li256ELb1ELb1ELb0ELb0EEENS1_36VarlenDynamicPersistentTileSchedulerILi128ELi128ELi256ELi128ELb0ELb1ELb1ELb0ELb1ELb1EEEEEEEEEvNT_6ParamsE --------------------------
	.section	.nv.shared._ZN7cutlass13device_kernelIN5flash11enable_sm90INS1_16FlashAttnFwdSm90INS1_25CollectiveMainloopFwdSm90ILi2EN4cute5tupleIJNS5_1CILi1EEES8_S8_EEENS6_IJNS7_ILi128EEESA_NS7_ILi192EEEEEELi128ENS_10bfloat16_tEfNS_4arch4Sm90ELb0ELb0ELb1ELb1ELb0ELb1ELb0ELb1ELb1ELb1ELb0ELb0EEENS1_21CollectiveEpilogueFwdINS6_IJSA_SA_SA_EEES9_SD_SF_Li256ELb1ELb1ELb0ELb0EEENS1_36VarlenDynamicPersistentTileSchedulerILi128ELi128ELi256ELi128ELb0ELb1ELb1ELb0ELb1ELb1EEEEEEEEEvNT_6ParamsE,"aw",@nobits
	.sectionflags	@""
	.align	16
	.zero		1024


//--------------------- .nv.shared._ZN7cutlass13device_kernelIN5flash11enable_sm90INS1_16FlashAttnFwdSm90INS1_25CollectiveMainloopFwdSm90ILi2EN4cute5tupleIJNS5_1CILi1EEES8_S8_EEENS6_IJNS7_ILi128EEENS7_ILi96EEENS7_ILi192EEEEEELi128ENS_10bfloat16_tEfNS_4arch4Sm90ELb0ELb1ELb1ELb0ELb0ELb0ELb0ELb1ELb1ELb1ELb0ELb0EEENS1_21CollectiveEpilogueFwdINS6_IJSA_SA_SB_EEES9_SE_SG_Li256ELb0ELb1ELb0ELb0EEENS1_30DynamicPersistentTileSchedulerILi256ELi128ELb0ELb1ELb1EEEEEEEEEvNT_6ParamsE --------------------------
	.section	.nv.shared._ZN7cutlass13device_kernelIN5flash11enable_sm90INS1_16FlashAttnFwdSm90INS1_25CollectiveMainloopFwdSm90ILi2EN4cute5tupleIJNS5_1CILi1EEES8_S8_EEENS6_IJNS7_ILi128EEENS7_ILi96EEENS7_ILi192EEEEEELi128ENS_10bfloat16_tEfNS_4arch4Sm90ELb0ELb1ELb1ELb0ELb0ELb0ELb0ELb1ELb1ELb1ELb0ELb0EEENS1_21CollectiveEpilogueFwdINS6_IJSA_SA_SB_EEES9_SE_SG_Li256ELb0ELb1ELb0ELb0EEENS1_30DynamicPersistentTileSchedulerILi256ELi128ELb0ELb1ELb1EEEEEEEEEvNT_6ParamsE,"aw",@nobits
	.sectionflags	@""
	.align	16
	.zero		1024


//--------------------- .nv.shared._ZN7cutlass13device_kernelIN5flash11enable_sm90INS1_16FlashAttnFwdSm90INS1_25CollectiveMainloopFwdSm90ILi2EN4cute5tupleIJNS5_1CILi1EEES8_S8_EEENS6_IJNS7_ILi128EEENS7_ILi96EEENS7_ILi192EEEEEELi128ENS_10bfloat16_tEfNS_4arch4Sm90ELb0ELb1ELb1ELb1ELb0ELb0ELb0ELb1ELb1ELb1ELb0ELb0EEENS1_21CollectiveEpilogueFwdINS6_IJSA_SA_SB_EEES9_SE_SG_Li256ELb1ELb1ELb0ELb0EEENS1_36VarlenDynamicPersistentTileSchedulerILi128ELi96ELi256ELi128ELb0ELb1ELb1ELb1ELb0ELb1EEEEEEEEEvNT_6ParamsE --------------------------
	.section	.nv.shared._ZN7cutlass13device_kernelIN5flash11enable_sm90INS1_16FlashAttnFwdSm90INS1_25CollectiveMainloopFwdSm90ILi2EN4cute5tupleIJNS5_1CILi1EEES8_S8_EEENS6_IJNS7_ILi128EEENS7_ILi96EEENS7_ILi192EEEEEELi128ENS_10bfloat16_tEfNS_4arch4Sm90ELb0ELb1ELb1ELb1ELb0ELb0ELb0ELb1ELb1ELb1ELb0ELb0EEENS1_21CollectiveEpilogueFwdINS6_IJSA_SA_SB_EEES9_SE_SG_Li256ELb1ELb1ELb0ELb0EEENS1_36VarlenDynamicPersistentTileSchedulerILi128ELi96ELi256ELi128ELb0ELb1ELb1ELb1ELb0ELb1EEEEEEEEEvNT_6ParamsE,"aw",@nobits
	.sectionflags	@""
	.align	16
	.zero		1024


//--------------------- .nv.shared._ZN7cutlass13device_kernelIN5flash11enable_sm90INS1_16FlashAttnFwdSm90INS1_25CollectiveMainloopFwdSm90ILi2EN4cute5tupleIJNS5_1CILi1EEES8_S8_EEENS6_IJNS7_ILi128EEENS7_ILi96EEENS7_ILi192EEEEEELi128ENS_10bfloat16_tEfNS_4arch4Sm90ELb0ELb1ELb1ELb1ELb0ELb1ELb0ELb1ELb1ELb1ELb0ELb0EEENS1_21CollectiveEpilogueFwdINS6_IJSA_SA_SB_EEES9_SE_SG_Li256ELb1ELb1ELb0ELb0EEENS1_36VarlenDynamicPersistentTileSchedulerILi128ELi96ELi256ELi128ELb0ELb1ELb1ELb1ELb0ELb1EEEEEEEEEvNT_6ParamsE --------------------------
	.section	.nv.shared._ZN7cutlass13device_kernelIN5flash11enable_sm90INS1_16FlashAttnFwdSm90INS1_25CollectiveMainloopFwdSm90ILi2EN4cute5tupleIJNS5_1CILi1EEES8_S8_EEENS6_IJNS7_ILi128EEENS7_ILi96EEENS7_ILi192EEEEEELi128ENS_10bfloat16_tEfNS_4arch4Sm90ELb0ELb1ELb1ELb1ELb0ELb1ELb0ELb1ELb1ELb1ELb0ELb0EEENS1_21CollectiveEpilogueFwdINS6_IJSA_SA_SB_EEES9_SE_SG_Li256ELb1ELb1ELb0ELb0EEENS1_36VarlenDynamicPersistentTileSchedulerILi128ELi96ELi256ELi128ELb0ELb1ELb1ELb1ELb0ELb1EEEEEEEEEvNT_6ParamsE,"aw",@nobits
	.sectionflags	@""
	.align	16
	.zero		1024


//--------------------- .nv.shared._ZN7cutlass13device_kernelIN5flash11enable_sm90INS1_16FlashAttnFwdSm90INS1_25CollectiveMainloopFwdSm90ILi2EN4cute5tupleIJNS5_1CILi1EEES8_S8_EEENS6_IJNS7_ILi128EEESA_NS7_ILi192EEEEEELi128ENS_10bfloat16_tEfNS_4arch4Sm90ELb1ELb0ELb1ELb0ELb0ELb0ELb0ELb1ELb1ELb1ELb0ELb0EEENS1_21CollectiveEpilogueFwdINS6_IJSA_SA_SA_EEES9_SD_SF_Li256ELb0ELb1ELb0ELb0EEENS1_30DynamicPersistentTileSchedulerILi256ELi128ELb0ELb1ELb1EEEEEEEEEvNT_6ParamsE --------------------------
	.section	.nv.shared._ZN7cutlass13device_kernelIN5flash11enable_sm90INS1_16FlashAttnFwdSm90INS1_25CollectiveMainloopFwdSm90ILi2EN4cute5tupleIJNS5_1CILi1EEES8_S8_EEENS6_IJNS7_ILi128EEESA_NS7_ILi192EEEEEELi128ENS_10bfloat16_tEfNS_4arch4Sm90ELb1ELb0ELb1ELb0ELb0ELb0ELb0ELb1ELb1ELb1ELb0ELb0EEENS1_21CollectiveEpilogueFwdINS6_IJSA_SA_SA_EEES9_SD_SF_Li256ELb0ELb1ELb0ELb0EEENS1_30DynamicPersistentTileSchedulerILi256ELi128ELb0ELb1ELb1EEEEEEEEEvNT_6ParamsE,"aw",@nobits
	.sectionflags	@""
	.align	16
	.zero		1024


//--------------------- .nv.shared._ZN7cutlass13device_kernelIN5flash11enable_sm90INS1_16FlashAttnFwdSm90INS1_25CollectiveMainloopFwdSm90ILi2EN4cute5tupleIJNS5_1CILi1EEES8_S8_EEENS6_IJNS7_ILi128EEESA_NS7_ILi192EEEEEELi128ENS_10bfloat16_tEfNS_4arch4Sm90ELb1ELb0ELb1ELb1ELb0ELb0ELb0ELb1ELb1ELb1ELb0ELb0EEENS1_21CollectiveEpilogueFwdINS6_IJSA_SA_SA_EEES9_SD_SF_Li256ELb1ELb1ELb0ELb0EEENS1_36VarlenDynamicPersistentTileSchedulerILi128ELi128ELi256ELi128ELb0ELb1ELb1ELb1ELb1ELb1EEEEEEEEEvNT_6ParamsE --------------------------
	.section	.nv.shared._ZN7cutlass13device_kernelIN5flash11enable_sm90INS1_16FlashAttnFwdSm90INS1_25CollectiveMainloopFwdSm90ILi2EN4cute5tupleIJNS5_1CILi1EEES8_S8_EEENS6_IJNS7_ILi128EEESA_NS7_ILi192EEEEEELi128ENS_10bfloat16_tEfNS_4arch4Sm90ELb1ELb0ELb1ELb1ELb0ELb0ELb0ELb1ELb1ELb1ELb0ELb0EEENS1_21CollectiveEpilogueFwdINS6_IJSA_SA_SA_EEES9_SD_SF_Li256ELb1ELb1ELb0ELb0EEENS1_36VarlenDynamicPersistentTileSchedulerILi128ELi128ELi256ELi128ELb0ELb1ELb1ELb1ELb1ELb1EEEEEEEEEvNT_6ParamsE,"aw",@nobits
	.sectionflags	@""
	.align	16
	.zero		1024


//--------------------- .nv.shared._ZN7cutlass13device_kernelIN5flash11enable_sm90INS1_16FlashAttnFwdSm90INS1_25CollectiveMainloopFwdSm90ILi2EN4cute5tupleIJNS5_1CILi1EEES8_S8_EEENS6_IJNS7_ILi128EEESA_NS7_ILi192EEEEEELi128ENS_10bfloat16_tEfNS_4arch4Sm90ELb1ELb0ELb1ELb1ELb0ELb1ELb0ELb1ELb1ELb1ELb0ELb0EEENS1_21CollectiveEpilogueFwdINS6_IJSA_SA_SA_EEES9_SD_SF_Li256ELb1ELb1ELb0ELb0EEENS1_36VarlenDynamicPersistentTileSchedulerILi128ELi128ELi256ELi128ELb0ELb1ELb1ELb1ELb1ELb1EEEEEEEEEvNT_6ParamsE --------------------------
	.section	.nv.shared._ZN7cutlass13device_kernelIN5flash11enable_sm90INS1_16FlashAttnFwdSm90INS1_25CollectiveMainloopFwdSm90ILi2EN4cute5tupleIJNS5_1CILi1EEES8_S8_EEENS6_IJNS7_ILi128EEESA_NS7_ILi192EEEEEELi128ENS_10bfloat16_tEfNS_4arch4Sm90ELb1ELb0ELb1ELb1ELb0ELb1ELb0ELb1ELb1ELb1ELb0ELb0EEENS1_21CollectiveEpilogueFwdINS6_IJSA_SA_SA_EEES9_SD_SF_Li256ELb1ELb1ELb0ELb0EEENS1_36VarlenDynamicPersistentTileSchedulerILi128ELi128ELi256ELi128ELb0ELb1ELb1ELb1ELb1ELb1EEEEEEEEEvNT_6ParamsE,"aw",@nobits
	.sectionflags	@""
	.align	16
	.zero		1024


//--------------------- .nv.constant0._ZN7cutlass13device_kernelIN5flash11enable_sm90INS1_16FlashAttnFwdSm90INS1_25CollectiveMainloopFwdSm90ILi2EN4cute5tupleIJNS5_1CILi1EEES8_S8_EEENS6_IJNS7_ILi128EEESA_NS7_ILi192EEEEEELi128ENS_10bfloat16_tEfNS_4arch4Sm90ELb0ELb0ELb1ELb0ELb0ELb0ELb0ELb1ELb1ELb1ELb0ELb0EEENS1_21CollectiveEpilogueFwdINS6_IJSA_SA_SA_EEES9_SD_SF_Li256ELb0ELb1ELb0ELb0EEENS1_29StaticPersistentTileSchedulerILb0EEEEEEEEEvNT_6ParamsE --------------------------
	.section	.nv.constant0._ZN7cutlass13device_kernelIN5flash11enable_sm90INS1_16FlashAttnFwdSm90INS1_25CollectiveMainloopFwdSm90ILi2EN4cute5tupleIJNS5_1CILi1EEES8_S8_EEENS6_IJNS7_ILi128EEESA_NS7_ILi192EEEEEELi128ENS_10bfloat16_tEfNS_4arch4Sm90ELb0ELb0ELb1ELb0ELb0ELb0ELb0ELb1ELb1ELb1ELb0ELb0EEENS1_21CollectiveEpilogueFwdINS6_IJSA_SA_SA_EEES9_SD_SF_Li256ELb0ELb1ELb0ELb0EEENS1_29StaticPersistentTileSchedulerILb0EEEEEEEEEvNT_6ParamsE,"a",@progbits
	.sectionflags	@""
	.align	4
.nv.constant0._ZN7cutlass13device_kernelIN5flash11enable_sm90INS1_16FlashAttnFwdSm90INS1_25CollectiveMainloopFwdSm90ILi2EN4cute5tupleIJNS5_1CILi1EEES8_S8_EEENS6_IJNS7_ILi128EEESA_NS7_ILi192EEEEEELi128ENS_10bfloat16_tEfNS_4arch4Sm90ELb0ELb0ELb1ELb0ELb0ELb0ELb0ELb1ELb1ELb1ELb0ELb0EEENS1_21CollectiveEpilogueFwdINS6_IJSA_SA_SA_EEES9_SD_SF_Li256ELb0ELb1ELb0ELb0EEENS1_29StaticPersistentTileSchedulerILb0EEEEEEEEEvNT_6ParamsE:
	.zero		3200


//--------------------- .nv.constant0._ZN7cutlass13device_kernelIN5flash11enable_sm90INS1_16FlashAttnFwdSm90INS1_25CollectiveMainloopFwdSm90ILi2EN4cute5tupleIJNS5_1CILi2EEENS7_ILi1EEES9_EEENS6_IJNS7_ILi128EEESB_NS7_ILi192EEEEEELi128ENS_10bfloat16_tEfNS_4arch4Sm90ELb0ELb0ELb1ELb0ELb0ELb0ELb0ELb1ELb1ELb1ELb0ELb0EEENS1_21CollectiveEpilogueFwdINS6_IJSB_SB_SB_EEESA_SE_SG_Li256ELb0ELb1ELb0ELb0EEENS1_29StaticPersistentTileSchedulerILb0EEEEEEEEEvNT_6ParamsE --------------------------
	.section	.nv.constant0._ZN7cutlass13device_kernelIN5flash11enable_sm90INS1_16FlashAttnFwdSm90INS1_25CollectiveMainloopFwdSm90ILi2EN4cute5tupleIJNS5_1CILi2EEENS7_ILi1EEES9_EEENS6_IJNS7_ILi128EEESB_NS7_ILi192EEEEEELi128ENS_10bfloat16_tEfNS_4arch4Sm90ELb0ELb0ELb1ELb0ELb0ELb0ELb0ELb1ELb1ELb1ELb0ELb0EEENS1_21CollectiveEpilogueFwdINS6_IJSB_SB_SB_EEESA_SE_SG_Li256ELb0ELb1ELb0ELb0EEENS1_29StaticPersistentTileSchedulerILb0EEEEEEEEEvNT_6ParamsE,"a",@progbits
	.sectionflags	@""
	.align	4
.nv.constant0._ZN7cutlass13device_kernelIN5flash11enable_sm90INS1_16FlashAttnFwdSm90INS1_25CollectiveMainloopFwdSm90ILi2EN4cute5tupleIJNS5_1CILi2EEENS7_ILi1EEES9_EEENS6_IJNS7_ILi128EEESB_NS7_ILi192EEEEEELi128ENS_10bfloat16_tEfNS_4arch4Sm90ELb0ELb0ELb1ELb0ELb0ELb0ELb0ELb1ELb1ELb1ELb0ELb0EEENS1_21CollectiveEpilogueFwdINS6_IJSB_SB_SB_EEESA_SE_SG_Li256ELb0ELb1ELb0ELb0EEENS1_29StaticPersistentTileSchedulerILb0EEEEEEEEEvNT_6ParamsE:
	.zero		3200


//--------------------- .nv.constant0._ZN7cutlass13device_kernelIN5flash11enable_sm90INS1_16FlashAttnFwdSm90INS1_25CollectiveMainloopFwdSm90ILi2EN4cute5tupleIJNS5_1CILi1EEES8_S8_EEENS6_IJNS7_ILi128EEESA_NS7_ILi192EEEEEELi128ENS_10bfloat16_tEfNS_4arch4Sm90ELb0ELb0ELb1ELb1ELb0ELb0ELb0ELb1ELb1ELb1ELb0ELb0EEENS1_21CollectiveEpilogueFwdINS6_IJSA_SA_SA_EEES9_SD_SF_Li256ELb1ELb1ELb0ELb0EEENS1_36VarlenDynamicPersistentTileSchedulerILi128ELi128ELi256ELi128ELb0ELb1ELb1ELb0ELb1ELb1EEEEEEEEEvNT_6ParamsE --------------------------
	.section	.nv.constant0._ZN7cutlass13device_kernelIN5flash11enable_sm90INS1_16FlashAttnFwdSm90INS1_25CollectiveMainloopFwdSm90ILi2EN4cute5tupleIJNS5_1CILi1EEES8_S8_EEENS6_IJNS7_ILi128EEESA_NS7_ILi192EEEEEELi128ENS_10bfloat16_tEfNS_4arch4Sm90ELb0ELb0ELb1ELb1ELb0ELb0ELb0ELb1ELb1ELb1ELb0ELb0EEENS1_21CollectiveEpilogueFwdINS6_IJSA_SA_SA_EEES9_SD_SF_Li256ELb1ELb1ELb0ELb0EEENS1_36VarlenDynamicPersistentTileSchedulerILi128ELi128ELi256ELi128ELb0ELb1ELb1ELb0ELb1ELb1EEEEEEEEEvNT_6ParamsE,"a",@progbits
	.sectionflags	@""
	.align	4
.nv.constant0._ZN7cutlass13device_kernelIN5flash11enable_sm90INS1_16FlashAttnFwdSm90INS1_25CollectiveMainloopFwdSm90ILi2EN4cute5tupleIJNS5_1CILi1EEES8_S8_EEENS6_IJNS7_ILi128EEESA_NS7_ILi192EEEEEELi128ENS_10bfloat16_tEfNS_4arch4Sm90ELb0ELb0ELb1ELb1ELb0ELb0ELb0ELb1ELb1ELb1ELb0ELb0EEENS1_21CollectiveEpilogueFwdINS6_IJSA_SA_SA_EEES9_SD_SF_Li256ELb1ELb1ELb0ELb0EEENS1_36VarlenDynamicPersistentTileSchedulerILi128ELi128ELi256ELi128ELb0ELb1ELb1ELb0ELb1ELb1EEEEEEEEEvNT_6ParamsE:
	.zero		3328


//--------------------- .nv.constant0._ZN7cutlass13device_kernelIN5flash11enable_sm90INS1_16FlashAttnFwdSm90INS1_25CollectiveMainloopFwdSm90ILi2EN4cute5tupleIJNS5_1CILi1EEES8_S8_EEENS6_IJNS7_ILi128EEESA_NS7_ILi192EEEEEELi128ENS_10bfloat16_tEfNS_4arch4Sm90ELb0ELb0ELb1ELb1ELb0ELb1ELb0ELb1ELb1ELb1ELb0ELb0EEENS1_21CollectiveEpilogueFwdINS6_IJSA_SA_SA_EEES9_SD_SF_Li256ELb1ELb1ELb0ELb0EEENS1_36VarlenDynamicPersistentTileSchedulerILi128ELi128ELi256ELi128ELb0ELb1ELb1ELb0ELb1ELb1EEEEEEEEEvNT_6ParamsE --------------------------
	.section	.nv.constant0._ZN7cutlass13device_kernelIN5flash11enable_sm90INS1_16FlashAttnFwdSm90INS1_25CollectiveMainloopFwdSm90ILi2EN4cute5tupleIJNS5_1CILi1EEES8_S8_EEENS6_IJNS7_ILi128EEESA_NS7_ILi192EEEEEELi128ENS_10bfloat16_tEfNS_4arch4Sm90ELb0ELb0ELb1ELb1ELb0ELb1ELb0ELb1ELb1ELb1ELb0ELb0EEENS1_21CollectiveEpilogueFwdINS6_IJSA_SA_SA_EEES9_SD_SF_Li256ELb1ELb1ELb0ELb0EEENS1_36VarlenDynamicPersistentTileSchedulerILi128ELi128ELi256ELi128ELb0ELb1ELb1ELb0ELb1ELb1EEEEEEEEEvNT_6ParamsE,"a",@progbits
	.sectionflags	@""
	.align	4
.nv.constant0._ZN7cutlass13device_kernelIN5flash11enable_sm90INS1_16FlashAttnFwdSm90INS1_25CollectiveMainloopFwdSm90ILi2EN4cute5tupleIJNS5_1CILi1EEES8_S8_EEENS6_IJNS7_ILi128EEESA_NS7_ILi192EEEEEELi128ENS_10bfloat16_tEfNS_4arch4Sm90ELb0ELb0ELb1ELb1ELb0ELb1ELb0ELb1ELb1ELb1ELb0ELb0EEENS1_21CollectiveEpilogueFwdINS6_IJSA_SA_SA_EEES9_SD_SF_Li256ELb1ELb1ELb0ELb0EEENS1_36VarlenDynamicPersistentTileSchedulerILi128ELi128ELi256ELi128ELb0ELb1ELb1ELb0ELb1ELb1EEEEEEEEEvNT_6ParamsE:
	.zero		3328


//--------------------- .nv.constant0._ZN7cutlass13device_kernelIN5flash11enable_sm90INS1_16FlashAttnFwdSm90INS1_25CollectiveMainloopFwdSm90ILi2EN4cute5tupleIJNS5_1CILi1EEES8_S8_EEENS6_IJNS7_ILi128EEENS7_ILi96EEENS7_ILi192EEEEEELi128ENS_10bfloat16_tEfNS_4arch4Sm90ELb0ELb1ELb1ELb0ELb0ELb0ELb0ELb1ELb1ELb1ELb0ELb0EEENS1_21CollectiveEpilogueFwdINS6_IJSA_SA_SB_EEES9_SE_SG_Li256ELb0ELb1ELb0ELb0EEENS1_30DynamicPersistentTileSchedulerILi256ELi128ELb0ELb1ELb1EEEEEEEEEvNT_6ParamsE --------------------------
	.section	.nv.constant0._ZN7cutlass13device_kernelIN5flash11enable_sm90INS1_16FlashAttnFwdSm90INS1_25CollectiveMainloopFwdSm90ILi2EN4cute5tupleIJNS5_1CILi1EEES8_S8_EEENS6_IJNS7_ILi128EEENS7_ILi96EEENS7_ILi192EEEEEELi128ENS_10bfloat16_tEfNS_4arch4Sm90ELb0ELb1ELb1ELb0ELb0ELb0ELb0ELb1ELb1ELb1ELb0ELb0EEENS1_21CollectiveEpilogueFwdINS6_IJSA_SA_SB_EEES9_SE_SG_Li256ELb0ELb1ELb0ELb0EEENS1_30DynamicPersistentTileSchedulerILi256ELi128ELb0ELb1ELb1EEEEEEEEEvNT_6ParamsE,"a",@progbits
	.sectionflags	@""
	.align	4
.nv.constant0._ZN7cutlass13device_kernelIN5flash11enable_sm90INS1_16FlashAttnFwdSm90INS1_25CollectiveMainloopFwdSm90ILi2EN4cute5tupleIJNS5_1CILi1EEES8_S8_EEENS6_IJNS7_ILi128EEENS7_ILi96EEENS7_ILi192EEEEEELi128ENS_10bfloat16_tEfNS_4arch4Sm90ELb0ELb1ELb1ELb0ELb0ELb0ELb0ELb1ELb1ELb1ELb0ELb0EEENS1_21CollectiveEpilogueFwdINS6_IJSA_SA_SB_EEES9_SE_SG_Li256ELb0ELb1ELb0ELb0EEENS1_30DynamicPersistentTileSchedulerILi256ELi128ELb0ELb1ELb1EEEEEEEEEvNT_6ParamsE:
	.zero		3328


//--------------------- .nv.constant0._ZN7cutlass13device_kernelIN5flash11enable_sm90INS1_16FlashAttnFwdSm90INS1_25CollectiveMainloopFwdSm90ILi2EN4cute5tupleIJNS5_1CILi1EEES8_S8_EEENS6_IJNS7_ILi128EEENS7_ILi96EEENS7_ILi192EEEEEELi128ENS_10bfloat16_tEfNS_4arch4Sm90ELb0ELb1ELb1ELb1ELb0ELb0ELb0ELb1ELb1ELb1ELb0ELb0EEENS1_21CollectiveEpilogueFwdINS6_IJSA_SA_SB_EEES9_SE_SG_Li256ELb1ELb1ELb0ELb0EEENS1_36VarlenDynamicPersistentTileSchedulerILi128ELi96ELi256ELi128ELb0ELb1ELb1ELb1ELb0ELb1EEEEEEEEEvNT_6ParamsE --------------------------
	.section	.nv.constant0._ZN7cutlass13device_kernelIN5flash11enable_sm90INS1_16FlashAttnFwdSm90INS1_25CollectiveMainloopFwdSm90ILi2EN4cute5tupleIJNS5_1CILi1EEES8_S8_EEENS6_IJNS7_ILi128EEENS7_ILi96EEENS7_ILi192EEEEEELi128ENS_10bfloat16_tEfNS_4arch4Sm90ELb0ELb1ELb1ELb1ELb0ELb0ELb0ELb1ELb1ELb1ELb0ELb0EEENS1_21CollectiveEpilogueFwdINS6_IJSA_SA_SB_EEES9_SE_SG_Li256ELb1ELb1ELb0ELb0EEENS1_36VarlenDynamicPersistentTileSchedulerILi128ELi96ELi256ELi128ELb0ELb1ELb1ELb1ELb0ELb1EEEEEEEEEvNT_6ParamsE,"a",@progbits
	.sectionflags	@""
	.align	4
.nv.constant0._ZN7cutlass13device_kernelIN5flash11enable_sm90INS1_16FlashAttnFwdSm90INS1_25CollectiveMainloopFwdSm90ILi2EN4cute5tupleIJNS5_1CILi1EEES8_S8_EEENS6_IJNS7_ILi128EEENS7_ILi96EEENS7_ILi192EEEEEELi128ENS_10bfloat16_tEfNS_4arch4Sm90ELb0ELb1ELb1ELb1ELb0ELb0ELb0ELb1ELb1ELb1ELb0ELb0EEENS1_21CollectiveEpilogueFwdINS6_IJSA_SA_SB_EEES9_SE_SG_Li256ELb1ELb1ELb0ELb0EEENS1_36VarlenDynamicPersistentTileSchedulerILi128ELi96ELi256ELi128ELb0ELb1ELb1ELb1ELb0ELb1EEEEEEEEEvNT_6ParamsE:
	.zero		3328


//--------------------- .nv.constant0._ZN7cutlass13device_kernelIN5flash11enable_sm90INS1_16FlashAttnFwdSm90INS1_25CollectiveMainloopFwdSm90ILi2EN4cute5tupleIJNS5_1CILi1EEES8_S8_EEENS6_IJNS7_ILi128EEENS7_ILi96EEENS7_ILi192EEEEEELi128ENS_10bfloat16_tEfNS_4arch4Sm90ELb0ELb1ELb1ELb1ELb0ELb1ELb0ELb1ELb1ELb1ELb0ELb0EEENS1_21CollectiveEpilogueFwdINS6_IJSA_SA_SB_EEES9_SE_SG_Li256ELb1ELb1ELb0ELb0EEENS1_36VarlenDynamicPersistentTileSchedulerILi128ELi96ELi256ELi128ELb0ELb1ELb1ELb1ELb0ELb1EEEEEEEEEvNT_6ParamsE --------------------------
	.section	.nv.constant0._ZN7cutlass13device_kernelIN5flash11enable_sm90INS1_16FlashAttnFwdSm90INS1_25CollectiveMainloopFwdSm90ILi2EN4cute5tupleIJNS5_1CILi1EEES8_S8_EEENS6_IJNS7_ILi128EEENS7_ILi96EEENS7_ILi192EEEEEELi128ENS_10bfloat16_tEfNS_4arch4Sm90ELb0ELb1ELb1ELb1ELb0ELb1ELb0ELb1ELb1ELb1ELb0ELb0EEENS1_21CollectiveEpilogueFwdINS6_IJSA_SA_SB_EEES9_SE_SG_Li256ELb1ELb1ELb0ELb0EEENS1_36VarlenDynamicPersistentTileSchedulerILi128ELi96ELi256ELi128ELb0ELb1ELb1ELb1ELb0ELb1EEEEEEEEEvNT_6ParamsE,"a",@progbits
	.sectionflags	@""
	.align	4
.nv.constant0._ZN7cutlass13device_kernelIN5flash11enable_sm90INS1_16FlashAttnFwdSm90INS1_25CollectiveMainloopFwdSm90ILi2EN4cute5tupleIJNS5_1CILi1EEES8_S8_EEENS6_IJNS7_ILi128EEENS7_ILi96EEENS7_ILi192EEEEEELi128ENS_10bfloat16_tEfNS_4arch4Sm90ELb0ELb1ELb1ELb1ELb0ELb1ELb0ELb1ELb1ELb1ELb0ELb0EEENS1_21CollectiveEpilogueFwdINS6_IJSA_SA_SB_EEES9_SE_SG_Li256ELb1ELb1ELb0ELb0EEENS1_36VarlenDynamicPersistentTileSchedulerILi128ELi96ELi256ELi128ELb0ELb1ELb1ELb1ELb0ELb1EEEEEEEEEvNT_6ParamsE:
	.zero		3328


//--------------------- .nv.constant0._ZN7cutlass13device_kernelIN5flash11enable_sm90INS1_16FlashAttnFwdSm90INS1_25CollectiveMainloopFwdSm90ILi2EN4cute5tupleIJNS5_1CILi1EEES8_S8_EEENS6_IJNS7_ILi128EEESA_NS7_ILi192EEEEEELi128ENS_10bfloat16_tEfNS_4arch4Sm90ELb1ELb0ELb1ELb0ELb0ELb0ELb0ELb1ELb1ELb1ELb0ELb0EEENS1_21CollectiveEpilogueFwdINS6_IJSA_SA_SA_EEES9_SD_SF_Li256ELb0ELb1ELb0ELb0EEENS1_30DynamicPersistentTileSchedulerILi256ELi128ELb0ELb1ELb1EEEEEEEEEvNT_6ParamsE --------------------------
	.section	.nv.constant0._ZN7cutlass13device_kernelIN5flash11enable_sm90INS1_16FlashAttnFwdSm90INS1_25CollectiveMainloopFwdSm90ILi2EN4cute5tupleIJNS5_1CILi1EEES8_S8_EEENS6_IJNS7_ILi128EEESA_NS7_ILi192EEEEEELi128ENS_10bfloat16_tEfNS_4arch4Sm90ELb1ELb0ELb1ELb0ELb0ELb0ELb0ELb1ELb1ELb1ELb0ELb0EEENS1_21CollectiveEpilogueFwdINS6_IJSA_SA_SA_EEES9_SD_SF_Li256ELb0ELb1ELb0ELb0EEENS1_30DynamicPersistentTileSchedulerILi256ELi128ELb0ELb1ELb1EEEEEEEEEvNT_6ParamsE,"a",@progbits
	.sectionflags	@""
	.align	4
.nv.constant0._ZN7cutlass13device_kernelIN5flash11enable_sm90INS1_16FlashAttnFwdSm90INS1_25CollectiveMainloopFwdSm90ILi2EN4cute5tupleIJNS5_1CILi1EEES8_S8_EEENS6_IJNS7_ILi128EEESA_NS7_ILi192EEEEEELi128ENS_10bfloat16_tEfNS_4arch4Sm90ELb1ELb0ELb1ELb0ELb0ELb0ELb0ELb1ELb1ELb1ELb0ELb0EEENS1_21CollectiveEpilogueFwdINS6_IJSA_SA_SA_EEES9_SD_SF_Li256ELb0ELb1ELb0ELb0EEENS1_30DynamicPersistentTileSchedulerILi256ELi128ELb0ELb1ELb1EEEEEEEEEvNT_6ParamsE:
	.zero		3328


//--------------------- .nv.constant0._ZN7cutlass13device_kernelIN5flash11enable_sm90INS1_16FlashAttnFwdSm90INS1_25CollectiveMainloopFwdSm90ILi2EN4cute5tupleIJNS5_1CILi1EEES8_S8_EEENS6_IJNS7_ILi128EEESA_NS7_ILi192EEEEEELi128ENS_10bfloat16_tEfNS_4arch4Sm90ELb1ELb0ELb1ELb1ELb0ELb0ELb0ELb1ELb1ELb1ELb0ELb0EEENS1_21CollectiveEpilogueFwdINS6_IJSA_SA_SA_EEES9_SD_SF_Li256ELb1ELb1ELb0ELb0EEENS1_36VarlenDynamicPersistentTileSchedulerILi128ELi128ELi256ELi128ELb0ELb1ELb1ELb1ELb1ELb1EEEEEEEEEvNT_6ParamsE --------------------------
	.section	.nv.constant0._ZN7cutlass13device_kernelIN5flash11enable_sm90INS1_16FlashAttnFwdSm90INS1_25CollectiveMainloopFwdSm90ILi2EN4cute5tupleIJNS5_1CILi1EEES8_S8_EEENS6_IJNS7_ILi128EEESA_NS7_ILi192EEEEEELi128ENS_10bfloat16_tEfNS_4arch4Sm90ELb1ELb0ELb1ELb1ELb0ELb0ELb0ELb1ELb1ELb1ELb0ELb0EEENS1_21CollectiveEpilogueFwdINS6_IJSA_SA_SA_EEES9_SD_SF_Li256ELb1ELb1ELb0ELb0EEENS1_36VarlenDynamicPersistentTileSchedulerILi128ELi128ELi256ELi128ELb0ELb1ELb1ELb1ELb1ELb1EEEEEEEEEvNT_6ParamsE,"a",@progbits
	.sectionflags	@""
	.align	4
.nv.constant0._ZN7cutlass13device_kernelIN5flash11enable_sm90INS1_16FlashAttnFwdSm90INS1_25CollectiveMainloopFwdSm90ILi2EN4cute5tupleIJNS5_1CILi1EEES8_S8_EEENS6_IJNS7_ILi128EEESA_NS7_ILi192EEEEEELi128ENS_10bfloat16_tEfNS_4arch4Sm90ELb1ELb0ELb1ELb1ELb0ELb0ELb0ELb1ELb1ELb1ELb0ELb0EEENS1_21CollectiveEpilogueFwdINS6_IJSA_SA_SA_EEES9_SD_SF_Li256ELb1ELb1ELb0ELb0EEENS1_36VarlenDynamicPersistentTileSchedulerILi128ELi128ELi256ELi128ELb0ELb1ELb1ELb1ELb1ELb1EEEEEEEEEvNT_6ParamsE:
	.zero		3328


//--------------------- .nv.constant0._ZN7cutlass13device_kernelIN5flash11enable_sm90INS1_16FlashAttnFwdSm90INS1_25CollectiveMainloopFwdSm90ILi2EN4cute5tupleIJNS5_1CILi1EEES8_S8_EEENS6_IJNS7_ILi128EEESA_NS7_ILi192EEEEEELi128ENS_10bfloat16_tEfNS_4arch4Sm90ELb1ELb0ELb1ELb1ELb0ELb1ELb0ELb1ELb1ELb1ELb0ELb0EEENS1_21CollectiveEpilogueFwdINS6_IJSA_SA_SA_EEES9_SD_SF_Li256ELb1ELb1ELb0ELb0EEENS1_36VarlenDynamicPersistentTileSchedulerILi128ELi128ELi256ELi128ELb0ELb1ELb1ELb1ELb1ELb1EEEEEEEEEvNT_6ParamsE --------------------------
	.section	.nv.constant0._ZN7cutlass13device_kernelIN5flash11enable_sm90INS1_16FlashAttnFwdSm90INS1_25CollectiveMainloopFwdSm90ILi2EN4cute5tupleIJNS5_1CILi1EEES8_S8_EEENS6_IJNS7_ILi128EEESA_NS7_ILi192EEEEEELi128ENS_10bfloat16_tEfNS_4arch4Sm90ELb1ELb0ELb1ELb1ELb0ELb1ELb0ELb1ELb1ELb1ELb0ELb0EEENS1_21CollectiveEpilogueFwdINS6_IJSA_SA_SA_EEES9_SD_SF_Li256ELb1ELb1ELb0ELb0EEENS1_36VarlenDynamicPersistentTileSchedulerILi128ELi128ELi256ELi128ELb0ELb1ELb1ELb1ELb1ELb1EEEEEEEEEvNT_6ParamsE,"a",@progbits
	.sectionflags	@""
	.align	4
.nv.constant0._ZN7cutlass13device_kernelIN5flash11enable_sm90INS1_16FlashAttnFwdSm90INS1_25CollectiveMainloopFwdSm90ILi2EN4cute5tupleIJNS5_1CILi1EEES8_S8_EEENS6_IJNS7_ILi128EEESA_NS7_ILi192EEEEEELi128ENS_10bfloat16_tEfNS_4arch4Sm90ELb1ELb0ELb1ELb1ELb0ELb1ELb0ELb1ELb1ELb1ELb0ELb0EEENS1_21CollectiveEpilogueFwdINS6_IJSA_SA_SA_EEES9_SD_SF_Li256ELb1ELb1ELb0ELb0EEENS1_36VarlenDynamicPersistentTileSchedulerILi128ELi128ELi256ELi128ELb0ELb1ELb1ELb1ELb1ELb1EEEEEEEEEvNT_6ParamsE:
	.zero		3328


//--------------------- SYMBOLS --------------------------

	.type		.nv.reservedSmem.offset0,@object
	.size		.nv.reservedSmem.offset0,0x4
	.type		__assertfail,@function
